	.target	sm_100a

	.elftype	@"ET_EXEC"


//--------------------- .note.nv.tkinfo           --------------------------
	.section	.note.nv.tkinfo,"",@"SHT_NOTE"
	.sectionflags	@"SHF_NOTE_NV_TKINFO"
	.tkinfo
        /*0018*/ 	.word	0x00000002
        /*0030*/ 	.string	""
        /*0030*/ 	.string	"ptxas"
        /*0030*/ 	.string	"Cuda compilation tools, release 13.0, V13.0.88"
        /*0030*/ 	.string	"Build cuda_13.0.r13.0/compiler.36424714_0"
        /*0030*/ 	.string	"-arch sm_100a -m 64 "



//--------------------- .note.nv.cuinfo           --------------------------
	.section	.note.nv.cuinfo,"",@"SHT_NOTE"
	.sectionflags	@"SHF_NOTE_NV_CUINFO"
        /*0018*/ 	.short	0x0002
        /*001a*/ 	.short	0x0064
        /*001c*/ 	.short	0x0082
	.zero		2


//--------------------- .nv.info                  --------------------------
	.section	.nv.info,"",@"SHT_CUDA_INFO"
	.align	4


	//----- nvinfo : EIATTR_REGCOUNT
	.align		4
        /*0000*/ 	.byte	0x04, 0x2f
        /*0002*/ 	.short	(.L_50 - .L_49)
	.align		4
.L_49:
        /*0004*/ 	.word	index@(_ZN3cub18CUB_300001_SM_10006detail11EmptyKernelIvEEvv)
        /*0008*/ 	.word	0x00000004


	//----- nvinfo : EIATTR_FRAME_SIZE
	.align		4
.L_50:
        /*000c*/ 	.byte	0x04, 0x11
        /*000e*/ 	.short	(.L_52 - .L_51)
	.align		4
.L_51:
        /*0010*/ 	.word	index@(_ZN3cub18CUB_300001_SM_10006detail11EmptyKernelIvEEvv)
        /*0014*/ 	.word	0x00000000


	//----- nvinfo : EIATTR_REGCOUNT
	.align		4
.L_52:
        /*0018*/ 	.byte	0x04, 0x2f
        /*001a*/ 	.short	(.L_54 - .L_53)
	.align		4
.L_53:
        /*001c*/ 	.word	index@(_ZN3cub18CUB_300001_SM_10006detail10radix_sort30DeviceSegmentedRadixSortKernelINS1_5radix10policy_hubIfiiE10Policy1000ELb0ELNS0_9SortOrderE1EfiPiS9_iNS1_21identity_decomposer_tEEEvPKT2_PSB_PKT3_PSF_T4_T5_iiiT7_)
        /*0020*/ 	.word	0x000000ff


	//----- nvinfo : EIATTR_FRAME_SIZE
	.align		4
.L_54:
        /*0024*/ 	.byte	0x04, 0x11
        /*0026*/ 	.short	(.L_56 - .L_55)
	.align		4
.L_55:
        /*0028*/ 	.word	index@(_ZN3cub18CUB_300001_SM_10006detail10radix_sort30DeviceSegmentedRadixSortKernelINS1_5radix10policy_hubIfiiE10Policy1000ELb0ELNS0_9SortOrderE1EfiPiS9_iNS1_21identity_decomposer_tEEEvPKT2_PSB_PKT3_PSF_T4_T5_iiiT7_)
        /*002c*/ 	.word	0x00000000


	//----- nvinfo : EIATTR_REGCOUNT
	.align		4
.L_56:
        /*0030*/ 	.byte	0x04, 0x2f
        /*0032*/ 	.short	(.L_58 - .L_57)
	.align		4
.L_57:
        /*0034*/ 	.word	index@(_ZN3cub18CUB_300001_SM_10006detail10radix_sort30DeviceSegmentedRadixSortKernelINS1_5radix10policy_hubIfiiE10Policy1000ELb1ELNS0_9SortOrderE1EfiPiS9_iNS1_21identity_decomposer_tEEEvPKT2_PSB_PKT3_PSF_T4_T5_iiiT7_)
        /*0038*/ 	.word	0x00000050


	//----- nvinfo : EIATTR_FRAME_SIZE
	.align		4
.L_58:
        /*003c*/ 	.byte	0x04, 0x11
        /*003e*/ 	.short	(.L_60 - .L_59)
	.align		4
.L_59:
        /*0040*/ 	.word	index@(_ZN3cub18CUB_300001_SM_10006detail10radix_sort30DeviceSegmentedRadixSortKernelINS1_5radix10policy_hubIfiiE10Policy1000ELb1ELNS0_9SortOrderE1EfiPiS9_iNS1_21identity_decomposer_tEEEvPKT2_PSB_PKT3_PSF_T4_T5_iiiT7_)
        /*0044*/ 	.word	0x00000000


	//----- nvinfo : EIATTR_REGCOUNT
	.align		4
.L_60:
        /*0048*/ 	.byte	0x04, 0x2f
        /*004a*/ 	.short	(.L_62 - .L_61)
	.align		4
.L_61:
        /*004c*/ 	.word	index@(_ZN3cub18CUB_300001_SM_10006detail10radix_sort31DeviceRadixSortSingleTileKernelINS1_5radix10policy_hubIfijE10Policy1000ELNS0_9SortOrderE1EfijNS1_21identity_decomposer_tEEEvPKT1_PSA_PKT2_PSE_T3_iiT4_)
        /*0050*/ 	.word	0x00000097


	//----- nvinfo : EIATTR_FRAME_SIZE
	.align		4
.L_62:
        /*0054*/ 	.byte	0x04, 0x11
        /*0056*/ 	.short	(.L_64 - .L_63)
	.align		4
.L_63:
        /*0058*/ 	.word	index@(_ZN3cub18CUB_300001_SM_10006detail10radix_sort31DeviceRadixSortSingleTileKernelINS1_5radix10policy_hubIfijE10Policy1000ELNS0_9SortOrderE1EfijNS1_21identity_decomposer_tEEEvPKT1_PSA_PKT2_PSE_T3_iiT4_)
        /*005c*/ 	.word	0x00000000


	//----- nvinfo : EIATTR_REGCOUNT
	.align		4
.L_64:
        /*0060*/ 	.byte	0x04, 0x2f
        /*0062*/ 	.short	(.L_66 - .L_65)
	.align		4
.L_65:
        /*0064*/ 	.word	index@(_ZN3cub18CUB_300001_SM_10006detail10radix_sort30DeviceRadixSortHistogramKernelINS1_5radix10policy_hubIfijE10Policy1000ELNS0_9SortOrderE1EfjNS1_21identity_decomposer_tEEEvPT2_PKT1_SA_iiT3_)
        /*0068*/ 	.word	0x00000020


	//----- nvinfo : EIATTR_FRAME_SIZE
	.align		4
.L_66:
        /*006c*/ 	.byte	0x04, 0x11
        /*006e*/ 	.short	(.L_68 - .L_67)
	.align		4
.L_67:
        /*0070*/ 	.word	index@(_ZN3cub18CUB_300001_SM_10006detail10radix_sort30DeviceRadixSortHistogramKernelINS1_5radix10policy_hubIfijE10Policy1000ELNS0_9SortOrderE1EfjNS1_21identity_decomposer_tEEEvPT2_PKT1_SA_iiT3_)
        /*0074*/ 	.word	0x00000000


	//----- nvinfo : EIATTR_REGCOUNT
	.align		4
.L_68:
        /*0078*/ 	.byte	0x04, 0x2f
        /*007a*/ 	.short	(.L_70 - .L_69)
	.align		4
.L_69:
        /*007c*/ 	.word	index@(_ZN3cub18CUB_300001_SM_10006detail10radix_sort33DeviceRadixSortExclusiveSumKernelINS1_5radix10policy_hubIfijE10Policy1000EjEEvPT0_)
        /*0080*/ 	.word	0x00000018


	//----- nvinfo : EIATTR_FRAME_SIZE
	.align		4
.L_70:
        /*0084*/ 	.byte	0x04, 0x11
        /*0086*/ 	.short	(.L_72 - .L_71)
	.align		4
.L_71:
        /*0088*/ 	.word	index@(_ZN3cub18CUB_300001_SM_10006detail10radix_sort33DeviceRadixSortExclusiveSumKernelINS1_5radix10policy_hubIfijE10Policy1000EjEEvPT0_)
        /*008c*/ 	.word	0x00000000


	//----- nvinfo : EIATTR_REGCOUNT
	.align		4
.L_72:
        /*0090*/ 	.byte	0x04, 0x2f
        /*0092*/ 	.short	(.L_74 - .L_73)
	.align		4
.L_73:
        /*0094*/ 	.word	index@(_ZN3cub18CUB_300001_SM_10006detail10radix_sort29DeviceRadixSortOnesweepKernelINS1_5radix10policy_hubIfijE10Policy1000ELNS0_9SortOrderE1EfijiiNS1_21identity_decomposer_tEEEvPT5_SB_PT3_PKSC_PT1_PKSG_PT2_PKSK_T4_iiT6_)
        /*0098*/ 	.word	0x00000050


	//----- nvinfo : EIATTR_FRAME_SIZE
	.align		4
.L_74:
        /*009c*/ 	.byte	0x04, 0x11
        /*009e*/ 	.short	(.L_76 - .L_75)
	.align		4
.L_75:
        /*00a0*/ 	.word	index@(_ZN3cub18CUB_300001_SM_10006detail10radix_sort29DeviceRadixSortOnesweepKernelINS1_5radix10policy_hubIfijE10Policy1000ELNS0_9SortOrderE1EfijiiNS1_21identity_decomposer_tEEEvPT5_SB_PT3_PKSC_PT1_PKSG_PT2_PKSK_T4_iiT6_)
        /*00a4*/ 	.word	0x00000000


	//----- nvinfo : EIATTR_REGCOUNT
	.align		4
.L_76:
        /*00a8*/ 	.byte	0x04, 0x2f
        /*00aa*/ 	.short	(.L_78 - .L_77)
	.align		4
.L_77:
        /*00ac*/ 	.word	index@(_ZN3cub18CUB_300001_SM_10006detail10radix_sort30DeviceSegmentedRadixSortKernelINS1_5radix10policy_hubI6__halfiiE10Policy1000ELb0ELNS0_9SortOrderE1ES6_iPiSA_iNS1_21identity_decomposer_tEEEvPKT2_PSC_PKT3_PSG_T4_T5_iiiT7_)
        /*00b0*/ 	.word	0x000000ff


	//----- nvinfo : EIATTR_FRAME_SIZE
	.align		4
.L_78:
        /*00b4*/ 	.byte	0x04, 0x11
        /*00b6*/ 	.short	(.L_80 - .L_79)
	.align		4
.L_79:
        /*00b8*/ 	.word	index@(_ZN3cub18CUB_300001_SM_10006detail10radix_sort30DeviceSegmentedRadixSortKernelINS1_5radix10policy_hubI6__halfiiE10Policy1000ELb0ELNS0_9SortOrderE1ES6_iPiSA_iNS1_21identity_decomposer_tEEEvPKT2_PSC_PKT3_PSG_T4_T5_iiiT7_)
        /*00bc*/ 	.word	0x00000000


	//----- nvinfo : EIATTR_REGCOUNT
	.align		4
.L_80:
        /*00c0*/ 	.byte	0x04, 0x2f
        /*00c2*/ 	.short	(.L_82 - .L_81)
	.align		4
.L_81:
        /*00c4*/ 	.word	index@(_ZN3cub18CUB_300001_SM_10006detail10radix_sort30DeviceSegmentedRadixSortKernelINS1_5radix10policy_hubI6__halfiiE10Policy1000ELb1ELNS0_9SortOrderE1ES6_iPiSA_iNS1_21identity_decomposer_tEEEvPKT2_PSC_PKT3_PSG_T4_T5_iiiT7_)
        /*00c8*/ 	.word	0x00000050


	//----- nvinfo : EIATTR_FRAME_SIZE
	.align		4
.L_82:
        /*00cc*/ 	.byte	0x04, 0x11
        /*00ce*/ 	.short	(.L_84 - .L_83)
	.align		4
.L_83:
        /*00d0*/ 	.word	index@(_ZN3cub18CUB_300001_SM_10006detail10radix_sort30DeviceSegmentedRadixSortKernelINS1_5radix10policy_hubI6__halfiiE10Policy1000ELb1ELNS0_9SortOrderE1ES6_iPiSA_iNS1_21identity_decomposer_tEEEvPKT2_PSC_PKT3_PSG_T4_T5_iiiT7_)
        /*00d4*/ 	.word	0x00000000


	//----- nvinfo : EIATTR_REGCOUNT
	.align		4
.L_84:
        /*00d8*/ 	.byte	0x04, 0x2f
        /*00da*/ 	.short	(.L_86 - .L_85)
	.align		4
.L_85:
        /*00dc*/ 	.word	index@(_ZN3cub18CUB_300001_SM_10006detail10radix_sort31DeviceRadixSortSingleTileKernelINS1_5radix10policy_hubI6__halfijE10Policy1000ELNS0_9SortOrderE1ES6_ijNS1_21identity_decomposer_tEEEvPKT1_PSB_PKT2_PSF_T3_iiT4_)
        /*00e0*/ 	.word	0x00000099


	//----- nvinfo : EIATTR_FRAME_SIZE
	.align		4
.L_86:
        /*00e4*/ 	.byte	0x04, 0x11
        /*00e6*/ 	.short	(.L_88 - .L_87)
	.align		4
.L_87:
        /*00e8*/ 	.word	index@(_ZN3cub18CUB_300001_SM_10006detail10radix_sort31DeviceRadixSortSingleTileKernelINS1_5radix10policy_hubI6__halfijE10Policy1000ELNS0_9SortOrderE1ES6_ijNS1_21identity_decomposer_tEEEvPKT1_PSB_PKT2_PSF_T3_iiT4_)
        /*00ec*/ 	.word	0x00000000


	//----- nvinfo : EIATTR_REGCOUNT
	.align		4
.L_88:
        /*00f0*/ 	.byte	0x04, 0x2f
        /*00f2*/ 	.short	(.L_90 - .L_89)
	.align		4
.L_89:
        /*00f4*/ 	.word	index@(_ZN3cub18CUB_300001_SM_10006detail10radix_sort30DeviceRadixSortHistogramKernelINS1_5radix10policy_hubI6__halfijE10Policy1000ELNS0_9SortOrderE1ES6_jNS1_21identity_decomposer_tEEEvPT2_PKT1_SB_iiT3_)
        /*00f8*/ 	.word	0x00000020


	//----- nvinfo : EIATTR_FRAME_SIZE
	.align		4
.L_90:
        /*00fc*/ 	.byte	0x04, 0x11
        /*00fe*/ 	.short	(.L_92 - .L_91)
	.align		4
.L_91:
        /*0100*/ 	.word	index@(_ZN3cub18CUB_300001_SM_10006detail10radix_sort30DeviceRadixSortHistogramKernelINS1_5radix10policy_hubI6__halfijE10Policy1000ELNS0_9SortOrderE1ES6_jNS1_21identity_decomposer_tEEEvPT2_PKT1_SB_iiT3_)
        /*0104*/ 	.word	0x00000000


	//----- nvinfo : EIATTR_REGCOUNT
	.align		4
.L_92:
        /*0108*/ 	.byte	0x04, 0x2f
        /*010a*/ 	.short	(.L_94 - .L_93)
	.align		4
.L_93:
        /*010c*/ 	.word	index@(_ZN3cub18CUB_300001_SM_10006detail10radix_sort33DeviceRadixSortExclusiveSumKernelINS1_5radix10policy_hubI6__halfijE10Policy1000EjEEvPT0_)
        /*0110*/ 	.word	0x00000018


	//----- nvinfo : EIATTR_FRAME_SIZE
	.align		4
.L_94:
        /*0114*/ 	.byte	0x04, 0x11
        /*0116*/ 	.short	(.L_96 - .L_95)
	.align		4
.L_95:
        /*0118*/ 	.word	index@(_ZN3cub18CUB_300001_SM_10006detail10radix_sort33DeviceRadixSortExclusiveSumKernelINS1_5radix10policy_hubI6__halfijE10Policy1000EjEEvPT0_)
        /*011c*/ 	.word	0x00000000


	//----- nvinfo : EIATTR_REGCOUNT
	.align		4
.L_96:
        /*0120*/ 	.byte	0x04, 0x2f
        /*0122*/ 	.short	(.L_98 - .L_97)
	.align		4
.L_97:
        /*0124*/ 	.word	index@(_ZN3cub18CUB_300001_SM_10006detail10radix_sort29DeviceRadixSortOnesweepKernelINS1_5radix10policy_hubI6__halfijE10Policy1000ELNS0_9SortOrderE1ES6_ijiiNS1_21identity_decomposer_tEEEvPT5_SC_PT3_PKSD_PT1_PKSH_PT2_PKSL_T4_iiT6_)
        /*0128*/ 	.word	0x00000040


	//----- nvinfo : EIATTR_FRAME_SIZE
	.align		4
.L_98:
        /*012c*/ 	.byte	0x04, 0x11
        /*012e*/ 	.short	(.L_100 - .L_99)
	.align		4
.L_99:
        /*0130*/ 	.word	index@(_ZN3cub18CUB_300001_SM_10006detail10radix_sort29DeviceRadixSortOnesweepKernelINS1_5radix10policy_hubI6__halfijE10Policy1000ELNS0_9SortOrderE1ES6_ijiiNS1_21identity_decomposer_tEEEvPT5_SC_PT3_PKSD_PT1_PKSH_PT2_PKSL_T4_iiT6_)
        /*0134*/ 	.word	0x00000000


	//----- nvinfo : EIATTR_REGCOUNT
	.align		4
.L_100:
        /*0138*/ 	.byte	0x04, 0x2f
        /*013a*/ 	.short	(.L_102 - .L_101)
	.align		4
.L_101:
        /*013c*/ 	.word	index@(_ZN17fastertransformer14topPInitializeEPiS0_S0_ii)
        /*0140*/ 	.word	0x00000012


	//----- nvinfo : EIATTR_FRAME_SIZE
	.align		4
.L_102:
        /*0144*/ 	.byte	0x04, 0x11
        /*0146*/ 	.short	(.L_104 - .L_103)
	.align		4
.L_103:
        /*0148*/ 	.word	index@(_ZN17fastertransformer14topPInitializeEPiS0_S0_ii)
        /*014c*/ 	.word	0x00000000


	//----- nvinfo : EIATTR_REGCOUNT
	.align		4
.L_104:
        /*0150*/ 	.byte	0x04, 0x2f
        /*0152*/ 	.short	(.L_106 - .L_105)
	.align		4
.L_105:
        /*0154*/ 	.word	index@(_ZN17fastertransformer16computeToppDecayEPfPKfPKiS2_S2_S4_i)
        /*0158*/ 	.word	0x0000000c


	//----- nvinfo : EIATTR_FRAME_SIZE
	.align		4
.L_106:
        /*015c*/ 	.byte	0x04, 0x11
        /*015e*/ 	.short	(.L_108 - .L_107)
	.align		4
.L_107:
        /*0160*/ 	.word	index@(_ZN17fastertransformer16computeToppDecayEPfPKfPKiS2_S2_S4_i)
        /*0164*/ 	.word	0x00000000


	//----- nvinfo : EIATTR_REGCOUNT
	.align		4
.L_108:
        /*0168*/ 	.byte	0x04, 0x2f
        /*016a*/ 	.short	(.L_110 - .L_109)
	.align		4
.L_109:
        /*016c*/ 	.word	index@(_ZN17fastertransformer21topp_beam_topk_kernelIfLi1ELi256EEEvPKT_PiPS1_iS4_S4_fPKfPKb)
        /*0170*/ 	.word	0x00000017


	//----- nvinfo : EIATTR_FRAME_SIZE
	.align		4
.L_110:
        /*0174*/ 	.byte	0x04, 0x11
        /*0176*/ 	.short	(.L_112 - .L_111)
	.align		4
.L_111:
        /*0178*/ 	.word	index@(_ZN17fastertransformer21topp_beam_topk_kernelIfLi1ELi256EEEvPKT_PiPS1_iS4_S4_fPKfPKb)
        /*017c*/ 	.word	0x00000000


	//----- nvinfo : EIATTR_REGCOUNT
	.align		4
.L_112:
        /*0180*/ 	.byte	0x04, 0x2f
        /*0182*/ 	.short	(.L_114 - .L_113)
	.align		4
.L_113:
        /*0184*/ 	.word	index@(_ZN17fastertransformer13topp_samplingIfLi256EEEvPT_PiS3_S3_PbPfS5_PKiS7_iP17curandStateXORWOWfPKfS7_iPKb)
        /*0188*/ 	.word	0x00000020


	//----- nvinfo : EIATTR_FRAME_SIZE
	.align		4
.L_114:
        /*018c*/ 	.byte	0x04, 0x11
        /*018e*/ 	.short	(.L_116 - .L_115)
	.align		4
.L_115:
        /*0190*/ 	.word	index@(_ZN17fastertransformer13topp_samplingIfLi256EEEvPT_PiS3_S3_PbPfS5_PKiS7_iP17curandStateXORWOWfPKfS7_iPKb)
        /*0194*/ 	.word	0x00000000


	//----- nvinfo : EIATTR_REGCOUNT
	.align		4
.L_116:
        /*0198*/ 	.byte	0x04, 0x2f
        /*019a*/ 	.short	(.L_118 - .L_117)
	.align		4
.L_117:
        /*019c*/ 	.word	index@(_ZN17fastertransformer21topp_beam_topk_kernelI6__halfLi1ELi256EEEvPKT_PiPS2_iS5_S5_fPKfPKb)
        /*01a0*/ 	.word	0x00000018


	//----- nvinfo : EIATTR_FRAME_SIZE
	.align		4
.L_118:
        /*01a4*/ 	.byte	0x04, 0x11
        /*01a6*/ 	.short	(.L_120 - .L_119)
	.align		4
.L_119:
        /*01a8*/ 	.word	index@(_ZN17fastertransformer21topp_beam_topk_kernelI6__halfLi1ELi256EEEvPKT_PiPS2_iS5_S5_fPKfPKb)
        /*01ac*/ 	.word	0x00000000


	//----- nvinfo : EIATTR_REGCOUNT
	.align		4
.L_120:
        /*01b0*/ 	.byte	0x04, 0x2f
        /*01b2*/ 	.short	(.L_122 - .L_121)
	.align		4
.L_121:
        /*01b4*/ 	.word	index@(_ZN17fastertransformer13topp_samplingI6__halfLi256EEEvPT_PiS4_S4_PbPfS6_PKiS8_iP17curandStateXORWOWfPKfS8_iPKb)
        /*01b8*/ 	.word	0x00000020


	//----- nvinfo : EIATTR_FRAME_SIZE
	.align		4
.L_122:
        /*01bc*/ 	.byte	0x04, 0x11
        /*01be*/ 	.short	(.L_124 - .L_123)
	.align		4
.L_123:
        /*01c0*/ 	.word	index@(_ZN17fastertransformer13topp_samplingI6__halfLi256EEEvPT_PiS4_S4_PbPfS6_PKiS8_iP17curandStateXORWOWfPKfS8_iPKb)
        /*01c4*/ 	.word	0x00000000


	//----- nvinfo : EIATTR_REGCOUNT
	.align		4
.L_124:
        /*01c8*/ 	.byte	0x04, 0x2f
        /*01ca*/ 	.short	(.L_126 - .L_125)
	.align		4
.L_125:
        /*01cc*/ 	.word	index@(_ZN17fastertransformer14addBiasSoftMaxIfEEvPT_PKS1_PKiPKbii)
        /*01d0*/ 	.word	0x00000016


	//----- nvinfo : EIATTR_FRAME_SIZE
	.align		4
.L_126:
        /*01d4*/ 	.byte	0x04, 0x11
        /*01d6*/ 	.short	(.L_128 - .L_127)
	.align		4
.L_127:
        /*01d8*/ 	.word	index@(_ZN17fastertransformer14addBiasSoftMaxIfEEvPT_PKS1_PKiPKbii)
        /*01dc*/ 	.word	0x00000000


	//----- nvinfo : EIATTR_REGCOUNT
	.align		4
.L_128:
        /*01e0*/ 	.byte	0x04, 0x2f
        /*01e2*/ 	.short	(.L_130 - .L_129)
	.align		4
.L_129:
        /*01e4*/ 	.word	index@(_ZN17fastertransformer14addBiasSoftMaxI6__halfEEvPT_PKS2_PKiPKbii)
        /*01e8*/ 	.word	0x00000014


	//----- nvinfo : EIATTR_FRAME_SIZE
	.align		4
.L_130:
        /*01ec*/ 	.byte	0x04, 0x11
        /*01ee*/ 	.short	(.L_132 - .L_131)
	.align		4
.L_131:
        /*01f0*/ 	.word	index@(_ZN17fastertransformer14addBiasSoftMaxI6__halfEEvPT_PKS2_PKiPKbii)
        /*01f4*/ 	.word	0x00000000


	//----- nvinfo : EIATTR_REGCOUNT
	.align		4
.L_132:
        /*01f8*/ 	.byte	0x04, 0x2f
        /*01fa*/ 	.short	(.L_134 - .L_133)
	.align		4
.L_133:
        /*01fc*/ 	.word	index@(_ZN17fastertransformer19segmented_topp_impl27segmented_top_p_single_passINS0_28Segmented_topk_kernel_paramsIfiLi256ELi2EEELi32EEEvNS0_20TopKPerSegmentParamsE)
        /*0200*/ 	.word	0x0000006e


	//----- nvinfo : EIATTR_FRAME_SIZE
	.align		4
.L_134:
        /*0204*/ 	.byte	0x04, 0x11
        /*0206*/ 	.short	(.L_136 - .L_135)
	.align		4
.L_135:
        /*0208*/ 	.word	index@(_ZN17fastertransformer19segmented_topp_impl27segmented_top_p_single_passINS0_28Segmented_topk_kernel_paramsIfiLi256ELi2EEELi32EEEvNS0_20TopKPerSegmentParamsE)
        /*020c*/ 	.word	0x00000000


	//----- nvinfo : EIATTR_REGCOUNT
	.align		4
.L_136:
        /*0210*/ 	.byte	0x04, 0x2f
        /*0212*/ 	.short	(.L_138 - .L_137)
	.align		4
.L_137:
        /*0214*/ 	.word	index@(_ZN17fastertransformer19segmented_topp_impl27segmented_top_p_single_passINS0_28Segmented_topk_kernel_paramsIfiLi256ELi2EEELi64EEEvNS0_20TopKPerSegmentParamsE)
        /*0218*/ 	.word	0x000000d4


	//----- nvinfo : EIATTR_FRAME_SIZE
	.align		4
.L_138:
        /*021c*/ 	.byte	0x04, 0x11
        /*021e*/ 	.short	(.L_140 - .L_139)
	.align		4
.L_139:
        /*0220*/ 	.word	index@(_ZN17fastertransformer19segmented_topp_impl27segmented_top_p_single_passINS0_28Segmented_topk_kernel_paramsIfiLi256ELi2EEELi64EEEvNS0_20TopKPerSegmentParamsE)
        /*0224*/ 	.word	0x00000000


	//----- nvinfo : EIATTR_REGCOUNT
	.align		4
.L_140:
        /*0228*/ 	.byte	0x04, 0x2f
        /*022a*/ 	.short	(.L_142 - .L_141)
	.align		4
.L_141:
        /*022c*/ 	.word	index@(_ZN17fastertransformer19segmented_topp_impl27segmented_top_p_single_passINS0_28Segmented_topk_kernel_paramsIfiLi256ELi2EEELi96EEEvNS0_20TopKPerSegmentParamsE)
        /*0230*/ 	.word	0x000000ff


	//----- nvinfo : EIATTR_FRAME_SIZE
	.align		4
.L_142:
        /*0234*/ 	.byte	0x04, 0x11
        /*0236*/ 	.short	(.L_144 - .L_143)
	.align		4
.L_143:
        /*0238*/ 	.word	index@(_ZN17fastertransformer19segmented_topp_impl27segmented_top_p_single_passINS0_28Segmented_topk_kernel_paramsIfiLi256ELi2EEELi96EEEvNS0_20TopKPerSegmentParamsE)
        /*023c*/ 	.word	0x00000000


	//----- nvinfo : EIATTR_REGCOUNT
	.align		4
.L_144:
        /*0240*/ 	.byte	0x04, 0x2f
        /*0242*/ 	.short	(.L_146 - .L_145)
	.align		4
.L_145:
        /*0244*/ 	.word	index@(_ZN17fastertransformer19segmented_topp_impl27segmented_top_p_single_passINS0_28Segmented_topk_kernel_paramsIfiLi256ELi2EEELi128EEEvNS0_20TopKPerSegmentParamsE)
        /*0248*/ 	.word	0x000000ff


	//----- nvinfo : EIATTR_FRAME_SIZE
	.align		4
.L_146:
        /*024c*/ 	.byte	0x04, 0x11
        /*024e*/ 	.short	(.L_148 - .L_147)
	.align		4
.L_147:
        /*0250*/ 	.word	index@(_ZN17fastertransformer19segmented_topp_impl27segmented_top_p_single_passINS0_28Segmented_topk_kernel_paramsIfiLi256ELi2EEELi128EEEvNS0_20TopKPerSegmentParamsE)
        /*0254*/ 	.word	0x00000000


	//----- nvinfo : EIATTR_REGCOUNT
	.align		4
.L_148:
        /*0258*/ 	.byte	0x04, 0x2f
        /*025a*/ 	.short	(.L_150 - .L_149)
	.align		4
.L_149:
        /*025c*/ 	.word	index@(_ZN17fastertransformer19segmented_topp_impl27segmented_top_p_single_passINS0_28Segmented_topk_kernel_paramsIfiLi256ELi2EEELi160EEEvNS0_20TopKPerSegmentParamsE)
        /*0260*/ 	.word	0x000000f4


	//----- nvinfo : EIATTR_FRAME_SIZE
	.align		4
.L_150:
        /*0264*/ 	.byte	0x04, 0x11
        /*0266*/ 	.short	(.L_152 - .L_151)
	.align		4
.L_151:
        /*0268*/ 	.word	index@(_ZN17fastertransformer19segmented_topp_impl27segmented_top_p_single_passINS0_28Segmented_topk_kernel_paramsIfiLi256ELi2EEELi160EEEvNS0_20TopKPerSegmentParamsE)
        /*026c*/ 	.word	0x00000018


	//----- nvinfo : EIATTR_REGCOUNT
	.align		4
.L_152:
        /*0270*/ 	.byte	0x04, 0x2f
        /*0272*/ 	.short	(.L_154 - .L_153)
	.align		4
.L_153:
        /*0274*/ 	.word	index@(_ZN17fastertransformer19segmented_topp_impl27segmented_top_p_single_passINS0_28Segmented_topk_kernel_paramsIfiLi256ELi2EEELi192EEEvNS0_20TopKPerSegmentParamsE)
        /*0278*/ 	.word	0x000000ff


	//----- nvinfo : EIATTR_FRAME_SIZE
	.align		4
.L_154:
        /*027c*/ 	.byte	0x04, 0x11
        /*027e*/ 	.short	(.L_156 - .L_155)
	.align		4
.L_155:
        /*0280*/ 	.word	index@(_ZN17fastertransformer19segmented_topp_impl27segmented_top_p_single_passINS0_28Segmented_topk_kernel_paramsIfiLi256ELi2EEELi192EEEvNS0_20TopKPerSegmentParamsE)
        /*0284*/ 	.word	0x000001b0


	//----- nvinfo : EIATTR_REGCOUNT
	.align		4
.L_156:
        /*0288*/ 	.byte	0x04, 0x2f
        /*028a*/ 	.short	(.L_158 - .L_157)
	.align		4
.L_157:
        /*028c*/ 	.word	index@(_ZN17fastertransformer19segmented_topp_impl27segmented_top_p_single_passINS0_28Segmented_topk_kernel_paramsIfiLi256ELi2EEELi224EEEvNS0_20TopKPerSegmentParamsE)
        /*0290*/ 	.word	0x000000a7


	//----- nvinfo : EIATTR_FRAME_SIZE
	.align		4
.L_158:
        /*0294*/ 	.byte	0x04, 0x11
        /*0296*/ 	.short	(.L_160 - .L_159)
	.align		4
.L_159:
        /*0298*/ 	.word	index@(_ZN17fastertransformer19segmented_topp_impl27segmented_top_p_single_passINS0_28Segmented_topk_kernel_paramsIfiLi256ELi2EEELi224EEEvNS0_20TopKPerSegmentParamsE)
        /*029c*/ 	.word	0x000001e0


	//----- nvinfo : EIATTR_REGCOUNT
	.align		4
.L_160:
        /*02a0*/ 	.byte	0x04, 0x2f
        /*02a2*/ 	.short	(.L_162 - .L_161)
	.align		4
.L_161:
        /*02a4*/ 	.word	index@(_ZN17fastertransformer19segmented_topp_impl27segmented_top_p_single_passINS0_28Segmented_topk_kernel_paramsIfiLi256ELi2EEELi256EEEvNS0_20TopKPerSegmentParamsE)
        /*02a8*/ 	.word	0x000000a7


	//----- nvinfo : EIATTR_FRAME_SIZE
	.align		4
.L_162:
        /*02ac*/ 	.byte	0x04, 0x11
        /*02ae*/ 	.short	(.L_164 - .L_163)
	.align		4
.L_163:
        /*02b0*/ 	.word	index@(_ZN17fastertransformer19segmented_topp_impl27segmented_top_p_single_passINS0_28Segmented_topk_kernel_paramsIfiLi256ELi2EEELi256EEEvNS0_20TopKPerSegmentParamsE)
        /*02b4*/ 	.word	0x00000220


	//----- nvinfo : EIATTR_REGCOUNT
	.align		4
.L_164:
        /*02b8*/ 	.byte	0x04, 0x2f
        /*02ba*/ 	.short	(.L_166 - .L_165)
	.align		4
.L_165:
        /*02bc*/ 	.word	index@(_ZN17fastertransformer19segmented_topp_impl15blockSortKernelIfLi128ELi1EEEvPKT_PS2_PKiPiS7_iii)
        /*02c0*/ 	.word	0x00000020


	//----- nvinfo : EIATTR_FRAME_SIZE
	.align		4
.L_166:
        /*02c4*/ 	.byte	0x04, 0x11
        /*02c6*/ 	.short	(.L_168 - .L_167)
	.align		4
.L_167:
        /*02c8*/ 	.word	index@(_ZN17fastertransformer19segmented_topp_impl15blockSortKernelIfLi128ELi1EEEvPKT_PS2_PKiPiS7_iii)
        /*02cc*/ 	.word	0x00000000


	//----- nvinfo : EIATTR_REGCOUNT
	.align		4
.L_168:
        /*02d0*/ 	.byte	0x04, 0x2f
        /*02d2*/ 	.short	(.L_170 - .L_169)
	.align		4
.L_169:
        /*02d4*/ 	.word	index@(_ZN17fastertransformer19segmented_topp_impl15blockSortKernelIfLi256ELi1EEEvPKT_PS2_PKiPiS7_iii)
        /*02d8*/ 	.word	0x00000020


	//----- nvinfo : EIATTR_FRAME_SIZE
	.align		4
.L_170:
        /*02dc*/ 	.byte	0x04, 0x11
        /*02de*/ 	.short	(.L_172 - .L_171)
	.align		4
.L_171:
        /*02e0*/ 	.word	index@(_ZN17fastertransformer19segmented_topp_impl15blockSortKernelIfLi256ELi1EEEvPKT_PS2_PKiPiS7_iii)
        /*02e4*/ 	.word	0x00000000


	//----- nvinfo : EIATTR_REGCOUNT
	.align		4
.L_172:
        /*02e8*/ 	.byte	0x04, 0x2f
        /*02ea*/ 	.short	(.L_174 - .L_173)
	.align		4
.L_173:
        /*02ec*/ 	.word	index@(_ZN17fastertransformer19segmented_topp_impl15blockSortKernelIfLi384ELi1EEEvPKT_PS2_PKiPiS7_iii)
        /*02f0*/ 	.word	0x00000020


	//----- nvinfo : EIATTR_FRAME_SIZE
	.align		4
.L_174:
        /*02f4*/ 	.byte	0x04, 0x11
        /*02f6*/ 	.short	(.L_176 - .L_175)
	.align		4
.L_175:
        /*02f8*/ 	.word	index@(_ZN17fastertransformer19segmented_topp_impl15blockSortKernelIfLi384ELi1EEEvPKT_PS2_PKiPiS7_iii)
        /*02fc*/ 	.word	0x00000000


	//----- nvinfo : EIATTR_REGCOUNT
	.align		4
.L_176:
        /*0300*/ 	.byte	0x04, 0x2f
        /*0302*/ 	.short	(.L_178 - .L_177)
	.align		4
.L_177:
        /*0304*/ 	.word	index@(_ZN17fastertransformer19segmented_topp_impl15blockSortKernelIfLi512ELi1EEEvPKT_PS2_PKiPiS7_iii)
        /*0308*/ 	.word	0x00000020


	//----- nvinfo : EIATTR_FRAME_SIZE
	.align		4
.L_178:
        /*030c*/ 	.byte	0x04, 0x11
        /*030e*/ 	.short	(.L_180 - .L_179)
	.align		4
.L_179:
        /*0310*/ 	.word	index@(_ZN17fastertransformer19segmented_topp_impl15blockSortKernelIfLi512ELi1EEEvPKT_PS2_PKiPiS7_iii)
        /*0314*/ 	.word	0x00000000


	//----- nvinfo : EIATTR_REGCOUNT
	.align		4
.L_180:
        /*0318*/ 	.byte	0x04, 0x2f
        /*031a*/ 	.short	(.L_182 - .L_181)
	.align		4
.L_181:
        /*031c*/ 	.word	index@(_ZN17fastertransformer19segmented_topp_impl15blockSortKernelIfLi640ELi1EEEvPKT_PS2_PKiPiS7_iii)
        /*0320*/ 	.word	0x00000020


	//----- nvinfo : EIATTR_FRAME_SIZE
	.align		4
.L_182:
        /*0324*/ 	.byte	0x04, 0x11
        /*0326*/ 	.short	(.L_184 - .L_183)
	.align		4
.L_183:
        /*0328*/ 	.word	index@(_ZN17fastertransformer19segmented_topp_impl15blockSortKernelIfLi640ELi1EEEvPKT_PS2_PKiPiS7_iii)
        /*032c*/ 	.word	0x00000000


	//----- nvinfo : EIATTR_REGCOUNT
	.align		4
.L_184:
        /*0330*/ 	.byte	0x04, 0x2f
        /*0332*/ 	.short	(.L_186 - .L_185)
	.align		4
.L_185:
        /*0334*/ 	.word	index@(_ZN17fastertransformer19segmented_topp_impl15blockSortKernelIfLi768ELi1EEEvPKT_PS2_PKiPiS7_iii)
        /*0338*/ 	.word	0x00000026


	//----- nvinfo : EIATTR_FRAME_SIZE
	.align		4
.L_186:
        /*033c*/ 	.byte	0x04, 0x11
        /*033e*/ 	.short	(.L_188 - .L_187)
	.align		4
.L_187:
        /*0340*/ 	.word	index@(_ZN17fastertransformer19segmented_topp_impl15blockSortKernelIfLi768ELi1EEEvPKT_PS2_PKiPiS7_iii)
        /*0344*/ 	.word	0x00000000


	//----- nvinfo : EIATTR_REGCOUNT
	.align		4
.L_188:
        /*0348*/ 	.byte	0x04, 0x2f
        /*034a*/ 	.short	(.L_190 - .L_189)
	.align		4
.L_189:
        /*034c*/ 	.word	index@(_ZN17fastertransformer19segmented_topp_impl15blockSortKernelIfLi896ELi1EEEvPKT_PS2_PKiPiS7_iii)
        /*0350*/ 	.word	0x00000020


	//----- nvinfo : EIATTR_FRAME_SIZE
	.align		4
.L_190:
        /*0354*/ 	.byte	0x04, 0x11
        /*0356*/ 	.short	(.L_192 - .L_191)
	.align		4
.L_191:
        /*0358*/ 	.word	index@(_ZN17fastertransformer19segmented_topp_impl15blockSortKernelIfLi896ELi1EEEvPKT_PS2_PKiPiS7_iii)
        /*035c*/ 	.word	0x00000000


	//----- nvinfo : EIATTR_REGCOUNT
	.align		4
.L_192:
        /*0360*/ 	.byte	0x04, 0x2f
        /*0362*/ 	.short	(.L_194 - .L_193)
	.align		4
.L_193:
        /*0364*/ 	.word	index@(_ZN17fastertransformer19segmented_topp_impl15blockSortKernelIfLi1024ELi1EEEvPKT_PS2_PKiPiS7_iii)
        /*0368*/ 	.word	0x00000028


	//----- nvinfo : EIATTR_FRAME_SIZE
	.align		4
.L_194:
        /*036c*/ 	.byte	0x04, 0x11
        /*036e*/ 	.short	(.L_196 - .L_195)
	.align		4
.L_195:
        /*0370*/ 	.word	index@(_ZN17fastertransformer19segmented_topp_impl15blockSortKernelIfLi1024ELi1EEEvPKT_PS2_PKiPiS7_iii)
        /*0374*/ 	.word	0x00000000


	//----- nvinfo : EIATTR_REGCOUNT
	.align		4
.L_196:
        /*0378*/ 	.byte	0x04, 0x2f
        /*037a*/ 	.short	(.L_198 - .L_197)
	.align		4
.L_197:
        /*037c*/ 	.word	index@(_ZN17fastertransformer19segmented_topp_impl15blockSortKernelIfLi1024ELi2EEEvPKT_PS2_PKiPiS7_iii)
        /*0380*/ 	.word	0x00000028


	//----- nvinfo : EIATTR_FRAME_SIZE
	.align		4
.L_198:
        /*0384*/ 	.byte	0x04, 0x11
        /*0386*/ 	.short	(.L_200 - .L_199)
	.align		4
.L_199:
        /*0388*/ 	.word	index@(_ZN17fastertransformer19segmented_topp_impl15blockSortKernelIfLi1024ELi2EEEvPKT_PS2_PKiPiS7_iii)
        /*038c*/ 	.word	0x00000000


	//----- nvinfo : EIATTR_REGCOUNT
	.align		4
.L_200:
        /*0390*/ 	.byte	0x04, 0x2f
        /*0392*/ 	.short	(.L_202 - .L_201)
	.align		4
.L_201:
        /*0394*/ 	.word	index@(_ZN17fastertransformer19segmented_topp_impl15blockSortKernelIfLi1024ELi4EEEvPKT_PS2_PKiPiS7_iii)
        /*0398*/ 	.word	0x00000030


	//----- nvinfo : EIATTR_FRAME_SIZE
	.align		4
.L_202:
        /*039c*/ 	.byte	0x04, 0x11
        /*039e*/ 	.short	(.L_204 - .L_203)
	.align		4
.L_203:
        /*03a0*/ 	.word	index@(_ZN17fastertransformer19segmented_topp_impl15blockSortKernelIfLi1024ELi4EEEvPKT_PS2_PKiPiS7_iii)
        /*03a4*/ 	.word	0x00000000


	//----- nvinfo : EIATTR_REGCOUNT
	.align		4
.L_204:
        /*03a8*/ 	.byte	0x04, 0x2f
        /*03aa*/ 	.short	(.L_206 - .L_205)
	.align		4
.L_205:
        /*03ac*/ 	.word	index@(_ZN17fastertransformer19segmented_topp_impl27segmented_top_p_single_passINS0_28Segmented_topk_kernel_paramsIfiLi256ELi1EEELi32EEEvNS0_20TopKPerSegmentParamsE)
        /*03b0*/ 	.word	0x0000006e


	//----- nvinfo : EIATTR_FRAME_SIZE
	.align		4
.L_206:
        /*03b4*/ 	.byte	0x04, 0x11
        /*03b6*/ 	.short	(.L_208 - .L_207)
	.align		4
.L_207:
        /*03b8*/ 	.word	index@(_ZN17fastertransformer19segmented_topp_impl27segmented_top_p_single_passINS0_28Segmented_topk_kernel_paramsIfiLi256ELi1EEELi32EEEvNS0_20TopKPerSegmentParamsE)
        /*03bc*/ 	.word	0x00000000


	//----- nvinfo : EIATTR_REGCOUNT
	.align		4
.L_208:
        /*03c0*/ 	.byte	0x04, 0x2f
        /*03c2*/ 	.short	(.L_210 - .L_209)
	.align		4
.L_209:
        /*03c4*/ 	.word	index@(_ZN17fastertransformer19segmented_topp_impl27segmented_top_p_single_passINS0_28Segmented_topk_kernel_paramsIfiLi256ELi1EEELi64EEEvNS0_20TopKPerSegmentParamsE)
        /*03c8*/ 	.word	0x000000d6


	//----- nvinfo : EIATTR_FRAME_SIZE
	.align		4
.L_210:
        /*03cc*/ 	.byte	0x04, 0x11
        /*03ce*/ 	.short	(.L_212 - .L_211)
	.align		4
.L_211:
        /*03d0*/ 	.word	index@(_ZN17fastertransformer19segmented_topp_impl27segmented_top_p_single_passINS0_28Segmented_topk_kernel_paramsIfiLi256ELi1EEELi64EEEvNS0_20TopKPerSegmentParamsE)
        /*03d4*/ 	.word	0x00000000


	//----- nvinfo : EIATTR_REGCOUNT
	.align		4
.L_212:
        /*03d8*/ 	.byte	0x04, 0x2f
        /*03da*/ 	.short	(.L_214 - .L_213)
	.align		4
.L_213:
        /*03dc*/ 	.word	index@(_ZN17fastertransformer19segmented_topp_impl27segmented_top_p_single_passINS0_28Segmented_topk_kernel_paramsIfiLi256ELi1EEELi96EEEvNS0_20TopKPerSegmentParamsE)
        /*03e0*/ 	.word	0x000000ff


	//----- nvinfo : EIATTR_FRAME_SIZE
	.align		4
.L_214:
        /*03e4*/ 	.byte	0x04, 0x11
        /*03e6*/ 	.short	(.L_216 - .L_215)
	.align		4
.L_215:
        /*03e8*/ 	.word	index@(_ZN17fastertransformer19segmented_topp_impl27segmented_top_p_single_passINS0_28Segmented_topk_kernel_paramsIfiLi256ELi1EEELi96EEEvNS0_20TopKPerSegmentParamsE)
        /*03ec*/ 	.word	0x00000000


	//----- nvinfo : EIATTR_REGCOUNT
	.align		4
.L_216:
        /*03f0*/ 	.byte	0x04, 0x2f
        /*03f2*/ 	.short	(.L_218 - .L_217)
	.align		4
.L_217:
        /*03f4*/ 	.word	index@(_ZN17fastertransformer19segmented_topp_impl27segmented_top_p_single_passINS0_28Segmented_topk_kernel_paramsIfiLi256ELi1EEELi128EEEvNS0_20TopKPerSegmentParamsE)
        /*03f8*/ 	.word	0x000000ff


	//----- nvinfo : EIATTR_FRAME_SIZE
	.align		4
.L_218:
        /*03fc*/ 	.byte	0x04, 0x11
        /*03fe*/ 	.short	(.L_220 - .L_219)
	.align		4
.L_219:
        /*0400*/ 	.word	index@(_ZN17fastertransformer19segmented_topp_impl27segmented_top_p_single_passINS0_28Segmented_topk_kernel_paramsIfiLi256ELi1EEELi128EEEvNS0_20TopKPerSegmentParamsE)
        /*0404*/ 	.word	0x00000000


	//----- nvinfo : EIATTR_REGCOUNT
	.align		4
.L_220:
        /*0408*/ 	.byte	0x04, 0x2f
        /*040a*/ 	.short	(.L_222 - .L_221)
	.align		4
.L_221:
        /*040c*/ 	.word	index@(_ZN17fastertransformer19segmented_topp_impl27segmented_top_p_single_passINS0_28Segmented_topk_kernel_paramsIfiLi256ELi1EEELi160EEEvNS0_20TopKPerSegmentParamsE)
        /*0410*/ 	.word	0x000000f4


	//----- nvinfo : EIATTR_FRAME_SIZE
	.align		4
.L_222:
        /*0414*/ 	.byte	0x04, 0x11
        /*0416*/ 	.short	(.L_224 - .L_223)
	.align		4
.L_223:
        /*0418*/ 	.word	index@(_ZN17fastertransformer19segmented_topp_impl27segmented_top_p_single_passINS0_28Segmented_topk_kernel_paramsIfiLi256ELi1EEELi160EEEvNS0_20TopKPerSegmentParamsE)
        /*041c*/ 	.word	0x00000018


	//----- nvinfo : EIATTR_REGCOUNT
	.align		4
.L_224:
        /*0420*/ 	.byte	0x04, 0x2f
        /*0422*/ 	.short	(.L_226 - .L_225)
	.align		4
.L_225:
        /*0424*/ 	.word	index@(_ZN17fastertransformer19segmented_topp_impl27segmented_top_p_single_passINS0_28Segmented_topk_kernel_paramsIfiLi256ELi1EEELi192EEEvNS0_20TopKPerSegmentParamsE)
        /*0428*/ 	.word	0x000000ff


	//----- nvinfo : EIATTR_FRAME_SIZE
	.align		4
.L_226:
        /*042c*/ 	.byte	0x04, 0x11
        /*042e*/ 	.short	(.L_228 - .L_227)
	.align		4
.L_227:
        /*0430*/ 	.word	index@(_ZN17fastertransformer19segmented_topp_impl27segmented_top_p_single_passINS0_28Segmented_topk_kernel_paramsIfiLi256ELi1EEELi192EEEvNS0_20TopKPerSegmentParamsE)
        /*0434*/ 	.word	0x000001b0


	//----- nvinfo : EIATTR_REGCOUNT
	.align		4
.L_228:
        /*0438*/ 	.byte	0x04, 0x2f
        /*043a*/ 	.short	(.L_230 - .L_229)
	.align		4
.L_229:
        /*043c*/ 	.word	index@(_ZN17fastertransformer19segmented_topp_impl27segmented_top_p_single_passINS0_28Segmented_topk_kernel_paramsIfiLi256ELi1EEELi224EEEvNS0_20TopKPerSegmentParamsE)
        /*0440*/ 	.word	0x000000a7


	//----- nvinfo : EIATTR_FRAME_SIZE
	.align		4
.L_230:
        /*0444*/ 	.byte	0x04, 0x11
        /*0446*/ 	.short	(.L_232 - .L_231)
	.align		4
.L_231:
        /*0448*/ 	.word	index@(_ZN17fastertransformer19segmented_topp_impl27segmented_top_p_single_passINS0_28Segmented_topk_kernel_paramsIfiLi256ELi1EEELi224EEEvNS0_20TopKPerSegmentParamsE)
        /*044c*/ 	.word	0x000001e0


	//----- nvinfo : EIATTR_REGCOUNT
	.align		4
.L_232:
        /*0450*/ 	.byte	0x04, 0x2f
        /*0452*/ 	.short	(.L_234 - .L_233)
	.align		4
.L_233:
        /*0454*/ 	.word	index@(_ZN17fastertransformer19segmented_topp_impl27segmented_top_p_single_passINS0_28Segmented_topk_kernel_paramsIfiLi256ELi1EEELi256EEEvNS0_20TopKPerSegmentParamsE)
        /*0458*/ 	.word	0x000000a7


	//----- nvinfo : EIATTR_FRAME_SIZE
	.align		4
.L_234:
        /*045c*/ 	.byte	0x04, 0x11
        /*045e*/ 	.short	(.L_236 - .L_235)
	.align		4
.L_235:
        /*0460*/ 	.word	index@(_ZN17fastertransformer19segmented_topp_impl27segmented_top_p_single_passINS0_28Segmented_topk_kernel_paramsIfiLi256ELi1EEELi256EEEvNS0_20TopKPerSegmentParamsE)
        /*0464*/ 	.word	0x00000220


	//----- nvinfo : EIATTR_REGCOUNT
	.align		4
.L_236:
        /*0468*/ 	.byte	0x04, 0x2f
        /*046a*/ 	.short	(.L_238 - .L_237)
	.align		4
.L_237:
        /*046c*/ 	.word	index@(_ZN17fastertransformer19segmented_topp_impl27segmented_top_p_single_passINS0_28Segmented_topk_kernel_paramsI6__halfiLi256ELi4EEELi32EEEvNS0_20TopKPerSegmentParamsE)
        /*0470*/ 	.word	0x00000080


	//----- nvinfo : EIATTR_FRAME_SIZE
	.align		4
.L_238:
        /*0474*/ 	.byte	0x04, 0x11
        /*0476*/ 	.short	(.L_240 - .L_239)
	.align		4
.L_239:
        /*0478*/ 	.word	index@(_ZN17fastertransformer19segmented_topp_impl27segmented_top_p_single_passINS0_28Segmented_topk_kernel_paramsI6__halfiLi256ELi4EEELi32EEEvNS0_20TopKPerSegmentParamsE)
        /*047c*/ 	.word	0x00000000


	//----- nvinfo : EIATTR_REGCOUNT
	.align		4
.L_240:
        /*0480*/ 	.byte	0x04, 0x2f
        /*0482*/ 	.short	(.L_242 - .L_241)
	.align		4
.L_241:
        /*0484*/ 	.word	index@(_ZN17fastertransformer19segmented_topp_impl27segmented_top_p_single_passINS0_28Segmented_topk_kernel_paramsI6__halfiLi256ELi4EEELi64EEEvNS0_20TopKPerSegmentParamsE)
        /*0488*/ 	.word	0x000000fe


	//----- nvinfo : EIATTR_FRAME_SIZE
	.align		4
.L_242:
        /*048c*/ 	.byte	0x04, 0x11
        /*048e*/ 	.short	(.L_244 - .L_243)
	.align		4
.L_243:
        /*0490*/ 	.word	index@(_ZN17fastertransformer19segmented_topp_impl27segmented_top_p_single_passINS0_28Segmented_topk_kernel_paramsI6__halfiLi256ELi4EEELi64EEEvNS0_20TopKPerSegmentParamsE)
        /*0494*/ 	.word	0x00000000


	//----- nvinfo : EIATTR_REGCOUNT
	.align		4
.L_244:
        /*0498*/ 	.byte	0x04, 0x2f
        /*049a*/ 	.short	(.L_246 - .L_245)
	.align		4
.L_245:
        /*049c*/ 	.word	index@(_ZN17fastertransformer19segmented_topp_impl27segmented_top_p_single_passINS0_28Segmented_topk_kernel_paramsI6__halfiLi256ELi4EEELi96EEEvNS0_20TopKPerSegmentParamsE)
        /*04a0*/ 	.word	0x000000ff


	//----- nvinfo : EIATTR_FRAME_SIZE
	.align		4
.L_246:
        /*04a4*/ 	.byte	0x04, 0x11
        /*04a6*/ 	.short	(.L_248 - .L_247)
	.align		4
.L_247:
        /*04a8*/ 	.word	index@(_ZN17fastertransformer19segmented_topp_impl27segmented_top_p_single_passINS0_28Segmented_topk_kernel_paramsI6__halfiLi256ELi4EEELi96EEEvNS0_20TopKPerSegmentParamsE)
        /*04ac*/ 	.word	0x00000020


	//----- nvinfo : EIATTR_REGCOUNT
	.align		4
.L_248:
        /*04b0*/ 	.byte	0x04, 0x2f
        /*04b2*/ 	.short	(.L_250 - .L_249)
	.align		4
.L_249:
        /*04b4*/ 	.word	index@(_ZN17fastertransformer19segmented_topp_impl27segmented_top_p_single_passINS0_28Segmented_topk_kernel_paramsI6__halfiLi256ELi4EEELi128EEEvNS0_20TopKPerSegmentParamsE)
        /*04b8*/ 	.word	0x000000ff


	//----- nvinfo : EIATTR_FRAME_SIZE
	.align		4
.L_250:
        /*04bc*/ 	.byte	0x04, 0x11
        /*04be*/ 	.short	(.L_252 - .L_251)
	.align		4
.L_251:
        /*04c0*/ 	.word	index@(_ZN17fastertransformer19segmented_topp_impl27segmented_top_p_single_passINS0_28Segmented_topk_kernel_paramsI6__halfiLi256ELi4EEELi128EEEvNS0_20TopKPerSegmentParamsE)
        /*04c4*/ 	.word	0x00000010


	//----- nvinfo : EIATTR_REGCOUNT
	.align		4
.L_252:
        /*04c8*/ 	.byte	0x04, 0x2f
        /*04ca*/ 	.short	(.L_254 - .L_253)
	.align		4
.L_253:
        /*04cc*/ 	.word	index@(_ZN17fastertransformer19segmented_topp_impl27segmented_top_p_single_passINS0_28Segmented_topk_kernel_paramsI6__halfiLi256ELi4EEELi160EEEvNS0_20TopKPerSegmentParamsE)
        /*04d0*/ 	.word	0x000000ff


	//----- nvinfo : EIATTR_FRAME_SIZE
	.align		4
.L_254:
        /*04d4*/ 	.byte	0x04, 0x11
        /*04d6*/ 	.short	(.L_256 - .L_255)
	.align		4
.L_255:
        /*04d8*/ 	.word	index@(_ZN17fastertransformer19segmented_topp_impl27segmented_top_p_single_passINS0_28Segmented_topk_kernel_paramsI6__halfiLi256ELi4EEELi160EEEvNS0_20TopKPerSegmentParamsE)
        /*04dc*/ 	.word	0x00000018


	//----- nvinfo : EIATTR_REGCOUNT
	.align		4
.L_256:
        /*04e0*/ 	.byte	0x04, 0x2f
        /*04e2*/ 	.short	(.L_258 - .L_257)
	.align		4
.L_257:
        /*04e4*/ 	.word	index@(_ZN17fastertransformer19segmented_topp_impl27segmented_top_p_single_passINS0_28Segmented_topk_kernel_paramsI6__halfiLi256ELi4EEELi192EEEvNS0_20TopKPerSegmentParamsE)
        /*04e8*/ 	.word	0x000000ff


	//----- nvinfo : EIATTR_FRAME_SIZE
	.align		4
.L_258:
        /*04ec*/ 	.byte	0x04, 0x11
        /*04ee*/ 	.short	(.L_260 - .L_259)
	.align		4
.L_259:
        /*04f0*/ 	.word	index@(_ZN17fastertransformer19segmented_topp_impl27segmented_top_p_single_passINS0_28Segmented_topk_kernel_paramsI6__halfiLi256ELi4EEELi192EEEvNS0_20TopKPerSegmentParamsE)
        /*04f4*/ 	.word	0x000000b0


	//----- nvinfo : EIATTR_REGCOUNT
	.align		4
.L_260:
        /*04f8*/ 	.byte	0x04, 0x2f
        /*04fa*/ 	.short	(.L_262 - .L_261)
	.align		4
.L_261:
        /*04fc*/ 	.word	index@(_ZN17fastertransformer19segmented_topp_impl27segmented_top_p_single_passINS0_28Segmented_topk_kernel_paramsI6__halfiLi256ELi4EEELi224EEEvNS0_20TopKPerSegmentParamsE)
        /*0500*/ 	.word	0x00000084


	//----- nvinfo : EIATTR_FRAME_SIZE
	.align		4
.L_262:
        /*0504*/ 	.byte	0x04, 0x11
        /*0506*/ 	.short	(.L_264 - .L_263)
	.align		4
.L_263:
        /*0508*/ 	.word	index@(_ZN17fastertransformer19segmented_topp_impl27segmented_top_p_single_passINS0_28Segmented_topk_kernel_paramsI6__halfiLi256ELi4EEELi224EEEvNS0_20TopKPerSegmentParamsE)
        /*050c*/ 	.word	0x00000100


	//----- nvinfo : EIATTR_REGCOUNT
	.align		4
.L_264:
        /*0510*/ 	.byte	0x04, 0x2f
        /*0512*/ 	.short	(.L_266 - .L_265)
	.align		4
.L_265:
        /*0514*/ 	.word	index@(_ZN17fastertransformer19segmented_topp_impl27segmented_top_p_single_passINS0_28Segmented_topk_kernel_paramsI6__halfiLi256ELi4EEELi256EEEvNS0_20TopKPerSegmentParamsE)
        /*0518*/ 	.word	0x000000a2


	//----- nvinfo : EIATTR_FRAME_SIZE
	.align		4
.L_266:
        /*051c*/ 	.byte	0x04, 0x11
        /*051e*/ 	.short	(.L_268 - .L_267)
	.align		4
.L_267:
        /*0520*/ 	.word	index@(_ZN17fastertransformer19segmented_topp_impl27segmented_top_p_single_passINS0_28Segmented_topk_kernel_paramsI6__halfiLi256ELi4EEELi256EEEvNS0_20TopKPerSegmentParamsE)
        /*0524*/ 	.word	0x00000120


	//----- nvinfo : EIATTR_REGCOUNT
	.align		4
.L_268:
        /*0528*/ 	.byte	0x04, 0x2f
        /*052a*/ 	.short	(.L_270 - .L_269)
	.align		4
.L_269:
        /*052c*/ 	.word	index@(_ZN17fastertransformer19segmented_topp_impl15blockSortKernelI6__halfLi128ELi1EEEvPKT_PS3_PKiPiS8_iii)
        /*0530*/ 	.word	0x00000020


	//----- nvinfo : EIATTR_FRAME_SIZE
	.align		4
.L_270:
        /*0534*/ 	.byte	0x04, 0x11
        /*0536*/ 	.short	(.L_272 - .L_271)
	.align		4
.L_271:
        /*0538*/ 	.word	index@(_ZN17fastertransformer19segmented_topp_impl15blockSortKernelI6__halfLi128ELi1EEEvPKT_PS3_PKiPiS8_iii)
        /*053c*/ 	.word	0x00000000


	//----- nvinfo : EIATTR_REGCOUNT
	.align		4
.L_272:
        /*0540*/ 	.byte	0x04, 0x2f
        /*0542*/ 	.short	(.L_274 - .L_273)
	.align		4
.L_273:
        /*0544*/ 	.word	index@(_ZN17fastertransformer19segmented_topp_impl15blockSortKernelI6__halfLi256ELi1EEEvPKT_PS3_PKiPiS8_iii)
        /*0548*/ 	.word	0x00000020


	//----- nvinfo : EIATTR_FRAME_SIZE
	.align		4
.L_274:
        /*054c*/ 	.byte	0x04, 0x11
        /*054e*/ 	.short	(.L_276 - .L_275)
	.align		4
.L_275:
        /*0550*/ 	.word	index@(_ZN17fastertransformer19segmented_topp_impl15blockSortKernelI6__halfLi256ELi1EEEvPKT_PS3_PKiPiS8_iii)
        /*0554*/ 	.word	0x00000000


	//----- nvinfo : EIATTR_REGCOUNT
	.align		4
.L_276:
        /*0558*/ 	.byte	0x04, 0x2f
        /*055a*/ 	.short	(.L_278 - .L_277)
	.align		4
.L_277:
        /*055c*/ 	.word	index@(_ZN17fastertransformer19segmented_topp_impl15blockSortKernelI6__halfLi384ELi1EEEvPKT_PS3_PKiPiS8_iii)
        /*0560*/ 	.word	0x00000027


	//----- nvinfo : EIATTR_FRAME_SIZE
	.align		4
.L_278:
        /*0564*/ 	.byte	0x04, 0x11
        /*0566*/ 	.short	(.L_280 - .L_279)
	.align		4
.L_279:
        /*0568*/ 	.word	index@(_ZN17fastertransformer19segmented_topp_impl15blockSortKernelI6__halfLi384ELi1EEEvPKT_PS3_PKiPiS8_iii)
        /*056c*/ 	.word	0x00000000


	//----- nvinfo : EIATTR_REGCOUNT
	.align		4
.L_280:
        /*0570*/ 	.byte	0x04, 0x2f
        /*0572*/ 	.short	(.L_282 - .L_281)
	.align		4
.L_281:
        /*0574*/ 	.word	index@(_ZN17fastertransformer19segmented_topp_impl15blockSortKernelI6__halfLi512ELi1EEEvPKT_PS3_PKiPiS8_iii)
        /*0578*/ 	.word	0x00000028


	//----- nvinfo : EIATTR_FRAME_SIZE
	.align		4
.L_282:
        /*057c*/ 	.byte	0x04, 0x11
        /*057e*/ 	.short	(.L_284 - .L_283)
	.align		4
.L_283:
        /*0580*/ 	.word	index@(_ZN17fastertransformer19segmented_topp_impl15blockSortKernelI6__halfLi512ELi1EEEvPKT_PS3_PKiPiS8_iii)
        /*0584*/ 	.word	0x00000000


	//----- nvinfo : EIATTR_REGCOUNT
	.align		4
.L_284:
        /*0588*/ 	.byte	0x04, 0x2f
        /*058a*/ 	.short	(.L_286 - .L_285)
	.align		4
.L_285:
        /*058c*/ 	.word	index@(_ZN17fastertransformer19segmented_topp_impl15blockSortKernelI6__halfLi640ELi1EEEvPKT_PS3_PKiPiS8_iii)
        /*0590*/ 	.word	0x00000028


	//----- nvinfo : EIATTR_FRAME_SIZE
	.align		4
.L_286:
        /*0594*/ 	.byte	0x04, 0x11
        /*0596*/ 	.short	(.L_288 - .L_287)
	.align		4
.L_287:
        /*0598*/ 	.word	index@(_ZN17fastertransformer19segmented_topp_impl15blockSortKernelI6__halfLi640ELi1EEEvPKT_PS3_PKiPiS8_iii)
        /*059c*/ 	.word	0x00000000


	//----- nvinfo : EIATTR_REGCOUNT
	.align		4
.L_288:
        /*05a0*/ 	.byte	0x04, 0x2f
        /*05a2*/ 	.short	(.L_290 - .L_289)
	.align		4
.L_289:
        /*05a4*/ 	.word	index@(_ZN17fastertransformer19segmented_topp_impl15blockSortKernelI6__halfLi768ELi1EEEvPKT_PS3_PKiPiS8_iii)
        /*05a8*/ 	.word	0x00000026


	//----- nvinfo : EIATTR_FRAME_SIZE
	.align		4
.L_290:
        /*05ac*/ 	.byte	0x04, 0x11
        /*05ae*/ 	.short	(.L_292 - .L_291)
	.align		4
.L_291:
        /*05b0*/ 	.word	index@(_ZN17fastertransformer19segmented_topp_impl15blockSortKernelI6__halfLi768ELi1EEEvPKT_PS3_PKiPiS8_iii)
        /*05b4*/ 	.word	0x00000000


	//----- nvinfo : EIATTR_REGCOUNT
	.align		4
.L_292:
        /*05b8*/ 	.byte	0x04, 0x2f
        /*05ba*/ 	.short	(.L_294 - .L_293)
	.align		4
.L_293:
        /*05bc*/ 	.word	index@(_ZN17fastertransformer19segmented_topp_impl15blockSortKernelI6__halfLi896ELi1EEEvPKT_PS3_PKiPiS8_iii)
        /*05c0*/ 	.word	0x00000026


	//----- nvinfo : EIATTR_FRAME_SIZE
	.align		4
.L_294:
        /*05c4*/ 	.byte	0x04, 0x11
        /*05c6*/ 	.short	(.L_296 - .L_295)
	.align		4
.L_295:
        /*05c8*/ 	.word	index@(_ZN17fastertransformer19segmented_topp_impl15blockSortKernelI6__halfLi896ELi1EEEvPKT_PS3_PKiPiS8_iii)
        /*05cc*/ 	.word	0x00000000


	//----- nvinfo : EIATTR_REGCOUNT
	.align		4
.L_296:
        /*05d0*/ 	.byte	0x04, 0x2f
        /*05d2*/ 	.short	(.L_298 - .L_297)
	.align		4
.L_297:
        /*05d4*/ 	.word	index@(_ZN17fastertransformer19segmented_topp_impl15blockSortKernelI6__halfLi1024ELi1EEEvPKT_PS3_PKiPiS8_iii)
        /*05d8*/ 	.word	0x00000028


	//----- nvinfo : EIATTR_FRAME_SIZE
	.align		4
.L_298:
        /*05dc*/ 	.byte	0x04, 0x11
        /*05de*/ 	.short	(.L_300 - .L_299)
	.align		4
.L_299:
        /*05e0*/ 	.word	index@(_ZN17fastertransformer19segmented_topp_impl15blockSortKernelI6__halfLi1024ELi1EEEvPKT_PS3_PKiPiS8_iii)
        /*05e4*/ 	.word	0x00000000


	//----- nvinfo : EIATTR_REGCOUNT
	.align		4
.L_300:
        /*05e8*/ 	.byte	0x04, 0x2f
        /*05ea*/ 	.short	(.L_302 - .L_301)
	.align		4
.L_301:
        /*05ec*/ 	.word	index@(_ZN17fastertransformer19segmented_topp_impl15blockSortKernelI6__halfLi1024ELi2EEEvPKT_PS3_PKiPiS8_iii)
        /*05f0*/ 	.word	0x00000028


	//----- nvinfo : EIATTR_FRAME_SIZE
	.align		4
.L_302:
        /*05f4*/ 	.byte	0x04, 0x11
        /*05f6*/ 	.short	(.L_304 - .L_303)
	.align		4
.L_303:
        /*05f8*/ 	.word	index@(_ZN17fastertransformer19segmented_topp_impl15blockSortKernelI6__halfLi1024ELi2EEEvPKT_PS3_PKiPiS8_iii)
        /*05fc*/ 	.word	0x00000000


	//----- nvinfo : EIATTR_REGCOUNT
	.align		4
.L_304:
        /*0600*/ 	.byte	0x04, 0x2f
        /*0602*/ 	.short	(.L_306 - .L_305)
	.align		4
.L_305:
        /*0604*/ 	.word	index@(_ZN17fastertransformer19segmented_topp_impl15blockSortKernelI6__halfLi1024ELi4EEEvPKT_PS3_PKiPiS8_iii)
        /*0608*/ 	.word	0x00000038


	//----- nvinfo : EIATTR_FRAME_SIZE
	.align		4
.L_306:
        /*060c*/ 	.byte	0x04, 0x11
        /*060e*/ 	.short	(.L_308 - .L_307)
	.align		4
.L_307:
        /*0610*/ 	.word	index@(_ZN17fastertransformer19segmented_topp_impl15blockSortKernelI6__halfLi1024ELi4EEEvPKT_PS3_PKiPiS8_iii)
        /*0614*/ 	.word	0x00000000


	//----- nvinfo : EIATTR_REGCOUNT
	.align		4
.L_308:
        /*0618*/ 	.byte	0x04, 0x2f
        /*061a*/ 	.short	(.L_310 - .L_309)
	.align		4
.L_309:
        /*061c*/ 	.word	index@(_ZN17fastertransformer19segmented_topp_impl27segmented_top_p_single_passINS0_28Segmented_topk_kernel_paramsI6__halfiLi256ELi1EEELi32EEEvNS0_20TopKPerSegmentParamsE)
        /*0620*/ 	.word	0x00000080


	//----- nvinfo : EIATTR_FRAME_SIZE
	.align		4
.L_310:
        /*0624*/ 	.byte	0x04, 0x11
        /*0626*/ 	.short	(.L_312 - .L_311)
	.align		4
.L_311:
        /*0628*/ 	.word	index@(_ZN17fastertransformer19segmented_topp_impl27segmented_top_p_single_passINS0_28Segmented_topk_kernel_paramsI6__halfiLi256ELi1EEELi32EEEvNS0_20TopKPerSegmentParamsE)
        /*062c*/ 	.word	0x00000000


	//----- nvinfo : EIATTR_REGCOUNT
	.align		4
.L_312:
        /*0630*/ 	.byte	0x04, 0x2f
        /*0632*/ 	.short	(.L_314 - .L_313)
	.align		4
.L_313:
        /*0634*/ 	.word	index@(_ZN17fastertransformer19segmented_topp_impl27segmented_top_p_single_passINS0_28Segmented_topk_kernel_paramsI6__halfiLi256ELi1EEELi64EEEvNS0_20TopKPerSegmentParamsE)
        /*0638*/ 	.word	0x000000fe


	//----- nvinfo : EIATTR_FRAME_SIZE
	.align		4
.L_314:
        /*063c*/ 	.byte	0x04, 0x11
        /*063e*/ 	.short	(.L_316 - .L_315)
	.align		4
.L_315:
        /*0640*/ 	.word	index@(_ZN17fastertransformer19segmented_topp_impl27segmented_top_p_single_passINS0_28Segmented_topk_kernel_paramsI6__halfiLi256ELi1EEELi64EEEvNS0_20TopKPerSegmentParamsE)
        /*0644*/ 	.word	0x00000000


	//----- nvinfo : EIATTR_REGCOUNT
	.align		4
.L_316:
        /*0648*/ 	.byte	0x04, 0x2f
        /*064a*/ 	.short	(.L_318 - .L_317)
	.align		4
.L_317:
        /*064c*/ 	.word	index@(_ZN17fastertransformer19segmented_topp_impl27segmented_top_p_single_passINS0_28Segmented_topk_kernel_paramsI6__halfiLi256ELi1EEELi96EEEvNS0_20TopKPerSegmentParamsE)
        /*0650*/ 	.word	0x000000ff


	//----- nvinfo : EIATTR_FRAME_SIZE
	.align		4
.L_318:
        /*0654*/ 	.byte	0x04, 0x11
        /*0656*/ 	.short	(.L_320 - .L_319)
	.align		4
.L_319:
        /*0658*/ 	.word	index@(_ZN17fastertransformer19segmented_topp_impl27segmented_top_p_single_passINS0_28Segmented_topk_kernel_paramsI6__halfiLi256ELi1EEELi96EEEvNS0_20TopKPerSegmentParamsE)
        /*065c*/ 	.word	0x00000020


	//----- nvinfo : EIATTR_REGCOUNT
	.align		4
.L_320:
        /*0660*/ 	.byte	0x04, 0x2f
        /*0662*/ 	.short	(.L_322 - .L_321)
	.align		4
.L_321:
        /*0664*/ 	.word	index@(_ZN17fastertransformer19segmented_topp_impl27segmented_top_p_single_passINS0_28Segmented_topk_kernel_paramsI6__halfiLi256ELi1EEELi128EEEvNS0_20TopKPerSegmentParamsE)
        /*0668*/ 	.word	0x000000ff


	//----- nvinfo : EIATTR_FRAME_SIZE
	.align		4
.L_322:
        /*066c*/ 	.byte	0x04, 0x11
        /*066e*/ 	.short	(.L_324 - .L_323)
	.align		4
.L_323:
        /*0670*/ 	.word	index@(_ZN17fastertransformer19segmented_topp_impl27segmented_top_p_single_passINS0_28Segmented_topk_kernel_paramsI6__halfiLi256ELi1EEELi128EEEvNS0_20TopKPerSegmentParamsE)
        /*0674*/ 	.word	0x00000010


	//----- nvinfo : EIATTR_REGCOUNT
	.align		4
.L_324:
        /*0678*/ 	.byte	0x04, 0x2f
        /*067a*/ 	.short	(.L_326 - .L_325)
	.align		4
.L_325:
        /*067c*/ 	.word	index@(_ZN17fastertransformer19segmented_topp_impl27segmented_top_p_single_passINS0_28Segmented_topk_kernel_paramsI6__halfiLi256ELi1EEELi160EEEvNS0_20TopKPerSegmentParamsE)
        /*0680*/ 	.word	0x000000ff


	//----- nvinfo : EIATTR_FRAME_SIZE
	.align		4
.L_326:
        /*0684*/ 	.byte	0x04, 0x11
        /*0686*/ 	.short	(.L_328 - .L_327)
	.align		4
.L_327:
        /*0688*/ 	.word	index@(_ZN17fastertransformer19segmented_topp_impl27segmented_top_p_single_passINS0_28Segmented_topk_kernel_paramsI6__halfiLi256ELi1EEELi160EEEvNS0_20TopKPerSegmentParamsE)
        /*068c*/ 	.word	0x00000018


	//----- nvinfo : EIATTR_REGCOUNT
	.align		4
.L_328:
        /*0690*/ 	.byte	0x04, 0x2f
        /*0692*/ 	.short	(.L_330 - .L_329)
	.align		4
.L_329:
        /*0694*/ 	.word	index@(_ZN17fastertransformer19segmented_topp_impl27segmented_top_p_single_passINS0_28Segmented_topk_kernel_paramsI6__halfiLi256ELi1EEELi192EEEvNS0_20TopKPerSegmentParamsE)
        /*0698*/ 	.word	0x000000ff


	//----- nvinfo : EIATTR_FRAME_SIZE
	.align		4
.L_330:
        /*069c*/ 	.byte	0x04, 0x11
        /*069e*/ 	.short	(.L_332 - .L_331)
	.align		4
.L_331:
        /*06a0*/ 	.word	index@(_ZN17fastertransformer19segmented_topp_impl27segmented_top_p_single_passINS0_28Segmented_topk_kernel_paramsI6__halfiLi256ELi1EEELi192EEEvNS0_20TopKPerSegmentParamsE)
        /*06a4*/ 	.word	0x000000b0


	//----- nvinfo : EIATTR_REGCOUNT
	.align		4
.L_332:
        /*06a8*/ 	.byte	0x04, 0x2f
        /*06aa*/ 	.short	(.L_334 - .L_333)
	.align		4
.L_333:
        /*06ac*/ 	.word	index@(_ZN17fastertransformer19segmented_topp_impl27segmented_top_p_single_passINS0_28Segmented_topk_kernel_paramsI6__halfiLi256ELi1EEELi224EEEvNS0_20TopKPerSegmentParamsE)
        /*06b0*/ 	.word	0x00000084


	//----- nvinfo : EIATTR_FRAME_SIZE
	.align		4
.L_334:
        /*06b4*/ 	.byte	0x04, 0x11
        /*06b6*/ 	.short	(.L_336 - .L_335)
	.align		4
.L_335:
        /*06b8*/ 	.word	index@(_ZN17fastertransformer19segmented_topp_impl27segmented_top_p_single_passINS0_28Segmented_topk_kernel_paramsI6__halfiLi256ELi1EEELi224EEEvNS0_20TopKPerSegmentParamsE)
        /*06bc*/ 	.word	0x00000100


	//----- nvinfo : EIATTR_REGCOUNT
	.align		4
.L_336:
        /*06c0*/ 	.byte	0x04, 0x2f
        /*06c2*/ 	.short	(.L_338 - .L_337)
	.align		4
.L_337:
        /*06c4*/ 	.word	index@(_ZN17fastertransformer19segmented_topp_impl27segmented_top_p_single_passINS0_28Segmented_topk_kernel_paramsI6__halfiLi256ELi1EEELi256EEEvNS0_20TopKPerSegmentParamsE)
        /*06c8*/ 	.word	0x000000a2


	//----- nvinfo : EIATTR_FRAME_SIZE
	.align		4
.L_338:
        /*06cc*/ 	.byte	0x04, 0x11
        /*06ce*/ 	.short	(.L_340 - .L_339)
	.align		4
.L_339:
        /*06d0*/ 	.word	index@(_ZN17fastertransformer19segmented_topp_impl27segmented_top_p_single_passINS0_28Segmented_topk_kernel_paramsI6__halfiLi256ELi1EEELi256EEEvNS0_20TopKPerSegmentParamsE)
        /*06d4*/ 	.word	0x00000120


	//----- nvinfo : EIATTR_MIN_STACK_SIZE
	.align		4
.L_340:
        /*06d8*/ 	.byte	0x04, 0x12
        /*06da*/ 	.short	(.L_342 - .L_341)
	.align		4
.L_341:
        /*06dc*/ 	.word	index@(_ZN17fastertransformer19segmented_topp_impl27segmented_top_p_single_passINS0_28Segmented_topk_kernel_paramsI6__halfiLi256ELi1EEELi256EEEvNS0_20TopKPerSegmentParamsE)
        /*06e0*/ 	.word	0x00000120


	//----- nvinfo : EIATTR_MIN_STACK_SIZE
	.align		4
.L_342:
        /*06e4*/ 	.byte	0x04, 0x12
        /*06e6*/ 	.short	(.L_344 - .L_343)
	.align		4
.L_343:
        /*06e8*/ 	.word	index@(_ZN17fastertransformer19segmented_topp_impl27segmented_top_p_single_passINS0_28Segmented_topk_kernel_paramsI6__halfiLi256ELi1EEELi224EEEvNS0_20TopKPerSegmentParamsE)
        /*06ec*/ 	.word	0x00000100


	//----- nvinfo : EIATTR_MIN_STACK_SIZE
	.align		4
.L_344:
        /*06f0*/ 	.byte	0x04, 0x12
        /*06f2*/ 	.short	(.L_346 - .L_345)
	.align		4
.L_345:
        /*06f4*/ 	.word	index@(_ZN17fastertransformer19segmented_topp_impl27segmented_top_p_single_passINS0_28Segmented_topk_kernel_paramsI6__halfiLi256ELi1EEELi192EEEvNS0_20TopKPerSegmentParamsE)
        /*06f8*/ 	.word	0x000000b0


	//----- nvinfo : EIATTR_MIN_STACK_SIZE
	.align		4
.L_346:
        /*06fc*/ 	.byte	0x04, 0x12
        /*06fe*/ 	.short	(.L_348 - .L_347)
	.align		4
.L_347:
        /*0700*/ 	.word	index@(_ZN17fastertransformer19segmented_topp_impl27segmented_top_p_single_passINS0_28Segmented_topk_kernel_paramsI6__halfiLi256ELi1EEELi160EEEvNS0_20TopKPerSegmentParamsE)
        /*0704*/ 	.word	0x00000018


	//----- nvinfo : EIATTR_MIN_STACK_SIZE
	.align		4
.L_348:
        /*0708*/ 	.byte	0x04, 0x12
        /*070a*/ 	.short	(.L_350 - .L_349)
	.align		4
.L_349:
        /*070c*/ 	.word	index@(_ZN17fastertransformer19segmented_topp_impl27segmented_top_p_single_passINS0_28Segmented_topk_kernel_paramsI6__halfiLi256ELi1EEELi128EEEvNS0_20TopKPerSegmentParamsE)
        /*0710*/ 	.word	0x00000010


	//----- nvinfo : EIATTR_MIN_STACK_SIZE
	.align		4
.L_350:
        /*0714*/ 	.byte	0x04, 0x12
        /*0716*/ 	.short	(.L_352 - .L_351)
	.align		4
.L_351:
        /*0718*/ 	.word	index@(_ZN17fastertransformer19segmented_topp_impl27segmented_top_p_single_passINS0_28Segmented_topk_kernel_paramsI6__halfiLi256ELi1EEELi96EEEvNS0_20TopKPerSegmentParamsE)
        /*071c*/ 	.word	0x00000020


	//----- nvinfo : EIATTR_MIN_STACK_SIZE
	.align		4
.L_352:
        /*0720*/ 	.byte	0x04, 0x12
        /*0722*/ 	.short	(.L_354 - .L_353)
	.align		4
.L_353:
        /*0724*/ 	.word	index@(_ZN17fastertransformer19segmented_topp_impl27segmented_top_p_single_passINS0_28Segmented_topk_kernel_paramsI6__halfiLi256ELi1EEELi64EEEvNS0_20TopKPerSegmentParamsE)
        /*0728*/ 	.word	0x00000000


	//----- nvinfo : EIATTR_MIN_STACK_SIZE
	.align		4
.L_354:
        /*072c*/ 	.byte	0x04, 0x12
        /*072e*/ 	.short	(.L_356 - .L_355)
	.align		4
.L_355:
        /*0730*/ 	.word	index@(_ZN17fastertransformer19segmented_topp_impl27segmented_top_p_single_passINS0_28Segmented_topk_kernel_paramsI6__halfiLi256ELi1EEELi32EEEvNS0_20TopKPerSegmentParamsE)
        /*0734*/ 	.word	0x00000000


	//----- nvinfo : EIATTR_MIN_STACK_SIZE
	.align		4
.L_356:
        /*0738*/ 	.byte	0x04, 0x12
        /*073a*/ 	.short	(.L_358 - .L_357)
	.align		4
.L_357:
        /*073c*/ 	.word	index@(_ZN17fastertransformer19segmented_topp_impl15blockSortKernelI6__halfLi1024ELi4EEEvPKT_PS3_PKiPiS8_iii)
        /*0740*/ 	.word	0x00000000


	//----- nvinfo : EIATTR_MIN_STACK_SIZE
	.align		4
.L_358:
        /*0744*/ 	.byte	0x04, 0x12
        /*0746*/ 	.short	(.L_360 - .L_359)
	.align		4
.L_359:
        /*0748*/ 	.word	index@(_ZN17fastertransformer19segmented_topp_impl15blockSortKernelI6__halfLi1024ELi2EEEvPKT_PS3_PKiPiS8_iii)
        /*074c*/ 	.word	0x00000000


	//----- nvinfo : EIATTR_MIN_STACK_SIZE
	.align		4
.L_360:
        /*0750*/ 	.byte	0x04, 0x12
        /*0752*/ 	.short	(.L_362 - .L_361)
	.align		4
.L_361:
        /*0754*/ 	.word	index@(_ZN17fastertransformer19segmented_topp_impl15blockSortKernelI6__halfLi1024ELi1EEEvPKT_PS3_PKiPiS8_iii)
        /*0758*/ 	.word	0x00000000


	//----- nvinfo : EIATTR_MIN_STACK_SIZE
	.align		4
.L_362:
        /*075c*/ 	.byte	0x04, 0x12
        /*075e*/ 	.short	(.L_364 - .L_363)
	.align		4
.L_363:
        /*0760*/ 	.word	index@(_ZN17fastertransformer19segmented_topp_impl15blockSortKernelI6__halfLi896ELi1EEEvPKT_PS3_PKiPiS8_iii)
        /*0764*/ 	.word	0x00000000


	//----- nvinfo : EIATTR_MIN_STACK_SIZE
	.align		4
.L_364:
        /*0768*/ 	.byte	0x04, 0x12
        /*076a*/ 	.short	(.L_366 - .L_365)
	.align		4
.L_365:
        /*076c*/ 	.word	index@(_ZN17fastertransformer19segmented_topp_impl15blockSortKernelI6__halfLi768ELi1EEEvPKT_PS3_PKiPiS8_iii)
        /*0770*/ 	.word	0x00000000


	//----- nvinfo : EIATTR_MIN_STACK_SIZE
	.align		4
.L_366:
        /*0774*/ 	.byte	0x04, 0x12
        /*0776*/ 	.short	(.L_368 - .L_367)
	.align		4
.L_367:
        /*0778*/ 	.word	index@(_ZN17fastertransformer19segmented_topp_impl15blockSortKernelI6__halfLi640ELi1EEEvPKT_PS3_PKiPiS8_iii)
        /*077c*/ 	.word	0x00000000


	//----- nvinfo : EIATTR_MIN_STACK_SIZE
	.align		4
.L_368:
        /*0780*/ 	.byte	0x04, 0x12
        /*0782*/ 	.short	(.L_370 - .L_369)
	.align		4
.L_369:
        /*0784*/ 	.word	index@(_ZN17fastertransformer19segmented_topp_impl15blockSortKernelI6__halfLi512ELi1EEEvPKT_PS3_PKiPiS8_iii)
        /*0788*/ 	.word	0x00000000


	//----- nvinfo : EIATTR_MIN_STACK_SIZE
	.align		4
.L_370:
        /*078c*/ 	.byte	0x04, 0x12
        /*078e*/ 	.short	(.L_372 - .L_371)
	.align		4
.L_371:
        /*0790*/ 	.word	index@(_ZN17fastertransformer19segmented_topp_impl15blockSortKernelI6__halfLi384ELi1EEEvPKT_PS3_PKiPiS8_iii)
        /*0794*/ 	.word	0x00000000


	//----- nvinfo : EIATTR_MIN_STACK_SIZE
	.align		4
.L_372:
        /*0798*/ 	.byte	0x04, 0x12
        /*079a*/ 	.short	(.L_374 - .L_373)
	.align		4
.L_373:
        /*079c*/ 	.word	index@(_ZN17fastertransformer19segmented_topp_impl15blockSortKernelI6__halfLi256ELi1EEEvPKT_PS3_PKiPiS8_iii)
        /*07a0*/ 	.word	0x00000000


	//----- nvinfo : EIATTR_MIN_STACK_SIZE
	.align		4
.L_374:
        /*07a4*/ 	.byte	0x04, 0x12
        /*07a6*/ 	.short	(.L_376 - .L_375)
	.align		4
.L_375:
        /*07a8*/ 	.word	index@(_ZN17fastertransformer19segmented_topp_impl15blockSortKernelI6__halfLi128ELi1EEEvPKT_PS3_PKiPiS8_iii)
        /*07ac*/ 	.word	0x00000000


	//----- nvinfo : EIATTR_MIN_STACK_SIZE
	.align		4
.L_376:
        /*07b0*/ 	.byte	0x04, 0x12
        /*07b2*/ 	.short	(.L_378 - .L_377)
	.align		4
.L_377:
        /*07b4*/ 	.word	index@(_ZN17fastertransformer19segmented_topp_impl27segmented_top_p_single_passINS0_28Segmented_topk_kernel_paramsI6__halfiLi256ELi4EEELi256EEEvNS0_20TopKPerSegmentParamsE)
        /*07b8*/ 	.word	0x00000120


	//----- nvinfo : EIATTR_MIN_STACK_SIZE
	.align		4
.L_378:
        /*07bc*/ 	.byte	0x04, 0x12
        /*07be*/ 	.short	(.L_380 - .L_379)
	.align		4
.L_379:
        /*07c0*/ 	.word	index@(_ZN17fastertransformer19segmented_topp_impl27segmented_top_p_single_passINS0_28Segmented_topk_kernel_paramsI6__halfiLi256ELi4EEELi224EEEvNS0_20TopKPerSegmentParamsE)
        /*07c4*/ 	.word	0x00000100


	//----- nvinfo : EIATTR_MIN_STACK_SIZE
	.align		4
.L_380:
        /*07c8*/ 	.byte	0x04, 0x12
        /*07ca*/ 	.short	(.L_382 - .L_381)
	.align		4
.L_381:
        /*07cc*/ 	.word	index@(_ZN17fastertransformer19segmented_topp_impl27segmented_top_p_single_passINS0_28Segmented_topk_kernel_paramsI6__halfiLi256ELi4EEELi192EEEvNS0_20TopKPerSegmentParamsE)
        /*07d0*/ 	.word	0x000000b0


	//----- nvinfo : EIATTR_MIN_STACK_SIZE
	.align		4
.L_382:
        /*07d4*/ 	.byte	0x04, 0x12
        /*07d6*/ 	.short	(.L_384 - .L_383)
	.align		4
.L_383:
        /*07d8*/ 	.word	index@(_ZN17fastertransformer19segmented_topp_impl27segmented_top_p_single_passINS0_28Segmented_topk_kernel_paramsI6__halfiLi256ELi4EEELi160EEEvNS0_20TopKPerSegmentParamsE)
        /*07dc*/ 	.word	0x00000018


	//----- nvinfo : EIATTR_MIN_STACK_SIZE
	.align		4
.L_384:
        /*07e0*/ 	.byte	0x04, 0x12
        /*07e2*/ 	.short	(.L_386 - .L_385)
	.align		4
.L_385:
        /*07e4*/ 	.word	index@(_ZN17fastertransformer19segmented_topp_impl27segmented_top_p_single_passINS0_28Segmented_topk_kernel_paramsI6__halfiLi256ELi4EEELi128EEEvNS0_20TopKPerSegmentParamsE)
        /*07e8*/ 	.word	0x00000010


	//----- nvinfo : EIATTR_MIN_STACK_SIZE
	.align		4
.L_386:
        /*07ec*/ 	.byte	0x04, 0x12
        /*07ee*/ 	.short	(.L_388 - .L_387)
	.align		4
.L_387:
        /*07f0*/ 	.word	index@(_ZN17fastertransformer19segmented_topp_impl27segmented_top_p_single_passINS0_28Segmented_topk_kernel_paramsI6__halfiLi256ELi4EEELi96EEEvNS0_20TopKPerSegmentParamsE)
        /*07f4*/ 	.word	0x00000020


	//----- nvinfo : EIATTR_MIN_STACK_SIZE
	.align		4
.L_388:
        /*07f8*/ 	.byte	0x04, 0x12
        /*07fa*/ 	.short	(.L_390 - .L_389)
	.align		4
.L_389:
        /*07fc*/ 	.word	index@(_ZN17fastertransformer19segmented_topp_impl27segmented_top_p_single_passINS0_28Segmented_topk_kernel_paramsI6__halfiLi256ELi4EEELi64EEEvNS0_20TopKPerSegmentParamsE)
        /*0800*/ 	.word	0x00000000


	//----- nvinfo : EIATTR_MIN_STACK_SIZE
	.align		4
.L_390:
        /*0804*/ 	.byte	0x04, 0x12
        /*0806*/ 	.short	(.L_392 - .L_391)
	.align		4
.L_391:
        /*0808*/ 	.word	index@(_ZN17fastertransformer19segmented_topp_impl27segmented_top_p_single_passINS0_28Segmented_topk_kernel_paramsI6__halfiLi256ELi4EEELi32EEEvNS0_20TopKPerSegmentParamsE)
        /*080c*/ 	.word	0x00000000


	//----- nvinfo : EIATTR_MIN_STACK_SIZE
	.align		4
.L_392:
        /*0810*/ 	.byte	0x04, 0x12
        /*0812*/ 	.short	(.L_394 - .L_393)
	.align		4
.L_393:
        /*0814*/ 	.word	index@(_ZN17fastertransformer19segmented_topp_impl27segmented_top_p_single_passINS0_28Segmented_topk_kernel_paramsIfiLi256ELi1EEELi256EEEvNS0_20TopKPerSegmentParamsE)
        /*0818*/ 	.word	0x00000220


	//----- nvinfo : EIATTR_MIN_STACK_SIZE
	.align		4
.L_394:
        /*081c*/ 	.byte	0x04, 0x12
        /*081e*/ 	.short	(.L_396 - .L_395)
	.align		4
.L_395:
        /*0820*/ 	.word	index@(_ZN17fastertransformer19segmented_topp_impl27segmented_top_p_single_passINS0_28Segmented_topk_kernel_paramsIfiLi256ELi1EEELi224EEEvNS0_20TopKPerSegmentParamsE)
        /*0824*/ 	.word	0x000001e0


	//----- nvinfo : EIATTR_MIN_STACK_SIZE
	.align		4
.L_396:
        /*0828*/ 	.byte	0x04, 0x12
        /*082a*/ 	.short	(.L_398 - .L_397)
	.align		4
.L_397:
        /*082c*/ 	.word	index@(_ZN17fastertransformer19segmented_topp_impl27segmented_top_p_single_passINS0_28Segmented_topk_kernel_paramsIfiLi256ELi1EEELi192EEEvNS0_20TopKPerSegmentParamsE)
        /*0830*/ 	.word	0x000001b0


	//----- nvinfo : EIATTR_MIN_STACK_SIZE
	.align		4
.L_398:
        /*0834*/ 	.byte	0x04, 0x12
        /*0836*/ 	.short	(.L_400 - .L_399)
	.align		4
.L_399:
        /*0838*/ 	.word	index@(_ZN17fastertransformer19segmented_topp_impl27segmented_top_p_single_passINS0_28Segmented_topk_kernel_paramsIfiLi256ELi1EEELi160EEEvNS0_20TopKPerSegmentParamsE)
        /*083c*/ 	.word	0x00000018


	//----- nvinfo : EIATTR_MIN_STACK_SIZE
	.align		4
.L_400:
        /*0840*/ 	.byte	0x04, 0x12
        /*0842*/ 	.short	(.L_402 - .L_401)
	.align		4
.L_401:
        /*0844*/ 	.word	index@(_ZN17fastertransformer19segmented_topp_impl27segmented_top_p_single_passINS0_28Segmented_topk_kernel_paramsIfiLi256ELi1EEELi128EEEvNS0_20TopKPerSegmentParamsE)
        /*0848*/ 	.word	0x00000000


	//----- nvinfo : EIATTR_MIN_STACK_SIZE
	.align		4
.L_402:
        /*084c*/ 	.byte	0x04, 0x12
        /*084e*/ 	.short	(.L_404 - .L_403)
	.align		4
.L_403:
        /*0850*/ 	.word	index@(_ZN17fastertransformer19segmented_topp_impl27segmented_top_p_single_passINS0_28Segmented_topk_kernel_paramsIfiLi256ELi1EEELi96EEEvNS0_20TopKPerSegmentParamsE)
        /*0854*/ 	.word	0x00000000


	//----- nvinfo : EIATTR_MIN_STACK_SIZE
	.align		4
.L_404:
        /*0858*/ 	.byte	0x04, 0x12
        /*085a*/ 	.short	(.L_406 - .L_405)
	.align		4
.L_405:
        /*085c*/ 	.word	index@(_ZN17fastertransformer19segmented_topp_impl27segmented_top_p_single_passINS0_28Segmented_topk_kernel_paramsIfiLi256ELi1EEELi64EEEvNS0_20TopKPerSegmentParamsE)
        /*0860*/ 	.word	0x00000000


	//----- nvinfo : EIATTR_MIN_STACK_SIZE
	.align		4
.L_406:
        /*0864*/ 	.byte	0x04, 0x12
        /*0866*/ 	.short	(.L_408 - .L_407)
	.align		4
.L_407:
        /*0868*/ 	.word	index@(_ZN17fastertransformer19segmented_topp_impl27segmented_top_p_single_passINS0_28Segmented_topk_kernel_paramsIfiLi256ELi1EEELi32EEEvNS0_20TopKPerSegmentParamsE)
        /*086c*/ 	.word	0x00000000


	//----- nvinfo : EIATTR_MIN_STACK_SIZE
	.align		4
.L_408:
        /*0870*/ 	.byte	0x04, 0x12
        /*0872*/ 	.short	(.L_410 - .L_409)
	.align		4
.L_409:
        /*0874*/ 	.word	index@(_ZN17fastertransformer19segmented_topp_impl15blockSortKernelIfLi1024ELi4EEEvPKT_PS2_PKiPiS7_iii)
        /*0878*/ 	.word	0x00000000


	//----- nvinfo : EIATTR_MIN_STACK_SIZE
	.align		4
.L_410:
        /*087c*/ 	.byte	0x04, 0x12
        /*087e*/ 	.short	(.L_412 - .L_411)
	.align		4
.L_411:
        /*0880*/ 	.word	index@(_ZN17fastertransformer19segmented_topp_impl15blockSortKernelIfLi1024ELi2EEEvPKT_PS2_PKiPiS7_iii)
        /*0884*/ 	.word	0x00000000


	//----- nvinfo : EIATTR_MIN_STACK_SIZE
	.align		4
.L_412:
        /*0888*/ 	.byte	0x04, 0x12
        /*088a*/ 	.short	(.L_414 - .L_413)
	.align		4
.L_413:
        /*088c*/ 	.word	index@(_ZN17fastertransformer19segmented_topp_impl15blockSortKernelIfLi1024ELi1EEEvPKT_PS2_PKiPiS7_iii)
        /*0890*/ 	.word	0x00000000


	//----- nvinfo : EIATTR_MIN_STACK_SIZE
	.align		4
.L_414:
        /*0894*/ 	.byte	0x04, 0x12
        /*0896*/ 	.short	(.L_416 - .L_415)
	.align		4
.L_415:
        /*0898*/ 	.word	index@(_ZN17fastertransformer19segmented_topp_impl15blockSortKernelIfLi896ELi1EEEvPKT_PS2_PKiPiS7_iii)
        /*089c*/ 	.word	0x00000000


	//----- nvinfo : EIATTR_MIN_STACK_SIZE
	.align		4
.L_416:
        /*08a0*/ 	.byte	0x04, 0x12
        /*08a2*/ 	.short	(.L_418 - .L_417)
	.align		4
.L_417:
        /*08a4*/ 	.word	index@(_ZN17fastertransformer19segmented_topp_impl15blockSortKernelIfLi768ELi1EEEvPKT_PS2_PKiPiS7_iii)
        /*08a8*/ 	.word	0x00000000


	//----- nvinfo : EIATTR_MIN_STACK_SIZE
	.align		4
.L_418:
        /*08ac*/ 	.byte	0x04, 0x12
        /*08ae*/ 	.short	(.L_420 - .L_419)
	.align		4
.L_419:
        /*08b0*/ 	.word	index@(_ZN17fastertransformer19segmented_topp_impl15blockSortKernelIfLi640ELi1EEEvPKT_PS2_PKiPiS7_iii)
        /*08b4*/ 	.word	0x00000000


	//----- nvinfo : EIATTR_MIN_STACK_SIZE
	.align		4
.L_420:
        /*08b8*/ 	.byte	0x04, 0x12
        /*08ba*/ 	.short	(.L_422 - .L_421)
	.align		4
.L_421:
        /*08bc*/ 	.word	index@(_ZN17fastertransformer19segmented_topp_impl15blockSortKernelIfLi512ELi1EEEvPKT_PS2_PKiPiS7_iii)
        /*08c0*/ 	.word	0x00000000


	//----- nvinfo : EIATTR_MIN_STACK_SIZE
	.align		4
.L_422:
        /*08c4*/ 	.byte	0x04, 0x12
        /*08c6*/ 	.short	(.L_424 - .L_423)
	.align		4
.L_423:
        /*08c8*/ 	.word	index@(_ZN17fastertransformer19segmented_topp_impl15blockSortKernelIfLi384ELi1EEEvPKT_PS2_PKiPiS7_iii)
        /*08cc*/ 	.word	0x00000000


	//----- nvinfo : EIATTR_MIN_STACK_SIZE
	.align		4
.L_424:
        /*08d0*/ 	.byte	0x04, 0x12
        /*08d2*/ 	.short	(.L_426 - .L_425)
	.align		4
.L_425:
        /*08d4*/ 	.word	index@(_ZN17fastertransformer19segmented_topp_impl15blockSortKernelIfLi256ELi1EEEvPKT_PS2_PKiPiS7_iii)
        /*08d8*/ 	.word	0x00000000


	//----- nvinfo : EIATTR_MIN_STACK_SIZE
	.align		4
.L_426:
        /*08dc*/ 	.byte	0x04, 0x12
        /*08de*/ 	.short	(.L_428 - .L_427)
	.align		4
.L_427:
        /*08e0*/ 	.word	index@(_ZN17fastertransformer19segmented_topp_impl15blockSortKernelIfLi128ELi1EEEvPKT_PS2_PKiPiS7_iii)
        /*08e4*/ 	.word	0x00000000


	//----- nvinfo : EIATTR_MIN_STACK_SIZE
	.align		4
.L_428:
        /*08e8*/ 	.byte	0x04, 0x12
        /*08ea*/ 	.short	(.L_430 - .L_429)
	.align		4
.L_429:
        /*08ec*/ 	.word	index@(_ZN17fastertransformer19segmented_topp_impl27segmented_top_p_single_passINS0_28Segmented_topk_kernel_paramsIfiLi256ELi2EEELi256EEEvNS0_20TopKPerSegmentParamsE)
        /*08f0*/ 	.word	0x00000220


	//----- nvinfo : EIATTR_MIN_STACK_SIZE
	.align		4
.L_430:
        /*08f4*/ 	.byte	0x04, 0x12
        /*08f6*/ 	.short	(.L_432 - .L_431)
	.align		4
.L_431:
        /*08f8*/ 	.word	index@(_ZN17fastertransformer19segmented_topp_impl27segmented_top_p_single_passINS0_28Segmented_topk_kernel_paramsIfiLi256ELi2EEELi224EEEvNS0_20TopKPerSegmentParamsE)
        /*08fc*/ 	.word	0x000001e0


	//----- nvinfo : EIATTR_MIN_STACK_SIZE
	.align		4
.L_432:
        /*0900*/ 	.byte	0x04, 0x12
        /*0902*/ 	.short	(.L_434 - .L_433)
	.align		4
.L_433:
        /*0904*/ 	.word	index@(_ZN17fastertransformer19segmented_topp_impl27segmented_top_p_single_passINS0_28Segmented_topk_kernel_paramsIfiLi256ELi2EEELi192EEEvNS0_20TopKPerSegmentParamsE)
        /*0908*/ 	.word	0x000001b0


	//----- nvinfo : EIATTR_MIN_STACK_SIZE
	.align		4
.L_434:
        /*090c*/ 	.byte	0x04, 0x12
        /*090e*/ 	.short	(.L_436 - .L_435)
	.align		4
.L_435:
        /*0910*/ 	.word	index@(_ZN17fastertransformer19segmented_topp_impl27segmented_top_p_single_passINS0_28Segmented_topk_kernel_paramsIfiLi256ELi2EEELi160EEEvNS0_20TopKPerSegmentParamsE)
        /*0914*/ 	.word	0x00000018


	//----- nvinfo : EIATTR_MIN_STACK_SIZE
	.align		4
.L_436:
        /*0918*/ 	.byte	0x04, 0x12
        /*091a*/ 	.short	(.L_438 - .L_437)
	.align		4
.L_437:
        /*091c*/ 	.word	index@(_ZN17fastertransformer19segmented_topp_impl27segmented_top_p_single_passINS0_28Segmented_topk_kernel_paramsIfiLi256ELi2EEELi128EEEvNS0_20TopKPerSegmentParamsE)
        /*0920*/ 	.word	0x00000000


	//----- nvinfo : EIATTR_MIN_STACK_SIZE
	.align		4
.L_438:
        /*0924*/ 	.byte	0x04, 0x12
        /*0926*/ 	.short	(.L_440 - .L_439)
	.align		4
.L_439:
        /*0928*/ 	.word	index@(_ZN17fastertransformer19segmented_topp_impl27segmented_top_p_single_passINS0_28Segmented_topk_kernel_paramsIfiLi256ELi2EEELi96EEEvNS0_20TopKPerSegmentParamsE)
        /*092c*/ 	.word	0x00000000


	//----- nvinfo : EIATTR_MIN_STACK_SIZE
	.align		4
.L_440:
        /*0930*/ 	.byte	0x04, 0x12
        /*0932*/ 	.short	(.L_442 - .L_441)
	.align		4
.L_441:
        /*0934*/ 	.word	index@(_ZN17fastertransformer19segmented_topp_impl27segmented_top_p_single_passINS0_28Segmented_topk_kernel_paramsIfiLi256ELi2EEELi64EEEvNS0_20TopKPerSegmentParamsE)
        /*0938*/ 	.word	0x00000000


	//----- nvinfo : EIATTR_MIN_STACK_SIZE
	.align		4
.L_442:
        /*093c*/ 	.byte	0x04, 0x12
        /*093e*/ 	.short	(.L_444 - .L_443)
	.align		4
.L_443:
        /*0940*/ 	.word	index@(_ZN17fastertransformer19segmented_topp_impl27segmented_top_p_single_passINS0_28Segmented_topk_kernel_paramsIfiLi256ELi2EEELi32EEEvNS0_20TopKPerSegmentParamsE)
        /*0944*/ 	.word	0x00000000


	//----- nvinfo : EIATTR_MIN_STACK_SIZE
	.align		4
.L_444:
        /*0948*/ 	.byte	0x04, 0x12
        /*094a*/ 	.short	(.L_446 - .L_445)
	.align		4
.L_445:
        /*094c*/ 	.word	index@(_ZN17fastertransformer14addBiasSoftMaxI6__halfEEvPT_PKS2_PKiPKbii)
        /*0950*/ 	.word	0x00000000


	//----- nvinfo : EIATTR_MIN_STACK_SIZE
	.align		4
.L_446:
        /*0954*/ 	.byte	0x04, 0x12
        /*0956*/ 	.short	(.L_448 - .L_447)
	.align		4
.L_447:
        /*0958*/ 	.word	index@(_ZN17fastertransformer14addBiasSoftMaxIfEEvPT_PKS1_PKiPKbii)
        /*095c*/ 	.word	0x00000000


	//----- nvinfo : EIATTR_MIN_STACK_SIZE
	.align		4
.L_448:
        /*0960*/ 	.byte	0x04, 0x12
        /*0962*/ 	.short	(.L_450 - .L_449)
	.align		4
.L_449:
        /*0964*/ 	.word	index@(_ZN17fastertransformer13topp_samplingI6__halfLi256EEEvPT_PiS4_S4_PbPfS6_PKiS8_iP17curandStateXORWOWfPKfS8_iPKb)
        /*0968*/ 	.word	0x00000000


	//----- nvinfo : EIATTR_MIN_STACK_SIZE
	.align		4
.L_450:
        /*096c*/ 	.byte	0x04, 0x12
        /*096e*/ 	.short	(.L_452 - .L_451)
	.align		4
.L_451:
        /*0970*/ 	.word	index@(_ZN17fastertransformer21topp_beam_topk_kernelI6__halfLi1ELi256EEEvPKT_PiPS2_iS5_S5_fPKfPKb)
        /*0974*/ 	.word	0x00000000


	//----- nvinfo : EIATTR_MIN_STACK_SIZE
	.align		4
.L_452:
        /*0978*/ 	.byte	0x04, 0x12
        /*097a*/ 	.short	(.L_454 - .L_453)
	.align		4
.L_453:
        /*097c*/ 	.word	index@(_ZN17fastertransformer13topp_samplingIfLi256EEEvPT_PiS3_S3_PbPfS5_PKiS7_iP17curandStateXORWOWfPKfS7_iPKb)
        /*0980*/ 	.word	0x00000000


	//----- nvinfo : EIATTR_MIN_STACK_SIZE
	.align		4
.L_454:
        /*0984*/ 	.byte	0x04, 0x12
        /*0986*/ 	.short	(.L_456 - .L_455)
	.align		4
.L_455:
        /*0988*/ 	.word	index@(_ZN17fastertransformer21topp_beam_topk_kernelIfLi1ELi256EEEvPKT_PiPS1_iS4_S4_fPKfPKb)
        /*098c*/ 	.word	0x00000000


	//----- nvinfo : EIATTR_MIN_STACK_SIZE
	.align		4
.L_456:
        /*0990*/ 	.byte	0x04, 0x12
        /*0992*/ 	.short	(.L_458 - .L_457)
	.align		4
.L_457:
        /*0994*/ 	.word	index@(_ZN17fastertransformer16computeToppDecayEPfPKfPKiS2_S2_S4_i)
        /*0998*/ 	.word	0x00000000


	//----- nvinfo : EIATTR_MIN_STACK_SIZE
	.align		4
.L_458:
        /*099c*/ 	.byte	0x04, 0x12
        /*099e*/ 	.short	(.L_460 - .L_459)
	.align		4
.L_459:
        /*09a0*/ 	.word	index@(_ZN17fastertransformer14topPInitializeEPiS0_S0_ii)
        /*09a4*/ 	.word	0x00000000


	//----- nvinfo : EIATTR_MIN_STACK_SIZE
	.align		4
.L_460:
        /*09a8*/ 	.byte	0x04, 0x12
        /*09aa*/ 	.short	(.L_462 - .L_461)
	.align		4
.L_461:
        /*09ac*/ 	.word	index@(_ZN3cub18CUB_300001_SM_10006detail10radix_sort29DeviceRadixSortOnesweepKernelINS1_5radix10policy_hubI6__halfijE10Policy1000ELNS0_9SortOrderE1ES6_ijiiNS1_21identity_decomposer_tEEEvPT5_SC_PT3_PKSD_PT1_PKSH_PT2_PKSL_T4_iiT6_)
        /*09b0*/ 	.word	0x00000000


	//----- nvinfo : EIATTR_MIN_STACK_SIZE
	.align		4
.L_462:
        /*09b4*/ 	.byte	0x04, 0x12
        /*09b6*/ 	.short	(.L_464 - .L_463)
	.align		4
.L_463:
        /*09b8*/ 	.word	index@(_ZN3cub18CUB_300001_SM_10006detail10radix_sort33DeviceRadixSortExclusiveSumKernelINS1_5radix10policy_hubI6__halfijE10Policy1000EjEEvPT0_)
        /*09bc*/ 	.word	0x00000000


	//----- nvinfo : EIATTR_MIN_STACK_SIZE
	.align		4
.L_464:
        /*09c0*/ 	.byte	0x04, 0x12
        /*09c2*/ 	.short	(.L_466 - .L_465)
	.align		4
.L_465:
        /*09c4*/ 	.word	index@(_ZN3cub18CUB_300001_SM_10006detail10radix_sort30DeviceRadixSortHistogramKernelINS1_5radix10policy_hubI6__halfijE10Policy1000ELNS0_9SortOrderE1ES6_jNS1_21identity_decomposer_tEEEvPT2_PKT1_SB_iiT3_)
        /*09c8*/ 	.word	0x00000000


	//----- nvinfo : EIATTR_MIN_STACK_SIZE
	.align		4
.L_466:
        /*09cc*/ 	.byte	0x04, 0x12
        /*09ce*/ 	.short	(.L_468 - .L_467)
	.align		4
.L_467:
        /*09d0*/ 	.word	index@(_ZN3cub18CUB_300001_SM_10006detail10radix_sort31DeviceRadixSortSingleTileKernelINS1_5radix10policy_hubI6__halfijE10Policy1000ELNS0_9SortOrderE1ES6_ijNS1_21identity_decomposer_tEEEvPKT1_PSB_PKT2_PSF_T3_iiT4_)
        /*09d4*/ 	.word	0x00000000


	//----- nvinfo : EIATTR_MIN_STACK_SIZE
	.align		4
.L_468:
        /*09d8*/ 	.byte	0x04, 0x12
        /*09da*/ 	.short	(.L_470 - .L_469)
	.align		4
.L_469:
        /*09dc*/ 	.word	index@(_ZN3cub18CUB_300001_SM_10006detail10radix_sort30DeviceSegmentedRadixSortKernelINS1_5radix10policy_hubI6__halfiiE10Policy1000ELb1ELNS0_9SortOrderE1ES6_iPiSA_iNS1_21identity_decomposer_tEEEvPKT2_PSC_PKT3_PSG_T4_T5_iiiT7_)
        /*09e0*/ 	.word	0x00000000


	//----- nvinfo : EIATTR_MIN_STACK_SIZE
	.align		4
.L_470:
        /*09e4*/ 	.byte	0x04, 0x12
        /*09e6*/ 	.short	(.L_472 - .L_471)
	.align		4
.L_471:
        /*09e8*/ 	.word	index@(_ZN3cub18CUB_300001_SM_10006detail10radix_sort30DeviceSegmentedRadixSortKernelINS1_5radix10policy_hubI6__halfiiE10Policy1000ELb0ELNS0_9SortOrderE1ES6_iPiSA_iNS1_21identity_decomposer_tEEEvPKT2_PSC_PKT3_PSG_T4_T5_iiiT7_)
        /*09ec*/ 	.word	0x00000000


	//----- nvinfo : EIATTR_MIN_STACK_SIZE
	.align		4
.L_472:
        /*09f0*/ 	.byte	0x04, 0x12
        /*09f2*/ 	.short	(.L_474 - .L_473)
	.align		4
.L_473:
        /*09f4*/ 	.word	index@(_ZN3cub18CUB_300001_SM_10006detail10radix_sort29DeviceRadixSortOnesweepKernelINS1_5radix10policy_hubIfijE10Policy1000ELNS0_9SortOrderE1EfijiiNS1_21identity_decomposer_tEEEvPT5_SB_PT3_PKSC_PT1_PKSG_PT2_PKSK_T4_iiT6_)
        /*09f8*/ 	.word	0x00000000


	//----- nvinfo : EIATTR_MIN_STACK_SIZE
	.align		4
.L_474:
        /*09fc*/ 	.byte	0x04, 0x12
        /*09fe*/ 	.short	(.L_476 - .L_475)
	.align		4
.L_475:
        /*0a00*/ 	.word	index@(_ZN3cub18CUB_300001_SM_10006detail10radix_sort33DeviceRadixSortExclusiveSumKernelINS1_5radix10policy_hubIfijE10Policy1000EjEEvPT0_)
        /*0a04*/ 	.word	0x00000000


	//----- nvinfo : EIATTR_MIN_STACK_SIZE
	.align		4
.L_476:
        /*0a08*/ 	.byte	0x04, 0x12
        /*0a0a*/ 	.short	(.L_478 - .L_477)
	.align		4
.L_477:
        /*0a0c*/ 	.word	index@(_ZN3cub18CUB_300001_SM_10006detail10radix_sort30DeviceRadixSortHistogramKernelINS1_5radix10policy_hubIfijE10Policy1000ELNS0_9SortOrderE1EfjNS1_21identity_decomposer_tEEEvPT2_PKT1_SA_iiT3_)
        /*0a10*/ 	.word	0x00000000


	//----- nvinfo : EIATTR_MIN_STACK_SIZE
	.align		4
.L_478:
        /*0a14*/ 	.byte	0x04, 0x12
        /*0a16*/ 	.short	(.L_480 - .L_479)
	.align		4
.L_479:
        /*0a18*/ 	.word	index@(_ZN3cub18CUB_300001_SM_10006detail10radix_sort31DeviceRadixSortSingleTileKernelINS1_5radix10policy_hubIfijE10Policy1000ELNS0_9SortOrderE1EfijNS1_21identity_decomposer_tEEEvPKT1_PSA_PKT2_PSE_T3_iiT4_)
        /*0a1c*/ 	.word	0x00000000


	//----- nvinfo : EIATTR_MIN_STACK_SIZE
	.align		4
.L_480:
        /*0a20*/ 	.byte	0x04, 0x12
        /*0a22*/ 	.short	(.L_482 - .L_481)
	.align		4
.L_481:
        /*0a24*/ 	.word	index@(_ZN3cub18CUB_300001_SM_10006detail10radix_sort30DeviceSegmentedRadixSortKernelINS1_5radix10policy_hubIfiiE10Policy1000ELb1ELNS0_9SortOrderE1EfiPiS9_iNS1_21identity_decomposer_tEEEvPKT2_PSB_PKT3_PSF_T4_T5_iiiT7_)
        /*0a28*/ 	.word	0x00000000


	//----- nvinfo : EIATTR_MIN_STACK_SIZE
	.align		4
.L_482:
        /*0a2c*/ 	.byte	0x04, 0x12
        /*0a2e*/ 	.short	(.L_484 - .L_483)
	.align		4
.L_483:
        /*0a30*/ 	.word	index@(_ZN3cub18CUB_300001_SM_10006detail10radix_sort30DeviceSegmentedRadixSortKernelINS1_5radix10policy_hubIfiiE10Policy1000ELb0ELNS0_9SortOrderE1EfiPiS9_iNS1_21identity_decomposer_tEEEvPKT2_PSB_PKT3_PSF_T4_T5_iiiT7_)
        /*0a34*/ 	.word	0x00000000


	//----- nvinfo : EIATTR_MIN_STACK_SIZE
	.align		4
.L_484:
        /*0a38*/ 	.byte	0x04, 0x12
        /*0a3a*/ 	.short	(.L_486 - .L_485)
	.align		4
.L_485:
        /*0a3c*/ 	.word	index@(_ZN3cub18CUB_300001_SM_10006detail11EmptyKernelIvEEvv)
        /*0a40*/ 	.word	0x00000000
.L_486:


//--------------------- .nv.compat                --------------------------
	.section	.nv.compat,"",@"SHT_CUDA_COMPAT_INFO"
	.align	4
        /*0000*/ 	.byte	0x02, 0x09, 0x01, 0x00, 0x02, 0x02, 0x01, 0x00, 0x02, 0x05, 0x05, 0x00, 0x03, 0x07, 0x01, 0x01
        /*0010*/ 	.byte	0x02, 0x03, 0x00, 0x00, 0x02, 0x06, 0x01, 0x00, 0x04, 0x0b, 0x08, 0x00, 0x01, 0x00, 0x00, 0x00
        /*0020*/ 	.byte	0x00, 0x00, 0x00, 0x00


//--------------------- .nv.info._ZN17fastertransformer19segmented_topp_impl27segmented_top_p_single_passINS0_28Segmented_topk_kernel_paramsI6__halfiLi256ELi1EEELi256EEEvNS0_20TopKPerSegmentParamsE --------------------------
	.section	.nv.info._ZN17fastertransformer19segmented_topp_impl27segmented_top_p_single_passINS0_28Segmented_topk_kernel_paramsI6__halfiLi256ELi1EEELi256EEEvNS0_20TopKPerSegmentParamsE,"",@"SHT_CUDA_INFO"
	.sectionflags	@""
	.align	4


	//----- nvinfo : EIATTR_CUDA_API_VERSION
	.align		4
        /*0000*/ 	.byte	0x04, 0x37
        /*0002*/ 	.short	(.L_488 - .L_487)
.L_487:
        /*0004*/ 	.word	0x00000082


	//----- nvinfo : EIATTR_KPARAM_INFO
	.align		4
.L_488:
        /*0008*/ 	.byte	0x04, 0x17
        /*000a*/ 	.short	(.L_490 - .L_489)
.L_489:
        /*000c*/ 	.word	0x00000000
        /*0010*/ 	.short	0x0000
        /*0012*/ 	.short	0x0000
        /*0014*/ 	.byte	0x00, 0xf0, 0x81, 0x01


	//----- nvinfo : EIATTR_SPARSE_MMA_MASK
	.align		4
.L_490:
        /*0018*/ 	.byte	0x03, 0x50
        /*001a*/ 	.short	0x0000


	//----- nvinfo : EIATTR_MAXREG_COUNT
	.align		4
        /*001c*/ 	.byte	0x03, 0x1b
        /*001e*/ 	.short	0x00ff


	//----- nvinfo : EIATTR_NUM_BARRIERS
	.align		4
        /*0020*/ 	.byte	0x02, 0x4c
        /*0022*/ 	.byte	0x01
	.zero		1


	//----- nvinfo : EIATTR_MERCURY_ISA_VERSION
	.align		4
        /*0024*/ 	.byte	0x03, 0x5f
        /*0026*/ 	.short	0x0101


	//----- nvinfo : EIATTR_INT_WARP_WIDE_INSTR_OFFSETS
	.align		4
        /*0028*/ 	.byte	0x04, 0x31
        /*002a*/ 	.short	(.L_492 - .L_491)


	//   ....[0]....
.L_491:
        /*002c*/ 	.word	0x00005460


	//   ....[1]....
        /*0030*/ 	.word	0x00005470


	//----- nvinfo : EIATTR_COOP_GROUP_MASK_REGIDS
	.align		4
.L_492:
        /*0034*/ 	.byte	0x04, 0x29
        /*0036*/ 	.short	(.L_494 - .L_493)


	//   ....[0]....
.L_493:
        /*0038*/ 	.word	0xffffffff


	//   ....[1]....
        /*003c*/ 	.word	0xffffffff


	//   ....[2]....
        /*0040*/ 	.word	0xffffffff


	//   ....[3]....
        /*0044*/ 	.word	0xffffffff


	//   ....[4]....
        /*0048*/ 	.word	0xffffffff


	//   ....[5]....
        /*004c*/ 	.word	0xffffffff


	//   ....[6]....
        /*0050*/ 	.word	0xffffffff


	//   ....[7]....
        /*0054*/ 	.word	0xffffffff


	//   ....[8]....
        /*0058*/ 	.word	0xffffffff


	//   ....[9]....
        /*005c*/ 	.word	0xffffffff


	//   ....[10]....
        /*0060*/ 	.word	0xffffffff


	//   ....[11]....
        /*0064*/ 	.word	0xffffffff


	//   ....[12]....
        /*0068*/ 	.word	0x05000012


	//   ....[13]....
        /*006c*/ 	.word	0x05000012


	//   ....[14]....
        /*0070*/ 	.word	0x05000012


	//   ....[15]....
        /*0074*/ 	.word	0x05000012


	//   ....[16]....
        /*0078*/ 	.word	0x05000012


	//   ....[17]....
        /*007c*/ 	.word	0x05000012


	//   ....[18]....
        /*0080*/ 	.word	0x05000012


	//----- nvinfo : EIATTR_COOP_GROUP_INSTR_OFFSETS
	.align		4
.L_494:
        /*0084*/ 	.byte	0x04, 0x28
        /*0086*/ 	.short	(.L_496 - .L_495)


	//   ....[0]....
.L_495:
        /*0088*/ 	.word	0x00003d90


	//   ....[1]....
        /*008c*/ 	.word	0x00003dd0


	//   ....[2]....
        /*0090*/ 	.word	0x00003e00


	//   ....[3]....
        /*0094*/ 	.word	0x00003e20


	//   ....[4]....
        /*0098*/ 	.word	0x00003e40


	//   ....[5]....
        /*009c*/ 	.word	0x00004160


	//   ....[6]....
        /*00a0*/ 	.word	0x00004170


	//   ....[7]....
        /*00a4*/ 	.word	0x00004190


	//   ....[8]....
        /*00a8*/ 	.word	0x000041b0


	//   ....[9]....
        /*00ac*/ 	.word	0x000041d0


	//   ....[10]....
        /*00b0*/ 	.word	0x000041f0


	//   ....[11]....
        /*00b4*/ 	.word	0x00004220


	//   ....[12]....
        /*00b8*/ 	.word	0x00005c40


	//   ....[13]....
        /*00bc*/ 	.word	0x00005cb0


	//   ....[14]....
        /*00c0*/ 	.word	0x00005d20


	//   ....[15]....
        /*00c4*/ 	.word	0x00005da0


	//   ....[16]....
        /*00c8*/ 	.word	0x00005e10


	//   ....[17]....
        /*00cc*/ 	.word	0x00005e70


	//   ....[18]....
        /*00d0*/ 	.word	0x00005ed0


	//----- nvinfo : EIATTR_VRC_CTA_INIT_COUNT
	.align		4
.L_496:
        /*00d4*/ 	.byte	0x02, 0x4a
	.zero		1
	.zero		1


	//----- nvinfo : EIATTR_EXIT_INSTR_OFFSETS
	.align		4
        /*00d8*/ 	.byte	0x04, 0x1c
        /*00da*/ 	.short	(.L_498 - .L_497)


	//   ....[0]....
.L_497:
        /*00dc*/ 	.word	0x00000110


	//   ....[1]....
        /*00e0*/ 	.word	0x00000180


	//   ....[2]....
        /*00e4*/ 	.word	0x00005500


	//   ....[3]....
        /*00e8*/ 	.word	0x000058e0


	//   ....[4]....
        /*00ec*/ 	.word	0x00005bd0


	//----- nvinfo : EIATTR_MAX_THREADS
	.align		4
.L_498:
        /*00f0*/ 	.byte	0x04, 0x05
        /*00f2*/ 	.short	(.L_500 - .L_499)
.L_499:
        /*00f4*/ 	.word	0x00000100
        /*00f8*/ 	.word	0x00000001
        /*00fc*/ 	.word	0x00000001


	//----- nvinfo : EIATTR_CRS_STACK_SIZE
	.align		4
.L_500:
        /*0100*/ 	.byte	0x04, 0x1e
        /*0102*/ 	.short	(.L_502 - .L_501)
.L_501:
        /*0104*/ 	.word	0x00000000


	//----- nvinfo : EIATTR_CBANK_PARAM_SIZE
	.align		4
.L_502:
        /*0108*/ 	.byte	0x03, 0x19
        /*010a*/ 	.short	0x0060


	//----- nvinfo : EIATTR_PARAM_CBANK
	.align		4
        /*010c*/ 	.byte	0x04, 0x0a
        /*010e*/ 	.short	(.L_504 - .L_503)
	.align		4
.L_503:
        /*0110*/ 	.word	index@(.nv.constant0._ZN17fastertransformer19segmented_topp_impl27segmented_top_p_single_passINS0_28Segmented_topk_kernel_paramsI6__halfiLi256ELi1EEELi256EEEvNS0_20TopKPerSegmentParamsE)
        /*0114*/ 	.short	0x0380
        /*0116*/ 	.short	0x0060


	//----- nvinfo : EIATTR_SW_WAR
	.align		4
.L_504:
        /*0118*/ 	.byte	0x04, 0x36
        /*011a*/ 	.short	(.L_506 - .L_505)
.L_505:
        /*011c*/ 	.word	0x00000008
.L_506:


//--------------------- .nv.info._ZN17fastertransformer19segmented_topp_impl27segmented_top_p_single_passINS0_28Segmented_topk_kernel_paramsI6__halfiLi256ELi1EEELi224EEEvNS0_20TopKPerSegmentParamsE --------------------------
	.section	.nv.info._ZN17fastertransformer19segmented_topp_impl27segmented_top_p_single_passINS0_28Segmented_topk_kernel_paramsI6__halfiLi256ELi1EEELi224EEEvNS0_20TopKPerSegmentParamsE,"",@"SHT_CUDA_INFO"
	.sectionflags	@""
	.align	4


	//----- nvinfo : EIATTR_CUDA_API_VERSION
	.align		4
        /*0000*/ 	.byte	0x04, 0x37
        /*0002*/ 	.short	(.L_508 - .L_507)
.L_507:
        /*0004*/ 	.word	0x00000082


	//----- nvinfo : EIATTR_KPARAM_INFO
	.align		4
.L_508:
        /*0008*/ 	.byte	0x04, 0x17
        /*000a*/ 	.short	(.L_510 - .L_509)
.L_509:
        /*000c*/ 	.word	0x00000000
        /*0010*/ 	.short	0x0000
        /*0012*/ 	.short	0x0000
        /*0014*/ 	.byte	0x00, 0xf0, 0x81, 0x01


	//----- nvinfo : EIATTR_SPARSE_MMA_MASK
	.align		4
.L_510:
        /*0018*/ 	.byte	0x03, 0x50
        /*001a*/ 	.short	0x0000


	//----- nvinfo : EIATTR_MAXREG_COUNT
	.align		4
        /*001c*/ 	.byte	0x03, 0x1b
        /*001e*/ 	.short	0x00ff


	//----- nvinfo : EIATTR_NUM_BARRIERS
	.align		4
        /*0020*/ 	.byte	0x02, 0x4c
        /*0022*/ 	.byte	0x01
	.zero		1


	//----- nvinfo : EIATTR_MERCURY_ISA_VERSION
	.align		4
        /*0024*/ 	.byte	0x03, 0x5f
        /*0026*/ 	.short	0x0101


	//----- nvinfo : EIATTR_INT_WARP_WIDE_INSTR_OFFSETS
	.align		4
        /*0028*/ 	.byte	0x04, 0x31
        /*002a*/ 	.short	(.L_512 - .L_511)


	//   ....[0]....
.L_511:
        /*002c*/ 	.word	0x00005050


	//   ....[1]....
        /*0030*/ 	.word	0x00005060


	//----- nvinfo : EIATTR_COOP_GROUP_MASK_REGIDS
	.align		4
.L_512:
        /*0034*/ 	.byte	0x04, 0x29
        /*0036*/ 	.short	(.L_514 - .L_513)


	//   ....[0]....
.L_513:
        /*0038*/ 	.word	0xffffffff


	//   ....[1]....
        /*003c*/ 	.word	0xffffffff


	//   ....[2]....
        /*0040*/ 	.word	0xffffffff


	//   ....[3]....
        /*0044*/ 	.word	0xffffffff


	//   ....[4]....
        /*0048*/ 	.word	0xffffffff


	//   ....[5]....
        /*004c*/ 	.word	0xffffffff


	//   ....[6]....
        /*0050*/ 	.word	0xffffffff


	//   ....[7]....
        /*0054*/ 	.word	0xffffffff


	//   ....[8]....
        /*0058*/ 	.word	0xffffffff


	//   ....[9]....
        /*005c*/ 	.word	0xffffffff


	//   ....[10]....
        /*0060*/ 	.word	0xffffffff


	//   ....[11]....
        /*0064*/ 	.word	0xffffffff


	//   ....[12]....
        /*0068*/ 	.word	0x05000012


	//   ....[13]....
        /*006c*/ 	.word	0x05000012


	//   ....[14]....
        /*0070*/ 	.word	0x05000012


	//   ....[15]....
        /*0074*/ 	.word	0x05000012


	//   ....[16]....
        /*0078*/ 	.word	0x05000012


	//   ....[17]....
        /*007c*/ 	.word	0x05000012


	//   ....[18]....
        /*0080*/ 	.word	0x05000012


	//----- nvinfo : EIATTR_COOP_GROUP_INSTR_OFFSETS
	.align		4
.L_514:
        /*0084*/ 	.byte	0x04, 0x28
        /*0086*/ 	.short	(.L_516 - .L_515)


	//   ....[0]....
.L_515:
        /*0088*/ 	.word	0x00003910


	//   ....[1]....
        /*008c*/ 	.word	0x00003950


	//   ....[2]....
        /*0090*/ 	.word	0x00003980


	//   ....[3]....
        /*0094*/ 	.word	0x000039a0


	//   ....[4]....
        /*0098*/ 	.word	0x000039c0


	//   ....[5]....
        /*009c*/ 	.word	0x00003cc0


	//   ....[6]....
        /*00a0*/ 	.word	0x00003cd0


	//   ....[7]....
        /*00a4*/ 	.word	0x00003cf0


	//   ....[8]....
        /*00a8*/ 	.word	0x00003d10


	//   ....[9]....
        /*00ac*/ 	.word	0x00003d30


	//   ....[10]....
        /*00b0*/ 	.word	0x00003d50


	//   ....[11]....
        /*00b4*/ 	.word	0x00003d80


	//   ....[12]....
        /*00b8*/ 	.word	0x00005810


	//   ....[13]....
        /*00bc*/ 	.word	0x00005880


	//   ....[14]....
        /*00c0*/ 	.word	0x000058f0


	//   ....[15]....
        /*00c4*/ 	.word	0x00005970


	//   ....[16]....
        /*00c8*/ 	.word	0x000059e0


	//   ....[17]....
        /*00cc*/ 	.word	0x00005a40


	//   ....[18]....
        /*00d0*/ 	.word	0x00005aa0


	//----- nvinfo : EIATTR_VRC_CTA_INIT_COUNT
	.align		4
.L_516:
        /*00d4*/ 	.byte	0x02, 0x4a
	.zero		1
	.zero		1


	//----- nvinfo : EIATTR_EXIT_INSTR_OFFSETS
	.align		4
        /*00d8*/ 	.byte	0x04, 0x1c
        /*00da*/ 	.short	(.L_518 - .L_517)


	//   ....[0]....
.L_517:
        /*00dc*/ 	.word	0x00000110


	//   ....[1]....
        /*00e0*/ 	.word	0x00000180


	//   ....[2]....
        /*00e4*/ 	.word	0x000050f0


	//   ....[3]....
        /*00e8*/ 	.word	0x000054b0


	//   ....[4]....
        /*00ec*/ 	.word	0x000057a0


	//----- nvinfo : EIATTR_MAX_THREADS
	.align		4
.L_518:
        /*00f0*/ 	.byte	0x04, 0x05
        /*00f2*/ 	.short	(.L_520 - .L_519)
.L_519:
        /*00f4*/ 	.word	0x00000100
        /*00f8*/ 	.word	0x00000001
        /*00fc*/ 	.word	0x00000001


	//----- nvinfo : EIATTR_CRS_STACK_SIZE
	.align		4
.L_520:
        /*0100*/ 	.byte	0x04, 0x1e
        /*0102*/ 	.short	(.L_522 - .L_521)
.L_521:
        /*0104*/ 	.word	0x00000000


	//----- nvinfo : EIATTR_CBANK_PARAM_SIZE
	.align		4
.L_522:
        /*0108*/ 	.byte	0x03, 0x19
        /*010a*/ 	.short	0x0060


	//----- nvinfo : EIATTR_PARAM_CBANK
	.align		4
        /*010c*/ 	.byte	0x04, 0x0a
        /*010e*/ 	.short	(.L_524 - .L_523)
	.align		4
.L_523:
        /*0110*/ 	.word	index@(.nv.constant0._ZN17fastertransformer19segmented_topp_impl27segmented_top_p_single_passINS0_28Segmented_topk_kernel_paramsI6__halfiLi256ELi1EEELi224EEEvNS0_20TopKPerSegmentParamsE)
        /*0114*/ 	.short	0x0380
        /*0116*/ 	.short	0x0060


	//----- nvinfo : EIATTR_SW_WAR
	.align		4
.L_524:
        /*0118*/ 	.byte	0x04, 0x36
        /*011a*/ 	.short	(.L_526 - .L_525)
.L_525:
        /*011c*/ 	.word	0x00000008
.L_526:


//--------------------- .nv.info._ZN17fastertransformer19segmented_topp_impl27segmented_top_p_single_passINS0_28Segmented_topk_kernel_paramsI6__halfiLi256ELi1EEELi192EEEvNS0_20TopKPerSegmentParamsE --------------------------
	.section	.nv.info._ZN17fastertransformer19segmented_topp_impl27segmented_top_p_single_passINS0_28Segmented_topk_kernel_paramsI6__halfiLi256ELi1EEELi192EEEvNS0_20TopKPerSegmentParamsE,"",@"SHT_CUDA_INFO"
	.sectionflags	@""
	.align	4


	//----- nvinfo : EIATTR_CUDA_API_VERSION
	.align		4
        /*0000*/ 	.byte	0x04, 0x37
        /*0002*/ 	.short	(.L_528 - .L_527)
.L_527:
        /*0004*/ 	.word	0x00000082


	//----- nvinfo : EIATTR_KPARAM_INFO
	.align		4
.L_528:
        /*0008*/ 	.byte	0x04, 0x17
        /*000a*/ 	.short	(.L_530 - .L_529)
.L_529:
        /*000c*/ 	.word	0x00000000
        /*0010*/ 	.short	0x0000
        /*0012*/ 	.short	0x0000
        /*0014*/ 	.byte	0x00, 0xf0, 0x81, 0x01


	//----- nvinfo : EIATTR_SPARSE_MMA_MASK
	.align		4
.L_530:
        /*0018*/ 	.byte	0x03, 0x50
        /*001a*/ 	.short	0x0000


	//----- nvinfo : EIATTR_MAXREG_COUNT
	.align		4
        /*001c*/ 	.byte	0x03, 0x1b
        /*001e*/ 	.short	0x00ff


	//----- nvinfo : EIATTR_NUM_BARRIERS
	.align		4
        /*0020*/ 	.byte	0x02, 0x4c
        /*0022*/ 	.byte	0x01
	.zero		1


	//----- nvinfo : EIATTR_ANNOTATIONS
	.align		4
        /*0024*/ 	.byte	0x04, 0x55
        /*0026*/ 	.short	(.L_532 - .L_531)


	//   ....[0]....
.L_531:
        /*0028*/ 	.word	0x00000001
        /*002c*/ 	.byte	0x90, 0x00, 0x00, 0x00, 0x01, 0x00, 0x00, 0x00, 0x90, 0x1b, 0x00, 0x00, 0x01, 0x00, 0x00, 0x00
        /* <DEDUP_REMOVED lines=35> */
        /*026c*/ 	.byte	0xc0, 0x92, 0x00, 0x00, 0x01, 0x00, 0x00, 0x00, 0xc0, 0x93, 0x00, 0x00


	//----- nvinfo : EIATTR_MERCURY_ISA_VERSION
	.align		4
.L_532:
        /*0278*/ 	.byte	0x03, 0x5f
        /*027a*/ 	.short	0x0101


	//----- nvinfo : EIATTR_INT_WARP_WIDE_INSTR_OFFSETS
	.align		4
        /*027c*/ 	.byte	0x04, 0x31
        /*027e*/ 	.short	(.L_534 - .L_533)


	//   ....[0]....
.L_533:
        /*0280*/ 	.word	0x000093e0


	//   ....[1]....
        /*0284*/ 	.word	0x000093f0


	//----- nvinfo : EIATTR_COOP_GROUP_MASK_REGIDS
	.align		4
.L_534:
        /*0288*/ 	.byte	0x04, 0x29
        /*028a*/ 	.short	(.L_536 - .L_535)


	//   ....[0]....
.L_535:
        /*028c*/ 	.word	0xffffffff


	//   ....[1]....
        /*0290*/ 	.word	0xffffffff


	//   ....[2]....
        /*0294*/ 	.word	0xffffffff


	//   ....[3]....
        /*0298*/ 	.word	0xffffffff


	//   ....[4]....
        /*029c*/ 	.word	0xffffffff


	//   ....[5]....
        /*02a0*/ 	.word	0xffffffff


	//   ....[6]....
        /*02a4*/ 	.word	0xffffffff


	//   ....[7]....
        /*02a8*/ 	.word	0xffffffff


	//   ....[8]....
        /*02ac*/ 	.word	0xffffffff


	//   ....[9]....
        /*02b0*/ 	.word	0xffffffff


	//   ....[10]....
        /*02b4*/ 	.word	0xffffffff


	//   ....[11]....
        /*02b8*/ 	.word	0xffffffff


	//   ....[12]....
        /*02bc*/ 	.word	0x05000016


	//   ....[13]....
        /*02c0*/ 	.word	0x05000016


	//   ....[14]....
        /*02c4*/ 	.word	0x05000016


	//   ....[15]....
        /*02c8*/ 	.word	0x05000016


	//   ....[16]....
        /*02cc*/ 	.word	0x05000016


	//   ....[17]....
        /*02d0*/ 	.word	0x05000016


	//   ....[18]....
        /*02d4*/ 	.word	0x05000016


	//----- nvinfo : EIATTR_COOP_GROUP_INSTR_OFFSETS
	.align		4
.L_536:
        /*02d8*/ 	.byte	0x04, 0x28
        /*02da*/ 	.short	(.L_538 - .L_537)


	//   ....[0]....
.L_537:
        /*02dc*/ 	.word	0x00005700


	//   ....[1]....
        /*02e0*/ 	.word	0x00005720


	//   ....[2]....
        /*02e4*/ 	.word	0x00005740


	//   ....[3]....
        /*02e8*/ 	.word	0x00005770


	//   ....[4]....
        /*02ec*/ 	.word	0x00005790


	//   ....[5]....
        /*02f0*/ 	.word	0x00005ac0


	//   ....[6]....
        /*02f4*/ 	.word	0x00005ad0


	//   ....[7]....
        /*02f8*/ 	.word	0x00005af0


	//   ....[8]....
        /*02fc*/ 	.word	0x00005b10


	//   ....[9]....
        /*0300*/ 	.word	0x00005b30


	//   ....[10]....
        /*0304*/ 	.word	0x00005b50


	//   ....[11]....
        /*0308*/ 	.word	0x00005b80


	//   ....[12]....
        /*030c*/ 	.word	0x00009bb0


	//   ....[13]....
        /*0310*/ 	.word	0x00009c20


	//   ....[14]....
        /*0314*/ 	.word	0x00009ca0


	//   ....[15]....
        /*0318*/ 	.word	0x00009d10


	//   ....[16]....
        /*031c*/ 	.word	0x00009d90


	//   ....[17]....
        /*0320*/ 	.word	0x00009de0


	//   ....[18]....
        /*0324*/ 	.word	0x00009e40


	//----- nvinfo : EIATTR_VRC_CTA_INIT_COUNT
	.align		4
.L_538:
        /*0328*/ 	.byte	0x02, 0x4a
	.zero		1
	.zero		1


	//----- nvinfo : EIATTR_EXIT_INSTR_OFFSETS
	.align		4
        /*032c*/ 	.byte	0x04, 0x1c
        /*032e*/ 	.short	(.L_540 - .L_539)


	//   ....[0]....
.L_539:
        /*0330*/ 	.word	0x00000120


	//   ....[1]....
        /*0334*/ 	.word	0x00000190


	//   ....[2]....
        /*0338*/ 	.word	0x00009490


	//   ....[3]....
        /*033c*/ 	.word	0x00009860


	//   ....[4]....
        /*0340*/ 	.word	0x00009b50


	//----- nvinfo : EIATTR_MAX_THREADS
	.align		4
.L_540:
        /*0344*/ 	.byte	0x04, 0x05
        /*0346*/ 	.short	(.L_542 - .L_541)
.L_541:
        /*0348*/ 	.word	0x00000100
        /*034c*/ 	.word	0x00000001
        /*0350*/ 	.word	0x00000001


	//----- nvinfo : EIATTR_CRS_STACK_SIZE
	.align		4
.L_542:
        /*0354*/ 	.byte	0x04, 0x1e
        /*0356*/ 	.short	(.L_544 - .L_543)
.L_543:
        /*0358*/ 	.word	0x00000000


	//----- nvinfo : EIATTR_CBANK_PARAM_SIZE
	.align		4
.L_544:
        /*035c*/ 	.byte	0x03, 0x19
        /*035e*/ 	.short	0x0060


	//----- nvinfo : EIATTR_PARAM_CBANK
	.align		4
        /*0360*/ 	.byte	0x04, 0x0a
        /*0362*/ 	.short	(.L_546 - .L_545)
	.align		4
.L_545:
        /*0364*/ 	.word	index@(.nv.constant0._ZN17fastertransformer19segmented_topp_impl27segmented_top_p_single_passINS0_28Segmented_topk_kernel_paramsI6__halfiLi256ELi1EEELi192EEEvNS0_20TopKPerSegmentParamsE)
        /*0368*/ 	.short	0x0380
        /*036a*/ 	.short	0x0060


	//----- nvinfo : EIATTR_SW_WAR
	.align		4
.L_546:
        /*036c*/ 	.byte	0x04, 0x36
        /*036e*/ 	.short	(.L_548 - .L_547)
.L_547:
        /*0370*/ 	.word	0x00000008
.L_548:


//--------------------- .nv.info._ZN17fastertransformer19segmented_topp_impl27segmented_top_p_single_passINS0_28Segmented_topk_kernel_paramsI6__halfiLi256ELi1EEELi160EEEvNS0_20TopKPerSegmentParamsE --------------------------
	.section	.nv.info._ZN17fastertransformer19segmented_topp_impl27segmented_top_p_single_passINS0_28Segmented_topk_kernel_paramsI6__halfiLi256ELi1EEELi160EEEvNS0_20TopKPerSegmentParamsE,"",@"SHT_CUDA_INFO"
	.sectionflags	@""
	.align	4


	//----- nvinfo : EIATTR_CUDA_API_VERSION
	.align		4
        /*0000*/ 	.byte	0x04, 0x37
        /*0002*/ 	.short	(.L_550 - .L_549)
.L_549:
        /*0004*/ 	.word	0x00000082


	//----- nvinfo : EIATTR_KPARAM_INFO
	.align		4
.L_550:
        /*0008*/ 	.byte	0x04, 0x17
        /*000a*/ 	.short	(.L_552 - .L_551)
.L_551:
        /*000c*/ 	.word	0x00000000
        /*0010*/ 	.short	0x0000
        /*0012*/ 	.short	0x0000
        /*0014*/ 	.byte	0x00, 0xf0, 0x81, 0x01


	//----- nvinfo : EIATTR_SPARSE_MMA_MASK
	.align		4
.L_552:
        /*0018*/ 	.byte	0x03, 0x50
        /*001a*/ 	.short	0x0000


	//----- nvinfo : EIATTR_MAXREG_COUNT
	.align		4
        /*001c*/ 	.byte	0x03, 0x1b
        /*001e*/ 	.short	0x00ff


	//----- nvinfo : EIATTR_NUM_BARRIERS
	.align		4
        /*0020*/ 	.byte	0x02, 0x4c
        /*0022*/ 	.byte	0x01
	.zero		1


	//----- nvinfo : EIATTR_MERCURY_ISA_VERSION
	.align		4
        /*0024*/ 	.byte	0x03, 0x5f
        /*0026*/ 	.short	0x0101


	//----- nvinfo : EIATTR_INT_WARP_WIDE_INSTR_OFFSETS
	.align		4
        /*0028*/ 	.byte	0x04, 0x31
        /*002a*/ 	.short	(.L_554 - .L_553)


	//   ....[0]....
.L_553:
        /*002c*/ 	.word	0x0000a3f0


	//   ....[1]....
        /*0030*/ 	.word	0x0000a400


	//----- nvinfo : EIATTR_COOP_GROUP_MASK_REGIDS
	.align		4
.L_554:
        /*0034*/ 	.byte	0x04, 0x29
        /*0036*/ 	.short	(.L_556 - .L_555)


	//   ....[0]....
.L_555:
        /*0038*/ 	.word	0xffffffff


	//   ....[1]....
        /*003c*/ 	.word	0xffffffff


	//   ....[2]....
        /*0040*/ 	.word	0xffffffff


	//   ....[3]....
        /*0044*/ 	.word	0xffffffff


	//   ....[4]....
        /*0048*/ 	.word	0xffffffff


	//   ....[5]....
        /*004c*/ 	.word	0xffffffff


	//   ....[6]....
        /*0050*/ 	.word	0xffffffff


	//   ....[7]....
        /*0054*/ 	.word	0xffffffff


	//   ....[8]....
        /*0058*/ 	.word	0xffffffff


	//   ....[9]....
        /*005c*/ 	.word	0xffffffff


	//   ....[10]....
        /*0060*/ 	.word	0xffffffff


	//   ....[11]....
        /*0064*/ 	.word	0xffffffff


	//   ....[12]....
        /*0068*/ 	.word	0x050000f5


	//   ....[13]....
        /*006c*/ 	.word	0x050000f5


	//   ....[14]....
        /*0070*/ 	.word	0x050000f5


	//   ....[15]....
        /*0074*/ 	.word	0x050000f5


	//   ....[16]....
        /*0078*/ 	.word	0x050000f5


	//   ....[17]....
        /*007c*/ 	.word	0x050000f5


	//   ....[18]....
        /*0080*/ 	.word	0x050000f5


	//----- nvinfo : EIATTR_COOP_GROUP_INSTR_OFFSETS
	.align		4
.L_556:
        /*0084*/ 	.byte	0x04, 0x28
        /*0086*/ 	.short	(.L_558 - .L_557)


	//   ....[0]....
.L_557:
        /*0088*/ 	.word	0x00006e60


	//   ....[1]....
        /*008c*/ 	.word	0x00006f20


	//   ....[2]....
        /*0090*/ 	.word	0x00006f60


	//   ....[3]....
        /*0094*/ 	.word	0x00006fa0


	//   ....[4]....
        /*0098*/ 	.word	0x00006fc0


	//   ....[5]....
        /*009c*/ 	.word	0x000072a0


	//   ....[6]....
        /*00a0*/ 	.word	0x000072c0


	//   ....[7]....
        /*00a4*/ 	.word	0x000072e0


	//   ....[8]....
        /*00a8*/ 	.word	0x00007300


	//   ....[9]....
        /*00ac*/ 	.word	0x00007320


	//   ....[10]....
        /*00b0*/ 	.word	0x00007350


	//   ....[11]....
        /*00b4*/ 	.word	0x00007370


	//   ....[12]....
        /*00b8*/ 	.word	0x0000abf0


	//   ....[13]....
        /*00bc*/ 	.word	0x0000ac60


	//   ....[14]....
        /*00c0*/ 	.word	0x0000acc0


	//   ....[15]....
        /*00c4*/ 	.word	0x0000ad30


	//   ....[16]....
        /*00c8*/ 	.word	0x0000ad90


	//   ....[17]....
        /*00cc*/ 	.word	0x0000ae10


	//   ....[18]....
        /*00d0*/ 	.word	0x0000ae80


	//----- nvinfo : EIATTR_VRC_CTA_INIT_COUNT
	.align		4
.L_558:
        /*00d4*/ 	.byte	0x02, 0x4a
	.zero		1
	.zero		1


	//----- nvinfo : EIATTR_EXIT_INSTR_OFFSETS
	.align		4
        /*00d8*/ 	.byte	0x04, 0x1c
        /*00da*/ 	.short	(.L_560 - .L_559)


	//   ....[0]....
.L_559:
        /*00dc*/ 	.word	0x00000110


	//   ....[1]....
        /*00e0*/ 	.word	0x00000180


	//   ....[2]....
        /*00e4*/ 	.word	0x0000a490


	//   ....[3]....
        /*00e8*/ 	.word	0x0000a860


	//   ....[4]....
        /*00ec*/ 	.word	0x0000ab90


	//----- nvinfo : EIATTR_MAX_THREADS
	.align		4
.L_560:
        /*00f0*/ 	.byte	0x04, 0x05
        /*00f2*/ 	.short	(.L_562 - .L_561)
.L_561:
        /*00f4*/ 	.word	0x00000100
        /*00f8*/ 	.word	0x00000001
        /*00fc*/ 	.word	0x00000001


	//----- nvinfo : EIATTR_CRS_STACK_SIZE
	.align		4
.L_562:
        /*0100*/ 	.byte	0x04, 0x1e
        /*0102*/ 	.short	(.L_564 - .L_563)
.L_563:
        /*0104*/ 	.word	0x00000000


	//----- nvinfo : EIATTR_CBANK_PARAM_SIZE
	.align		4
.L_564:
        /*0108*/ 	.byte	0x03, 0x19
        /*010a*/ 	.short	0x0060


	//----- nvinfo : EIATTR_PARAM_CBANK
	.align		4
        /*010c*/ 	.byte	0x04, 0x0a
        /*010e*/ 	.short	(.L_566 - .L_565)
	.align		4
.L_565:
        /*0110*/ 	.word	index@(.nv.constant0._ZN17fastertransformer19segmented_topp_impl27segmented_top_p_single_passINS0_28Segmented_topk_kernel_paramsI6__halfiLi256ELi1EEELi160EEEvNS0_20TopKPerSegmentParamsE)
        /*0114*/ 	.short	0x0380
        /*0116*/ 	.short	0x0060


	//----- nvinfo : EIATTR_SW_WAR
	.align		4
.L_566:
        /*0118*/ 	.byte	0x04, 0x36
        /*011a*/ 	.short	(.L_568 - .L_567)
.L_567:
        /*011c*/ 	.word	0x00000008
.L_568:


//--------------------- .nv.info._ZN17fastertransformer19segmented_topp_impl27segmented_top_p_single_passINS0_28Segmented_topk_kernel_paramsI6__halfiLi256ELi1EEELi128EEEvNS0_20TopKPerSegmentParamsE --------------------------
	.section	.nv.info._ZN17fastertransformer19segmented_topp_impl27segmented_top_p_single_passINS0_28Segmented_topk_kernel_paramsI6__halfiLi256ELi1EEELi128EEEvNS0_20TopKPerSegmentParamsE,"",@"SHT_CUDA_INFO"
	.sectionflags	@""
	.align	4


	//----- nvinfo : EIATTR_CUDA_API_VERSION
	.align		4
        /*0000*/ 	.byte	0x04, 0x37
        /*0002*/ 	.short	(.L_570 - .L_569)
.L_569:
        /*0004*/ 	.word	0x00000082


	//----- nvinfo : EIATTR_KPARAM_INFO
	.align		4
.L_570:
        /*0008*/ 	.byte	0x04, 0x17
        /*000a*/ 	.short	(.L_572 - .L_571)
.L_571:
        /*000c*/ 	.word	0x00000000
        /*0010*/ 	.short	0x0000
        /*0012*/ 	.short	0x0000
        /*0014*/ 	.byte	0x00, 0xf0, 0x81, 0x01


	//----- nvinfo : EIATTR_SPARSE_MMA_MASK
	.align		4
.L_572:
        /*0018*/ 	.byte	0x03, 0x50
        /*001a*/ 	.short	0x0000


	//----- nvinfo : EIATTR_MAXREG_COUNT
	.align		4
        /*001c*/ 	.byte	0x03, 0x1b
        /*001e*/ 	.short	0x00ff


	//----- nvinfo : EIATTR_NUM_BARRIERS
	.align		4
        /*0020*/ 	.byte	0x02, 0x4c
        /*0022*/ 	.byte	0x01
	.zero		1


	//----- nvinfo : EIATTR_ANNOTATIONS
	.align		4
        /*0024*/ 	.byte	0x04, 0x55
        /*0026*/ 	.short	(.L_574 - .L_573)


	//   ....[0]....
.L_573:
        /*0028*/ 	.word	0x00000001
        /*002c*/ 	.byte	0x40, 0x18, 0x00, 0x00, 0x01, 0x00, 0x00, 0x00, 0x70, 0x18, 0x00, 0x00, 0x01, 0x00, 0x00, 0x00
        /*003c*/ 	.byte	0x30, 0x46, 0x00, 0x00, 0x01, 0x00, 0x00, 0x00, 0x20, 0x5b, 0x00, 0x00, 0x01, 0x00, 0x00, 0x00
        /*004c*/ 	.byte	0xe0, 0x60, 0x00, 0x00, 0x01, 0x00, 0x00, 0x00, 0xb0, 0x9c, 0x00, 0x00


	//----- nvinfo : EIATTR_MERCURY_ISA_VERSION
	.align		4
.L_574:
        /*0058*/ 	.byte	0x03, 0x5f
        /*005a*/ 	.short	0x0101


	//----- nvinfo : EIATTR_INT_WARP_WIDE_INSTR_OFFSETS
	.align		4
        /*005c*/ 	.byte	0x04, 0x31
        /*005e*/ 	.short	(.L_576 - .L_575)


	//   ....[0]....
.L_575:
        /*0060*/ 	.word	0x00009f10


	//   ....[1]....
        /*0064*/ 	.word	0x00009f20


	//----- nvinfo : EIATTR_COOP_GROUP_MASK_REGIDS
	.align		4
.L_576:
        /*0068*/ 	.byte	0x04, 0x29
        /*006a*/ 	.short	(.L_578 - .L_577)


	//   ....[0]....
.L_577:
        /*006c*/ 	.word	0xffffffff


	//   ....[1]....
        /*0070*/ 	.word	0xffffffff


	//   ....[2]....
        /*0074*/ 	.word	0xffffffff


	//   ....[3]....
        /*0078*/ 	.word	0xffffffff


	//   ....[4]....
        /*007c*/ 	.word	0xffffffff


	//   ....[5]....
        /*0080*/ 	.word	0xffffffff


	//   ....[6]....
        /*0084*/ 	.word	0xffffffff


	//   ....[7]....
        /*0088*/ 	.word	0xffffffff


	//   ....[8]....
        /*008c*/ 	.word	0xffffffff


	//   ....[9]....
        /*0090*/ 	.word	0xffffffff


	//   ....[10]....
        /*0094*/ 	.word	0xffffffff


	//   ....[11]....
        /*0098*/ 	.word	0xffffffff


	//   ....[12]....
        /*009c*/ 	.word	0x050000be


	//   ....[13]....
        /*00a0*/ 	.word	0x050000be


	//   ....[14]....
        /*00a4*/ 	.word	0x050000be


	//   ....[15]....
        /*00a8*/ 	.word	0x050000be


	//   ....[16]....
        /*00ac*/ 	.word	0x050000be


	//   ....[17]....
        /*00b0*/ 	.word	0x050000be


	//   ....[18]....
        /*00b4*/ 	.word	0x050000be


	//----- nvinfo : EIATTR_COOP_GROUP_INSTR_OFFSETS
	.align		4
.L_578:
        /*00b8*/ 	.byte	0x04, 0x28
        /*00ba*/ 	.short	(.L_580 - .L_579)


	//   ....[0]....
.L_579:
        /*00bc*/ 	.word	0x00005930


	//   ....[1]....
        /*00c0*/ 	.word	0x00005950


	//   ....[2]....
        /*00c4*/ 	.word	0x00005970


	//   ....[3]....
        /*00c8*/ 	.word	0x00005990


	//   ....[4]....
        /*00cc*/ 	.word	0x000059b0


	//   ....[5]....
        /*00d0*/ 	.word	0x00005e30


	//   ....[6]....
        /*00d4*/ 	.word	0x00005e40


	//   ....[7]....
        /*00d8*/ 	.word	0x00005e60


	//   ....[8]....
        /*00dc*/ 	.word	0x00005e80


	//   ....[9]....
        /*00e0*/ 	.word	0x00005ea0


	//   ....[10]....
        /*00e4*/ 	.word	0x00005ec0


	//   ....[11]....
        /*00e8*/ 	.word	0x00005ef0


	//   ....[12]....
        /*00ec*/ 	.word	0x0000a6f0


	//   ....[13]....
        /*00f0*/ 	.word	0x0000a760


	//   ....[14]....
        /*00f4*/ 	.word	0x0000a7d0


	//   ....[15]....
        /*00f8*/ 	.word	0x0000a850


	//   ....[16]....
        /*00fc*/ 	.word	0x0000a8d0


	//   ....[17]....
        /*0100*/ 	.word	0x0000a920


	//   ....[18]....
        /*0104*/ 	.word	0x0000a980


	//----- nvinfo : EIATTR_VRC_CTA_INIT_COUNT
	.align		4
.L_580:
        /*0108*/ 	.byte	0x02, 0x4a
	.zero		1
	.zero		1


	//----- nvinfo : EIATTR_EXIT_INSTR_OFFSETS
	.align		4
        /*010c*/ 	.byte	0x04, 0x1c
        /*010e*/ 	.short	(.L_582 - .L_581)


	//   ....[0]....
.L_581:
        /*0110*/ 	.word	0x00000140


	//   ....[1]....
        /*0114*/ 	.word	0x000001c0


	//   ....[2]....
        /*0118*/ 	.word	0x00009fc0


	//   ....[3]....
        /*011c*/ 	.word	0x0000a3a0


	//   ....[4]....
        /*0120*/ 	.word	0x0000a690


	//----- nvinfo : EIATTR_MAX_THREADS
	.align		4
.L_582:
        /*0124*/ 	.byte	0x04, 0x05
        /*0126*/ 	.short	(.L_584 - .L_583)
.L_583:
        /*0128*/ 	.word	0x00000100
        /*012c*/ 	.word	0x00000001
        /*0130*/ 	.word	0x00000001


	//----- nvinfo : EIATTR_CRS_STACK_SIZE
	.align		4
.L_584:
        /*0134*/ 	.byte	0x04, 0x1e
        /*0136*/ 	.short	(.L_586 - .L_585)
.L_585:
        /*0138*/ 	.word	0x00000000


	//----- nvinfo : EIATTR_CBANK_PARAM_SIZE
	.align		4
.L_586:
        /*013c*/ 	.byte	0x03, 0x19
        /*013e*/ 	.short	0x0060


	//----- nvinfo : EIATTR_PARAM_CBANK
	.align		4
        /*0140*/ 	.byte	0x04, 0x0a
        /*0142*/ 	.short	(.L_588 - .L_587)
	.align		4
.L_587:
        /*0144*/ 	.word	index@(.nv.constant0._ZN17fastertransformer19segmented_topp_impl27segmented_top_p_single_passINS0_28Segmented_topk_kernel_paramsI6__halfiLi256ELi1EEELi128EEEvNS0_20TopKPerSegmentParamsE)
        /*0148*/ 	.short	0x0380
        /*014a*/ 	.short	0x0060


	//----- nvinfo : EIATTR_SW_WAR
	.align		4
.L_588:
        /*014c*/ 	.byte	0x04, 0x36
        /*014e*/ 	.short	(.L_590 - .L_589)
.L_589:
        /*0150*/ 	.word	0x00000008
.L_590:


//--------------------- .nv.info._ZN17fastertransformer19segmented_topp_impl27segmented_top_p_single_passINS0_28Segmented_topk_kernel_paramsI6__halfiLi256ELi1EEELi96EEEvNS0_20TopKPerSegmentParamsE --------------------------
	.section	.nv.info._ZN17fastertransformer19segmented_topp_impl27segmented_top_p_single_passINS0_28Segmented_topk_kernel_paramsI6__halfiLi256ELi1EEELi96EEEvNS0_20TopKPerSegmentParamsE,"",@"SHT_CUDA_INFO"
	.sectionflags	@""
	.align	4


	//----- nvinfo : EIATTR_CUDA_API_VERSION
	.align		4
        /*0000*/ 	.byte	0x04, 0x37
        /*0002*/ 	.short	(.L_592 - .L_591)
.L_591:
        /*0004*/ 	.word	0x00000082


	//----- nvinfo : EIATTR_KPARAM_INFO
	.align		4
.L_592:
        /*0008*/ 	.byte	0x04, 0x17
        /*000a*/ 	.short	(.L_594 - .L_593)
.L_593:
        /*000c*/ 	.word	0x00000000
        /*0010*/ 	.short	0x0000
        /*0012*/ 	.short	0x0000
        /*0014*/ 	.byte	0x00, 0xf0, 0x81, 0x01


	//----- nvinfo : EIATTR_SPARSE_MMA_MASK
	.align		4
.L_594:
        /*0018*/ 	.byte	0x03, 0x50
        /*001a*/ 	.short	0x0000


	//----- nvinfo : EIATTR_MAXREG_COUNT
	.align		4
        /*001c*/ 	.byte	0x03, 0x1b
        /*001e*/ 	.short	0x00ff


	//----- nvinfo : EIATTR_NUM_BARRIERS
	.align		4
        /*0020*/ 	.byte	0x02, 0x4c
        /*0022*/ 	.byte	0x01
	.zero		1


	//----- nvinfo : EIATTR_ANNOTATIONS
	.align		4
        /*0024*/ 	.byte	0x04, 0x55
        /*0026*/ 	.short	(.L_596 - .L_595)


	//   ....[0]....
.L_595:
        /* <DEDUP_REMOVED lines=9> */


	//----- nvinfo : EIATTR_MERCURY_ISA_VERSION
	.align		4
.L_596:
        /*00a8*/ 	.byte	0x03, 0x5f
        /*00aa*/ 	.short	0x0101


	//----- nvinfo : EIATTR_INT_WARP_WIDE_INSTR_OFFSETS
	.align		4
        /*00ac*/ 	.byte	0x04, 0x31
        /*00ae*/ 	.short	(.L_598 - .L_597)


	//   ....[0]....
.L_597:
        /*00b0*/ 	.word	0x00007c10


	//   ....[1]....
        /*00b4*/ 	.word	0x00007c20


	//----- nvinfo : EIATTR_COOP_GROUP_MASK_REGIDS
	.align		4
.L_598:
        /*00b8*/ 	.byte	0x04, 0x29
        /*00ba*/ 	.short	(.L_600 - .L_599)


	//   ....[0]....
.L_599:
        /*00bc*/ 	.word	0xffffffff


	//   ....[1]....
        /*00c0*/ 	.word	0xffffffff


	//   ....[2]....
        /*00c4*/ 	.word	0xffffffff


	//   ....[3]....
        /*00c8*/ 	.word	0xffffffff


	//   ....[4]....
        /*00cc*/ 	.word	0xffffffff


	//   ....[5]....
        /*00d0*/ 	.word	0xffffffff


	//   ....[6]....
        /*00d4*/ 	.word	0xffffffff


	//   ....[7]....
        /*00d8*/ 	.word	0xffffffff


	//   ....[8]....
        /*00dc*/ 	.word	0xffffffff


	//   ....[9]....
        /*00e0*/ 	.word	0xffffffff


	//   ....[10]....
        /*00e4*/ 	.word	0xffffffff


	//   ....[11]....
        /*00e8*/ 	.word	0xffffffff


	//   ....[12]....
        /*00ec*/ 	.word	0x05000074


	//   ....[13]....
        /*00f0*/ 	.word	0x05000074


	//   ....[14]....
        /*00f4*/ 	.word	0x05000074


	//   ....[15]....
        /*00f8*/ 	.word	0x05000074


	//   ....[16]....
        /*00fc*/ 	.word	0x05000074


	//   ....[17]....
        /*0100*/ 	.word	0x05000074


	//   ....[18]....
        /*0104*/ 	.word	0x05000074


	//----- nvinfo : EIATTR_COOP_GROUP_INSTR_OFFSETS
	.align		4
.L_600:
        /*0108*/ 	.byte	0x04, 0x28
        /*010a*/ 	.short	(.L_602 - .L_601)


	//   ....[0]....
.L_601:
        /*010c*/ 	.word	0x00004760


	//   ....[1]....
        /*0110*/ 	.word	0x00004780


	//   ....[2]....
        /*0114*/ 	.word	0x000047a0


	//   ....[3]....
        /*0118*/ 	.word	0x000047c0


	//   ....[4]....
        /*011c*/ 	.word	0x000047e0


	//   ....[5]....
        /*0120*/ 	.word	0x00004c30


	//   ....[6]....
        /*0124*/ 	.word	0x00004c40


	//   ....[7]....
        /*0128*/ 	.word	0x00004c60


	//   ....[8]....
        /*012c*/ 	.word	0x00004c80


	//   ....[9]....
        /*0130*/ 	.word	0x00004ca0


	//   ....[10]....
        /*0134*/ 	.word	0x00004cc0


	//   ....[11]....
        /*0138*/ 	.word	0x00004cf0


	//   ....[12]....
        /*013c*/ 	.word	0x000083e0


	//   ....[13]....
        /*0140*/ 	.word	0x00008450


	//   ....[14]....
        /*0144*/ 	.word	0x000084c0


	//   ....[15]....
        /*0148*/ 	.word	0x00008540


	//   ....[16]....
        /*014c*/ 	.word	0x000085c0


	//   ....[17]....
        /*0150*/ 	.word	0x00008610


	//   ....[18]....
        /*0154*/ 	.word	0x00008670


	//----- nvinfo : EIATTR_VRC_CTA_INIT_COUNT
	.align		4
.L_602:
        /*0158*/ 	.byte	0x02, 0x4a
	.zero		1
	.zero		1


	//----- nvinfo : EIATTR_EXIT_INSTR_OFFSETS
	.align		4
        /*015c*/ 	.byte	0x04, 0x1c
        /*015e*/ 	.short	(.L_604 - .L_603)


	//   ....[0]....
.L_603:
        /*0160*/ 	.word	0x00000140


	//   ....[1]....
        /*0164*/ 	.word	0x000001c0


	//   ....[2]....
        /*0168*/ 	.word	0x00007cc0


	//   ....[3]....
        /*016c*/ 	.word	0x00008090


	//   ....[4]....
        /*0170*/ 	.word	0x00008380


	//----- nvinfo : EIATTR_MAX_THREADS
	.align		4
.L_604:
        /*0174*/ 	.byte	0x04, 0x05
        /*0176*/ 	.short	(.L_606 - .L_605)
.L_605:
        /*0178*/ 	.word	0x00000100
        /*017c*/ 	.word	0x00000001
        /*0180*/ 	.word	0x00000001


	//----- nvinfo : EIATTR_CRS_STACK_SIZE
	.align		4
.L_606:
        /*0184*/ 	.byte	0x04, 0x1e
        /*0186*/ 	.short	(.L_608 - .L_607)
.L_607:
        /*0188*/ 	.word	0x00000000


	//----- nvinfo : EIATTR_CBANK_PARAM_SIZE
	.align		4
.L_608:
        /*018c*/ 	.byte	0x03, 0x19
        /*018e*/ 	.short	0x0060


	//----- nvinfo : EIATTR_PARAM_CBANK
	.align		4
        /*0190*/ 	.byte	0x04, 0x0a
        /*0192*/ 	.short	(.L_610 - .L_609)
	.align		4
.L_609:
        /*0194*/ 	.word	index@(.nv.constant0._ZN17fastertransformer19segmented_topp_impl27segmented_top_p_single_passINS0_28Segmented_topk_kernel_paramsI6__halfiLi256ELi1EEELi96EEEvNS0_20TopKPerSegmentParamsE)
        /*0198*/ 	.short	0x0380
        /*019a*/ 	.short	0x0060


	//----- nvinfo : EIATTR_SW_WAR
	.align		4
.L_610:
        /*019c*/ 	.byte	0x04, 0x36
        /*019e*/ 	.short	(.L_612 - .L_611)
.L_611:
        /*01a0*/ 	.word	0x00000008
.L_612:


//--------------------- .nv.info._ZN17fastertransformer19segmented_topp_impl27segmented_top_p_single_passINS0_28Segmented_topk_kernel_paramsI6__halfiLi256ELi1EEELi64EEEvNS0_20TopKPerSegmentParamsE --------------------------
	.section	.nv.info._ZN17fastertransformer19segmented_topp_impl27segmented_top_p_single_passINS0_28Segmented_topk_kernel_paramsI6__halfiLi256ELi1EEELi64EEEvNS0_20TopKPerSegmentParamsE,"",@"SHT_CUDA_INFO"
	.sectionflags	@""
	.align	4


	//----- nvinfo : EIATTR_CUDA_API_VERSION
	.align		4
        /*0000*/ 	.byte	0x04, 0x37
        /*0002*/ 	.short	(.L_614 - .L_613)
.L_613:
        /*0004*/ 	.word	0x00000082


	//----- nvinfo : EIATTR_KPARAM_INFO
	.align		4
.L_614:
        /*0008*/ 	.byte	0x04, 0x17
        /*000a*/ 	.short	(.L_616 - .L_615)
.L_615:
        /*000c*/ 	.word	0x00000000
        /*0010*/ 	.short	0x0000
        /*0012*/ 	.short	0x0000
        /*0014*/ 	.byte	0x00, 0xf0, 0x81, 0x01


	//----- nvinfo : EIATTR_SPARSE_MMA_MASK
	.align		4
.L_616:
        /*0018*/ 	.byte	0x03, 0x50
        /*001a*/ 	.short	0x0000


	//----- nvinfo : EIATTR_MAXREG_COUNT
	.align		4
        /*001c*/ 	.byte	0x03, 0x1b
        /*001e*/ 	.short	0x00ff


	//----- nvinfo : EIATTR_NUM_BARRIERS
	.align		4
        /*0020*/ 	.byte	0x02, 0x4c
        /*0022*/ 	.byte	0x01
	.zero		1


	//----- nvinfo : EIATTR_MERCURY_ISA_VERSION
	.align		4
        /*0024*/ 	.byte	0x03, 0x5f
        /*0026*/ 	.short	0x0101


	//----- nvinfo : EIATTR_INT_WARP_WIDE_INSTR_OFFSETS
	.align		4
        /*0028*/ 	.byte	0x04, 0x31
        /*002a*/ 	.short	(.L_618 - .L_617)


	//   ....[0]....
.L_617:
        /*002c*/ 	.word	0x000059c0


	//   ....[1]....
        /*0030*/ 	.word	0x000059d0


	//----- nvinfo : EIATTR_COOP_GROUP_MASK_REGIDS
	.align		4
.L_618:
        /*0034*/ 	.byte	0x04, 0x29
        /*0036*/ 	.short	(.L_620 - .L_619)


	//   ....[0]....
.L_619:
        /*0038*/ 	.word	0xffffffff


	//   ....[1]....
        /*003c*/ 	.word	0xffffffff


	//   ....[2]....
        /*0040*/ 	.word	0xffffffff


	//   ....[3]....
        /*0044*/ 	.word	0xffffffff


	//   ....[4]....
        /*0048*/ 	.word	0xffffffff


	//   ....[5]....
        /*004c*/ 	.word	0xffffffff


	//   ....[6]....
        /*0050*/ 	.word	0xffffffff


	//   ....[7]....
        /*0054*/ 	.word	0xffffffff


	//   ....[8]....
        /*0058*/ 	.word	0xffffffff


	//   ....[9]....
        /*005c*/ 	.word	0xffffffff


	//   ....[10]....
        /*0060*/ 	.word	0xffffffff


	//   ....[11]....
        /*0064*/ 	.word	0xffffffff


	//   ....[12]....
        /*0068*/ 	.word	0x0500004a


	//   ....[13]....
        /*006c*/ 	.word	0x0500004a


	//   ....[14]....
        /*0070*/ 	.word	0x0500004a


	//   ....[15]....
        /*0074*/ 	.word	0x0500004a


	//   ....[16]....
        /*0078*/ 	.word	0x0500004a


	//   ....[17]....
        /*007c*/ 	.word	0x0500004a


	//   ....[18]....
        /*0080*/ 	.word	0x0500004a


	//----- nvinfo : EIATTR_COOP_GROUP_INSTR_OFFSETS
	.align		4
.L_620:
        /*0084*/ 	.byte	0x04, 0x28
        /*0086*/ 	.short	(.L_622 - .L_621)


	//   ....[0]....
.L_621:
        /*0088*/ 	.word	0x000032f0


	//   ....[1]....
        /*008c*/ 	.word	0x000033e0


	//   ....[2]....
        /*0090*/ 	.word	0x00003430


	//   ....[3]....
        /*0094*/ 	.word	0x00003450


	//   ....[4]....
        /*0098*/ 	.word	0x00003470


	//   ....[5]....
        /*009c*/ 	.word	0x00003890


	//   ....[6]....
        /*00a0*/ 	.word	0x000038a0


	//   ....[7]....
        /*00a4*/ 	.word	0x000038c0


	//   ....[8]....
        /*00a8*/ 	.word	0x000038e0


	//   ....[9]....
        /*00ac*/ 	.word	0x00003900


	//   ....[10]....
        /*00b0*/ 	.word	0x00003920


	//   ....[11]....
        /*00b4*/ 	.word	0x00003950


	//   ....[12]....
        /*00b8*/ 	.word	0x00006170


	//   ....[13]....
        /*00bc*/ 	.word	0x000061e0


	//   ....[14]....
        /*00c0*/ 	.word	0x00006250


	//   ....[15]....
        /*00c4*/ 	.word	0x000062c0


	//   ....[16]....
        /*00c8*/ 	.word	0x00006340


	//   ....[17]....
        /*00cc*/ 	.word	0x000063b0


	//   ....[18]....
        /*00d0*/ 	.word	0x00006410


	//----- nvinfo : EIATTR_VRC_CTA_INIT_COUNT
	.align		4
.L_622:
        /*00d4*/ 	.byte	0x02, 0x4a
	.zero		1
	.zero		1


	//----- nvinfo : EIATTR_EXIT_INSTR_OFFSETS
	.align		4
        /*00d8*/ 	.byte	0x04, 0x1c
        /*00da*/ 	.short	(.L_624 - .L_623)


	//   ....[0]....
.L_623:
        /*00dc*/ 	.word	0x00000100


	//   ....[1]....
        /*00e0*/ 	.word	0x00000170


	//   ....[2]....
        /*00e4*/ 	.word	0x00005a60


	//   ....[3]....
        /*00e8*/ 	.word	0x00005e20


	//   ....[4]....
        /*00ec*/ 	.word	0x00006110


	//----- nvinfo : EIATTR_MAX_THREADS
	.align		4
.L_624:
        /*00f0*/ 	.byte	0x04, 0x05
        /*00f2*/ 	.short	(.L_626 - .L_625)
.L_625:
        /*00f4*/ 	.word	0x00000100
        /*00f8*/ 	.word	0x00000001
        /*00fc*/ 	.word	0x00000001


	//----- nvinfo : EIATTR_CRS_STACK_SIZE
	.align		4
.L_626:
        /*0100*/ 	.byte	0x04, 0x1e
        /*0102*/ 	.short	(.L_628 - .L_627)
.L_627:
        /*0104*/ 	.word	0x00000000


	//----- nvinfo : EIATTR_CBANK_PARAM_SIZE
	.align		4
.L_628:
        /*0108*/ 	.byte	0x03, 0x19
        /*010a*/ 	.short	0x0060


	//----- nvinfo : EIATTR_PARAM_CBANK
	.align		4
        /*010c*/ 	.byte	0x04, 0x0a
        /*010e*/ 	.short	(.L_630 - .L_629)
	.align		4
.L_629:
        /*0110*/ 	.word	index@(.nv.constant0._ZN17fastertransformer19segmented_topp_impl27segmented_top_p_single_passINS0_28Segmented_topk_kernel_paramsI6__halfiLi256ELi1EEELi64EEEvNS0_20TopKPerSegmentParamsE)
        /*0114*/ 	.short	0x0380
        /*0116*/ 	.short	0x0060


	//----- nvinfo : EIATTR_SW_WAR
	.align		4
.L_630:
        /*0118*/ 	.byte	0x04, 0x36
        /*011a*/ 	.short	(.L_632 - .L_631)
.L_631:
        /*011c*/ 	.word	0x00000008
.L_632:


//--------------------- .nv.info._ZN17fastertransformer19segmented_topp_impl27segmented_top_p_single_passINS0_28Segmented_topk_kernel_paramsI6__halfiLi256ELi1EEELi32EEEvNS0_20TopKPerSegmentParamsE --------------------------
	.section	.nv.info._ZN17fastertransformer19segmented_topp_impl27segmented_top_p_single_passINS0_28Segmented_topk_kernel_paramsI6__halfiLi256ELi1EEELi32EEEvNS0_20TopKPerSegmentParamsE,"",@"SHT_CUDA_INFO"
	.sectionflags	@""
	.align	4


	//----- nvinfo : EIATTR_CUDA_API_VERSION
	.align		4
        /*0000*/ 	.byte	0x04, 0x37
        /*0002*/ 	.short	(.L_634 - .L_633)
.L_633:
        /*0004*/ 	.word	0x00000082


	//----- nvinfo : EIATTR_KPARAM_INFO
	.align		4
.L_634:
        /*0008*/ 	.byte	0x04, 0x17
        /*000a*/ 	.short	(.L_636 - .L_635)
.L_635:
        /*000c*/ 	.word	0x00000000
        /*0010*/ 	.short	0x0000
        /*0012*/ 	.short	0x0000
        /*0014*/ 	.byte	0x00, 0xf0, 0x81, 0x01


	//----- nvinfo : EIATTR_SPARSE_MMA_MASK
	.align		4
.L_636:
        /*0018*/ 	.byte	0x03, 0x50
        /*001a*/ 	.short	0x0000


	//----- nvinfo : EIATTR_MAXREG_COUNT
	.align		4
        /*001c*/ 	.byte	0x03, 0x1b
        /*001e*/ 	.short	0x00ff


	//----- nvinfo : EIATTR_NUM_BARRIERS
	.align		4
        /*0020*/ 	.byte	0x02, 0x4c
        /*0022*/ 	.byte	0x01
	.zero		1


	//----- nvinfo : EIATTR_MERCURY_ISA_VERSION
	.align		4
        /*0024*/ 	.byte	0x03, 0x5f
        /*0026*/ 	.short	0x0101


	//----- nvinfo : EIATTR_INT_WARP_WIDE_INSTR_OFFSETS
	.align		4
        /*0028*/ 	.byte	0x04, 0x31
        /*002a*/ 	.short	(.L_638 - .L_637)


	//   ....[0]....
.L_637:
        /*002c*/ 	.word	0x00003920


	//   ....[1]....
        /*0030*/ 	.word	0x00003930


	//----- nvinfo : EIATTR_COOP_GROUP_MASK_REGIDS
	.align		4
.L_638:
        /*0034*/ 	.byte	0x04, 0x29
        /*0036*/ 	.short	(.L_640 - .L_639)


	//   ....[0]....
.L_639:
        /*0038*/ 	.word	0xffffffff


	//   ....[1]....
        /*003c*/ 	.word	0xffffffff


	//   ....[2]....
        /*0040*/ 	.word	0xffffffff


	//   ....[3]....
        /*0044*/ 	.word	0xffffffff


	//   ....[4]....
        /*0048*/ 	.word	0xffffffff


	//   ....[5]....
        /*004c*/ 	.word	0xffffffff


	//   ....[6]....
        /*0050*/ 	.word	0xffffffff


	//   ....[7]....
        /*0054*/ 	.word	0xffffffff


	//   ....[8]....
        /*0058*/ 	.word	0xffffffff


	//   ....[9]....
        /*005c*/ 	.word	0xffffffff


	//   ....[10]....
        /*0060*/ 	.word	0xffffffff


	//   ....[11]....
        /*0064*/ 	.word	0xffffffff


	//   ....[12]....
        /*0068*/ 	.word	0x0500002a


	//   ....[13]....
        /*006c*/ 	.word	0x0500002a


	//   ....[14]....
        /*0070*/ 	.word	0x0500002a


	//   ....[15]....
        /*0074*/ 	.word	0x0500002a


	//   ....[16]....
        /*0078*/ 	.word	0x0500002a


	//   ....[17]....
        /*007c*/ 	.word	0x0500002a


	//   ....[18]....
        /*0080*/ 	.word	0x0500002a


	//----- nvinfo : EIATTR_COOP_GROUP_INSTR_OFFSETS
	.align		4
.L_640:
        /*0084*/ 	.byte	0x04, 0x28
        /*0086*/ 	.short	(.L_642 - .L_641)


	//   ....[0]....
.L_641:
        /*0088*/ 	.word	0x00002140


	//   ....[1]....
        /*008c*/ 	.word	0x000021c0


	//   ....[2]....
        /*0090*/ 	.word	0x000021f0


	//   ....[3]....
        /*0094*/ 	.word	0x00002210


	//   ....[4]....
        /*0098*/ 	.word	0x00002230


	//   ....[5]....
        /*009c*/ 	.word	0x000025e0


	//   ....[6]....
        /*00a0*/ 	.word	0x000025f0


	//   ....[7]....
        /*00a4*/ 	.word	0x00002610


	//   ....[8]....
        /*00a8*/ 	.word	0x00002630


	//   ....[9]....
        /*00ac*/ 	.word	0x00002650


	//   ....[10]....
        /*00b0*/ 	.word	0x00002670


	//   ....[11]....
        /*00b4*/ 	.word	0x000026a0


	//   ....[12]....
        /*00b8*/ 	.word	0x000040d0


	//   ....[13]....
        /*00bc*/ 	.word	0x00004140


	//   ....[14]....
        /*00c0*/ 	.word	0x000041b0


	//   ....[15]....
        /*00c4*/ 	.word	0x00004220


	//   ....[16]....
        /*00c8*/ 	.word	0x000042a0


	//   ....[17]....
        /*00cc*/ 	.word	0x00004310


	//   ....[18]....
        /*00d0*/ 	.word	0x00004370


	//----- nvinfo : EIATTR_VRC_CTA_INIT_COUNT
	.align		4
.L_642:
        /*00d4*/ 	.byte	0x02, 0x4a
	.zero		1
	.zero		1


	//----- nvinfo : EIATTR_EXIT_INSTR_OFFSETS
	.align		4
        /*00d8*/ 	.byte	0x04, 0x1c
        /*00da*/ 	.short	(.L_644 - .L_643)


	//   ....[0]....
.L_643:
        /*00dc*/ 	.word	0x00000100


	//   ....[1]....
        /*00e0*/ 	.word	0x00000170


	//   ....[2]....
        /*00e4*/ 	.word	0x000039c0


	//   ....[3]....
        /*00e8*/ 	.word	0x00003d80


	//   ....[4]....
        /*00ec*/ 	.word	0x00004070


	//----- nvinfo : EIATTR_MAX_THREADS
	.align		4
.L_644:
        /*00f0*/ 	.byte	0x04, 0x05
        /*00f2*/ 	.short	(.L_646 - .L_645)
.L_645:
        /*00f4*/ 	.word	0x00000100
        /*00f8*/ 	.word	0x00000001
        /*00fc*/ 	.word	0x00000001


	//----- nvinfo : EIATTR_CRS_STACK_SIZE
	.align		4
.L_646:
        /*0100*/ 	.byte	0x04, 0x1e
        /*0102*/ 	.short	(.L_648 - .L_647)
.L_647:
        /*0104*/ 	.word	0x00000000


	//----- nvinfo : EIATTR_CBANK_PARAM_SIZE
	.align		4
.L_648:
        /*0108*/ 	.byte	0x03, 0x19
        /*010a*/ 	.short	0x0060


	//----- nvinfo : EIATTR_PARAM_CBANK
	.align		4
        /*010c*/ 	.byte	0x04, 0x0a
        /*010e*/ 	.short	(.L_650 - .L_649)
	.align		4
.L_649:
        /*0110*/ 	.word	index@(.nv.constant0._ZN17fastertransformer19segmented_topp_impl27segmented_top_p_single_passINS0_28Segmented_topk_kernel_paramsI6__halfiLi256ELi1EEELi32EEEvNS0_20TopKPerSegmentParamsE)
        /*0114*/ 	.short	0x0380
        /*0116*/ 	.short	0x0060


	//----- nvinfo : EIATTR_SW_WAR
	.align		4
.L_650:
        /*0118*/ 	.byte	0x04, 0x36
        /*011a*/ 	.short	(.L_652 - .L_651)
.L_651:
        /*011c*/ 	.word	0x00000008
.L_652:


//--------------------- .nv.info._ZN17fastertransformer19segmented_topp_impl15blockSortKernelI6__halfLi1024ELi4EEEvPKT_PS3_PKiPiS8_iii --------------------------
	.section	.nv.info._ZN17fastertransformer19segmented_topp_impl15blockSortKernelI6__halfLi1024ELi4EEEvPKT_PS3_PKiPiS8_iii,"",@"SHT_CUDA_INFO"
	.sectionflags	@""
	.align	4


	//----- nvinfo : EIATTR_CUDA_API_VERSION
	.align		4
        /*0000*/ 	.byte	0x04, 0x37
        /*0002*/ 	.short	(.L_654 - .L_653)
.L_653:
        /*0004*/ 	.word	0x00000082


	//----- nvinfo : EIATTR_KPARAM_INFO
	.align		4
.L_654:
        /*0008*/ 	.byte	0x04, 0x17
        /*000a*/ 	.short	(.L_656 - .L_655)
.L_655:
        /*000c*/ 	.word	0x00000000
        /*0010*/ 	.short	0x0007
        /*0012*/ 	.short	0x0030
        /*0014*/ 	.byte	0x00, 0xf0, 0x11, 0x00


	//----- nvinfo : EIATTR_KPARAM_INFO
	.align		4
.L_656:
        /*0018*/ 	.byte	0x04, 0x17
        /*001a*/ 	.short	(.L_658 - .L_657)
.L_657:
        /*001c*/ 	.word	0x00000000
        /*0020*/ 	.short	0x0006
        /*0022*/ 	.short	0x002c
        /*0024*/ 	.byte	0x00, 0xf0, 0x11, 0x00


	//----- nvinfo : EIATTR_KPARAM_INFO
	.align		4
.L_658:
        /*0028*/ 	.byte	0x04, 0x17
        /*002a*/ 	.short	(.L_660 - .L_659)
.L_659:
        /*002c*/ 	.word	0x00000000
        /*0030*/ 	.short	0x0005
        /*0032*/ 	.short	0x0028
        /*0034*/ 	.byte	0x00, 0xf0, 0x11, 0x00


	//----- nvinfo : EIATTR_KPARAM_INFO
	.align		4
.L_660:
        /*0038*/ 	.byte	0x04, 0x17
        /*003a*/ 	.short	(.L_662 - .L_661)
.L_661:
        /*003c*/ 	.word	0x00000000
        /*0040*/ 	.short	0x0004
        /*0042*/ 	.short	0x0020
        /*0044*/ 	.byte	0x00, 0xf5, 0x21, 0x00


	//----- nvinfo : EIATTR_KPARAM_INFO
	.align		4
.L_662:
        /*0048*/ 	.byte	0x04, 0x17
        /*004a*/ 	.short	(.L_664 - .L_663)
.L_663:
        /*004c*/ 	.word	0x00000000
        /*0050*/ 	.short	0x0003
        /*0052*/ 	.short	0x0018
        /*0054*/ 	.byte	0x00, 0xf5, 0x21, 0x00


	//----- nvinfo : EIATTR_KPARAM_INFO
	.align		4
.L_664:
        /*0058*/ 	.byte	0x04, 0x17
        /*005a*/ 	.short	(.L_666 - .L_665)
.L_665:
        /*005c*/ 	.word	0x00000000
        /*0060*/ 	.short	0x0002
        /*0062*/ 	.short	0x0010
        /*0064*/ 	.byte	0x00, 0xf5, 0x21, 0x00


	//----- nvinfo : EIATTR_KPARAM_INFO
	.align		4
.L_666:
        /*0068*/ 	.byte	0x04, 0x17
        /*006a*/ 	.short	(.L_668 - .L_667)
.L_667:
        /*006c*/ 	.word	0x00000000
        /*0070*/ 	.short	0x0001
        /*0072*/ 	.short	0x0008
        /*0074*/ 	.byte	0x00, 0xf5, 0x21, 0x00


	//----- nvinfo : EIATTR_KPARAM_INFO
	.align		4
.L_668:
        /*0078*/ 	.byte	0x04, 0x17
        /*007a*/ 	.short	(.L_670 - .L_669)
.L_669:
        /*007c*/ 	.word	0x00000000
        /*0080*/ 	.short	0x0000
        /*0082*/ 	.short	0x0000
        /*0084*/ 	.byte	0x00, 0xf5, 0x21, 0x00


	//----- nvinfo : EIATTR_SPARSE_MMA_MASK
	.align		4
.L_670:
        /*0088*/ 	.byte	0x03, 0x50
        /*008a*/ 	.short	0x0000


	//----- nvinfo : EIATTR_MAXREG_COUNT
	.align		4
        /*008c*/ 	.byte	0x03, 0x1b
        /*008e*/ 	.short	0x00ff


	//----- nvinfo : EIATTR_NUM_BARRIERS
	.align		4
        /*0090*/ 	.byte	0x02, 0x4c
        /*0092*/ 	.byte	0x01
	.zero		1


	//----- nvinfo : EIATTR_MERCURY_ISA_VERSION
	.align		4
        /*0094*/ 	.byte	0x03, 0x5f
        /*0096*/ 	.short	0x0101


	//----- nvinfo : EIATTR_COOP_GROUP_MASK_REGIDS
	.align		4
        /*0098*/ 	.byte	0x04, 0x29
        /*009a*/ 	.short	(.L_672 - .L_671)


	//   ....[0]....
.L_671:
        /*009c*/ 	.word	0xffffffff


	//   ....[1]....
        /*00a0*/ 	.word	0xffffffff


	//   ....[2]....
        /*00a4*/ 	.word	0xffffffff


	//   ....[3]....
        /*00a8*/ 	.word	0xffffffff


	//   ....[4]....
        /*00ac*/ 	.word	0xffffffff


	//----- nvinfo : EIATTR_COOP_GROUP_INSTR_OFFSETS
	.align		4
.L_672:
        /*00b0*/ 	.byte	0x04, 0x28
        /*00b2*/ 	.short	(.L_674 - .L_673)


	//   ....[0]....
.L_673:
        /*00b4*/ 	.word	0x00000a70


	//   ....[1]....
        /*00b8*/ 	.word	0x00000a90


	//   ....[2]....
        /*00bc*/ 	.word	0x00000ab0


	//   ....[3]....
        /*00c0*/ 	.word	0x00000ad0


	//   ....[4]....
        /*00c4*/ 	.word	0x00000af0


	//----- nvinfo : EIATTR_VRC_CTA_INIT_COUNT
	.align		4
.L_674:
        /*00c8*/ 	.byte	0x02, 0x4a
	.zero		1
	.zero		1


	//----- nvinfo : EIATTR_EXIT_INSTR_OFFSETS
	.align		4
        /*00cc*/ 	.byte	0x04, 0x1c
        /*00ce*/ 	.short	(.L_676 - .L_675)


	//   ....[0]....
.L_675:
        /*00d0*/ 	.word	0x00000040


	//   ....[1]....
        /*00d4*/ 	.word	0x000000a0


	//   ....[2]....
        /*00d8*/ 	.word	0x000019d0


	//   ....[3]....
        /*00dc*/ 	.word	0x00001a00


	//----- nvinfo : EIATTR_CBANK_PARAM_SIZE
	.align		4
.L_676:
        /*00e0*/ 	.byte	0x03, 0x19
        /*00e2*/ 	.short	0x0034


	//----- nvinfo : EIATTR_PARAM_CBANK
	.align		4
        /*00e4*/ 	.byte	0x04, 0x0a
        /*00e6*/ 	.short	(.L_678 - .L_677)
	.align		4
.L_677:
        /*00e8*/ 	.word	index@(.nv.constant0._ZN17fastertransformer19segmented_topp_impl15blockSortKernelI6__halfLi1024ELi4EEEvPKT_PS3_PKiPiS8_iii)
        /*00ec*/ 	.short	0x0380
        /*00ee*/ 	.short	0x0034


	//----- nvinfo : EIATTR_SW_WAR
	.align		4
.L_678:
        /*00f0*/ 	.byte	0x04, 0x36
        /*00f2*/ 	.short	(.L_680 - .L_679)
.L_679:
        /*00f4*/ 	.word	0x00000008
.L_680:


//--------------------- .nv.info._ZN17fastertransformer19segmented_topp_impl15blockSortKernelI6__halfLi1024ELi2EEEvPKT_PS3_PKiPiS8_iii --------------------------
	.section	.nv.info._ZN17fastertransformer19segmented_topp_impl15blockSortKernelI6__halfLi1024ELi2EEEvPKT_PS3_PKiPiS8_iii,"",@"SHT_CUDA_INFO"
	.sectionflags	@""
	.align	4


	//----- nvinfo : EIATTR_CUDA_API_VERSION
	.align		4
        /*0000*/ 	.byte	0x04, 0x37
        /*0002*/ 	.short	(.L_682 - .L_681)
.L_681:
        /*0004*/ 	.word	0x00000082


	//----- nvinfo : EIATTR_KPARAM_INFO
	.align		4
.L_682:
        /*0008*/ 	.byte	0x04, 0x17
        /*000a*/ 	.short	(.L_684 - .L_683)
.L_683:
        /*000c*/ 	.word	0x00000000
        /*0010*/ 	.short	0x0007
        /*0012*/ 	.short	0x0030
        /*0014*/ 	.byte	0x00, 0xf0, 0x11, 0x00


	//----- nvinfo : EIATTR_KPARAM_INFO
	.align		4
.L_684:
        /*0018*/ 	.byte	0x04, 0x17
        /*001a*/ 	.short	(.L_686 - .L_685)
.L_685:
        /*001c*/ 	.word	0x00000000
        /*0020*/ 	.short	0x0006
        /*0022*/ 	.short	0x002c
        /*0024*/ 	.byte	0x00, 0xf0, 0x11, 0x00


	//----- nvinfo : EIATTR_KPARAM_INFO
	.align		4
.L_686:
        /*0028*/ 	.byte	0x04, 0x17
        /*002a*/ 	.short	(.L_688 - .L_687)
.L_687:
        /*002c*/ 	.word	0x00000000
        /*0030*/ 	.short	0x0005
        /*0032*/ 	.short	0x0028
        /*0034*/ 	.byte	0x00, 0xf0, 0x11, 0x00


	//----- nvinfo : EIATTR_KPARAM_INFO
	.align		4
.L_688:
        /*0038*/ 	.byte	0x04, 0x17
        /*003a*/ 	.short	(.L_690 - .L_689)
.L_689:
        /*003c*/ 	.word	0x00000000
        /*0040*/ 	.short	0x0004
        /*0042*/ 	.short	0x0020
        /*0044*/ 	.byte	0x00, 0xf5, 0x21, 0x00


	//----- nvinfo : EIATTR_KPARAM_INFO
	.align		4
.L_690:
        /*0048*/ 	.byte	0x04, 0x17
        /*004a*/ 	.short	(.L_692 - .L_691)
.L_691:
        /*004c*/ 	.word	0x00000000
        /*0050*/ 	.short	0x0003
        /*0052*/ 	.short	0x0018
        /*0054*/ 	.byte	0x00, 0xf5, 0x21, 0x00


	//----- nvinfo : EIATTR_KPARAM_INFO
	.align		4
.L_692:
        /*0058*/ 	.byte	0x04, 0x17
        /*005a*/ 	.short	(.L_694 - .L_693)
.L_693:
        /*005c*/ 	.word	0x00000000
        /*0060*/ 	.short	0x0002
        /*0062*/ 	.short	0x0010
        /*0064*/ 	.byte	0x00, 0xf5, 0x21, 0x00


	//----- nvinfo : EIATTR_KPARAM_INFO
	.align		4
.L_694:
        /*0068*/ 	.byte	0x04, 0x17
        /*006a*/ 	.short	(.L_696 - .L_695)
.L_695:
        /*006c*/ 	.word	0x00000000
        /*0070*/ 	.short	0x0001
        /*0072*/ 	.short	0x0008
        /*0074*/ 	.byte	0x00, 0xf5, 0x21, 0x00


	//----- nvinfo : EIATTR_KPARAM_INFO
	.align		4
.L_696:
        /*0078*/ 	.byte	0x04, 0x17
        /*007a*/ 	.short	(.L_698 - .L_697)
.L_697:
        /*007c*/ 	.word	0x00000000
        /*0080*/ 	.short	0x0000
        /*0082*/ 	.short	0x0000
        /*0084*/ 	.byte	0x00, 0xf5, 0x21, 0x00


	//----- nvinfo : EIATTR_SPARSE_MMA_MASK
	.align		4
.L_698:
        /*0088*/ 	.byte	0x03, 0x50
        /*008a*/ 	.short	0x0000


	//----- nvinfo : EIATTR_MAXREG_COUNT
	.align		4
        /*008c*/ 	.byte	0x03, 0x1b
        /*008e*/ 	.short	0x00ff


	//----- nvinfo : EIATTR_NUM_BARRIERS
	.align		4
        /*0090*/ 	.byte	0x02, 0x4c
        /*0092*/ 	.byte	0x01
	.zero		1


	//----- nvinfo : EIATTR_MERCURY_ISA_VERSION
	.align		4
        /*0094*/ 	.byte	0x03, 0x5f
        /*0096*/ 	.short	0x0101


	//----- nvinfo : EIATTR_COOP_GROUP_MASK_REGIDS
	.align		4
        /*0098*/ 	.byte	0x04, 0x29
        /*009a*/ 	.short	(.L_700 - .L_699)


	//   ....[0]....
.L_699:
        /*009c*/ 	.word	0xffffffff


	//   ....[1]....
        /*00a0*/ 	.word	0xffffffff


	//   ....[2]....
        /*00a4*/ 	.word	0xffffffff


	//   ....[3]....
        /*00a8*/ 	.word	0xffffffff


	//   ....[4]....
        /*00ac*/ 	.word	0xffffffff


	//----- nvinfo : EIATTR_COOP_GROUP_INSTR_OFFSETS
	.align		4
.L_700:
        /*00b0*/ 	.byte	0x04, 0x28
        /*00b2*/ 	.short	(.L_702 - .L_701)


	//   ....[0]....
.L_701:
        /*00b4*/ 	.word	0x00000730


	//   ....[1]....
        /*00b8*/ 	.word	0x00000750


	//   ....[2]....
        /*00bc*/ 	.word	0x00000770


	//   ....[3]....
        /*00c0*/ 	.word	0x00000790


	//   ....[4]....
        /*00c4*/ 	.word	0x000007b0


	//----- nvinfo : EIATTR_VRC_CTA_INIT_COUNT
	.align		4
.L_702:
        /*00c8*/ 	.byte	0x02, 0x4a
	.zero		1
	.zero		1


	//----- nvinfo : EIATTR_EXIT_INSTR_OFFSETS
	.align		4
        /*00cc*/ 	.byte	0x04, 0x1c
        /*00ce*/ 	.short	(.L_704 - .L_703)


	//   ....[0]....
.L_703:
        /*00d0*/ 	.word	0x00000040


	//   ....[1]....
        /*00d4*/ 	.word	0x000000a0


	//   ....[2]....
        /*00d8*/ 	.word	0x00001490


	//   ....[3]....
        /*00dc*/ 	.word	0x000014c0


	//----- nvinfo : EIATTR_CBANK_PARAM_SIZE
	.align		4
.L_704:
        /*00e0*/ 	.byte	0x03, 0x19
        /*00e2*/ 	.short	0x0034


	//----- nvinfo : EIATTR_PARAM_CBANK
	.align		4
        /*00e4*/ 	.byte	0x04, 0x0a
        /*00e6*/ 	.short	(.L_706 - .L_705)
	.align		4
.L_705:
        /*00e8*/ 	.word	index@(.nv.constant0._ZN17fastertransformer19segmented_topp_impl15blockSortKernelI6__halfLi1024ELi2EEEvPKT_PS3_PKiPiS8_iii)
        /*00ec*/ 	.short	0x0380
        /*00ee*/ 	.short	0x0034


	//----- nvinfo : EIATTR_SW_WAR
	.align		4
.L_706:
        /*00f0*/ 	.byte	0x04, 0x36
        /*00f2*/ 	.short	(.L_708 - .L_707)
.L_707:
        /*00f4*/ 	.word	0x00000008
.L_708:


//--------------------- .nv.info._ZN17fastertransformer19segmented_topp_impl15blockSortKernelI6__halfLi1024ELi1EEEvPKT_PS3_PKiPiS8_iii --------------------------
	.section	.nv.info._ZN17fastertransformer19segmented_topp_impl15blockSortKernelI6__halfLi1024ELi1EEEvPKT_PS3_PKiPiS8_iii,"",@"SHT_CUDA_INFO"
	.sectionflags	@""
	.align	4


	//----- nvinfo : EIATTR_CUDA_API_VERSION
	.align		4
        /*0000*/ 	.byte	0x04, 0x37
        /*0002*/ 	.short	(.L_710 - .L_709)
.L_709:
        /*0004*/ 	.word	0x00000082


	//----- nvinfo : EIATTR_KPARAM_INFO
	.align		4
.L_710:
        /*0008*/ 	.byte	0x04, 0x17
        /*000a*/ 	.short	(.L_712 - .L_711)
.L_711:
        /*000c*/ 	.word	0x00000000
        /*0010*/ 	.short	0x0007
        /*0012*/ 	.short	0x0030
        /*0014*/ 	.byte	0x00, 0xf0, 0x11, 0x00


	//----- nvinfo : EIATTR_KPARAM_INFO
	.align		4
.L_712:
        /*0018*/ 	.byte	0x04, 0x17
        /*001a*/ 	.short	(.L_714 - .L_713)
.L_713:
        /*001c*/ 	.word	0x00000000
        /*0020*/ 	.short	0x0006
        /*0022*/ 	.short	0x002c
        /*0024*/ 	.byte	0x00, 0xf0, 0x11, 0x00


	//----- nvinfo : EIATTR_KPARAM_INFO
	.align		4
.L_714:
        /*0028*/ 	.byte	0x04, 0x17
        /*002a*/ 	.short	(.L_716 - .L_715)
.L_715:
        /*002c*/ 	.word	0x00000000
        /*0030*/ 	.short	0x0005
        /*0032*/ 	.short	0x0028
        /*0034*/ 	.byte	0x00, 0xf0, 0x11, 0x00


	//----- nvinfo : EIATTR_KPARAM_INFO
	.align		4
.L_716:
        /*0038*/ 	.byte	0x04, 0x17
        /*003a*/ 	.short	(.L_718 - .L_717)
.L_717:
        /*003c*/ 	.word	0x00000000
        /*0040*/ 	.short	0x0004
        /*0042*/ 	.short	0x0020
        /*0044*/ 	.byte	0x00, 0xf5, 0x21, 0x00


	//----- nvinfo : EIATTR_KPARAM_INFO
	.align		4
.L_718:
        /*0048*/ 	.byte	0x04, 0x17
        /*004a*/ 	.short	(.L_720 - .L_719)
.L_719:
        /*004c*/ 	.word	0x00000000
        /*0050*/ 	.short	0x0003
        /*0052*/ 	.short	0x0018
        /*0054*/ 	.byte	0x00, 0xf5, 0x21, 0x00


	//----- nvinfo : EIATTR_KPARAM_INFO
	.align		4
.L_720:
        /*0058*/ 	.byte	0x04, 0x17
        /*005a*/ 	.short	(.L_722 - .L_721)
.L_721:
        /*005c*/ 	.word	0x00000000
        /*0060*/ 	.short	0x0002
        /*0062*/ 	.short	0x0010
        /*0064*/ 	.byte	0x00, 0xf5, 0x21, 0x00


	//----- nvinfo : EIATTR_KPARAM_INFO
	.align		4
.L_722:
        /*0068*/ 	.byte	0x04, 0x17
        /*006a*/ 	.short	(.L_724 - .L_723)
.L_723:
        /*006c*/ 	.word	0x00000000
        /*0070*/ 	.short	0x0001
        /*0072*/ 	.short	0x0008
        /*0074*/ 	.byte	0x00, 0xf5, 0x21, 0x00


	//----- nvinfo : EIATTR_KPARAM_INFO
	.align		4
.L_724:
        /*0078*/ 	.byte	0x04, 0x17
        /*007a*/ 	.short	(.L_726 - .L_725)
.L_725:
        /*007c*/ 	.word	0x00000000
        /*0080*/ 	.short	0x0000
        /*0082*/ 	.short	0x0000
        /*0084*/ 	.byte	0x00, 0xf5, 0x21, 0x00


	//----- nvinfo : EIATTR_SPARSE_MMA_MASK
	.align		4
.L_726:
        /*0088*/ 	.byte	0x03, 0x50
        /*008a*/ 	.short	0x0000


	//----- nvinfo : EIATTR_MAXREG_COUNT
	.align		4
        /*008c*/ 	.byte	0x03, 0x1b
        /*008e*/ 	.short	0x00ff


	//----- nvinfo : EIATTR_NUM_BARRIERS
	.align		4
        /*0090*/ 	.byte	0x02, 0x4c
        /*0092*/ 	.byte	0x01
	.zero		1


	//----- nvinfo : EIATTR_MERCURY_ISA_VERSION
	.align		4
        /*0094*/ 	.byte	0x03, 0x5f
        /*0096*/ 	.short	0x0101


	//----- nvinfo : EIATTR_COOP_GROUP_MASK_REGIDS
	.align		4
        /*0098*/ 	.byte	0x04, 0x29
        /*009a*/ 	.short	(.L_728 - .L_727)


	//   ....[0]....
.L_727:
        /*009c*/ 	.word	0xffffffff


	//   ....[1]....
        /*00a0*/ 	.word	0xffffffff


	//   ....[2]....
        /*00a4*/ 	.word	0xffffffff


	//   ....[3]....
        /*00a8*/ 	.word	0xffffffff


	//   ....[4]....
        /*00ac*/ 	.word	0xffffffff


	//----- nvinfo : EIATTR_COOP_GROUP_INSTR_OFFSETS
	.align		4
.L_728:
        /*00b0*/ 	.byte	0x04, 0x28
        /*00b2*/ 	.short	(.L_730 - .L_729)


	//   ....[0]....
.L_729:
        /*00b4*/ 	.word	0x000005e0


	//   ....[1]....
        /*00b8*/ 	.word	0x00000600


	//   ....[2]....
        /*00bc*/ 	.word	0x00000620


	//   ....[3]....
        /*00c0*/ 	.word	0x00000640


	//   ....[4]....
        /*00c4*/ 	.word	0x00000660


	//----- nvinfo : EIATTR_VRC_CTA_INIT_COUNT
	.align		4
.L_730:
        /*00c8*/ 	.byte	0x02, 0x4a
	.zero		1
	.zero		1


	//----- nvinfo : EIATTR_EXIT_INSTR_OFFSETS
	.align		4
        /*00cc*/ 	.byte	0x04, 0x1c
        /*00ce*/ 	.short	(.L_732 - .L_731)


	//   ....[0]....
.L_731:
        /*00d0*/ 	.word	0x00000040


	//   ....[1]....
        /*00d4*/ 	.word	0x000000a0


	//   ....[2]....
        /*00d8*/ 	.word	0x00001060


	//   ....[3]....
        /*00dc*/ 	.word	0x00001170


	//----- nvinfo : EIATTR_CBANK_PARAM_SIZE
	.align		4
.L_732:
        /*00e0*/ 	.byte	0x03, 0x19
        /*00e2*/ 	.short	0x0034


	//----- nvinfo : EIATTR_PARAM_CBANK
	.align		4
        /*00e4*/ 	.byte	0x04, 0x0a
        /*00e6*/ 	.short	(.L_734 - .L_733)
	.align		4
.L_733:
        /*00e8*/ 	.word	index@(.nv.constant0._ZN17fastertransformer19segmented_topp_impl15blockSortKernelI6__halfLi1024ELi1EEEvPKT_PS3_PKiPiS8_iii)
        /*00ec*/ 	.short	0x0380
        /*00ee*/ 	.short	0x0034


	//----- nvinfo : EIATTR_SW_WAR
	.align		4
.L_734:
        /*00f0*/ 	.byte	0x04, 0x36
        /*00f2*/ 	.short	(.L_736 - .L_735)
.L_735:
        /*00f4*/ 	.word	0x00000008
.L_736:


//--------------------- .nv.info._ZN17fastertransformer19segmented_topp_impl15blockSortKernelI6__halfLi896ELi1EEEvPKT_PS3_PKiPiS8_iii --------------------------
	.section	.nv.info._ZN17fastertransformer19segmented_topp_impl15blockSortKernelI6__halfLi896ELi1EEEvPKT_PS3_PKiPiS8_iii,"",@"SHT_CUDA_INFO"
	.sectionflags	@""
	.align	4


	//----- nvinfo : EIATTR_CUDA_API_VERSION
	.align		4
        /*0000*/ 	.byte	0x04, 0x37
        /*0002*/ 	.short	(.L_738 - .L_737)
.L_737:
        /*0004*/ 	.word	0x00000082


	//----- nvinfo : EIATTR_KPARAM_INFO
	.align		4
.L_738:
        /*0008*/ 	.byte	0x04, 0x17
        /*000a*/ 	.short	(.L_740 - .L_739)
.L_739:
        /*000c*/ 	.word	0x00000000
        /*0010*/ 	.short	0x0007
        /*0012*/ 	.short	0x0030
        /*0014*/ 	.byte	0x00, 0xf0, 0x11, 0x00


	//----- nvinfo : EIATTR_KPARAM_INFO
	.align		4
.L_740:
        /*0018*/ 	.byte	0x04, 0x17
        /*001a*/ 	.short	(.L_742 - .L_741)
.L_741:
        /*001c*/ 	.word	0x00000000
        /*0020*/ 	.short	0x0006
        /*0022*/ 	.short	0x002c
        /*0024*/ 	.byte	0x00, 0xf0, 0x11, 0x00


	//----- nvinfo : EIATTR_KPARAM_INFO
	.align		4
.L_742:
        /*0028*/ 	.byte	0x04, 0x17
        /*002a*/ 	.short	(.L_744 - .L_743)
.L_743:
        /*002c*/ 	.word	0x00000000
        /*0030*/ 	.short	0x0005
        /*0032*/ 	.short	0x0028
        /*0034*/ 	.byte	0x00, 0xf0, 0x11, 0x00


	//----- nvinfo : EIATTR_KPARAM_INFO
	.align		4
.L_744:
        /*0038*/ 	.byte	0x04, 0x17
        /*003a*/ 	.short	(.L_746 - .L_745)
.L_745:
        /*003c*/ 	.word	0x00000000
        /*0040*/ 	.short	0x0004
        /*0042*/ 	.short	0x0020
        /*0044*/ 	.byte	0x00, 0xf5, 0x21, 0x00


	//----- nvinfo : EIATTR_KPARAM_INFO
	.align		4
.L_746:
        /*0048*/ 	.byte	0x04, 0x17
        /*004a*/ 	.short	(.L_748 - .L_747)
.L_747:
        /*004c*/ 	.word	0x00000000
        /*0050*/ 	.short	0x0003
        /*0052*/ 	.short	0x0018
        /*0054*/ 	.byte	0x00, 0xf5, 0x21, 0x00


	//----- nvinfo : EIATTR_KPARAM_INFO
	.align		4
.L_748:
        /*0058*/ 	.byte	0x04, 0x17
        /*005a*/ 	.short	(.L_750 - .L_749)
.L_749:
        /*005c*/ 	.word	0x00000000
        /*0060*/ 	.short	0x0002
        /*0062*/ 	.short	0x0010
        /*0064*/ 	.byte	0x00, 0xf5, 0x21, 0x00


	//----- nvinfo : EIATTR_KPARAM_INFO
	.align		4
.L_750:
        /*0068*/ 	.byte	0x04, 0x17
        /*006a*/ 	.short	(.L_752 - .L_751)
.L_751:
        /*006c*/ 	.word	0x00000000
        /*0070*/ 	.short	0x0001
        /*0072*/ 	.short	0x0008
        /*0074*/ 	.byte	0x00, 0xf5, 0x21, 0x00


	//----- nvinfo : EIATTR_KPARAM_INFO
	.align		4
.L_752:
        /*0078*/ 	.byte	0x04, 0x17
        /*007a*/ 	.short	(.L_754 - .L_753)
.L_753:
        /*007c*/ 	.word	0x00000000
        /*0080*/ 	.short	0x0000
        /*0082*/ 	.short	0x0000
        /*0084*/ 	.byte	0x00, 0xf5, 0x21, 0x00


	//----- nvinfo : EIATTR_SPARSE_MMA_MASK
	.align		4
.L_754:
        /*0088*/ 	.byte	0x03, 0x50
        /*008a*/ 	.short	0x0000


	//----- nvinfo : EIATTR_MAXREG_COUNT
	.align		4
        /*008c*/ 	.byte	0x03, 0x1b
        /*008e*/ 	.short	0x00ff


	//----- nvinfo : EIATTR_NUM_BARRIERS
	.align		4
        /*0090*/ 	.byte	0x02, 0x4c
        /*0092*/ 	.byte	0x01
	.zero		1


	//----- nvinfo : EIATTR_MERCURY_ISA_VERSION
	.align		4
        /*0094*/ 	.byte	0x03, 0x5f
        /*0096*/ 	.short	0x0101


	//----- nvinfo : EIATTR_COOP_GROUP_MASK_REGIDS
	.align		4
        /*0098*/ 	.byte	0x04, 0x29
        /*009a*/ 	.short	(.L_756 - .L_755)


	//   ....[0]....
.L_755:
        /*009c*/ 	.word	0xffffffff


	//   ....[1]....
        /*00a0*/ 	.word	0xffffffff


	//   ....[2]....
        /*00a4*/ 	.word	0xffffffff


	//   ....[3]....
        /*00a8*/ 	.word	0xffffffff


	//   ....[4]....
        /*00ac*/ 	.word	0xffffffff


	//----- nvinfo : EIATTR_COOP_GROUP_INSTR_OFFSETS
	.align		4
.L_756:
        /*00b0*/ 	.byte	0x04, 0x28
        /*00b2*/ 	.short	(.L_758 - .L_757)


	//   ....[0]....
.L_757:
        /*00b4*/ 	.word	0x000005e0


	//   ....[1]....
        /*00b8*/ 	.word	0x00000600


	//   ....[2]....
        /*00bc*/ 	.word	0x00000620


	//   ....[3]....
        /*00c0*/ 	.word	0x00000640


	//   ....[4]....
        /*00c4*/ 	.word	0x00000660


	//----- nvinfo : EIATTR_VRC_CTA_INIT_COUNT
	.align		4
.L_758:
        /*00c8*/ 	.byte	0x02, 0x4a
	.zero		1
	.zero		1


	//----- nvinfo : EIATTR_EXIT_INSTR_OFFSETS
	.align		4
        /*00cc*/ 	.byte	0x04, 0x1c
        /*00ce*/ 	.short	(.L_760 - .L_759)


	//   ....[0]....
.L_759:
        /*00d0*/ 	.word	0x00000040


	//   ....[1]....
        /*00d4*/ 	.word	0x000000a0


	//   ....[2]....
        /*00d8*/ 	.word	0x00000fa0


	//   ....[3]....
        /*00dc*/ 	.word	0x000010b0


	//----- nvinfo : EIATTR_CBANK_PARAM_SIZE
	.align		4
.L_760:
        /*00e0*/ 	.byte	0x03, 0x19
        /*00e2*/ 	.short	0x0034


	//----- nvinfo : EIATTR_PARAM_CBANK
	.align		4
        /*00e4*/ 	.byte	0x04, 0x0a
        /*00e6*/ 	.short	(.L_762 - .L_761)
	.align		4
.L_761:
        /*00e8*/ 	.word	index@(.nv.constant0._ZN17fastertransformer19segmented_topp_impl15blockSortKernelI6__halfLi896ELi1EEEvPKT_PS3_PKiPiS8_iii)
        /*00ec*/ 	.short	0x0380
        /*00ee*/ 	.short	0x0034


	//----- nvinfo : EIATTR_SW_WAR
	.align		4
.L_762:
        /*00f0*/ 	.byte	0x04, 0x36
        /*00f2*/ 	.short	(.L_764 - .L_763)
.L_763:
        /*00f4*/ 	.word	0x00000008
.L_764:


//--------------------- .nv.info._ZN17fastertransformer19segmented_topp_impl15blockSortKernelI6__halfLi768ELi1EEEvPKT_PS3_PKiPiS8_iii --------------------------
	.section	.nv.info._ZN17fastertransformer19segmented_topp_impl15blockSortKernelI6__halfLi768ELi1EEEvPKT_PS3_PKiPiS8_iii,"",@"SHT_CUDA_INFO"
	.sectionflags	@""
	.align	4


	//----- nvinfo : EIATTR_CUDA_API_VERSION
	.align		4
        /*0000*/ 	.byte	0x04, 0x37
        /*0002*/ 	.short	(.L_766 - .L_765)
.L_765:
        /*0004*/ 	.word	0x00000082


	//----- nvinfo : EIATTR_KPARAM_INFO
	.align		4
.L_766:
        /*0008*/ 	.byte	0x04, 0x17
        /*000a*/ 	.short	(.L_768 - .L_767)
.L_767:
        /*000c*/ 	.word	0x00000000
        /*0010*/ 	.short	0x0007
        /*0012*/ 	.short	0x0030
        /*0014*/ 	.byte	0x00, 0xf0, 0x11, 0x00


	//----- nvinfo : EIATTR_KPARAM_INFO
	.align		4
.L_768:
        /*0018*/ 	.byte	0x04, 0x17
        /*001a*/ 	.short	(.L_770 - .L_769)
.L_769:
        /*001c*/ 	.word	0x00000000
        /*0020*/ 	.short	0x0006
        /*0022*/ 	.short	0x002c
        /*0024*/ 	.byte	0x00, 0xf0, 0x11, 0x00


	//----- nvinfo : EIATTR_KPARAM_INFO
	.align		4
.L_770:
        /*0028*/ 	.byte	0x04, 0x17
        /*002a*/ 	.short	(.L_772 - .L_771)
.L_771:
        /*002c*/ 	.word	0x00000000
        /*0030*/ 	.short	0x0005
        /*0032*/ 	.short	0x0028
        /*0034*/ 	.byte	0x00, 0xf0, 0x11, 0x00


	//----- nvinfo : EIATTR_KPARAM_INFO
	.align		4
.L_772:
        /*0038*/ 	.byte	0x04, 0x17
        /*003a*/ 	.short	(.L_774 - .L_773)
.L_773:
        /*003c*/ 	.word	0x00000000
        /*0040*/ 	.short	0x0004
        /*0042*/ 	.short	0x0020
        /*0044*/ 	.byte	0x00, 0xf5, 0x21, 0x00


	//----- nvinfo : EIATTR_KPARAM_INFO
	.align		4
.L_774:
        /*0048*/ 	.byte	0x04, 0x17
        /*004a*/ 	.short	(.L_776 - .L_775)
.L_775:
        /*004c*/ 	.word	0x00000000
        /*0050*/ 	.short	0x0003
        /*0052*/ 	.short	0x0018
        /*0054*/ 	.byte	0x00, 0xf5, 0x21, 0x00


	//----- nvinfo : EIATTR_KPARAM_INFO
	.align		4
.L_776:
        /*0058*/ 	.byte	0x04, 0x17
        /*005a*/ 	.short	(.L_778 - .L_777)
.L_777:
        /*005c*/ 	.word	0x00000000
        /*0060*/ 	.short	0x0002
        /*0062*/ 	.short	0x0010
        /*0064*/ 	.byte	0x00, 0xf5, 0x21, 0x00


	//----- nvinfo : EIATTR_KPARAM_INFO
	.align		4
.L_778:
        /*0068*/ 	.byte	0x04, 0x17
        /*006a*/ 	.short	(.L_780 - .L_779)
.L_779:
        /*006c*/ 	.word	0x00000000
        /*0070*/ 	.short	0x0001
        /*0072*/ 	.short	0x0008
        /*0074*/ 	.byte	0x00, 0xf5, 0x21, 0x00


	//----- nvinfo : EIATTR_KPARAM_INFO
	.align		4
.L_780:
        /*0078*/ 	.byte	0x04, 0x17
        /*007a*/ 	.short	(.L_782 - .L_781)
.L_781:
        /*007c*/ 	.word	0x00000000
        /*0080*/ 	.short	0x0000
        /*0082*/ 	.short	0x0000
        /*0084*/ 	.byte	0x00, 0xf5, 0x21, 0x00


	//----- nvinfo : EIATTR_SPARSE_MMA_MASK
	.align		4
.L_782:
        /*0088*/ 	.byte	0x03, 0x50
        /*008a*/ 	.short	0x0000


	//----- nvinfo : EIATTR_MAXREG_COUNT
	.align		4
        /*008c*/ 	.byte	0x03, 0x1b
        /*008e*/ 	.short	0x00ff


	//----- nvinfo : EIATTR_NUM_BARRIERS
	.align		4
        /*0090*/ 	.byte	0x02, 0x4c
        /*0092*/ 	.byte	0x01
	.zero		1


	//----- nvinfo : EIATTR_MERCURY_ISA_VERSION
	.align		4
        /*0094*/ 	.byte	0x03, 0x5f
        /*0096*/ 	.short	0x0101


	//----- nvinfo : EIATTR_COOP_GROUP_MASK_REGIDS
	.align		4
        /*0098*/ 	.byte	0x04, 0x29
        /*009a*/ 	.short	(.L_784 - .L_783)


	//   ....[0]....
.L_783:
        /*009c*/ 	.word	0xffffffff


	//   ....[1]....
        /*00a0*/ 	.word	0xffffffff


	//   ....[2]....
        /*00a4*/ 	.word	0xffffffff


	//   ....[3]....
        /*00a8*/ 	.word	0xffffffff


	//   ....[4]....
        /*00ac*/ 	.word	0xffffffff


	//----- nvinfo : EIATTR_COOP_GROUP_INSTR_OFFSETS
	.align		4
.L_784:
        /*00b0*/ 	.byte	0x04, 0x28
        /*00b2*/ 	.short	(.L_786 - .L_785)


	//   ....[0]....
.L_785:
        /*00b4*/ 	.word	0x000005e0


	//   ....[1]....
        /*00b8*/ 	.word	0x00000600


	//   ....[2]....
        /*00bc*/ 	.word	0x00000620


	//   ....[3]....
        /*00c0*/ 	.word	0x00000640


	//   ....[4]....
        /*00c4*/ 	.word	0x00000660


	//----- nvinfo : EIATTR_VRC_CTA_INIT_COUNT
	.align		4
.L_786:
        /*00c8*/ 	.byte	0x02, 0x4a
	.zero		1
	.zero		1


	//----- nvinfo : EIATTR_EXIT_INSTR_OFFSETS
	.align		4
        /*00cc*/ 	.byte	0x04, 0x1c
        /*00ce*/ 	.short	(.L_788 - .L_787)


	//   ....[0]....
.L_787:
        /*00d0*/ 	.word	0x00000040


	//   ....[1]....
        /*00d4*/ 	.word	0x000000a0


	//   ....[2]....
        /*00d8*/ 	.word	0x00000ed0


	//   ....[3]....
        /*00dc*/ 	.word	0x00000fe0


	//----- nvinfo : EIATTR_CBANK_PARAM_SIZE
	.align		4
.L_788:
        /*00e0*/ 	.byte	0x03, 0x19
        /*00e2*/ 	.short	0x0034


	//----- nvinfo : EIATTR_PARAM_CBANK
	.align		4
        /*00e4*/ 	.byte	0x04, 0x0a
        /*00e6*/ 	.short	(.L_790 - .L_789)
	.align		4
.L_789:
        /*00e8*/ 	.word	index@(.nv.constant0._ZN17fastertransformer19segmented_topp_impl15blockSortKernelI6__halfLi768ELi1EEEvPKT_PS3_PKiPiS8_iii)
        /*00ec*/ 	.short	0x0380
        /*00ee*/ 	.short	0x0034


	//----- nvinfo : EIATTR_SW_WAR
	.align		4
.L_790:
        /*00f0*/ 	.byte	0x04, 0x36
        /*00f2*/ 	.short	(.L_792 - .L_791)
.L_791:
        /*00f4*/ 	.word	0x00000008
.L_792:


//--------------------- .nv.info._ZN17fastertransformer19segmented_topp_impl15blockSortKernelI6__halfLi640ELi1EEEvPKT_PS3_PKiPiS8_iii --------------------------
	.section	.nv.info._ZN17fastertransformer19segmented_topp_impl15blockSortKernelI6__halfLi640ELi1EEEvPKT_PS3_PKiPiS8_iii,"",@"SHT_CUDA_INFO"
	.sectionflags	@""
	.align	4


	//----- nvinfo : EIATTR_CUDA_API_VERSION
	.align		4
        /*0000*/ 	.byte	0x04, 0x37
        /*0002*/ 	.short	(.L_794 - .L_793)
.L_793:
        /*0004*/ 	.word	0x00000082


	//----- nvinfo : EIATTR_KPARAM_INFO
	.align		4
.L_794:
        /*0008*/ 	.byte	0x04, 0x17
        /*000a*/ 	.short	(.L_796 - .L_795)
.L_795:
        /*000c*/ 	.word	0x00000000
        /*0010*/ 	.short	0x0007
        /*0012*/ 	.short	0x0030
        /*0014*/ 	.byte	0x00, 0xf0, 0x11, 0x00


	//----- nvinfo : EIATTR_KPARAM_INFO
	.align		4
.L_796:
        /*0018*/ 	.byte	0x04, 0x17
        /*001a*/ 	.short	(.L_798 - .L_797)
.L_797:
        /*001c*/ 	.word	0x00000000
        /*0020*/ 	.short	0x0006
        /*0022*/ 	.short	0x002c
        /*0024*/ 	.byte	0x00, 0xf0, 0x11, 0x00


	//----- nvinfo : EIATTR_KPARAM_INFO
	.align		4
.L_798:
        /*0028*/ 	.byte	0x04, 0x17
        /*002a*/ 	.short	(.L_800 - .L_799)
.L_799:
        /*002c*/ 	.word	0x00000000
        /*0030*/ 	.short	0x0005
        /*0032*/ 	.short	0x0028
        /*0034*/ 	.byte	0x00, 0xf0, 0x11, 0x00


	//----- nvinfo : EIATTR_KPARAM_INFO
	.align		4
.L_800:
        /*0038*/ 	.byte	0x04, 0x17
        /*003a*/ 	.short	(.L_802 - .L_801)
.L_801:
        /*003c*/ 	.word	0x00000000
        /*0040*/ 	.short	0x0004
        /*0042*/ 	.short	0x0020
        /*0044*/ 	.byte	0x00, 0xf5, 0x21, 0x00


	//----- nvinfo : EIATTR_KPARAM_INFO
	.align		4
.L_802:
        /*0048*/ 	.byte	0x04, 0x17
        /*004a*/ 	.short	(.L_804 - .L_803)
.L_803:
        /*004c*/ 	.word	0x00000000
        /*0050*/ 	.short	0x0003
        /*0052*/ 	.short	0x0018
        /*0054*/ 	.byte	0x00, 0xf5, 0x21, 0x00


	//----- nvinfo : EIATTR_KPARAM_INFO
	.align		4
.L_804:
        /*0058*/ 	.byte	0x04, 0x17
        /*005a*/ 	.short	(.L_806 - .L_805)
.L_805:
        /*005c*/ 	.word	0x00000000
        /*0060*/ 	.short	0x0002
        /*0062*/ 	.short	0x0010
        /*0064*/ 	.byte	0x00, 0xf5, 0x21, 0x00


	//----- nvinfo : EIATTR_KPARAM_INFO
	.align		4
.L_806:
        /*0068*/ 	.byte	0x04, 0x17
        /*006a*/ 	.short	(.L_808 - .L_807)
.L_807:
        /*006c*/ 	.word	0x00000000
        /*0070*/ 	.short	0x0001
        /*0072*/ 	.short	0x0008
        /*0074*/ 	.byte	0x00, 0xf5, 0x21, 0x00


	//----- nvinfo : EIATTR_KPARAM_INFO
	.align		4
.L_808:
        /*0078*/ 	.byte	0x04, 0x17
        /*007a*/ 	.short	(.L_810 - .L_809)
.L_809:
        /*007c*/ 	.word	0x00000000
        /*0080*/ 	.short	0x0000
        /*0082*/ 	.short	0x0000
        /*0084*/ 	.byte	0x00, 0xf5, 0x21, 0x00


	//----- nvinfo : EIATTR_SPARSE_MMA_MASK
	.align		4
.L_810:
        /*0088*/ 	.byte	0x03, 0x50
        /*008a*/ 	.short	0x0000


	//----- nvinfo : EIATTR_MAXREG_COUNT
	.align		4
        /*008c*/ 	.byte	0x03, 0x1b
        /*008e*/ 	.short	0x00ff


	//----- nvinfo : EIATTR_NUM_BARRIERS
	.align		4
        /*0090*/ 	.byte	0x02, 0x4c
        /*0092*/ 	.byte	0x01
	.zero		1


	//----- nvinfo : EIATTR_MERCURY_ISA_VERSION
	.align		4
        /*0094*/ 	.byte	0x03, 0x5f
        /*0096*/ 	.short	0x0101


	//----- nvinfo : EIATTR_COOP_GROUP_MASK_REGIDS
	.align		4
        /*0098*/ 	.byte	0x04, 0x29
        /*009a*/ 	.short	(.L_812 - .L_811)


	//   ....[0]....
.L_811:
        /*009c*/ 	.word	0xffffffff


	//   ....[1]....
        /*00a0*/ 	.word	0xffffffff


	//   ....[2]....
        /*00a4*/ 	.word	0xffffffff


	//   ....[3]....
        /*00a8*/ 	.word	0xffffffff


	//   ....[4]....
        /*00ac*/ 	.word	0xffffffff


	//----- nvinfo : EIATTR_COOP_GROUP_INSTR_OFFSETS
	.align		4
.L_812:
        /*00b0*/ 	.byte	0x04, 0x28
        /*00b2*/ 	.short	(.L_814 - .L_813)


	//   ....[0]....
.L_813:
        /*00b4*/ 	.word	0x000005d0


	//   ....[1]....
        /*00b8*/ 	.word	0x000005f0


	//   ....[2]....
        /*00bc*/ 	.word	0x00000610


	//   ....[3]....
        /*00c0*/ 	.word	0x00000630


	//   ....[4]....
        /*00c4*/ 	.word	0x00000650


	//----- nvinfo : EIATTR_VRC_CTA_INIT_COUNT
	.align		4
.L_814:
        /*00c8*/ 	.byte	0x02, 0x4a
	.zero		1
	.zero		1


	//----- nvinfo : EIATTR_EXIT_INSTR_OFFSETS
	.align		4
        /*00cc*/ 	.byte	0x04, 0x1c
        /*00ce*/ 	.short	(.L_816 - .L_815)


	//   ....[0]....
.L_815:
        /*00d0*/ 	.word	0x00000040


	//   ....[1]....
        /*00d4*/ 	.word	0x000000a0


	//   ....[2]....
        /*00d8*/ 	.word	0x00000df0


	//   ....[3]....
        /*00dc*/ 	.word	0x00000f00


	//----- nvinfo : EIATTR_CBANK_PARAM_SIZE
	.align		4
.L_816:
        /*00e0*/ 	.byte	0x03, 0x19
        /*00e2*/ 	.short	0x0034


	//----- nvinfo : EIATTR_PARAM_CBANK
	.align		4
        /*00e4*/ 	.byte	0x04, 0x0a
        /*00e6*/ 	.short	(.L_818 - .L_817)
	.align		4
.L_817:
        /*00e8*/ 	.word	index@(.nv.constant0._ZN17fastertransformer19segmented_topp_impl15blockSortKernelI6__halfLi640ELi1EEEvPKT_PS3_PKiPiS8_iii)
        /*00ec*/ 	.short	0x0380
        /*00ee*/ 	.short	0x0034


	//----- nvinfo : EIATTR_SW_WAR
	.align		4
.L_818:
        /*00f0*/ 	.byte	0x04, 0x36
        /*00f2*/ 	.short	(.L_820 - .L_819)
.L_819:
        /*00f4*/ 	.word	0x00000008
.L_820:


//--------------------- .nv.info._ZN17fastertransformer19segmented_topp_impl15blockSortKernelI6__halfLi512ELi1EEEvPKT_PS3_PKiPiS8_iii --------------------------
	.section	.nv.info._ZN17fastertransformer19segmented_topp_impl15blockSortKernelI6__halfLi512ELi1EEEvPKT_PS3_PKiPiS8_iii,"",@"SHT_CUDA_INFO"
	.sectionflags	@""
	.align	4


	//----- nvinfo : EIATTR_CUDA_API_VERSION
	.align		4
        /*0000*/ 	.byte	0x04, 0x37
        /*0002*/ 	.short	(.L_822 - .L_821)
.L_821:
        /*0004*/ 	.word	0x00000082


	//----- nvinfo : EIATTR_KPARAM_INFO
	.align		4
.L_822:
        /*0008*/ 	.byte	0x04, 0x17
        /*000a*/ 	.short	(.L_824 - .L_823)
.L_823:
        /*000c*/ 	.word	0x00000000
        /*0010*/ 	.short	0x0007
        /*0012*/ 	.short	0x0030
        /*0014*/ 	.byte	0x00, 0xf0, 0x11, 0x00


	//----- nvinfo : EIATTR_KPARAM_INFO
	.align		4
.L_824:
        /*0018*/ 	.byte	0x04, 0x17
        /*001a*/ 	.short	(.L_826 - .L_825)
.L_825:
        /*001c*/ 	.word	0x00000000
        /*0020*/ 	.short	0x0006
        /*0022*/ 	.short	0x002c
        /*0024*/ 	.byte	0x00, 0xf0, 0x11, 0x00


	//----- nvinfo : EIATTR_KPARAM_INFO
	.align		4
.L_826:
        /*0028*/ 	.byte	0x04, 0x17
        /*002a*/ 	.short	(.L_828 - .L_827)
.L_827:
        /*002c*/ 	.word	0x00000000
        /*0030*/ 	.short	0x0005
        /*0032*/ 	.short	0x0028
        /*0034*/ 	.byte	0x00, 0xf0, 0x11, 0x00


	//----- nvinfo : EIATTR_KPARAM_INFO
	.align		4
.L_828:
        /*0038*/ 	.byte	0x04, 0x17
        /*003a*/ 	.short	(.L_830 - .L_829)
.L_829:
        /*003c*/ 	.word	0x00000000
        /*0040*/ 	.short	0x0004
        /*0042*/ 	.short	0x0020
        /*0044*/ 	.byte	0x00, 0xf5, 0x21, 0x00


	//----- nvinfo : EIATTR_KPARAM_INFO
	.align		4
.L_830:
        /*0048*/ 	.byte	0x04, 0x17
        /*004a*/ 	.short	(.L_832 - .L_831)
.L_831:
        /*004c*/ 	.word	0x00000000
        /*0050*/ 	.short	0x0003
        /*0052*/ 	.short	0x0018
        /*0054*/ 	.byte	0x00, 0xf5, 0x21, 0x00


	//----- nvinfo : EIATTR_KPARAM_INFO
	.align		4
.L_832:
        /*0058*/ 	.byte	0x04, 0x17
        /*005a*/ 	.short	(.L_834 - .L_833)
.L_833:
        /*005c*/ 	.word	0x00000000
        /*0060*/ 	.short	0x0002
        /*0062*/ 	.short	0x0010
        /*0064*/ 	.byte	0x00, 0xf5, 0x21, 0x00


	//----- nvinfo : EIATTR_KPARAM_INFO
	.align		4
.L_834:
        /*0068*/ 	.byte	0x04, 0x17
        /*006a*/ 	.short	(.L_836 - .L_835)
.L_835:
        /*006c*/ 	.word	0x00000000
        /*0070*/ 	.short	0x0001
        /*0072*/ 	.short	0x0008
        /*0074*/ 	.byte	0x00, 0xf5, 0x21, 0x00


	//----- nvinfo : EIATTR_KPARAM_INFO
	.align		4
.L_836:
        /*0078*/ 	.byte	0x04, 0x17
        /*007a*/ 	.short	(.L_838 - .L_837)
.L_837:
        /*007c*/ 	.word	0x00000000
        /*0080*/ 	.short	0x0000
        /*0082*/ 	.short	0x0000
        /*0084*/ 	.byte	0x00, 0xf5, 0x21, 0x00


	//----- nvinfo : EIATTR_SPARSE_MMA_MASK
	.align		4
.L_838:
        /*0088*/ 	.byte	0x03, 0x50
        /*008a*/ 	.short	0x0000


	//----- nvinfo : EIATTR_MAXREG_COUNT
	.align		4
        /*008c*/ 	.byte	0x03, 0x1b
        /*008e*/ 	.short	0x00ff


	//----- nvinfo : EIATTR_NUM_BARRIERS
	.align		4
        /*0090*/ 	.byte	0x02, 0x4c
        /*0092*/ 	.byte	0x01
	.zero		1


	//----- nvinfo : EIATTR_MERCURY_ISA_VERSION
	.align		4
        /*0094*/ 	.byte	0x03, 0x5f
        /*0096*/ 	.short	0x0101


	//----- nvinfo : EIATTR_COOP_GROUP_MASK_REGIDS
	.align		4
        /*0098*/ 	.byte	0x04, 0x29
        /*009a*/ 	.short	(.L_840 - .L_839)


	//   ....[0]....
.L_839:
        /*009c*/ 	.word	0xffffffff


	//   ....[1]....
        /*00a0*/ 	.word	0xffffffff


	//   ....[2]....
        /*00a4*/ 	.word	0xffffffff


	//   ....[3]....
        /*00a8*/ 	.word	0xffffffff


	//   ....[4]....
        /*00ac*/ 	.word	0xffffffff


	//----- nvinfo : EIATTR_COOP_GROUP_INSTR_OFFSETS
	.align		4
.L_840:
        /*00b0*/ 	.byte	0x04, 0x28
        /*00b2*/ 	.short	(.L_842 - .L_841)


	//   ....[0]....
.L_841:
        /*00b4*/ 	.word	0x000005e0


	//   ....[1]....
        /*00b8*/ 	.word	0x00000600


	//   ....[2]....
        /*00bc*/ 	.word	0x00000620


	//   ....[3]....
        /*00c0*/ 	.word	0x00000640


	//   ....[4]....
        /*00c4*/ 	.word	0x00000660


	//----- nvinfo : EIATTR_VRC_CTA_INIT_COUNT
	.align		4
.L_842:
        /*00c8*/ 	.byte	0x02, 0x4a
	.zero		1
	.zero		1


	//----- nvinfo : EIATTR_EXIT_INSTR_OFFSETS
	.align		4
        /*00cc*/ 	.byte	0x04, 0x1c
        /*00ce*/ 	.short	(.L_844 - .L_843)


	//   ....[0]....
.L_843:
        /*00d0*/ 	.word	0x00000040


	//   ....[1]....
        /*00d4*/ 	.word	0x000000a0


	//   ....[2]....
        /*00d8*/ 	.word	0x00000d30


	//   ....[3]....
        /*00dc*/ 	.word	0x00000e40


	//----- nvinfo : EIATTR_CBANK_PARAM_SIZE
	.align		4
.L_844:
        /*00e0*/ 	.byte	0x03, 0x19
        /*00e2*/ 	.short	0x0034


	//----- nvinfo : EIATTR_PARAM_CBANK
	.align		4
        /*00e4*/ 	.byte	0x04, 0x0a
        /*00e6*/ 	.short	(.L_846 - .L_845)
	.align		4
.L_845:
        /*00e8*/ 	.word	index@(.nv.constant0._ZN17fastertransformer19segmented_topp_impl15blockSortKernelI6__halfLi512ELi1EEEvPKT_PS3_PKiPiS8_iii)
        /*00ec*/ 	.short	0x0380
        /*00ee*/ 	.short	0x0034


	//----- nvinfo : EIATTR_SW_WAR
	.align		4
.L_846:
        /*00f0*/ 	.byte	0x04, 0x36
        /*00f2*/ 	.short	(.L_848 - .L_847)
.L_847:
        /*00f4*/ 	.word	0x00000008
.L_848:


//--------------------- .nv.info._ZN17fastertransformer19segmented_topp_impl15blockSortKernelI6__halfLi384ELi1EEEvPKT_PS3_PKiPiS8_iii --------------------------
	.section	.nv.info._ZN17fastertransformer19segmented_topp_impl15blockSortKernelI6__halfLi384ELi1EEEvPKT_PS3_PKiPiS8_iii,"",@"SHT_CUDA_INFO"
	.sectionflags	@""
	.align	4


	//----- nvinfo : EIATTR_CUDA_API_VERSION
	.align		4
        /*0000*/ 	.byte	0x04, 0x37
        /*0002*/ 	.short	(.L_850 - .L_849)
.L_849:
        /*0004*/ 	.word	0x00000082


	//----- nvinfo : EIATTR_KPARAM_INFO
	.align		4
.L_850:
        /*0008*/ 	.byte	0x04, 0x17
        /*000a*/ 	.short	(.L_852 - .L_851)
.L_851:
        /*000c*/ 	.word	0x00000000
        /*0010*/ 	.short	0x0007
        /*0012*/ 	.short	0x0030
        /*0014*/ 	.byte	0x00, 0xf0, 0x11, 0x00


	//----- nvinfo : EIATTR_KPARAM_INFO
	.align		4
.L_852:
        /*0018*/ 	.byte	0x04, 0x17
        /*001a*/ 	.short	(.L_854 - .L_853)
.L_853:
        /*001c*/ 	.word	0x00000000
        /*0020*/ 	.short	0x0006
        /*0022*/ 	.short	0x002c
        /*0024*/ 	.byte	0x00, 0xf0, 0x11, 0x00


	//----- nvinfo : EIATTR_KPARAM_INFO
	.align		4
.L_854:
        /*0028*/ 	.byte	0x04, 0x17
        /*002a*/ 	.short	(.L_856 - .L_855)
.L_855:
        /*002c*/ 	.word	0x00000000
        /*0030*/ 	.short	0x0005
        /*0032*/ 	.short	0x0028
        /*0034*/ 	.byte	0x00, 0xf0, 0x11, 0x00


	//----- nvinfo : EIATTR_KPARAM_INFO
	.align		4
.L_856:
        /*0038*/ 	.byte	0x04, 0x17
        /*003a*/ 	.short	(.L_858 - .L_857)
.L_857:
        /*003c*/ 	.word	0x00000000
        /*0040*/ 	.short	0x0004
        /*0042*/ 	.short	0x0020
        /*0044*/ 	.byte	0x00, 0xf5, 0x21, 0x00


	//----- nvinfo : EIATTR_KPARAM_INFO
	.align		4
.L_858:
        /*0048*/ 	.byte	0x04, 0x17
        /*004a*/ 	.short	(.L_860 - .L_859)
.L_859:
        /*004c*/ 	.word	0x00000000
        /*0050*/ 	.short	0x0003
        /*0052*/ 	.short	0x0018
        /*0054*/ 	.byte	0x00, 0xf5, 0x21, 0x00


	//----- nvinfo : EIATTR_KPARAM_INFO
	.align		4
.L_860:
        /*0058*/ 	.byte	0x04, 0x17
        /*005a*/ 	.short	(.L_862 - .L_861)
.L_861:
        /*005c*/ 	.word	0x00000000
        /*0060*/ 	.short	0x0002
        /*0062*/ 	.short	0x0010
        /*0064*/ 	.byte	0x00, 0xf5, 0x21, 0x00


	//----- nvinfo : EIATTR_KPARAM_INFO
	.align		4
.L_862:
        /*0068*/ 	.byte	0x04, 0x17
        /*006a*/ 	.short	(.L_864 - .L_863)
.L_863:
        /*006c*/ 	.word	0x00000000
        /*0070*/ 	.short	0x0001
        /*0072*/ 	.short	0x0008
        /*0074*/ 	.byte	0x00, 0xf5, 0x21, 0x00


	//----- nvinfo : EIATTR_KPARAM_INFO
	.align		4
.L_864:
        /*0078*/ 	.byte	0x04, 0x17
        /*007a*/ 	.short	(.L_866 - .L_865)
.L_865:
        /*007c*/ 	.word	0x00000000
        /*0080*/ 	.short	0x0000
        /*0082*/ 	.short	0x0000
        /*0084*/ 	.byte	0x00, 0xf5, 0x21, 0x00


	//----- nvinfo : EIATTR_SPARSE_MMA_MASK
	.align		4
.L_866:
        /*0088*/ 	.byte	0x03, 0x50
        /*008a*/ 	.short	0x0000


	//----- nvinfo : EIATTR_MAXREG_COUNT
	.align		4
        /*008c*/ 	.byte	0x03, 0x1b
        /*008e*/ 	.short	0x00ff


	//----- nvinfo : EIATTR_NUM_BARRIERS
	.align		4
        /*0090*/ 	.byte	0x02, 0x4c
        /*0092*/ 	.byte	0x01
	.zero		1


	//----- nvinfo : EIATTR_MERCURY_ISA_VERSION
	.align		4
        /*0094*/ 	.byte	0x03, 0x5f
        /*0096*/ 	.short	0x0101


	//----- nvinfo : EIATTR_COOP_GROUP_MASK_REGIDS
	.align		4
        /*0098*/ 	.byte	0x04, 0x29
        /*009a*/ 	.short	(.L_868 - .L_867)


	//   ....[0]....
.L_867:
        /*009c*/ 	.word	0xffffffff


	//   ....[1]....
        /*00a0*/ 	.word	0xffffffff


	//   ....[2]....
        /*00a4*/ 	.word	0xffffffff


	//   ....[3]....
        /*00a8*/ 	.word	0xffffffff


	//   ....[4]....
        /*00ac*/ 	.word	0xffffffff


	//----- nvinfo : EIATTR_COOP_GROUP_INSTR_OFFSETS
	.align		4
.L_868:
        /*00b0*/ 	.byte	0x04, 0x28
        /*00b2*/ 	.short	(.L_870 - .L_869)


	//   ....[0]....
.L_869:
        /*00b4*/ 	.word	0x000005e0


	//   ....[1]....
        /*00b8*/ 	.word	0x00000600


	//   ....[2]....
        /*00bc*/ 	.word	0x00000620


	//   ....[3]....
        /*00c0*/ 	.word	0x00000640


	//   ....[4]....
        /*00c4*/ 	.word	0x00000660


	//----- nvinfo : EIATTR_VRC_CTA_INIT_COUNT
	.align		4
.L_870:
        /*00c8*/ 	.byte	0x02, 0x4a
	.zero		1
	.zero		1


	//----- nvinfo : EIATTR_EXIT_INSTR_OFFSETS
	.align		4
        /*00cc*/ 	.byte	0x04, 0x1c
        /*00ce*/ 	.short	(.L_872 - .L_871)


	//   ....[0]....
.L_871:
        /*00d0*/ 	.word	0x00000040


	//   ....[1]....
        /*00d4*/ 	.word	0x000000a0


	//   ....[2]....
        /*00d8*/ 	.word	0x00000c60


	//   ....[3]....
        /*00dc*/ 	.word	0x00000d70


	//----- nvinfo : EIATTR_CBANK_PARAM_SIZE
	.align		4
.L_872:
        /*00e0*/ 	.byte	0x03, 0x19
        /*00e2*/ 	.short	0x0034


	//----- nvinfo : EIATTR_PARAM_CBANK
	.align		4
        /*00e4*/ 	.byte	0x04, 0x0a
        /*00e6*/ 	.short	(.L_874 - .L_873)
	.align		4
.L_873:
        /*00e8*/ 	.word	index@(.nv.constant0._ZN17fastertransformer19segmented_topp_impl15blockSortKernelI6__halfLi384ELi1EEEvPKT_PS3_PKiPiS8_iii)
        /*00ec*/ 	.short	0x0380
        /*00ee*/ 	.short	0x0034


	//----- nvinfo : EIATTR_SW_WAR
	.align		4
.L_874:
        /*00f0*/ 	.byte	0x04, 0x36
        /*00f2*/ 	.short	(.L_876 - .L_875)
.L_875:
        /*00f4*/ 	.word	0x00000008
.L_876:


//--------------------- .nv.info._ZN17fastertransformer19segmented_topp_impl15blockSortKernelI6__halfLi256ELi1EEEvPKT_PS3_PKiPiS8_iii --------------------------
	.section	.nv.info._ZN17fastertransformer19segmented_topp_impl15blockSortKernelI6__halfLi256ELi1EEEvPKT_PS3_PKiPiS8_iii,"",@"SHT_CUDA_INFO"
	.sectionflags	@""
	.align	4


	//----- nvinfo : EIATTR_CUDA_API_VERSION
	.align		4
        /*0000*/ 	.byte	0x04, 0x37
        /*0002*/ 	.short	(.L_878 - .L_877)
.L_877:
        /*0004*/ 	.word	0x00000082


	//----- nvinfo : EIATTR_KPARAM_INFO
	.align		4
.L_878:
        /*0008*/ 	.byte	0x04, 0x17
        /*000a*/ 	.short	(.L_880 - .L_879)
.L_879:
        /*000c*/ 	.word	0x00000000
        /*0010*/ 	.short	0x0007
        /*0012*/ 	.short	0x0030
        /*0014*/ 	.byte	0x00, 0xf0, 0x11, 0x00


	//----- nvinfo : EIATTR_KPARAM_INFO
	.align		4
.L_880:
        /*0018*/ 	.byte	0x04, 0x17
        /*001a*/ 	.short	(.L_882 - .L_881)
.L_881:
        /*001c*/ 	.word	0x00000000
        /*0020*/ 	.short	0x0006
        /*0022*/ 	.short	0x002c
        /*0024*/ 	.byte	0x00, 0xf0, 0x11, 0x00


	//----- nvinfo : EIATTR_KPARAM_INFO
	.align		4
.L_882:
        /*0028*/ 	.byte	0x04, 0x17
        /*002a*/ 	.short	(.L_884 - .L_883)
.L_883:
        /*002c*/ 	.word	0x00000000
        /*0030*/ 	.short	0x0005
        /*0032*/ 	.short	0x0028
        /*0034*/ 	.byte	0x00, 0xf0, 0x11, 0x00


	//----- nvinfo : EIATTR_KPARAM_INFO
	.align		4
.L_884:
        /*0038*/ 	.byte	0x04, 0x17
        /*003a*/ 	.short	(.L_886 - .L_885)
.L_885:
        /*003c*/ 	.word	0x00000000
        /*0040*/ 	.short	0x0004
        /*0042*/ 	.short	0x0020
        /*0044*/ 	.byte	0x00, 0xf5, 0x21, 0x00


	//----- nvinfo : EIATTR_KPARAM_INFO
	.align		4
.L_886:
        /*0048*/ 	.byte	0x04, 0x17
        /*004a*/ 	.short	(.L_888 - .L_887)
.L_887:
        /*004c*/ 	.word	0x00000000
        /*0050*/ 	.short	0x0003
        /*0052*/ 	.short	0x0018
        /*0054*/ 	.byte	0x00, 0xf5, 0x21, 0x00


	//----- nvinfo : EIATTR_KPARAM_INFO
	.align		4
.L_888:
        /*0058*/ 	.byte	0x04, 0x17
        /*005a*/ 	.short	(.L_890 - .L_889)
.L_889:
        /*005c*/ 	.word	0x00000000
        /*0060*/ 	.short	0x0002
        /*0062*/ 	.short	0x0010
        /*0064*/ 	.byte	0x00, 0xf5, 0x21, 0x00


	//----- nvinfo : EIATTR_KPARAM_INFO
	.align		4
.L_890:
        /*0068*/ 	.byte	0x04, 0x17
        /*006a*/ 	.short	(.L_892 - .L_891)
.L_891:
        /*006c*/ 	.word	0x00000000
        /*0070*/ 	.short	0x0001
        /*0072*/ 	.short	0x0008
        /*0074*/ 	.byte	0x00, 0xf5, 0x21, 0x00


	//----- nvinfo : EIATTR_KPARAM_INFO
	.align		4
.L_892:
        /*0078*/ 	.byte	0x04, 0x17
        /*007a*/ 	.short	(.L_894 - .L_893)
.L_893:
        /*007c*/ 	.word	0x00000000
        /*0080*/ 	.short	0x0000
        /*0082*/ 	.short	0x0000
        /*0084*/ 	.byte	0x00, 0xf5, 0x21, 0x00


	//----- nvinfo : EIATTR_SPARSE_MMA_MASK
	.align		4
.L_894:
        /*0088*/ 	.byte	0x03, 0x50
        /*008a*/ 	.short	0x0000


	//----- nvinfo : EIATTR_MAXREG_COUNT
	.align		4
        /*008c*/ 	.byte	0x03, 0x1b
        /*008e*/ 	.short	0x00ff


	//----- nvinfo : EIATTR_NUM_BARRIERS
	.align		4
        /*0090*/ 	.byte	0x02, 0x4c
        /*0092*/ 	.byte	0x01
	.zero		1


	//----- nvinfo : EIATTR_MERCURY_ISA_VERSION
	.align		4
        /*0094*/ 	.byte	0x03, 0x5f
        /*0096*/ 	.short	0x0101


	//----- nvinfo : EIATTR_COOP_GROUP_MASK_REGIDS
	.align		4
        /*0098*/ 	.byte	0x04, 0x29
        /*009a*/ 	.short	(.L_896 - .L_895)


	//   ....[0]....
.L_895:
        /*009c*/ 	.word	0xffffffff


	//   ....[1]....
        /*00a0*/ 	.word	0xffffffff


	//   ....[2]....
        /*00a4*/ 	.word	0xffffffff


	//   ....[3]....
        /*00a8*/ 	.word	0xffffffff


	//   ....[4]....
        /*00ac*/ 	.word	0xffffffff


	//----- nvinfo : EIATTR_COOP_GROUP_INSTR_OFFSETS
	.align		4
.L_896:
        /*00b0*/ 	.byte	0x04, 0x28
        /*00b2*/ 	.short	(.L_898 - .L_897)


	//   ....[0]....
.L_897:
        /*00b4*/ 	.word	0x000005e0


	//   ....[1]....
        /*00b8*/ 	.word	0x00000600


	//   ....[2]....
        /*00bc*/ 	.word	0x00000620


	//   ....[3]....
        /*00c0*/ 	.word	0x00000640


	//   ....[4]....
        /*00c4*/ 	.word	0x00000660


	//----- nvinfo : EIATTR_VRC_CTA_INIT_COUNT
	.align		4
.L_898:
        /*00c8*/ 	.byte	0x02, 0x4a
	.zero		1
	.zero		1


	//----- nvinfo : EIATTR_EXIT_INSTR_OFFSETS
	.align		4
        /*00cc*/ 	.byte	0x04, 0x1c
        /*00ce*/ 	.short	(.L_900 - .L_899)


	//   ....[0]....
.L_899:
        /*00d0*/ 	.word	0x00000040


	//   ....[1]....
        /*00d4*/ 	.word	0x000000a0


	//   ....[2]....
        /*00d8*/ 	.word	0x00000b90


	//   ....[3]....
        /*00dc*/ 	.word	0x00000ca0


	//----- nvinfo : EIATTR_CBANK_PARAM_SIZE
	.align		4
.L_900:
        /*00e0*/ 	.byte	0x03, 0x19
        /*00e2*/ 	.short	0x0034


	//----- nvinfo : EIATTR_PARAM_CBANK
	.align		4
        /*00e4*/ 	.byte	0x04, 0x0a
        /*00e6*/ 	.short	(.L_902 - .L_901)
	.align		4
.L_901:
        /*00e8*/ 	.word	index@(.nv.constant0._ZN17fastertransformer19segmented_topp_impl15blockSortKernelI6__halfLi256ELi1EEEvPKT_PS3_PKiPiS8_iii)
        /*00ec*/ 	.short	0x0380
        /*00ee*/ 	.short	0x0034


	//----- nvinfo : EIATTR_SW_WAR
	.align		4
.L_902:
        /*00f0*/ 	.byte	0x04, 0x36
        /*00f2*/ 	.short	(.L_904 - .L_903)
.L_903:
        /*00f4*/ 	.word	0x00000008
.L_904:


//--------------------- .nv.info._ZN17fastertransformer19segmented_topp_impl15blockSortKernelI6__halfLi128ELi1EEEvPKT_PS3_PKiPiS8_iii --------------------------
	.section	.nv.info._ZN17fastertransformer19segmented_topp_impl15blockSortKernelI6__halfLi128ELi1EEEvPKT_PS3_PKiPiS8_iii,"",@"SHT_CUDA_INFO"
	.sectionflags	@""
	.align	4


	//----- nvinfo : EIATTR_CUDA_API_VERSION
	.align		4
        /*0000*/ 	.byte	0x04, 0x37
        /*0002*/ 	.short	(.L_906 - .L_905)
.L_905:
        /*0004*/ 	.word	0x00000082


	//----- nvinfo : EIATTR_KPARAM_INFO
	.align		4
.L_906:
        /*0008*/ 	.byte	0x04, 0x17
        /*000a*/ 	.short	(.L_908 - .L_907)
.L_907:
        /*000c*/ 	.word	0x00000000
        /*0010*/ 	.short	0x0007
        /*0012*/ 	.short	0x0030
        /*0014*/ 	.byte	0x00, 0xf0, 0x11, 0x00


	//----- nvinfo : EIATTR_KPARAM_INFO
	.align		4
.L_908:
        /*0018*/ 	.byte	0x04, 0x17
        /*001a*/ 	.short	(.L_910 - .L_909)
.L_909:
        /*001c*/ 	.word	0x00000000
        /*0020*/ 	.short	0x0006
        /*0022*/ 	.short	0x002c
        /*0024*/ 	.byte	0x00, 0xf0, 0x11, 0x00


	//----- nvinfo : EIATTR_KPARAM_INFO
	.align		4
.L_910:
        /*0028*/ 	.byte	0x04, 0x17
        /*002a*/ 	.short	(.L_912 - .L_911)
.L_911:
        /*002c*/ 	.word	0x00000000
        /*0030*/ 	.short	0x0005
        /*0032*/ 	.short	0x0028
        /*0034*/ 	.byte	0x00, 0xf0, 0x11, 0x00


	//----- nvinfo : EIATTR_KPARAM_INFO
	.align		4
.L_912:
        /*0038*/ 	.byte	0x04, 0x17
        /*003a*/ 	.short	(.L_914 - .L_913)
.L_913:
        /*003c*/ 	.word	0x00000000
        /*0040*/ 	.short	0x0004
        /*0042*/ 	.short	0x0020
        /*0044*/ 	.byte	0x00, 0xf5, 0x21, 0x00


	//----- nvinfo : EIATTR_KPARAM_INFO
	.align		4
.L_914:
        /*0048*/ 	.byte	0x04, 0x17
        /*004a*/ 	.short	(.L_916 - .L_915)
.L_915:
        /*004c*/ 	.word	0x00000000
        /*0050*/ 	.short	0x0003
        /*0052*/ 	.short	0x0018
        /*0054*/ 	.byte	0x00, 0xf5, 0x21, 0x00


	//----- nvinfo : EIATTR_KPARAM_INFO
	.align		4
.L_916:
        /*0058*/ 	.byte	0x04, 0x17
        /*005a*/ 	.short	(.L_918 - .L_917)
.L_917:
        /*005c*/ 	.word	0x00000000
        /*0060*/ 	.short	0x0002
        /*0062*/ 	.short	0x0010
        /*0064*/ 	.byte	0x00, 0xf5, 0x21, 0x00


	//----- nvinfo : EIATTR_KPARAM_INFO
	.align		4
.L_918:
        /*0068*/ 	.byte	0x04, 0x17
        /*006a*/ 	.short	(.L_920 - .L_919)
.L_919:
        /*006c*/ 	.word	0x00000000
        /*0070*/ 	.short	0x0001
        /*0072*/ 	.short	0x0008
        /*0074*/ 	.byte	0x00, 0xf5, 0x21, 0x00


	//----- nvinfo : EIATTR_KPARAM_INFO
	.align		4
.L_920:
        /*0078*/ 	.byte	0x04, 0x17
        /*007a*/ 	.short	(.L_922 - .L_921)
.L_921:
        /*007c*/ 	.word	0x00000000
        /*0080*/ 	.short	0x0000
        /*0082*/ 	.short	0x0000
        /*0084*/ 	.byte	0x00, 0xf5, 0x21, 0x00


	//----- nvinfo : EIATTR_SPARSE_MMA_MASK
	.align		4
.L_922:
        /*0088*/ 	.byte	0x03, 0x50
        /*008a*/ 	.short	0x0000


	//----- nvinfo : EIATTR_MAXREG_COUNT
	.align		4
        /*008c*/ 	.byte	0x03, 0x1b
        /*008e*/ 	.short	0x00ff


	//----- nvinfo : EIATTR_NUM_BARRIERS
	.align		4
        /*0090*/ 	.byte	0x02, 0x4c
        /*0092*/ 	.byte	0x01
	.zero		1


	//----- nvinfo : EIATTR_MERCURY_ISA_VERSION
	.align		4
        /*0094*/ 	.byte	0x03, 0x5f
        /*0096*/ 	.short	0x0101


	//----- nvinfo : EIATTR_COOP_GROUP_MASK_REGIDS
	.align		4
        /*0098*/ 	.byte	0x04, 0x29
        /*009a*/ 	.short	(.L_924 - .L_923)


	//   ....[0]....
.L_923:
        /*009c*/ 	.word	0xffffffff


	//   ....[1]....
        /*00a0*/ 	.word	0xffffffff


	//   ....[2]....
        /*00a4*/ 	.word	0xffffffff


	//   ....[3]....
        /*00a8*/ 	.word	0xffffffff


	//   ....[4]....
        /*00ac*/ 	.word	0xffffffff


	//----- nvinfo : EIATTR_COOP_GROUP_INSTR_OFFSETS
	.align		4
.L_924:
        /*00b0*/ 	.byte	0x04, 0x28
        /*00b2*/ 	.short	(.L_926 - .L_925)


	//   ....[0]....
.L_925:
        /*00b4*/ 	.word	0x000005c0


	//   ....[1]....
        /*00b8*/ 	.word	0x000005e0


	//   ....[2]....
        /*00bc*/ 	.word	0x00000600


	//   ....[3]....
        /*00c0*/ 	.word	0x00000620


	//   ....[4]....
        /*00c4*/ 	.word	0x00000640


	//----- nvinfo : EIATTR_VRC_CTA_INIT_COUNT
	.align		4
.L_926:
        /*00c8*/ 	.byte	0x02, 0x4a
	.zero		1
	.zero		1


	//----- nvinfo : EIATTR_EXIT_INSTR_OFFSETS
	.align		4
        /*00cc*/ 	.byte	0x04, 0x1c
        /*00ce*/ 	.short	(.L_928 - .L_927)


	//   ....[0]....
.L_927:
        /*00d0*/ 	.word	0x00000040


	//   ....[1]....
        /*00d4*/ 	.word	0x000000a0


	//   ....[2]....
        /*00d8*/ 	.word	0x00000ab0


	//   ....[3]....
        /*00dc*/ 	.word	0x00000bc0


	//----- nvinfo : EIATTR_CBANK_PARAM_SIZE
	.align		4
.L_928:
        /*00e0*/ 	.byte	0x03, 0x19
        /*00e2*/ 	.short	0x0034


	//----- nvinfo : EIATTR_PARAM_CBANK
	.align		4
        /*00e4*/ 	.byte	0x04, 0x0a
        /*00e6*/ 	.short	(.L_930 - .L_929)
	.align		4
.L_929:
        /*00e8*/ 	.word	index@(.nv.constant0._ZN17fastertransformer19segmented_topp_impl15blockSortKernelI6__halfLi128ELi1EEEvPKT_PS3_PKiPiS8_iii)
        /*00ec*/ 	.short	0x0380
        /*00ee*/ 	.short	0x0034


	//----- nvinfo : EIATTR_SW_WAR
	.align		4
.L_930:
        /*00f0*/ 	.byte	0x04, 0x36
        /*00f2*/ 	.short	(.L_932 - .L_931)
.L_931:
        /*00f4*/ 	.word	0x00000008
.L_932:


//--------------------- .nv.info._ZN17fastertransformer19segmented_topp_impl27segmented_top_p_single_passINS0_28Segmented_topk_kernel_paramsI6__halfiLi256ELi4EEELi256EEEvNS0_20TopKPerSegmentParamsE --------------------------
	.section	.nv.info._ZN17fastertransformer19segmented_topp_impl27segmented_top_p_single_passINS0_28Segmented_topk_kernel_paramsI6__halfiLi256ELi4EEELi256EEEvNS0_20TopKPerSegmentParamsE,"",@"SHT_CUDA_INFO"
	.sectionflags	@""
	.align	4


	//----- nvinfo : EIATTR_CUDA_API_VERSION
	.align		4
        /*0000*/ 	.byte	0x04, 0x37
        /*0002*/ 	.short	(.L_934 - .L_933)
.L_933:
        /*0004*/ 	.word	0x00000082


	//----- nvinfo : EIATTR_KPARAM_INFO
	.align		4
.L_934:
        /*0008*/ 	.byte	0x04, 0x17
        /*000a*/ 	.short	(.L_936 - .L_935)
.L_935:
        /*000c*/ 	.word	0x00000000
        /*0010*/ 	.short	0x0000
        /*0012*/ 	.short	0x0000
        /*0014*/ 	.byte	0x00, 0xf0, 0x81, 0x01


	//----- nvinfo : EIATTR_SPARSE_MMA_MASK
	.align		4
.L_936:
        /*0018*/ 	.byte	0x03, 0x50
        /*001a*/ 	.short	0x0000


	//----- nvinfo : EIATTR_MAXREG_COUNT
	.align		4
        /*001c*/ 	.byte	0x03, 0x1b
        /*001e*/ 	.short	0x00ff


	//----- nvinfo : EIATTR_NUM_BARRIERS
	.align		4
        /*0020*/ 	.byte	0x02, 0x4c
        /*0022*/ 	.byte	0x01
	.zero		1


	//----- nvinfo : EIATTR_MERCURY_ISA_VERSION
	.align		4
        /*0024*/ 	.byte	0x03, 0x5f
        /*0026*/ 	.short	0x0101


	//----- nvinfo : EIATTR_INT_WARP_WIDE_INSTR_OFFSETS
	.align		4
        /*0028*/ 	.byte	0x04, 0x31
        /*002a*/ 	.short	(.L_938 - .L_937)


	//   ....[0]....
.L_937:
        /*002c*/ 	.word	0x000058c0


	//   ....[1]....
        /*0030*/ 	.word	0x000058d0


	//----- nvinfo : EIATTR_COOP_GROUP_MASK_REGIDS
	.align		4
.L_938:
        /*0034*/ 	.byte	0x04, 0x29
        /*0036*/ 	.short	(.L_940 - .L_939)


	//   ....[0]....
.L_939:
        /*0038*/ 	.word	0xffffffff


	//   ....[1]....
        /*003c*/ 	.word	0xffffffff


	//   ....[2]....
        /*0040*/ 	.word	0xffffffff


	//   ....[3]....
        /*0044*/ 	.word	0xffffffff


	//   ....[4]....
        /*0048*/ 	.word	0xffffffff


	//   ....[5]....
        /*004c*/ 	.word	0xffffffff


	//   ....[6]....
        /*0050*/ 	.word	0xffffffff


	//   ....[7]....
        /*0054*/ 	.word	0xffffffff


	//   ....[8]....
        /*0058*/ 	.word	0xffffffff


	//   ....[9]....
        /*005c*/ 	.word	0xffffffff


	//   ....[10]....
        /*0060*/ 	.word	0xffffffff


	//   ....[11]....
        /*0064*/ 	.word	0xffffffff


	//   ....[12]....
        /*0068*/ 	.word	0x05000012


	//   ....[13]....
        /*006c*/ 	.word	0x05000012


	//   ....[14]....
        /*0070*/ 	.word	0x05000012


	//   ....[15]....
        /*0074*/ 	.word	0x05000012


	//   ....[16]....
        /*0078*/ 	.word	0x05000012


	//   ....[17]....
        /*007c*/ 	.word	0x05000012


	//   ....[18]....
        /*0080*/ 	.word	0x05000012


	//----- nvinfo : EIATTR_COOP_GROUP_INSTR_OFFSETS
	.align		4
.L_940:
        /*0084*/ 	.byte	0x04, 0x28
        /*0086*/ 	.short	(.L_942 - .L_941)


	//   ....[0]....
.L_941:
        /*0088*/ 	.word	0x000041f0


	//   ....[1]....
        /*008c*/ 	.word	0x00004230


	//   ....[2]....
        /*0090*/ 	.word	0x00004260


	//   ....[3]....
        /*0094*/ 	.word	0x00004280


	//   ....[4]....
        /*0098*/ 	.word	0x000042a0


	//   ....[5]....
        /*009c*/ 	.word	0x000045c0


	//   ....[6]....
        /*00a0*/ 	.word	0x000045d0


	//   ....[7]....
        /*00a4*/ 	.word	0x000045f0


	//   ....[8]....
        /*00a8*/ 	.word	0x00004610


	//   ....[9]....
        /*00ac*/ 	.word	0x00004630


	//   ....[10]....
        /*00b0*/ 	.word	0x00004650


	//   ....[11]....
        /*00b4*/ 	.word	0x00004680


	//   ....[12]....
        /*00b8*/ 	.word	0x000060a0


	//   ....[13]....
        /*00bc*/ 	.word	0x00006110


	//   ....[14]....
        /*00c0*/ 	.word	0x00006180


	//   ....[15]....
        /*00c4*/ 	.word	0x00006200


	//   ....[16]....
        /*00c8*/ 	.word	0x00006270


	//   ....[17]....
        /*00cc*/ 	.word	0x000062d0


	//   ....[18]....
        /*00d0*/ 	.word	0x00006330


	//----- nvinfo : EIATTR_VRC_CTA_INIT_COUNT
	.align		4
.L_942:
        /*00d4*/ 	.byte	0x02, 0x4a
	.zero		1
	.zero		1


	//----- nvinfo : EIATTR_EXIT_INSTR_OFFSETS
	.align		4
        /*00d8*/ 	.byte	0x04, 0x1c
        /*00da*/ 	.short	(.L_944 - .L_943)


	//   ....[0]....
.L_943:
        /*00dc*/ 	.word	0x00000110


	//   ....[1]....
        /*00e0*/ 	.word	0x00000180


	//   ....[2]....
        /*00e4*/ 	.word	0x00005960


	//   ....[3]....
        /*00e8*/ 	.word	0x00005d40


	//   ....[4]....
        /*00ec*/ 	.word	0x00006030


	//----- nvinfo : EIATTR_MAX_THREADS
	.align		4
.L_944:
        /*00f0*/ 	.byte	0x04, 0x05
        /*00f2*/ 	.short	(.L_946 - .L_945)
.L_945:
        /*00f4*/ 	.word	0x00000100
        /*00f8*/ 	.word	0x00000001
        /*00fc*/ 	.word	0x00000001


	//----- nvinfo : EIATTR_CRS_STACK_SIZE
	.align		4
.L_946:
        /*0100*/ 	.byte	0x04, 0x1e
        /*0102*/ 	.short	(.L_948 - .L_947)
.L_947:
        /*0104*/ 	.word	0x00000000


	//----- nvinfo : EIATTR_CBANK_PARAM_SIZE
	.align		4
.L_948:
        /*0108*/ 	.byte	0x03, 0x19
        /*010a*/ 	.short	0x0060


	//----- nvinfo : EIATTR_PARAM_CBANK
	.align		4
        /*010c*/ 	.byte	0x04, 0x0a
        /*010e*/ 	.short	(.L_950 - .L_949)
	.align		4
.L_949:
        /*0110*/ 	.word	index@(.nv.constant0._ZN17fastertransformer19segmented_topp_impl27segmented_top_p_single_passINS0_28Segmented_topk_kernel_paramsI6__halfiLi256ELi4EEELi256EEEvNS0_20TopKPerSegmentParamsE)
        /*0114*/ 	.short	0x0380
        /*0116*/ 	.short	0x0060


	//----- nvinfo : EIATTR_SW_WAR
	.align		4
.L_950:
        /*0118*/ 	.byte	0x04, 0x36
        /*011a*/ 	.short	(.L_952 - .L_951)
.L_951:
        /*011c*/ 	.word	0x00000008
.L_952:


//--------------------- .nv.info._ZN17fastertransformer19segmented_topp_impl27segmented_top_p_single_passINS0_28Segmented_topk_kernel_paramsI6__halfiLi256ELi4EEELi224EEEvNS0_20TopKPerSegmentParamsE --------------------------
	.section	.nv.info._ZN17fastertransformer19segmented_topp_impl27segmented_top_p_single_passINS0_28Segmented_topk_kernel_paramsI6__halfiLi256ELi4EEELi224EEEvNS0_20TopKPerSegmentParamsE,"",@"SHT_CUDA_INFO"
	.sectionflags	@""
	.align	4


	//----- nvinfo : EIATTR_CUDA_API_VERSION
	.align		4
        /*0000*/ 	.byte	0x04, 0x37
        /*0002*/ 	.short	(.L_954 - .L_953)
.L_953:
        /*0004*/ 	.word	0x00000082


	//----- nvinfo : EIATTR_KPARAM_INFO
	.align		4
.L_954:
        /*0008*/ 	.byte	0x04, 0x17
        /*000a*/ 	.short	(.L_956 - .L_955)
.L_955:
        /*000c*/ 	.word	0x00000000
        /*0010*/ 	.short	0x0000
        /*0012*/ 	.short	0x0000
        /*0014*/ 	.byte	0x00, 0xf0, 0x81, 0x01


	//----- nvinfo : EIATTR_SPARSE_MMA_MASK
	.align		4
.L_956:
        /*0018*/ 	.byte	0x03, 0x50
        /*001a*/ 	.short	0x0000


	//----- nvinfo : EIATTR_MAXREG_COUNT
	.align		4
        /*001c*/ 	.byte	0x03, 0x1b
        /*001e*/ 	.short	0x00ff


	//----- nvinfo : EIATTR_NUM_BARRIERS
	.align		4
        /*0020*/ 	.byte	0x02, 0x4c
        /*0022*/ 	.byte	0x01
	.zero		1


	//----- nvinfo : EIATTR_MERCURY_ISA_VERSION
	.align		4
        /*0024*/ 	.byte	0x03, 0x5f
        /*0026*/ 	.short	0x0101


	//----- nvinfo : EIATTR_INT_WARP_WIDE_INSTR_OFFSETS
	.align		4
        /*0028*/ 	.byte	0x04, 0x31
        /*002a*/ 	.short	(.L_958 - .L_957)


	//   ....[0]....
.L_957:
        /*002c*/ 	.word	0x00005750


	//   ....[1]....
        /*0030*/ 	.word	0x00005760


	//----- nvinfo : EIATTR_COOP_GROUP_MASK_REGIDS
	.align		4
.L_958:
        /*0034*/ 	.byte	0x04, 0x29
        /*0036*/ 	.short	(.L_960 - .L_959)


	//   ....[0]....
.L_959:
        /*0038*/ 	.word	0xffffffff


	//   ....[1]....
        /*003c*/ 	.word	0xffffffff


	//   ....[2]....
        /*0040*/ 	.word	0xffffffff


	//   ....[3]....
        /*0044*/ 	.word	0xffffffff


	//   ....[4]....
        /*0048*/ 	.word	0xffffffff


	//   ....[5]....
        /*004c*/ 	.word	0xffffffff


	//   ....[6]....
        /*0050*/ 	.word	0xffffffff


	//   ....[7]....
        /*0054*/ 	.word	0xffffffff


	//   ....[8]....
        /*0058*/ 	.word	0xffffffff


	//   ....[9]....
        /*005c*/ 	.word	0xffffffff


	//   ....[10]....
        /*0060*/ 	.word	0xffffffff


	//   ....[11]....
        /*0064*/ 	.word	0xffffffff


	//   ....[12]....
        /*0068*/ 	.word	0x05000012


	//   ....[13]....
        /*006c*/ 	.word	0x05000012


	//   ....[14]....
        /*0070*/ 	.word	0x05000012


	//   ....[15]....
        /*0074*/ 	.word	0x05000012


	//   ....[16]....
        /*0078*/ 	.word	0x05000012


	//   ....[17]....
        /*007c*/ 	.word	0x05000012


	//   ....[18]....
        /*0080*/ 	.word	0x05000012


	//----- nvinfo : EIATTR_COOP_GROUP_INSTR_OFFSETS
	.align		4
.L_960:
        /*0084*/ 	.byte	0x04, 0x28
        /*0086*/ 	.short	(.L_962 - .L_961)


	//   ....[0]....
.L_961:
        /*0088*/ 	.word	0x00004010


	//   ....[1]....
        /*008c*/ 	.word	0x00004050


	//   ....[2]....
        /*0090*/ 	.word	0x00004080


	//   ....[3]....
        /*0094*/ 	.word	0x000040a0


	//   ....[4]....
        /*0098*/ 	.word	0x000040c0


	//   ....[5]....
        /*009c*/ 	.word	0x000043c0


	//   ....[6]....
        /*00a0*/ 	.word	0x000043d0


	//   ....[7]....
        /*00a4*/ 	.word	0x000043f0


	//   ....[8]....
        /*00a8*/ 	.word	0x00004410


	//   ....[9]....
        /*00ac*/ 	.word	0x00004430


	//   ....[10]....
        /*00b0*/ 	.word	0x00004450


	//   ....[11]....
        /*00b4*/ 	.word	0x00004480


	//   ....[12]....
        /*00b8*/ 	.word	0x00005f10


	//   ....[13]....
        /*00bc*/ 	.word	0x00005f80


	//   ....[14]....
        /*00c0*/ 	.word	0x00005ff0


	//   ....[15]....
        /*00c4*/ 	.word	0x00006070


	//   ....[16]....
        /*00c8*/ 	.word	0x000060e0


	//   ....[17]....
        /*00cc*/ 	.word	0x00006140


	//   ....[18]....
        /*00d0*/ 	.word	0x000061a0


	//----- nvinfo : EIATTR_VRC_CTA_INIT_COUNT
	.align		4
.L_962:
        /*00d4*/ 	.byte	0x02, 0x4a
	.zero		1
	.zero		1


	//----- nvinfo : EIATTR_EXIT_INSTR_OFFSETS
	.align		4
        /*00d8*/ 	.byte	0x04, 0x1c
        /*00da*/ 	.short	(.L_964 - .L_963)


	//   ....[0]....
.L_963:
        /*00dc*/ 	.word	0x00000110


	//   ....[1]....
        /*00e0*/ 	.word	0x00000180


	//   ....[2]....
        /*00e4*/ 	.word	0x000057f0


	//   ....[3]....
        /*00e8*/ 	.word	0x00005bb0


	//   ....[4]....
        /*00ec*/ 	.word	0x00005ea0


	//----- nvinfo : EIATTR_MAX_THREADS
	.align		4
.L_964:
        /*00f0*/ 	.byte	0x04, 0x05
        /*00f2*/ 	.short	(.L_966 - .L_965)
.L_965:
        /*00f4*/ 	.word	0x00000100
        /*00f8*/ 	.word	0x00000001
        /*00fc*/ 	.word	0x00000001


	//----- nvinfo : EIATTR_CRS_STACK_SIZE
	.align		4
.L_966:
        /*0100*/ 	.byte	0x04, 0x1e
        /*0102*/ 	.short	(.L_968 - .L_967)
.L_967:
        /*0104*/ 	.word	0x00000000


	//----- nvinfo : EIATTR_CBANK_PARAM_SIZE
	.align		4
.L_968:
        /*0108*/ 	.byte	0x03, 0x19
        /*010a*/ 	.short	0x0060


	//----- nvinfo : EIATTR_PARAM_CBANK
	.align		4
        /*010c*/ 	.byte	0x04, 0x0a
        /*010e*/ 	.short	(.L_970 - .L_969)
	.align		4
.L_969:
        /*0110*/ 	.word	index@(.nv.constant0._ZN17fastertransformer19segmented_topp_impl27segmented_top_p_single_passINS0_28Segmented_topk_kernel_paramsI6__halfiLi256ELi4EEELi224EEEvNS0_20TopKPerSegmentParamsE)
        /*0114*/ 	.short	0x0380
        /*0116*/ 	.short	0x0060


	//----- nvinfo : EIATTR_SW_WAR
	.align		4
.L_970:
        /*0118*/ 	.byte	0x04, 0x36
        /*011a*/ 	.short	(.L_972 - .L_971)
.L_971:
        /*011c*/ 	.word	0x00000008
.L_972:


//--------------------- .nv.info._ZN17fastertransformer19segmented_topp_impl27segmented_top_p_single_passINS0_28Segmented_topk_kernel_paramsI6__halfiLi256ELi4EEELi192EEEvNS0_20TopKPerSegmentParamsE --------------------------
	.section	.nv.info._ZN17fastertransformer19segmented_topp_impl27segmented_top_p_single_passINS0_28Segmented_topk_kernel_paramsI6__halfiLi256ELi4EEELi192EEEvNS0_20TopKPerSegmentParamsE,"",@"SHT_CUDA_INFO"
	.sectionflags	@""
	.align	4


	//----- nvinfo : EIATTR_CUDA_API_VERSION
	.align		4
        /*0000*/ 	.byte	0x04, 0x37
        /*0002*/ 	.short	(.L_974 - .L_973)
.L_973:
        /*0004*/ 	.word	0x00000082


	//----- nvinfo : EIATTR_KPARAM_INFO
	.align		4
.L_974:
        /*0008*/ 	.byte	0x04, 0x17
        /*000a*/ 	.short	(.L_976 - .L_975)
.L_975:
        /*000c*/ 	.word	0x00000000
        /*0010*/ 	.short	0x0000
        /*0012*/ 	.short	0x0000
        /*0014*/ 	.byte	0x00, 0xf0, 0x81, 0x01


	//----- nvinfo : EIATTR_SPARSE_MMA_MASK
	.align		4
.L_976:
        /*0018*/ 	.byte	0x03, 0x50
        /*001a*/ 	.short	0x0000


	//----- nvinfo : EIATTR_MAXREG_COUNT
	.align		4
        /*001c*/ 	.byte	0x03, 0x1b
        /*001e*/ 	.short	0x00ff


	//----- nvinfo : EIATTR_NUM_BARRIERS
	.align		4
        /*0020*/ 	.byte	0x02, 0x4c
        /*0022*/ 	.byte	0x01
	.zero		1


	//----- nvinfo : EIATTR_ANNOTATIONS
	.align		4
        /*0024*/ 	.byte	0x04, 0x55
        /*0026*/ 	.short	(.L_978 - .L_977)


	//   ....[0]....
.L_977:
        /* <DEDUP_REMOVED lines=38> */


	//----- nvinfo : EIATTR_MERCURY_ISA_VERSION
	.align		4
.L_978:
        /*0278*/ 	.byte	0x03, 0x5f
        /*027a*/ 	.short	0x0101


	//----- nvinfo : EIATTR_INT_WARP_WIDE_INSTR_OFFSETS
	.align		4
        /*027c*/ 	.byte	0x04, 0x31
        /*027e*/ 	.short	(.L_980 - .L_979)


	//   ....[0]....
.L_979:
        /*0280*/ 	.word	0x00009a80


	//   ....[1]....
        /*0284*/ 	.word	0x00009a90


	//----- nvinfo : EIATTR_COOP_GROUP_MASK_REGIDS
	.align		4
.L_980:
        /*0288*/ 	.byte	0x04, 0x29
        /*028a*/ 	.short	(.L_982 - .L_981)


	//   ....[0]....
.L_981:
        /*028c*/ 	.word	0xffffffff


	//   ....[1]....
        /*0290*/ 	.word	0xffffffff


	//   ....[2]....
        /*0294*/ 	.word	0xffffffff


	//   ....[3]....
        /*0298*/ 	.word	0xffffffff


	//   ....[4]....
        /*029c*/ 	.word	0xffffffff


	//   ....[5]....
        /*02a0*/ 	.word	0xffffffff


	//   ....[6]....
        /*02a4*/ 	.word	0xffffffff


	//   ....[7]....
        /*02a8*/ 	.word	0xffffffff


	//   ....[8]....
        /*02ac*/ 	.word	0xffffffff


	//   ....[9]....
        /*02b0*/ 	.word	0xffffffff


	//   ....[10]....
        /*02b4*/ 	.word	0xffffffff


	//   ....[11]....
        /*02b8*/ 	.word	0xffffffff


	//   ....[12]....
        /*02bc*/ 	.word	0x05000016


	//   ....[13]....
        /*02c0*/ 	.word	0x05000016


	//   ....[14]....
        /*02c4*/ 	.word	0x05000016


	//   ....[15]....
        /*02c8*/ 	.word	0x05000016


	//   ....[16]....
        /*02cc*/ 	.word	0x05000016


	//   ....[17]....
        /*02d0*/ 	.word	0x05000016


	//   ....[18]....
        /*02d4*/ 	.word	0x05000016


	//----- nvinfo : EIATTR_COOP_GROUP_INSTR_OFFSETS
	.align		4
.L_982:
        /*02d8*/ 	.byte	0x04, 0x28
        /*02da*/ 	.short	(.L_984 - .L_983)


	//   ....[0]....
.L_983:
        /*02dc*/ 	.word	0x00005da0


	//   ....[1]....
        /*02e0*/ 	.word	0x00005dc0


	//   ....[2]....
        /*02e4*/ 	.word	0x00005de0


	//   ....[3]....
        /*02e8*/ 	.word	0x00005e10


	//   ....[4]....
        /*02ec*/ 	.word	0x00005e30


	//   ....[5]....
        /*02f0*/ 	.word	0x00006160


	//   ....[6]....
        /*02f4*/ 	.word	0x00006170


	//   ....[7]....
        /*02f8*/ 	.word	0x00006190


	//   ....[8]....
        /*02fc*/ 	.word	0x000061b0


	//   ....[9]....
        /*0300*/ 	.word	0x000061d0


	//   ....[10]....
        /*0304*/ 	.word	0x000061f0


	//   ....[11]....
        /*0308*/ 	.word	0x00006220


	//   ....[12]....
        /*030c*/ 	.word	0x0000a240


	//   ....[13]....
        /*0310*/ 	.word	0x0000a2b0


	//   ....[14]....
        /*0314*/ 	.word	0x0000a330


	//   ....[15]....
        /*0318*/ 	.word	0x0000a3a0


	//   ....[16]....
        /*031c*/ 	.word	0x0000a420


	//   ....[17]....
        /*0320*/ 	.word	0x0000a470


	//   ....[18]....
        /*0324*/ 	.word	0x0000a4d0


	//----- nvinfo : EIATTR_VRC_CTA_INIT_COUNT
	.align		4
.L_984:
        /*0328*/ 	.byte	0x02, 0x4a
	.zero		1
	.zero		1


	//----- nvinfo : EIATTR_EXIT_INSTR_OFFSETS
	.align		4
        /*032c*/ 	.byte	0x04, 0x1c
        /*032e*/ 	.short	(.L_986 - .L_985)


	//   ....[0]....
.L_985:
        /*0330*/ 	.word	0x00000120


	//   ....[1]....
        /*0334*/ 	.word	0x00000190


	//   ....[2]....
        /*0338*/ 	.word	0x00009b30


	//   ....[3]....
        /*033c*/ 	.word	0x00009ef0


	//   ....[4]....
        /*0340*/ 	.word	0x0000a1e0


	//----- nvinfo : EIATTR_MAX_THREADS
	.align		4
.L_986:
        /*0344*/ 	.byte	0x04, 0x05
        /*0346*/ 	.short	(.L_988 - .L_987)
.L_987:
        /*0348*/ 	.word	0x00000100
        /*034c*/ 	.word	0x00000001
        /*0350*/ 	.word	0x00000001


	//----- nvinfo : EIATTR_CRS_STACK_SIZE
	.align		4
.L_988:
        /*0354*/ 	.byte	0x04, 0x1e
        /*0356*/ 	.short	(.L_990 - .L_989)
.L_989:
        /*0358*/ 	.word	0x00000000


	//----- nvinfo : EIATTR_CBANK_PARAM_SIZE
	.align		4
.L_990:
        /*035c*/ 	.byte	0x03, 0x19
        /*035e*/ 	.short	0x0060


	//----- nvinfo : EIATTR_PARAM_CBANK
	.align		4
        /*0360*/ 	.byte	0x04, 0x0a
        /*0362*/ 	.short	(.L_992 - .L_991)
	.align		4
.L_991:
        /*0364*/ 	.word	index@(.nv.constant0._ZN17fastertransformer19segmented_topp_impl27segmented_top_p_single_passINS0_28Segmented_topk_kernel_paramsI6__halfiLi256ELi4EEELi192EEEvNS0_20TopKPerSegmentParamsE)
        /*0368*/ 	.short	0x0380
        /*036a*/ 	.short	0x0060


	//----- nvinfo : EIATTR_SW_WAR
	.align		4
.L_992:
        /*036c*/ 	.byte	0x04, 0x36
        /*036e*/ 	.short	(.L_994 - .L_993)
.L_993:
        /*0370*/ 	.word	0x00000008
.L_994:


//--------------------- .nv.info._ZN17fastertransformer19segmented_topp_impl27segmented_top_p_single_passINS0_28Segmented_topk_kernel_paramsI6__halfiLi256ELi4EEELi160EEEvNS0_20TopKPerSegmentParamsE --------------------------
	.section	.nv.info._ZN17fastertransformer19segmented_topp_impl27segmented_top_p_single_passINS0_28Segmented_topk_kernel_paramsI6__halfiLi256ELi4EEELi160EEEvNS0_20TopKPerSegmentParamsE,"",@"SHT_CUDA_INFO"
	.sectionflags	@""
	.align	4


	//----- nvinfo : EIATTR_CUDA_API_VERSION
	.align		4
        /*0000*/ 	.byte	0x04, 0x37
        /*0002*/ 	.short	(.L_996 - .L_995)
.L_995:
        /*0004*/ 	.word	0x00000082


	//----- nvinfo : EIATTR_KPARAM_INFO
	.align		4
.L_996:
        /*0008*/ 	.byte	0x04, 0x17
        /*000a*/ 	.short	(.L_998 - .L_997)
.L_997:
        /*000c*/ 	.word	0x00000000
        /*0010*/ 	.short	0x0000
        /*0012*/ 	.short	0x0000
        /*0014*/ 	.byte	0x00, 0xf0, 0x81, 0x01


	//----- nvinfo : EIATTR_SPARSE_MMA_MASK
	.align		4
.L_998:
        /*0018*/ 	.byte	0x03, 0x50
        /*001a*/ 	.short	0x0000


	//----- nvinfo : EIATTR_MAXREG_COUNT
	.align		4
        /*001c*/ 	.byte	0x03, 0x1b
        /*001e*/ 	.short	0x00ff


	//----- nvinfo : EIATTR_NUM_BARRIERS
	.align		4
        /*0020*/ 	.byte	0x02, 0x4c
        /*0022*/ 	.byte	0x01
	.zero		1


	//----- nvinfo : EIATTR_MERCURY_ISA_VERSION
	.align		4
        /*0024*/ 	.byte	0x03, 0x5f
        /*0026*/ 	.short	0x0101


	//----- nvinfo : EIATTR_INT_WARP_WIDE_INSTR_OFFSETS
	.align		4
        /*0028*/ 	.byte	0x04, 0x31
        /*002a*/ 	.short	(.L_1000 - .L_999)


	//   ....[0]....
.L_999:
        /*002c*/ 	.word	0x0000aa00


	//   ....[1]....
        /*0030*/ 	.word	0x0000aa10


	//----- nvinfo : EIATTR_COOP_GROUP_MASK_REGIDS
	.align		4
.L_1000:
        /*0034*/ 	.byte	0x04, 0x29
        /*0036*/ 	.short	(.L_1002 - .L_1001)


	//   ....[0]....
.L_1001:
        /*0038*/ 	.word	0xffffffff


	//   ....[1]....
        /*003c*/ 	.word	0xffffffff


	//   ....[2]....
        /*0040*/ 	.word	0xffffffff


	//   ....[3]....
        /*0044*/ 	.word	0xffffffff


	//   ....[4]....
        /*0048*/ 	.word	0xffffffff


	//   ....[5]....
        /*004c*/ 	.word	0xffffffff


	//   ....[6]....
        /*0050*/ 	.word	0xffffffff


	//   ....[7]....
        /*0054*/ 	.word	0xffffffff


	//   ....[8]....
        /*0058*/ 	.word	0xffffffff


	//   ....[9]....
        /*005c*/ 	.word	0xffffffff


	//   ....[10]....
        /*0060*/ 	.word	0xffffffff


	//   ....[11]....
        /*0064*/ 	.word	0xffffffff


	//   ....[12]....
        /*0068*/ 	.word	0x050000f9


	//   ....[13]....
        /*006c*/ 	.word	0x050000f9


	//   ....[14]....
        /*0070*/ 	.word	0x050000f9


	//   ....[15]....
        /*0074*/ 	.word	0x050000f9


	//   ....[16]....
        /*0078*/ 	.word	0x050000f9


	//   ....[17]....
        /*007c*/ 	.word	0x050000f9


	//   ....[18]....
        /*0080*/ 	.word	0x050000f9


	//----- nvinfo : EIATTR_COOP_GROUP_INSTR_OFFSETS
	.align		4
.L_1002:
        /*0084*/ 	.byte	0x04, 0x28
        /*0086*/ 	.short	(.L_1004 - .L_1003)


	//   ....[0]....
.L_1003:
        /*0088*/ 	.word	0x00007470


	//   ....[1]....
        /*008c*/ 	.word	0x00007510


	//   ....[2]....
        /*0090*/ 	.word	0x00007540


	//   ....[3]....
        /*0094*/ 	.word	0x00007570


	//   ....[4]....
        /*0098*/ 	.word	0x000075b0


	//   ....[5]....
        /*009c*/ 	.word	0x000078b0


	//   ....[6]....
        /*00a0*/ 	.word	0x000078d0


	//   ....[7]....
        /*00a4*/ 	.word	0x000078f0


	//   ....[8]....
        /*00a8*/ 	.word	0x00007910


	//   ....[9]....
        /*00ac*/ 	.word	0x00007930


	//   ....[10]....
        /*00b0*/ 	.word	0x00007960


	//   ....[11]....
        /*00b4*/ 	.word	0x00007980


	//   ....[12]....
        /*00b8*/ 	.word	0x0000b200


	//   ....[13]....
        /*00bc*/ 	.word	0x0000b270


	//   ....[14]....
        /*00c0*/ 	.word	0x0000b2d0


	//   ....[15]....
        /*00c4*/ 	.word	0x0000b340


	//   ....[16]....
        /*00c8*/ 	.word	0x0000b3a0


	//   ....[17]....
        /*00cc*/ 	.word	0x0000b420


	//   ....[18]....
        /*00d0*/ 	.word	0x0000b490


	//----- nvinfo : EIATTR_VRC_CTA_INIT_COUNT
	.align		4
.L_1004:
        /*00d4*/ 	.byte	0x02, 0x4a
	.zero		1
	.zero		1


	//----- nvinfo : EIATTR_EXIT_INSTR_OFFSETS
	.align		4
        /*00d8*/ 	.byte	0x04, 0x1c
        /*00da*/ 	.short	(.L_1006 - .L_1005)


	//   ....[0]....
.L_1005:
        /*00dc*/ 	.word	0x00000110


	//   ....[1]....
        /*00e0*/ 	.word	0x00000180


	//   ....[2]....
        /*00e4*/ 	.word	0x0000aaa0


	//   ....[3]....
        /*00e8*/ 	.word	0x0000ae70


	//   ....[4]....
        /*00ec*/ 	.word	0x0000b1a0


	//----- nvinfo : EIATTR_MAX_THREADS
	.align		4
.L_1006:
        /*00f0*/ 	.byte	0x04, 0x05
        /*00f2*/ 	.short	(.L_1008 - .L_1007)
.L_1007:
        /*00f4*/ 	.word	0x00000100
        /*00f8*/ 	.word	0x00000001
        /*00fc*/ 	.word	0x00000001


	//----- nvinfo : EIATTR_CRS_STACK_SIZE
	.align		4
.L_1008:
        /*0100*/ 	.byte	0x04, 0x1e
        /*0102*/ 	.short	(.L_1010 - .L_1009)
.L_1009:
        /*0104*/ 	.word	0x00000000


	//----- nvinfo : EIATTR_CBANK_PARAM_SIZE
	.align		4
.L_1010:
        /*0108*/ 	.byte	0x03, 0x19
        /*010a*/ 	.short	0x0060


	//----- nvinfo : EIATTR_PARAM_CBANK
	.align		4
        /*010c*/ 	.byte	0x04, 0x0a
        /*010e*/ 	.short	(.L_1012 - .L_1011)
	.align		4
.L_1011:
        /*0110*/ 	.word	index@(.nv.constant0._ZN17fastertransformer19segmented_topp_impl27segmented_top_p_single_passINS0_28Segmented_topk_kernel_paramsI6__halfiLi256ELi4EEELi160EEEvNS0_20TopKPerSegmentParamsE)
        /*0114*/ 	.short	0x0380
        /*0116*/ 	.short	0x0060


	//----- nvinfo : EIATTR_SW_WAR
	.align		4
.L_1012:
        /*0118*/ 	.byte	0x04, 0x36
        /*011a*/ 	.short	(.L_1014 - .L_1013)
.L_1013:
        /*011c*/ 	.word	0x00000008
.L_1014:


//--------------------- .nv.info._ZN17fastertransformer19segmented_topp_impl27segmented_top_p_single_passINS0_28Segmented_topk_kernel_paramsI6__halfiLi256ELi4EEELi128EEEvNS0_20TopKPerSegmentParamsE --------------------------
	.section	.nv.info._ZN17fastertransformer19segmented_topp_impl27segmented_top_p_single_passINS0_28Segmented_topk_kernel_paramsI6__halfiLi256ELi4EEELi128EEEvNS0_20TopKPerSegmentParamsE,"",@"SHT_CUDA_INFO"
	.sectionflags	@""
	.align	4


	//----- nvinfo : EIATTR_CUDA_API_VERSION
	.align		4
        /*0000*/ 	.byte	0x04, 0x37
        /*0002*/ 	.short	(.L_1016 - .L_1015)
.L_1015:
        /*0004*/ 	.word	0x00000082


	//----- nvinfo : EIATTR_KPARAM_INFO
	.align		4
.L_1016:
        /*0008*/ 	.byte	0x04, 0x17
        /*000a*/ 	.short	(.L_1018 - .L_1017)
.L_1017:
        /*000c*/ 	.word	0x00000000
        /*0010*/ 	.short	0x0000
        /*0012*/ 	.short	0x0000
        /*0014*/ 	.byte	0x00, 0xf0, 0x81, 0x01


	//----- nvinfo : EIATTR_SPARSE_MMA_MASK
	.align		4
.L_1018:
        /*0018*/ 	.byte	0x03, 0x50
        /*001a*/ 	.short	0x0000


	//----- nvinfo : EIATTR_MAXREG_COUNT
	.align		4
        /*001c*/ 	.byte	0x03, 0x1b
        /*001e*/ 	.short	0x00ff


	//----- nvinfo : EIATTR_NUM_BARRIERS
	.align		4
        /*0020*/ 	.byte	0x02, 0x4c
        /*0022*/ 	.byte	0x01
	.zero		1


	//----- nvinfo : EIATTR_ANNOTATIONS
	.align		4
        /*0024*/ 	.byte	0x04, 0x55
        /*0026*/ 	.short	(.L_1020 - .L_1019)


	//   ....[0]....
.L_1019:
        /*0028*/ 	.word	0x00000001
        /*002c*/ 	.byte	0x10, 0x1f, 0x00, 0x00, 0x01, 0x00, 0x00, 0x00, 0x40, 0x1f, 0x00, 0x00, 0x01, 0x00, 0x00, 0x00
        /*003c*/ 	.byte	0x90, 0x1f, 0x00, 0x00, 0x01, 0x00, 0x00, 0x00, 0x00, 0x62, 0x00, 0x00, 0x01, 0x00, 0x00, 0x00
        /*004c*/ 	.byte	0xc0, 0x67, 0x00, 0x00, 0x01, 0x00, 0x00, 0x00, 0x90, 0xa3, 0x00, 0x00


	//----- nvinfo : EIATTR_MERCURY_ISA_VERSION
	.align		4
.L_1020:
        /*0058*/ 	.byte	0x03, 0x5f
        /*005a*/ 	.short	0x0101


	//----- nvinfo : EIATTR_INT_WARP_WIDE_INSTR_OFFSETS
	.align		4
        /*005c*/ 	.byte	0x04, 0x31
        /*005e*/ 	.short	(.L_1022 - .L_1021)


	//   ....[0]....
.L_1021:
        /*0060*/ 	.word	0x0000a600


	//   ....[1]....
        /*0064*/ 	.word	0x0000a610


	//----- nvinfo : EIATTR_COOP_GROUP_MASK_REGIDS
	.align		4
.L_1022:
        /*0068*/ 	.byte	0x04, 0x29
        /*006a*/ 	.short	(.L_1024 - .L_1023)


	//   ....[0]....
.L_1023:
        /*006c*/ 	.word	0xffffffff


	//   ....[1]....
        /*0070*/ 	.word	0xffffffff


	//   ....[2]....
        /*0074*/ 	.word	0xffffffff


	//   ....[3]....
        /*0078*/ 	.word	0xffffffff


	//   ....[4]....
        /*007c*/ 	.word	0xffffffff


	//   ....[5]....
        /*0080*/ 	.word	0xffffffff


	//   ....[6]....
        /*0084*/ 	.word	0xffffffff


	//   ....[7]....
        /*0088*/ 	.word	0xffffffff


	//   ....[8]....
        /*008c*/ 	.word	0xffffffff


	//   ....[9]....
        /*0090*/ 	.word	0xffffffff


	//   ....[10]....
        /*0094*/ 	.word	0xffffffff


	//   ....[11]....
        /*0098*/ 	.word	0xffffffff


	//   ....[12]....
        /*009c*/ 	.word	0x050000be


	//   ....[13]....
        /*00a0*/ 	.word	0x050000be


	//   ....[14]....
        /*00a4*/ 	.word	0x050000be


	//   ....[15]....
        /*00a8*/ 	.word	0x050000be


	//   ....[16]....
        /*00ac*/ 	.word	0x050000be


	//   ....[17]....
        /*00b0*/ 	.word	0x050000be


	//   ....[18]....
        /*00b4*/ 	.word	0x050000be


	//----- nvinfo : EIATTR_COOP_GROUP_INSTR_OFFSETS
	.align		4
.L_1024:
        /*00b8*/ 	.byte	0x04, 0x28
        /*00ba*/ 	.short	(.L_1026 - .L_1025)


	//   ....[0]....
.L_1025:
        /*00bc*/ 	.word	0x00006010


	//   ....[1]....
        /*00c0*/ 	.word	0x00006030


	//   ....[2]....
        /*00c4*/ 	.word	0x00006050


	//   ....[3]....
        /*00c8*/ 	.word	0x00006070


	//   ....[4]....
        /*00cc*/ 	.word	0x00006090


	//   ....[5]....
        /*00d0*/ 	.word	0x00006510


	//   ....[6]....
        /*00d4*/ 	.word	0x00006520


	//   ....[7]....
        /*00d8*/ 	.word	0x00006540


	//   ....[8]....
        /*00dc*/ 	.word	0x00006560


	//   ....[9]....
        /*00e0*/ 	.word	0x00006580


	//   ....[10]....
        /*00e4*/ 	.word	0x000065a0


	//   ....[11]....
        /*00e8*/ 	.word	0x000065d0


	//   ....[12]....
        /*00ec*/ 	.word	0x0000ade0


	//   ....[13]....
        /*00f0*/ 	.word	0x0000ae50


	//   ....[14]....
        /*00f4*/ 	.word	0x0000aec0


	//   ....[15]....
        /*00f8*/ 	.word	0x0000af40


	//   ....[16]....
        /*00fc*/ 	.word	0x0000afc0


	//   ....[17]....
        /*0100*/ 	.word	0x0000b010


	//   ....[18]....
        /*0104*/ 	.word	0x0000b070


	//----- nvinfo : EIATTR_VRC_CTA_INIT_COUNT
	.align		4
.L_1026:
        /*0108*/ 	.byte	0x02, 0x4a
	.zero		1
	.zero		1


	//----- nvinfo : EIATTR_EXIT_INSTR_OFFSETS
	.align		4
        /*010c*/ 	.byte	0x04, 0x1c
        /*010e*/ 	.short	(.L_1028 - .L_1027)


	//   ....[0]....
.L_1027:
        /*0110*/ 	.word	0x00000140


	//   ....[1]....
        /*0114*/ 	.word	0x000001d0


	//   ....[2]....
        /*0118*/ 	.word	0x0000a6b0


	//   ....[3]....
        /*011c*/ 	.word	0x0000aa90


	//   ....[4]....
        /*0120*/ 	.word	0x0000ad80


	//----- nvinfo : EIATTR_MAX_THREADS
	.align		4
.L_1028:
        /*0124*/ 	.byte	0x04, 0x05
        /*0126*/ 	.short	(.L_1030 - .L_1029)
.L_1029:
        /*0128*/ 	.word	0x00000100
        /*012c*/ 	.word	0x00000001
        /*0130*/ 	.word	0x00000001


	//----- nvinfo : EIATTR_CRS_STACK_SIZE
	.align		4
.L_1030:
        /*0134*/ 	.byte	0x04, 0x1e
        /*0136*/ 	.short	(.L_1032 - .L_1031)
.L_1031:
        /*0138*/ 	.word	0x00000000


	//----- nvinfo : EIATTR_CBANK_PARAM_SIZE
	.align		4
.L_1032:
        /*013c*/ 	.byte	0x03, 0x19
        /*013e*/ 	.short	0x0060


	//----- nvinfo : EIATTR_PARAM_CBANK
	.align		4
        /*0140*/ 	.byte	0x04, 0x0a
        /*0142*/ 	.short	(.L_1034 - .L_1033)
	.align		4
.L_1033:
        /*0144*/ 	.word	index@(.nv.constant0._ZN17fastertransformer19segmented_topp_impl27segmented_top_p_single_passINS0_28Segmented_topk_kernel_paramsI6__halfiLi256ELi4EEELi128EEEvNS0_20TopKPerSegmentParamsE)
        /*0148*/ 	.short	0x0380
        /*014a*/ 	.short	0x0060


	//----- nvinfo : EIATTR_SW_WAR
	.align		4
.L_1034:
        /*014c*/ 	.byte	0x04, 0x36
        /*014e*/ 	.short	(.L_1036 - .L_1035)
.L_1035:
        /*0150*/ 	.word	0x00000008
.L_1036:


//--------------------- .nv.info._ZN17fastertransformer19segmented_topp_impl27segmented_top_p_single_passINS0_28Segmented_topk_kernel_paramsI6__halfiLi256ELi4EEELi96EEEvNS0_20TopKPerSegmentParamsE --------------------------
	.section	.nv.info._ZN17fastertransformer19segmented_topp_impl27segmented_top_p_single_passINS0_28Segmented_topk_kernel_paramsI6__halfiLi256ELi4EEELi96EEEvNS0_20TopKPerSegmentParamsE,"",@"SHT_CUDA_INFO"
	.sectionflags	@""
	.align	4


	//----- nvinfo : EIATTR_CUDA_API_VERSION
	.align		4
        /*0000*/ 	.byte	0x04, 0x37
        /*0002*/ 	.short	(.L_1038 - .L_1037)
.L_1037:
        /*0004*/ 	.word	0x00000082


	//----- nvinfo : EIATTR_KPARAM_INFO
	.align		4
.L_1038:
        /*0008*/ 	.byte	0x04, 0x17
        /*000a*/ 	.short	(.L_1040 - .L_1039)
.L_1039:
        /*000c*/ 	.word	0x00000000
        /*0010*/ 	.short	0x0000
        /*0012*/ 	.short	0x0000
        /*0014*/ 	.byte	0x00, 0xf0, 0x81, 0x01


	//----- nvinfo : EIATTR_SPARSE_MMA_MASK
	.align		4
.L_1040:
        /*0018*/ 	.byte	0x03, 0x50
        /*001a*/ 	.short	0x0000


	//----- nvinfo : EIATTR_MAXREG_COUNT
	.align		4
        /*001c*/ 	.byte	0x03, 0x1b
        /*001e*/ 	.short	0x00ff


	//----- nvinfo : EIATTR_NUM_BARRIERS
	.align		4
        /*0020*/ 	.byte	0x02, 0x4c
        /*0022*/ 	.byte	0x01
	.zero		1


	//----- nvinfo : EIATTR_ANNOTATIONS
	.align		4
        /*0024*/ 	.byte	0x04, 0x55
        /*0026*/ 	.short	(.L_1042 - .L_1041)


	//   ....[0]....
.L_1041:
        /* <DEDUP_REMOVED lines=9> */


	//----- nvinfo : EIATTR_MERCURY_ISA_VERSION
	.align		4
.L_1042:
        /*00a8*/ 	.byte	0x03, 0x5f
        /*00aa*/ 	.short	0x0101


	//----- nvinfo : EIATTR_INT_WARP_WIDE_INSTR_OFFSETS
	.align		4
        /*00ac*/ 	.byte	0x04, 0x31
        /*00ae*/ 	.short	(.L_1044 - .L_1043)


	//   ....[0]....
.L_1043:
        /*00b0*/ 	.word	0x000083e0


	//   ....[1]....
        /*00b4*/ 	.word	0x000083f0


	//----- nvinfo : EIATTR_COOP_GROUP_MASK_REGIDS
	.align		4
.L_1044:
        /*00b8*/ 	.byte	0x04, 0x29
        /*00ba*/ 	.short	(.L_1046 - .L_1045)


	//   ....[0]....
.L_1045:
        /*00bc*/ 	.word	0xffffffff


	//   ....[1]....
        /*00c0*/ 	.word	0xffffffff


	//   ....[2]....
        /*00c4*/ 	.word	0xffffffff


	//   ....[3]....
        /*00c8*/ 	.word	0xffffffff


	//   ....[4]....
        /*00cc*/ 	.word	0xffffffff


	//   ....[5]....
        /*00d0*/ 	.word	0xffffffff


	//   ....[6]....
        /*00d4*/ 	.word	0xffffffff


	//   ....[7]....
        /*00d8*/ 	.word	0xffffffff


	//   ....[8]....
        /*00dc*/ 	.word	0xffffffff


	//   ....[9]....
        /*00e0*/ 	.word	0xffffffff


	//   ....[10]....
        /*00e4*/ 	.word	0xffffffff


	//   ....[11]....
        /*00e8*/ 	.word	0xffffffff


	//   ....[12]....
        /*00ec*/ 	.word	0x05000074


	//   ....[13]....
        /*00f0*/ 	.word	0x05000074


	//   ....[14]....
        /*00f4*/ 	.word	0x05000074


	//   ....[15]....
        /*00f8*/ 	.word	0x05000074


	//   ....[16]....
        /*00fc*/ 	.word	0x05000074


	//   ....[17]....
        /*0100*/ 	.word	0x05000074


	//   ....[18]....
        /*0104*/ 	.word	0x05000074


	//----- nvinfo : EIATTR_COOP_GROUP_INSTR_OFFSETS
	.align		4
.L_1046:
        /*0108*/ 	.byte	0x04, 0x28
        /*010a*/ 	.short	(.L_1048 - .L_1047)


	//   ....[0]....
.L_1047:
        /*010c*/ 	.word	0x00004f20


	//   ....[1]....
        /*0110*/ 	.word	0x00004f40


	//   ....[2]....
        /*0114*/ 	.word	0x00004f60


	//   ....[3]....
        /*0118*/ 	.word	0x00004f80


	//   ....[4]....
        /*011c*/ 	.word	0x00004fa0


	//   ....[5]....
        /*0120*/ 	.word	0x000053f0


	//   ....[6]....
        /*0124*/ 	.word	0x00005400


	//   ....[7]....
        /*0128*/ 	.word	0x00005420


	//   ....[8]....
        /*012c*/ 	.word	0x00005440


	//   ....[9]....
        /*0130*/ 	.word	0x00005460


	//   ....[10]....
        /*0134*/ 	.word	0x00005480


	//   ....[11]....
        /*0138*/ 	.word	0x000054b0


	//   ....[12]....
        /*013c*/ 	.word	0x00008bb0


	//   ....[13]....
        /*0140*/ 	.word	0x00008c20


	//   ....[14]....
        /*0144*/ 	.word	0x00008c90


	//   ....[15]....
        /*0148*/ 	.word	0x00008d10


	//   ....[16]....
        /*014c*/ 	.word	0x00008d90


	//   ....[17]....
        /*0150*/ 	.word	0x00008de0


	//   ....[18]....
        /*0154*/ 	.word	0x00008e40


	//----- nvinfo : EIATTR_VRC_CTA_INIT_COUNT
	.align		4
.L_1048:
        /*0158*/ 	.byte	0x02, 0x4a
	.zero		1
	.zero		1


	//----- nvinfo : EIATTR_EXIT_INSTR_OFFSETS
	.align		4
        /*015c*/ 	.byte	0x04, 0x1c
        /*015e*/ 	.short	(.L_1050 - .L_1049)


	//   ....[0]....
.L_1049:
        /*0160*/ 	.word	0x00000140


	//   ....[1]....
        /*0164*/ 	.word	0x000001d0


	//   ....[2]....
        /*0168*/ 	.word	0x00008490


	//   ....[3]....
        /*016c*/ 	.word	0x00008860


	//   ....[4]....
        /*0170*/ 	.word	0x00008b50


	//----- nvinfo : EIATTR_MAX_THREADS
	.align		4
.L_1050:
        /*0174*/ 	.byte	0x04, 0x05
        /*0176*/ 	.short	(.L_1052 - .L_1051)
.L_1051:
        /*0178*/ 	.word	0x00000100
        /*017c*/ 	.word	0x00000001
        /*0180*/ 	.word	0x00000001


	//----- nvinfo : EIATTR_CRS_STACK_SIZE
	.align		4
.L_1052:
        /*0184*/ 	.byte	0x04, 0x1e
        /*0186*/ 	.short	(.L_1054 - .L_1053)
.L_1053:
        /*0188*/ 	.word	0x00000000


	//----- nvinfo : EIATTR_CBANK_PARAM_SIZE
	.align		4
.L_1054:
        /*018c*/ 	.byte	0x03, 0x19
        /*018e*/ 	.short	0x0060


	//----- nvinfo : EIATTR_PARAM_CBANK
	.align		4
        /*0190*/ 	.byte	0x04, 0x0a
        /*0192*/ 	.short	(.L_1056 - .L_1055)
	.align		4
.L_1055:
        /*0194*/ 	.word	index@(.nv.constant0._ZN17fastertransformer19segmented_topp_impl27segmented_top_p_single_passINS0_28Segmented_topk_kernel_paramsI6__halfiLi256ELi4EEELi96EEEvNS0_20TopKPerSegmentParamsE)
        /*0198*/ 	.short	0x0380
        /*019a*/ 	.short	0x0060


	//----- nvinfo : EIATTR_SW_WAR
	.align		4
.L_1056:
        /*019c*/ 	.byte	0x04, 0x36
        /*019e*/ 	.short	(.L_1058 - .L_1057)
.L_1057:
        /*01a0*/ 	.word	0x00000008
.L_1058:


//--------------------- .nv.info._ZN17fastertransformer19segmented_topp_impl27segmented_top_p_single_passINS0_28Segmented_topk_kernel_paramsI6__halfiLi256ELi4EEELi64EEEvNS0_20TopKPerSegmentParamsE --------------------------
	.section	.nv.info._ZN17fastertransformer19segmented_topp_impl27segmented_top_p_single_passINS0_28Segmented_topk_kernel_paramsI6__halfiLi256ELi4EEELi64EEEvNS0_20TopKPerSegmentParamsE,"",@"SHT_CUDA_INFO"
	.sectionflags	@""
	.align	4


	//----- nvinfo : EIATTR_CUDA_API_VERSION
	.align		4
        /*0000*/ 	.byte	0x04, 0x37
        /*0002*/ 	.short	(.L_1060 - .L_1059)
.L_1059:
        /*0004*/ 	.word	0x00000082


	//----- nvinfo : EIATTR_KPARAM_INFO
	.align		4
.L_1060:
        /*0008*/ 	.byte	0x04, 0x17
        /*000a*/ 	.short	(.L_1062 - .L_1061)
.L_1061:
        /*000c*/ 	.word	0x00000000
        /*0010*/ 	.short	0x0000
        /*0012*/ 	.short	0x0000
        /*0014*/ 	.byte	0x00, 0xf0, 0x81, 0x01


	//----- nvinfo : EIATTR_SPARSE_MMA_MASK
	.align		4
.L_1062:
        /*0018*/ 	.byte	0x03, 0x50
        /*001a*/ 	.short	0x0000


	//----- nvinfo : EIATTR_MAXREG_COUNT
	.align		4
        /*001c*/ 	.byte	0x03, 0x1b
        /*001e*/ 	.short	0x00ff


	//----- nvinfo : EIATTR_NUM_BARRIERS
	.align		4
        /*0020*/ 	.byte	0x02, 0x4c
        /*0022*/ 	.byte	0x01
	.zero		1


	//----- nvinfo : EIATTR_MERCURY_ISA_VERSION
	.align		4
        /*0024*/ 	.byte	0x03, 0x5f
        /*0026*/ 	.short	0x0101


	//----- nvinfo : EIATTR_INT_WARP_WIDE_INSTR_OFFSETS
	.align		4
        /*0028*/ 	.byte	0x04, 0x31
        /*002a*/ 	.short	(.L_1064 - .L_1063)


	//   ....[0]....
.L_1063:
        /*002c*/ 	.word	0x00005eb0


	//   ....[1]....
        /*0030*/ 	.word	0x00005ec0


	//----- nvinfo : EIATTR_COOP_GROUP_MASK_REGIDS
	.align		4
.L_1064:
        /*0034*/ 	.byte	0x04, 0x29
        /*0036*/ 	.short	(.L_1066 - .L_1065)


	//   ....[0]....
.L_1065:
        /*0038*/ 	.word	0xffffffff


	//   ....[1]....
        /*003c*/ 	.word	0xffffffff


	//   ....[2]....
        /*0040*/ 	.word	0xffffffff


	//   ....[3]....
        /*0044*/ 	.word	0xffffffff


	//   ....[4]....
        /*0048*/ 	.word	0xffffffff


	//   ....[5]....
        /*004c*/ 	.word	0xffffffff


	//   ....[6]....
        /*0050*/ 	.word	0xffffffff


	//   ....[7]....
        /*0054*/ 	.word	0xffffffff


	//   ....[8]....
        /*0058*/ 	.word	0xffffffff


	//   ....[9]....
        /*005c*/ 	.word	0xffffffff


	//   ....[10]....
        /*0060*/ 	.word	0xffffffff


	//   ....[11]....
        /*0064*/ 	.word	0xffffffff


	//   ....[12]....
        /*0068*/ 	.word	0x05000030


	//   ....[13]....
        /*006c*/ 	.word	0x05000030


	//   ....[14]....
        /*0070*/ 	.word	0x05000030


	//   ....[15]....
        /*0074*/ 	.word	0x05000030


	//   ....[16]....
        /*0078*/ 	.word	0x05000030


	//   ....[17]....
        /*007c*/ 	.word	0x05000030


	//   ....[18]....
        /*0080*/ 	.word	0x05000030


	//----- nvinfo : EIATTR_COOP_GROUP_INSTR_OFFSETS
	.align		4
.L_1066:
        /*0084*/ 	.byte	0x04, 0x28
        /*0086*/ 	.short	(.L_1068 - .L_1067)


	//   ....[0]....
.L_1067:
        /*0088*/ 	.word	0x000037b0


	//   ....[1]....
        /*008c*/ 	.word	0x000038a0


	//   ....[2]....
        /*0090*/ 	.word	0x00003920


	//   ....[3]....
        /*0094*/ 	.word	0x00003940


	//   ....[4]....
        /*0098*/ 	.word	0x00003960


	//   ....[5]....
        /*009c*/ 	.word	0x00003d80


	//   ....[6]....
        /*00a0*/ 	.word	0x00003d90


	//   ....[7]....
        /*00a4*/ 	.word	0x00003db0


	//   ....[8]....
        /*00a8*/ 	.word	0x00003dd0


	//   ....[9]....
        /*00ac*/ 	.word	0x00003df0


	//   ....[10]....
        /*00b0*/ 	.word	0x00003e10


	//   ....[11]....
        /*00b4*/ 	.word	0x00003e40


	//   ....[12]....
        /*00b8*/ 	.word	0x00006670


	//   ....[13]....
        /*00bc*/ 	.word	0x000066e0


	//   ....[14]....
        /*00c0*/ 	.word	0x00006750


	//   ....[15]....
        /*00c4*/ 	.word	0x000067c0


	//   ....[16]....
        /*00c8*/ 	.word	0x00006840


	//   ....[17]....
        /*00cc*/ 	.word	0x000068b0


	//   ....[18]....
        /*00d0*/ 	.word	0x00006910


	//----- nvinfo : EIATTR_VRC_CTA_INIT_COUNT
	.align		4
.L_1068:
        /*00d4*/ 	.byte	0x02, 0x4a
	.zero		1
	.zero		1


	//----- nvinfo : EIATTR_EXIT_INSTR_OFFSETS
	.align		4
        /*00d8*/ 	.byte	0x04, 0x1c
        /*00da*/ 	.short	(.L_1070 - .L_1069)


	//   ....[0]....
.L_1069:
        /*00dc*/ 	.word	0x00000100


	//   ....[1]....
        /*00e0*/ 	.word	0x00000170


	//   ....[2]....
        /*00e4*/ 	.word	0x00005f50


	//   ....[3]....
        /*00e8*/ 	.word	0x00006320


	//   ....[4]....
        /*00ec*/ 	.word	0x00006610


	//----- nvinfo : EIATTR_MAX_THREADS
	.align		4
.L_1070:
        /*00f0*/ 	.byte	0x04, 0x05
        /*00f2*/ 	.short	(.L_1072 - .L_1071)
.L_1071:
        /*00f4*/ 	.word	0x00000100
        /*00f8*/ 	.word	0x00000001
        /*00fc*/ 	.word	0x00000001


	//----- nvinfo : EIATTR_CRS_STACK_SIZE
	.align		4
.L_1072:
        /*0100*/ 	.byte	0x04, 0x1e
        /*0102*/ 	.short	(.L_1074 - .L_1073)
.L_1073:
        /*0104*/ 	.word	0x00000000


	//----- nvinfo : EIATTR_CBANK_PARAM_SIZE
	.align		4
.L_1074:
        /*0108*/ 	.byte	0x03, 0x19
        /*010a*/ 	.short	0x0060


	//----- nvinfo : EIATTR_PARAM_CBANK
	.align		4
        /*010c*/ 	.byte	0x04, 0x0a
        /*010e*/ 	.short	(.L_1076 - .L_1075)
	.align		4
.L_1075:
        /*0110*/ 	.word	index@(.nv.constant0._ZN17fastertransformer19segmented_topp_impl27segmented_top_p_single_passINS0_28Segmented_topk_kernel_paramsI6__halfiLi256ELi4EEELi64EEEvNS0_20TopKPerSegmentParamsE)
        /*0114*/ 	.short	0x0380
        /*0116*/ 	.short	0x0060


	//----- nvinfo : EIATTR_SW_WAR
	.align		4
.L_1076:
        /*0118*/ 	.byte	0x04, 0x36
        /*011a*/ 	.short	(.L_1078 - .L_1077)
.L_1077:
        /*011c*/ 	.word	0x00000008
.L_1078:


//--------------------- .nv.info._ZN17fastertransformer19segmented_topp_impl27segmented_top_p_single_passINS0_28Segmented_topk_kernel_paramsI6__halfiLi256ELi4EEELi32EEEvNS0_20TopKPerSegmentParamsE --------------------------
	.section	.nv.info._ZN17fastertransformer19segmented_topp_impl27segmented_top_p_single_passINS0_28Segmented_topk_kernel_paramsI6__halfiLi256ELi4EEELi32EEEvNS0_20TopKPerSegmentParamsE,"",@"SHT_CUDA_INFO"
	.sectionflags	@""
	.align	4


	//----- nvinfo : EIATTR_CUDA_API_VERSION
	.align		4
        /*0000*/ 	.byte	0x04, 0x37
        /*0002*/ 	.short	(.L_1080 - .L_1079)
.L_1079:
        /*0004*/ 	.word	0x00000082


	//----- nvinfo : EIATTR_KPARAM_INFO
	.align		4
.L_1080:
        /*0008*/ 	.byte	0x04, 0x17
        /*000a*/ 	.short	(.L_1082 - .L_1081)
.L_1081:
        /*000c*/ 	.word	0x00000000
        /*0010*/ 	.short	0x0000
        /*0012*/ 	.short	0x0000
        /*0014*/ 	.byte	0x00, 0xf0, 0x81, 0x01


	//----- nvinfo : EIATTR_SPARSE_MMA_MASK
	.align		4
.L_1082:
        /*0018*/ 	.byte	0x03, 0x50
        /*001a*/ 	.short	0x0000


	//----- nvinfo : EIATTR_MAXREG_COUNT
	.align		4
        /*001c*/ 	.byte	0x03, 0x1b
        /*001e*/ 	.short	0x00ff


	//----- nvinfo : EIATTR_NUM_BARRIERS
	.align		4
        /*0020*/ 	.byte	0x02, 0x4c
        /*0022*/ 	.byte	0x01
	.zero		1


	//----- nvinfo : EIATTR_MERCURY_ISA_VERSION
	.align		4
        /*0024*/ 	.byte	0x03, 0x5f
        /*0026*/ 	.short	0x0101


	//----- nvinfo : EIATTR_INT_WARP_WIDE_INSTR_OFFSETS
	.align		4
        /*0028*/ 	.byte	0x04, 0x31
        /*002a*/ 	.short	(.L_1084 - .L_1083)


	//   ....[0]....
.L_1083:
        /*002c*/ 	.word	0x00003b60


	//   ....[1]....
        /*0030*/ 	.word	0x00003b70


	//----- nvinfo : EIATTR_COOP_GROUP_MASK_REGIDS
	.align		4
.L_1084:
        /*0034*/ 	.byte	0x04, 0x29
        /*0036*/ 	.short	(.L_1086 - .L_1085)


	//   ....[0]....
.L_1085:
        /*0038*/ 	.word	0xffffffff


	//   ....[1]....
        /*003c*/ 	.word	0xffffffff


	//   ....[2]....
        /*0040*/ 	.word	0xffffffff


	//   ....[3]....
        /*0044*/ 	.word	0xffffffff


	//   ....[4]....
        /*0048*/ 	.word	0xffffffff


	//   ....[5]....
        /*004c*/ 	.word	0xffffffff


	//   ....[6]....
        /*0050*/ 	.word	0xffffffff


	//   ....[7]....
        /*0054*/ 	.word	0xffffffff


	//   ....[8]....
        /*0058*/ 	.word	0xffffffff


	//   ....[9]....
        /*005c*/ 	.word	0xffffffff


	//   ....[10]....
        /*0060*/ 	.word	0xffffffff


	//   ....[11]....
        /*0064*/ 	.word	0xffffffff


	//   ....[12]....
        /*0068*/ 	.word	0x0500002a


	//   ....[13]....
        /*006c*/ 	.word	0x0500002a


	//   ....[14]....
        /*0070*/ 	.word	0x0500002a


	//   ....[15]....
        /*0074*/ 	.word	0x0500002a


	//   ....[16]....
        /*0078*/ 	.word	0x0500002a


	//   ....[17]....
        /*007c*/ 	.word	0x0500002a


	//   ....[18]....
        /*0080*/ 	.word	0x0500002a


	//----- nvinfo : EIATTR_COOP_GROUP_INSTR_OFFSETS
	.align		4
.L_1086:
        /*0084*/ 	.byte	0x04, 0x28
        /*0086*/ 	.short	(.L_1088 - .L_1087)


	//   ....[0]....
.L_1087:
        /*0088*/ 	.word	0x00002380


	//   ....[1]....
        /*008c*/ 	.word	0x00002400


	//   ....[2]....
        /*0090*/ 	.word	0x00002430


	//   ....[3]....
        /*0094*/ 	.word	0x00002450


	//   ....[4]....
        /*0098*/ 	.word	0x00002470


	//   ....[5]....
        /*009c*/ 	.word	0x00002820


	//   ....[6]....
        /*00a0*/ 	.word	0x00002830


	//   ....[7]....
        /*00a4*/ 	.word	0x00002850


	//   ....[8]....
        /*00a8*/ 	.word	0x00002870


	//   ....[9]....
        /*00ac*/ 	.word	0x00002890


	//   ....[10]....
        /*00b0*/ 	.word	0x000028b0


	//   ....[11]....
        /*00b4*/ 	.word	0x000028e0


	//   ....[12]....
        /*00b8*/ 	.word	0x00004310


	//   ....[13]....
        /*00bc*/ 	.word	0x00004380


	//   ....[14]....
        /*00c0*/ 	.word	0x000043f0


	//   ....[15]....
        /*00c4*/ 	.word	0x00004460


	//   ....[16]....
        /*00c8*/ 	.word	0x000044e0


	//   ....[17]....
        /*00cc*/ 	.word	0x00004550


	//   ....[18]....
        /*00d0*/ 	.word	0x000045b0


	//----- nvinfo : EIATTR_VRC_CTA_INIT_COUNT
	.align		4
.L_1088:
        /*00d4*/ 	.byte	0x02, 0x4a
	.zero		1
	.zero		1


	//----- nvinfo : EIATTR_EXIT_INSTR_OFFSETS
	.align		4
        /*00d8*/ 	.byte	0x04, 0x1c
        /*00da*/ 	.short	(.L_1090 - .L_1089)


	//   ....[0]....
.L_1089:
        /*00dc*/ 	.word	0x00000100


	//   ....[1]....
        /*00e0*/ 	.word	0x00000170


	//   ....[2]....
        /*00e4*/ 	.word	0x00003c00


	//   ....[3]....
        /*00e8*/ 	.word	0x00003fc0


	//   ....[4]....
        /*00ec*/ 	.word	0x000042b0


	//----- nvinfo : EIATTR_MAX_THREADS
	.align		4
.L_1090:
        /*00f0*/ 	.byte	0x04, 0x05
        /*00f2*/ 	.short	(.L_1092 - .L_1091)
.L_1091:
        /*00f4*/ 	.word	0x00000100
        /*00f8*/ 	.word	0x00000001
        /*00fc*/ 	.word	0x00000001


	//----- nvinfo : EIATTR_CRS_STACK_SIZE
	.align		4
.L_1092:
        /*0100*/ 	.byte	0x04, 0x1e
        /*0102*/ 	.short	(.L_1094 - .L_1093)
.L_1093:
        /*0104*/ 	.word	0x00000000


	//----- nvinfo : EIATTR_CBANK_PARAM_SIZE
	.align		4
.L_1094:
        /*0108*/ 	.byte	0x03, 0x19
        /*010a*/ 	.short	0x0060


	//----- nvinfo : EIATTR_PARAM_CBANK
	.align		4
        /*010c*/ 	.byte	0x04, 0x0a
        /*010e*/ 	.short	(.L_1096 - .L_1095)
	.align		4
.L_1095:
        /*0110*/ 	.word	index@(.nv.constant0._ZN17fastertransformer19segmented_topp_impl27segmented_top_p_single_passINS0_28Segmented_topk_kernel_paramsI6__halfiLi256ELi4EEELi32EEEvNS0_20TopKPerSegmentParamsE)
        /*0114*/ 	.short	0x0380
        /*0116*/ 	.short	0x0060


	//----- nvinfo : EIATTR_SW_WAR
	.align		4
.L_1096:
        /*0118*/ 	.byte	0x04, 0x36
        /*011a*/ 	.short	(.L_1098 - .L_1097)
.L_1097:
        /*011c*/ 	.word	0x00000008
.L_1098:


//--------------------- .nv.info._ZN17fastertransformer19segmented_topp_impl27segmented_top_p_single_passINS0_28Segmented_topk_kernel_paramsIfiLi256ELi1EEELi256EEEvNS0_20TopKPerSegmentParamsE --------------------------
	.section	.nv.info._ZN17fastertransformer19segmented_topp_impl27segmented_top_p_single_passINS0_28Segmented_topk_kernel_paramsIfiLi256ELi1EEELi256EEEvNS0_20TopKPerSegmentParamsE,"",@"SHT_CUDA_INFO"
	.sectionflags	@""
	.align	4


	//----- nvinfo : EIATTR_CUDA_API_VERSION
	.align		4
        /*0000*/ 	.byte	0x04, 0x37
        /*0002*/ 	.short	(.L_1100 - .L_1099)
.L_1099:
        /*0004*/ 	.word	0x00000082


	//----- nvinfo : EIATTR_KPARAM_INFO
	.align		4
.L_1100:
        /*0008*/ 	.byte	0x04, 0x17
        /*000a*/ 	.short	(.L_1102 - .L_1101)
.L_1101:
        /*000c*/ 	.word	0x00000000
        /*0010*/ 	.short	0x0000
        /*0012*/ 	.short	0x0000
        /*0014*/ 	.byte	0x00, 0xf0, 0x81, 0x01


	//----- nvinfo : EIATTR_SPARSE_MMA_MASK
	.align		4
.L_1102:
        /*0018*/ 	.byte	0x03, 0x50
        /*001a*/ 	.short	0x0000


	//----- nvinfo : EIATTR_MAXREG_COUNT
	.align		4
        /*001c*/ 	.byte	0x03, 0x1b
        /*001e*/ 	.short	0x00ff


	//----- nvinfo : EIATTR_NUM_BARRIERS
	.align		4
        /*0020*/ 	.byte	0x02, 0x4c
        /*0022*/ 	.byte	0x01
	.zero		1


	//----- nvinfo : EIATTR_MERCURY_ISA_VERSION
	.align		4
        /*0024*/ 	.byte	0x03, 0x5f
        /*0026*/ 	.short	0x0101


	//----- nvinfo : EIATTR_INT_WARP_WIDE_INSTR_OFFSETS
	.align		4
        /*0028*/ 	.byte	0x04, 0x31
        /*002a*/ 	.short	(.L_1104 - .L_1103)


	//   ....[0]....
.L_1103:
        /*002c*/ 	.word	0x00007190


	//   ....[1]....
        /*0030*/ 	.word	0x000071a0


	//----- nvinfo : EIATTR_COOP_GROUP_MASK_REGIDS
	.align		4
.L_1104:
        /*0034*/ 	.byte	0x04, 0x29
        /*0036*/ 	.short	(.L_1106 - .L_1105)


	//   ....[0]....
.L_1105:
        /*0038*/ 	.word	0xffffffff


	//   ....[1]....
        /*003c*/ 	.word	0xffffffff


	//   ....[2]....
        /*0040*/ 	.word	0xffffffff


	//   ....[3]....
        /*0044*/ 	.word	0xffffffff


	//   ....[4]....
        /*0048*/ 	.word	0xffffffff


	//   ....[5]....
        /*004c*/ 	.word	0xffffffff


	//   ....[6]....
        /*0050*/ 	.word	0xffffffff


	//   ....[7]....
        /*0054*/ 	.word	0xffffffff


	//   ....[8]....
        /*0058*/ 	.word	0xffffffff


	//   ....[9]....
        /*005c*/ 	.word	0xffffffff


	//   ....[10]....
        /*0060*/ 	.word	0xffffffff


	//   ....[11]....
        /*0064*/ 	.word	0xffffffff


	//   ....[12]....
        /*0068*/ 	.word	0x05000011


	//   ....[13]....
        /*006c*/ 	.word	0x05000011


	//   ....[14]....
        /*0070*/ 	.word	0x05000011


	//   ....[15]....
        /*0074*/ 	.word	0x05000011


	//   ....[16]....
        /*0078*/ 	.word	0x05000011


	//   ....[17]....
        /*007c*/ 	.word	0x05000011


	//   ....[18]....
        /*0080*/ 	.word	0x05000011


	//----- nvinfo : EIATTR_COOP_GROUP_INSTR_OFFSETS
	.align		4
.L_1106:
        /*0084*/ 	.byte	0x04, 0x28
        /*0086*/ 	.short	(.L_1108 - .L_1107)


	//   ....[0]....
.L_1107:
        /*0088*/ 	.word	0x00005ab0


	//   ....[1]....
        /*008c*/ 	.word	0x00005af0


	//   ....[2]....
        /*0090*/ 	.word	0x00005b20


	//   ....[3]....
        /*0094*/ 	.word	0x00005b40


	//   ....[4]....
        /*0098*/ 	.word	0x00005b60


	//   ....[5]....
        /*009c*/ 	.word	0x00005e80


	//   ....[6]....
        /*00a0*/ 	.word	0x00005e90


	//   ....[7]....
        /*00a4*/ 	.word	0x00005eb0


	//   ....[8]....
        /*00a8*/ 	.word	0x00005ed0


	//   ....[9]....
        /*00ac*/ 	.word	0x00005ef0


	//   ....[10]....
        /*00b0*/ 	.word	0x00005f10


	//   ....[11]....
        /*00b4*/ 	.word	0x00005f40


	//   ....[12]....
        /*00b8*/ 	.word	0x000079c0


	//   ....[13]....
        /*00bc*/ 	.word	0x00007a30


	//   ....[14]....
        /*00c0*/ 	.word	0x00007aa0


	//   ....[15]....
        /*00c4*/ 	.word	0x00007b20


	//   ....[16]....
        /*00c8*/ 	.word	0x00007b90


	//   ....[17]....
        /*00cc*/ 	.word	0x00007bf0


	//   ....[18]....
        /*00d0*/ 	.word	0x00007c50


	//----- nvinfo : EIATTR_VRC_CTA_INIT_COUNT
	.align		4
.L_1108:
        /*00d4*/ 	.byte	0x02, 0x4a
	.zero		1
	.zero		1


	//----- nvinfo : EIATTR_EXIT_INSTR_OFFSETS
	.align		4
        /*00d8*/ 	.byte	0x04, 0x1c
        /*00da*/ 	.short	(.L_1110 - .L_1109)


	//   ....[0]....
.L_1109:
        /*00dc*/ 	.word	0x00000110


	//   ....[1]....
        /*00e0*/ 	.word	0x00000180


	//   ....[2]....
        /*00e4*/ 	.word	0x00007230


	//   ....[3]....
        /*00e8*/ 	.word	0x000075e0


	//   ....[4]....
        /*00ec*/ 	.word	0x00007950


	//----- nvinfo : EIATTR_MAX_THREADS
	.align		4
.L_1110:
        /*00f0*/ 	.byte	0x04, 0x05
        /*00f2*/ 	.short	(.L_1112 - .L_1111)
.L_1111:
        /*00f4*/ 	.word	0x00000100
        /*00f8*/ 	.word	0x00000001
        /*00fc*/ 	.word	0x00000001


	//----- nvinfo : EIATTR_CRS_STACK_SIZE
	.align		4
.L_1112:
        /*0100*/ 	.byte	0x04, 0x1e
        /*0102*/ 	.short	(.L_1114 - .L_1113)
.L_1113:
        /*0104*/ 	.word	0x00000000


	//----- nvinfo : EIATTR_CBANK_PARAM_SIZE
	.align		4
.L_1114:
        /*0108*/ 	.byte	0x03, 0x19
        /*010a*/ 	.short	0x0060


	//----- nvinfo : EIATTR_PARAM_CBANK
	.align		4
        /*010c*/ 	.byte	0x04, 0x0a
        /*010e*/ 	.short	(.L_1116 - .L_1115)
	.align		4
.L_1115:
        /*0110*/ 	.word	index@(.nv.constant0._ZN17fastertransformer19segmented_topp_impl27segmented_top_p_single_passINS0_28Segmented_topk_kernel_paramsIfiLi256ELi1EEELi256EEEvNS0_20TopKPerSegmentParamsE)
        /*0114*/ 	.short	0x0380
        /*0116*/ 	.short	0x0060


	//----- nvinfo : EIATTR_SW_WAR
	.align		4
.L_1116:
        /*0118*/ 	.byte	0x04, 0x36
        /*011a*/ 	.short	(.L_1118 - .L_1117)
.L_1117:
        /*011c*/ 	.word	0x00000008
.L_1118:


//--------------------- .nv.info._ZN17fastertransformer19segmented_topp_impl27segmented_top_p_single_passINS0_28Segmented_topk_kernel_paramsIfiLi256ELi1EEELi224EEEvNS0_20TopKPerSegmentParamsE --------------------------
	.section	.nv.info._ZN17fastertransformer19segmented_topp_impl27segmented_top_p_single_passINS0_28Segmented_topk_kernel_paramsIfiLi256ELi1EEELi224EEEvNS0_20TopKPerSegmentParamsE,"",@"SHT_CUDA_INFO"
	.sectionflags	@""
	.align	4


	//----- nvinfo : EIATTR_CUDA_API_VERSION
	.align		4
        /*0000*/ 	.byte	0x04, 0x37
        /*0002*/ 	.short	(.L_1120 - .L_1119)
.L_1119:
        /*0004*/ 	.word	0x00000082


	//----- nvinfo : EIATTR_KPARAM_INFO
	.align		4
.L_1120:
        /*0008*/ 	.byte	0x04, 0x17
        /*000a*/ 	.short	(.L_1122 - .L_1121)
.L_1121:
        /*000c*/ 	.word	0x00000000
        /*0010*/ 	.short	0x0000
        /*0012*/ 	.short	0x0000
        /*0014*/ 	.byte	0x00, 0xf0, 0x81, 0x01


	//----- nvinfo : EIATTR_SPARSE_MMA_MASK
	.align		4
.L_1122:
        /*0018*/ 	.byte	0x03, 0x50
        /*001a*/ 	.short	0x0000


	//----- nvinfo : EIATTR_MAXREG_COUNT
	.align		4
        /*001c*/ 	.byte	0x03, 0x1b
        /*001e*/ 	.short	0x00ff


	//----- nvinfo : EIATTR_NUM_BARRIERS
	.align		4
        /*0020*/ 	.byte	0x02, 0x4c
        /*0022*/ 	.byte	0x01
	.zero		1


	//----- nvinfo : EIATTR_MERCURY_ISA_VERSION
	.align		4
        /*0024*/ 	.byte	0x03, 0x5f
        /*0026*/ 	.short	0x0101


	//----- nvinfo : EIATTR_INT_WARP_WIDE_INSTR_OFFSETS
	.align		4
        /*0028*/ 	.byte	0x04, 0x31
        /*002a*/ 	.short	(.L_1124 - .L_1123)


	//   ....[0]....
.L_1123:
        /*002c*/ 	.word	0x00009290


	//   ....[1]....
        /*0030*/ 	.word	0x000092a0


	//----- nvinfo : EIATTR_COOP_GROUP_MASK_REGIDS
	.align		4
.L_1124:
        /*0034*/ 	.byte	0x04, 0x29
        /*0036*/ 	.short	(.L_1126 - .L_1125)


	//   ....[0]....
.L_1125:
        /*0038*/ 	.word	0xffffffff


	//   ....[1]....
        /*003c*/ 	.word	0xffffffff


	//   ....[2]....
        /*0040*/ 	.word	0xffffffff


	//   ....[3]....
        /*0044*/ 	.word	0xffffffff


	//   ....[4]....
        /*0048*/ 	.word	0xffffffff


	//   ....[5]....
        /*004c*/ 	.word	0xffffffff


	//   ....[6]....
        /*0050*/ 	.word	0xffffffff


	//   ....[7]....
        /*0054*/ 	.word	0xffffffff


	//   ....[8]....
        /*0058*/ 	.word	0xffffffff


	//   ....[9]....
        /*005c*/ 	.word	0xffffffff


	//   ....[10]....
        /*0060*/ 	.word	0xffffffff


	//   ....[11]....
        /*0064*/ 	.word	0xffffffff


	//   ....[12]....
        /*0068*/ 	.word	0x05000012


	//   ....[13]....
        /*006c*/ 	.word	0x05000012


	//   ....[14]....
        /*0070*/ 	.word	0x05000012


	//   ....[15]....
        /*0074*/ 	.word	0x05000012


	//   ....[16]....
        /*0078*/ 	.word	0x05000012


	//   ....[17]....
        /*007c*/ 	.word	0x05000012


	//   ....[18]....
        /*0080*/ 	.word	0x05000012


	//----- nvinfo : EIATTR_COOP_GROUP_INSTR_OFFSETS
	.align		4
.L_1126:
        /*0084*/ 	.byte	0x04, 0x28
        /*0086*/ 	.short	(.L_1128 - .L_1127)


	//   ....[0]....
.L_1127:
        /*0088*/ 	.word	0x00007730


	//   ....[1]....
        /*008c*/ 	.word	0x00007750


	//   ....[2]....
        /*0090*/ 	.word	0x00007770


	//   ....[3]....
        /*0094*/ 	.word	0x00007790


	//   ....[4]....
        /*0098*/ 	.word	0x00007800


	//   ....[5]....
        /*009c*/ 	.word	0x00007ef0


	//   ....[6]....
        /*00a0*/ 	.word	0x00007f00


	//   ....[7]....
        /*00a4*/ 	.word	0x00007f20


	//   ....[8]....
        /*00a8*/ 	.word	0x00007f40


	//   ....[9]....
        /*00ac*/ 	.word	0x00007f60


	//   ....[10]....
        /*00b0*/ 	.word	0x00007f80


	//   ....[11]....
        /*00b4*/ 	.word	0x00007fb0


	//   ....[12]....
        /*00b8*/ 	.word	0x00009ac0


	//   ....[13]....
        /*00bc*/ 	.word	0x00009b30


	//   ....[14]....
        /*00c0*/ 	.word	0x00009ba0


	//   ....[15]....
        /*00c4*/ 	.word	0x00009c20


	//   ....[16]....
        /*00c8*/ 	.word	0x00009c90


	//   ....[17]....
        /*00cc*/ 	.word	0x00009cf0


	//   ....[18]....
        /*00d0*/ 	.word	0x00009d50


	//----- nvinfo : EIATTR_VRC_CTA_INIT_COUNT
	.align		4
.L_1128:
        /*00d4*/ 	.byte	0x02, 0x4a
	.zero		1
	.zero		1


	//----- nvinfo : EIATTR_EXIT_INSTR_OFFSETS
	.align		4
        /*00d8*/ 	.byte	0x04, 0x1c
        /*00da*/ 	.short	(.L_1130 - .L_1129)


	//   ....[0]....
.L_1129:
        /*00dc*/ 	.word	0x00000110


	//   ....[1]....
        /*00e0*/ 	.word	0x00000180


	//   ....[2]....
        /*00e4*/ 	.word	0x00009330


	//   ....[3]....
        /*00e8*/ 	.word	0x000096e0


	//   ....[4]....
        /*00ec*/ 	.word	0x00009a50


	//----- nvinfo : EIATTR_MAX_THREADS
	.align		4
.L_1130:
        /*00f0*/ 	.byte	0x04, 0x05
        /*00f2*/ 	.short	(.L_1132 - .L_1131)
.L_1131:
        /*00f4*/ 	.word	0x00000100
        /*00f8*/ 	.word	0x00000001
        /*00fc*/ 	.word	0x00000001


	//----- nvinfo : EIATTR_CRS_STACK_SIZE
	.align		4
.L_1132:
        /*0100*/ 	.byte	0x04, 0x1e
        /*0102*/ 	.short	(.L_1134 - .L_1133)
.L_1133:
        /*0104*/ 	.word	0x00000000


	//----- nvinfo : EIATTR_CBANK_PARAM_SIZE
	.align		4
.L_1134:
        /*0108*/ 	.byte	0x03, 0x19
        /*010a*/ 	.short	0x0060


	//----- nvinfo : EIATTR_PARAM_CBANK
	.align		4
        /*010c*/ 	.byte	0x04, 0x0a
        /*010e*/ 	.short	(.L_1136 - .L_1135)
	.align		4
.L_1135:
        /*0110*/ 	.word	index@(.nv.constant0._ZN17fastertransformer19segmented_topp_impl27segmented_top_p_single_passINS0_28Segmented_topk_kernel_paramsIfiLi256ELi1EEELi224EEEvNS0_20TopKPerSegmentParamsE)
        /*0114*/ 	.short	0x0380
        /*0116*/ 	.short	0x0060


	//----- nvinfo : EIATTR_SW_WAR
	.align		4
.L_1136:
        /*0118*/ 	.byte	0x04, 0x36
        /*011a*/ 	.short	(.L_1138 - .L_1137)
.L_1137:
        /*011c*/ 	.word	0x00000008
.L_1138:


//--------------------- .nv.info._ZN17fastertransformer19segmented_topp_impl27segmented_top_p_single_passINS0_28Segmented_topk_kernel_paramsIfiLi256ELi1EEELi192EEEvNS0_20TopKPerSegmentParamsE --------------------------
	.section	.nv.info._ZN17fastertransformer19segmented_topp_impl27segmented_top_p_single_passINS0_28Segmented_topk_kernel_paramsIfiLi256ELi1EEELi192EEEvNS0_20TopKPerSegmentParamsE,"",@"SHT_CUDA_INFO"
	.sectionflags	@""
	.align	4


	//----- nvinfo : EIATTR_CUDA_API_VERSION
	.align		4
        /*0000*/ 	.byte	0x04, 0x37
        /*0002*/ 	.short	(.L_1140 - .L_1139)
.L_1139:
        /*0004*/ 	.word	0x00000082


	//----- nvinfo : EIATTR_KPARAM_INFO
	.align		4
.L_1140:
        /*0008*/ 	.byte	0x04, 0x17
        /*000a*/ 	.short	(.L_1142 - .L_1141)
.L_1141:
        /*000c*/ 	.word	0x00000000
        /*0010*/ 	.short	0x0000
        /*0012*/ 	.short	0x0000
        /*0014*/ 	.byte	0x00, 0xf0, 0x81, 0x01


	//----- nvinfo : EIATTR_SPARSE_MMA_MASK
	.align		4
.L_1142:
        /*0018*/ 	.byte	0x03, 0x50
        /*001a*/ 	.short	0x0000


	//----- nvinfo : EIATTR_MAXREG_COUNT
	.align		4
        /*001c*/ 	.byte	0x03, 0x1b
        /*001e*/ 	.short	0x00ff


	//----- nvinfo : EIATTR_NUM_BARRIERS
	.align		4
        /*0020*/ 	.byte	0x02, 0x4c
        /*0022*/ 	.byte	0x01
	.zero		1


	//----- nvinfo : EIATTR_ANNOTATIONS
	.align		4
        /*0024*/ 	.byte	0x04, 0x55
        /*0026*/ 	.short	(.L_1144 - .L_1143)


	//   ....[0]....
.L_1143:
        /*0028*/ 	.word	0x00000001
        /*002c*/ 	.byte	0x90, 0x00, 0x00, 0x00, 0x01, 0x00, 0x00, 0x00, 0xd0, 0x25, 0x00, 0x00, 0x01, 0x00, 0x00, 0x00
        /*003c*/ 	.byte	0x00, 0x26, 0x00, 0x00, 0x01, 0x00, 0x00, 0x00, 0xc0, 0x49, 0x00, 0x00, 0x01, 0x00, 0x00, 0x00
        /*004c*/ 	.byte	0xf0, 0x49, 0x00, 0x00, 0x01, 0x00, 0x00, 0x00, 0xb0, 0x84, 0x00, 0x00


	//----- nvinfo : EIATTR_MERCURY_ISA_VERSION
	.align		4
.L_1144:
        /*0058*/ 	.byte	0x03, 0x5f
        /*005a*/ 	.short	0x0101


	//----- nvinfo : EIATTR_INT_WARP_WIDE_INSTR_OFFSETS
	.align		4
        /*005c*/ 	.byte	0x04, 0x31
        /*005e*/ 	.short	(.L_1146 - .L_1145)


	//   ....[0]....
.L_1145:
        /*0060*/ 	.word	0x000084d0


	//   ....[1]....
        /*0064*/ 	.word	0x000084e0


	//----- nvinfo : EIATTR_COOP_GROUP_MASK_REGIDS
	.align		4
.L_1146:
        /*0068*/ 	.byte	0x04, 0x29
        /*006a*/ 	.short	(.L_1148 - .L_1147)


	//   ....[0]....
.L_1147:
        /*006c*/ 	.word	0xffffffff


	//   ....[1]....
        /*0070*/ 	.word	0xffffffff


	//   ....[2]....
        /*0074*/ 	.word	0xffffffff


	//   ....[3]....
        /*0078*/ 	.word	0xffffffff


	//   ....[4]....
        /*007c*/ 	.word	0xffffffff


	//   ....[5]....
        /*0080*/ 	.word	0xffffffff


	//   ....[6]....
        /*0084*/ 	.word	0xffffffff


	//   ....[7]....
        /*0088*/ 	.word	0xffffffff


	//   ....[8]....
        /*008c*/ 	.word	0xffffffff


	//   ....[9]....
        /*0090*/ 	.word	0xffffffff


	//   ....[10]....
        /*0094*/ 	.word	0xffffffff


	//   ....[11]....
        /*0098*/ 	.word	0xffffffff


	//   ....[12]....
        /*009c*/ 	.word	0x05000016


	//   ....[13]....
        /*00a0*/ 	.word	0x05000016


	//   ....[14]....
        /*00a4*/ 	.word	0x05000016


	//   ....[15]....
        /*00a8*/ 	.word	0x05000016


	//   ....[16]....
        /*00ac*/ 	.word	0x05000016


	//   ....[17]....
        /*00b0*/ 	.word	0x05000016


	//   ....[18]....
        /*00b4*/ 	.word	0x05000016


	//----- nvinfo : EIATTR_COOP_GROUP_INSTR_OFFSETS
	.align		4
.L_1148:
        /*00b8*/ 	.byte	0x04, 0x28
        /*00ba*/ 	.short	(.L_1150 - .L_1149)


	//   ....[0]....
.L_1149:
        /*00bc*/ 	.word	0x00004a00


	//   ....[1]....
        /*00c0*/ 	.word	0x00004a20


	//   ....[2]....
        /*00c4*/ 	.word	0x00004a40


	//   ....[3]....
        /*00c8*/ 	.word	0x00004a70


	//   ....[4]....
        /*00cc*/ 	.word	0x00004a90


	//   ....[5]....
        /*00d0*/ 	.word	0x00004dd0


	//   ....[6]....
        /*00d4*/ 	.word	0x00004de0


	//   ....[7]....
        /*00d8*/ 	.word	0x00004e00


	//   ....[8]....
        /*00dc*/ 	.word	0x00004e20


	//   ....[9]....
        /*00e0*/ 	.word	0x00004e40


	//   ....[10]....
        /*00e4*/ 	.word	0x00004e60


	//   ....[11]....
        /*00e8*/ 	.word	0x00004e90


	//   ....[12]....
        /*00ec*/ 	.word	0x00008d10


	//   ....[13]....
        /*00f0*/ 	.word	0x00008d80


	//   ....[14]....
        /*00f4*/ 	.word	0x00008df0


	//   ....[15]....
        /*00f8*/ 	.word	0x00008e70


	//   ....[16]....
        /*00fc*/ 	.word	0x00008ee0


	//   ....[17]....
        /*0100*/ 	.word	0x00008f40


	//   ....[18]....
        /*0104*/ 	.word	0x00008fa0


	//----- nvinfo : EIATTR_VRC_CTA_INIT_COUNT
	.align		4
.L_1150:
        /*0108*/ 	.byte	0x02, 0x4a
	.zero		1
	.zero		1


	//----- nvinfo : EIATTR_EXIT_INSTR_OFFSETS
	.align		4
        /*010c*/ 	.byte	0x04, 0x1c
        /*010e*/ 	.short	(.L_1152 - .L_1151)


	//   ....[0]....
.L_1151:
        /*0110*/ 	.word	0x00000120


	//   ....[1]....
        /*0114*/ 	.word	0x00000190


	//   ....[2]....
        /*0118*/ 	.word	0x00008580


	//   ....[3]....
        /*011c*/ 	.word	0x00008930


	//   ....[4]....
        /*0120*/ 	.word	0x00008ca0


	//----- nvinfo : EIATTR_MAX_THREADS
	.align		4
.L_1152:
        /*0124*/ 	.byte	0x04, 0x05
        /*0126*/ 	.short	(.L_1154 - .L_1153)
.L_1153:
        /*0128*/ 	.word	0x00000100
        /*012c*/ 	.word	0x00000001
        /*0130*/ 	.word	0x00000001


	//----- nvinfo : EIATTR_CRS_STACK_SIZE
	.align		4
.L_1154:
        /*0134*/ 	.byte	0x04, 0x1e
        /*0136*/ 	.short	(.L_1156 - .L_1155)
.L_1155:
        /*0138*/ 	.word	0x00000000


	//----- nvinfo : EIATTR_CBANK_PARAM_SIZE
	.align		4
.L_1156:
        /*013c*/ 	.byte	0x03, 0x19
        /*013e*/ 	.short	0x0060


	//----- nvinfo : EIATTR_PARAM_CBANK
	.align		4
        /*0140*/ 	.byte	0x04, 0x0a
        /*0142*/ 	.short	(.L_1158 - .L_1157)
	.align		4
.L_1157:
        /*0144*/ 	.word	index@(.nv.constant0._ZN17fastertransformer19segmented_topp_impl27segmented_top_p_single_passINS0_28Segmented_topk_kernel_paramsIfiLi256ELi1EEELi192EEEvNS0_20TopKPerSegmentParamsE)
        /*0148*/ 	.short	0x0380
        /*014a*/ 	.short	0x0060


	//----- nvinfo : EIATTR_SW_WAR
	.align		4
.L_1158:
        /*014c*/ 	.byte	0x04, 0x36
        /*014e*/ 	.short	(.L_1160 - .L_1159)
.L_1159:
        /*0150*/ 	.word	0x00000008
.L_1160:


//--------------------- .nv.info._ZN17fastertransformer19segmented_topp_impl27segmented_top_p_single_passINS0_28Segmented_topk_kernel_paramsIfiLi256ELi1EEELi160EEEvNS0_20TopKPerSegmentParamsE --------------------------
	.section	.nv.info._ZN17fastertransformer19segmented_topp_impl27segmented_top_p_single_passINS0_28Segmented_topk_kernel_paramsIfiLi256ELi1EEELi160EEEvNS0_20TopKPerSegmentParamsE,"",@"SHT_CUDA_INFO"
	.sectionflags	@""
	.align	4


	//----- nvinfo : EIATTR_CUDA_API_VERSION
	.align		4
        /*0000*/ 	.byte	0x04, 0x37
        /*0002*/ 	.short	(.L_1162 - .L_1161)
.L_1161:
        /*0004*/ 	.word	0x00000082


	//----- nvinfo : EIATTR_KPARAM_INFO
	.align		4
.L_1162:
        /*0008*/ 	.byte	0x04, 0x17
        /*000a*/ 	.short	(.L_1164 - .L_1163)
.L_1163:
        /*000c*/ 	.word	0x00000000
        /*0010*/ 	.short	0x0000
        /*0012*/ 	.short	0x0000
        /*0014*/ 	.byte	0x00, 0xf0, 0x81, 0x01


	//----- nvinfo : EIATTR_SPARSE_MMA_MASK
	.align		4
.L_1164:
        /*0018*/ 	.byte	0x03, 0x50
        /*001a*/ 	.short	0x0000


	//----- nvinfo : EIATTR_MAXREG_COUNT
	.align		4
        /*001c*/ 	.byte	0x03, 0x1b
        /*001e*/ 	.short	0x00ff


	//----- nvinfo : EIATTR_NUM_BARRIERS
	.align		4
        /*0020*/ 	.byte	0x02, 0x4c
        /*0022*/ 	.byte	0x01
	.zero		1


	//----- nvinfo : EIATTR_MERCURY_ISA_VERSION
	.align		4
        /*0024*/ 	.byte	0x03, 0x5f
        /*0026*/ 	.short	0x0101


	//----- nvinfo : EIATTR_INT_WARP_WIDE_INSTR_OFFSETS
	.align		4
        /*0028*/ 	.byte	0x04, 0x31
        /*002a*/ 	.short	(.L_1166 - .L_1165)


	//   ....[0]....
.L_1165:
        /*002c*/ 	.word	0x00008280


	//   ....[1]....
        /*0030*/ 	.word	0x00008290


	//----- nvinfo : EIATTR_COOP_GROUP_MASK_REGIDS
	.align		4
.L_1166:
        /*0034*/ 	.byte	0x04, 0x29
        /*0036*/ 	.short	(.L_1168 - .L_1167)


	//   ....[0]....
.L_1167:
        /*0038*/ 	.word	0xffffffff


	//   ....[1]....
        /*003c*/ 	.word	0xffffffff


	//   ....[2]....
        /*0040*/ 	.word	0xffffffff


	//   ....[3]....
        /*0044*/ 	.word	0xffffffff


	//   ....[4]....
        /*0048*/ 	.word	0xffffffff


	//   ....[5]....
        /*004c*/ 	.word	0xffffffff


	//   ....[6]....
        /*0050*/ 	.word	0xffffffff


	//   ....[7]....
        /*0054*/ 	.word	0xffffffff


	//   ....[8]....
        /*0058*/ 	.word	0xffffffff


	//   ....[9]....
        /*005c*/ 	.word	0xffffffff


	//   ....[10]....
        /*0060*/ 	.word	0xffffffff


	//   ....[11]....
        /*0064*/ 	.word	0xffffffff


	//   ....[12]....
        /*0068*/ 	.word	0x05000016


	//   ....[13]....
        /*006c*/ 	.word	0x05000016


	//   ....[14]....
        /*0070*/ 	.word	0x05000016


	//   ....[15]....
        /*0074*/ 	.word	0x05000016


	//   ....[16]....
        /*0078*/ 	.word	0x05000016


	//   ....[17]....
        /*007c*/ 	.word	0x05000016


	//   ....[18]....
        /*0080*/ 	.word	0x05000016


	//----- nvinfo : EIATTR_COOP_GROUP_INSTR_OFFSETS
	.align		4
.L_1168:
        /*0084*/ 	.byte	0x04, 0x28
        /*0086*/ 	.short	(.L_1170 - .L_1169)


	//   ....[0]....
.L_1169:
        /*0088*/ 	.word	0x00004f80


	//   ....[1]....
        /*008c*/ 	.word	0x00004fa0


	//   ....[2]....
        /*0090*/ 	.word	0x00004fc0


	//   ....[3]....
        /*0094*/ 	.word	0x00004ff0


	//   ....[4]....
        /*0098*/ 	.word	0x00005070


	//   ....[5]....
        /*009c*/ 	.word	0x00005710


	//   ....[6]....
        /*00a0*/ 	.word	0x00005720


	//   ....[7]....
        /*00a4*/ 	.word	0x00005740


	//   ....[8]....
        /*00a8*/ 	.word	0x00005760


	//   ....[9]....
        /*00ac*/ 	.word	0x00005780


	//   ....[10]....
        /*00b0*/ 	.word	0x000057a0


	//   ....[11]....
        /*00b4*/ 	.word	0x000057d0


	//   ....[12]....
        /*00b8*/ 	.word	0x00008a90


	//   ....[13]....
        /*00bc*/ 	.word	0x00008b00


	//   ....[14]....
        /*00c0*/ 	.word	0x00008b70


	//   ....[15]....
        /*00c4*/ 	.word	0x00008bf0


	//   ....[16]....
        /*00c8*/ 	.word	0x00008c60


	//   ....[17]....
        /*00cc*/ 	.word	0x00008cc0


	//   ....[18]....
        /*00d0*/ 	.word	0x00008d20


	//----- nvinfo : EIATTR_VRC_CTA_INIT_COUNT
	.align		4
.L_1170:
        /*00d4*/ 	.byte	0x02, 0x4a
	.zero		1
	.zero		1


	//----- nvinfo : EIATTR_EXIT_INSTR_OFFSETS
	.align		4
        /*00d8*/ 	.byte	0x04, 0x1c
        /*00da*/ 	.short	(.L_1172 - .L_1171)


	//   ....[0]....
.L_1171:
        /*00dc*/ 	.word	0x00000110


	//   ....[1]....
        /*00e0*/ 	.word	0x00000180


	//   ....[2]....
        /*00e4*/ 	.word	0x00008320


	//   ....[3]....
        /*00e8*/ 	.word	0x000086b0


	//   ....[4]....
        /*00ec*/ 	.word	0x00008a20


	//----- nvinfo : EIATTR_MAX_THREADS
	.align		4
.L_1172:
        /*00f0*/ 	.byte	0x04, 0x05
        /*00f2*/ 	.short	(.L_1174 - .L_1173)
.L_1173:
        /*00f4*/ 	.word	0x00000100
        /*00f8*/ 	.word	0x00000001
        /*00fc*/ 	.word	0x00000001


	//----- nvinfo : EIATTR_CRS_STACK_SIZE
	.align		4
.L_1174:
        /*0100*/ 	.byte	0x04, 0x1e
        /*0102*/ 	.short	(.L_1176 - .L_1175)
.L_1175:
        /*0104*/ 	.word	0x00000000


	//----- nvinfo : EIATTR_CBANK_PARAM_SIZE
	.align		4
.L_1176:
        /*0108*/ 	.byte	0x03, 0x19
        /*010a*/ 	.short	0x0060


	//----- nvinfo : EIATTR_PARAM_CBANK
	.align		4
        /*010c*/ 	.byte	0x04, 0x0a
        /*010e*/ 	.short	(.L_1178 - .L_1177)
	.align		4
.L_1177:
        /*0110*/ 	.word	index@(.nv.constant0._ZN17fastertransformer19segmented_topp_impl27segmented_top_p_single_passINS0_28Segmented_topk_kernel_paramsIfiLi256ELi1EEELi160EEEvNS0_20TopKPerSegmentParamsE)
        /*0114*/ 	.short	0x0380
        /*0116*/ 	.short	0x0060


	//----- nvinfo : EIATTR_SW_WAR
	.align		4
.L_1178:
        /*0118*/ 	.byte	0x04, 0x36
        /*011a*/ 	.short	(.L_1180 - .L_1179)
.L_1179:
        /*011c*/ 	.word	0x00000008
.L_1180:


//--------------------- .nv.info._ZN17fastertransformer19segmented_topp_impl27segmented_top_p_single_passINS0_28Segmented_topk_kernel_paramsIfiLi256ELi1EEELi128EEEvNS0_20TopKPerSegmentParamsE --------------------------
	.section	.nv.info._ZN17fastertransformer19segmented_topp_impl27segmented_top_p_single_passINS0_28Segmented_topk_kernel_paramsIfiLi256ELi1EEELi128EEEvNS0_20TopKPerSegmentParamsE,"",@"SHT_CUDA_INFO"
	.sectionflags	@""
	.align	4


	//----- nvinfo : EIATTR_CUDA_API_VERSION
	.align		4
        /*0000*/ 	.byte	0x04, 0x37
        /*0002*/ 	.short	(.L_1182 - .L_1181)
.L_1181:
        /*0004*/ 	.word	0x00000082


	//----- nvinfo : EIATTR_KPARAM_INFO
	.align		4
.L_1182:
        /*0008*/ 	.byte	0x04, 0x17
        /*000a*/ 	.short	(.L_1184 - .L_1183)
.L_1183:
        /*000c*/ 	.word	0x00000000
        /*0010*/ 	.short	0x0000
        /*0012*/ 	.short	0x0000
        /*0014*/ 	.byte	0x00, 0xf0, 0x81, 0x01


	//----- nvinfo : EIATTR_SPARSE_MMA_MASK
	.align		4
.L_1184:
        /*0018*/ 	.byte	0x03, 0x50
        /*001a*/ 	.short	0x0000


	//----- nvinfo : EIATTR_MAXREG_COUNT
	.align		4
        /*001c*/ 	.byte	0x03, 0x1b
        /*001e*/ 	.short	0x00ff


	//----- nvinfo : EIATTR_NUM_BARRIERS
	.align		4
        /*0020*/ 	.byte	0x02, 0x4c
        /*0022*/ 	.byte	0x01
	.zero		1


	//----- nvinfo : EIATTR_MERCURY_ISA_VERSION
	.align		4
        /*0024*/ 	.byte	0x03, 0x5f
        /*0026*/ 	.short	0x0101


	//----- nvinfo : EIATTR_INT_WARP_WIDE_INSTR_OFFSETS
	.align		4
        /*0028*/ 	.byte	0x04, 0x31
        /*002a*/ 	.short	(.L_1186 - .L_1185)


	//   ....[0]....
.L_1185:
        /*002c*/ 	.word	0x000082f0


	//   ....[1]....
        /*0030*/ 	.word	0x00008300


	//----- nvinfo : EIATTR_COOP_GROUP_MASK_REGIDS
	.align		4
.L_1186:
        /*0034*/ 	.byte	0x04, 0x29
        /*0036*/ 	.short	(.L_1188 - .L_1187)


	//   ....[0]....
.L_1187:
        /*0038*/ 	.word	0xffffffff


	//   ....[1]....
        /*003c*/ 	.word	0xffffffff


	//   ....[2]....
        /*0040*/ 	.word	0xffffffff


	//   ....[3]....
        /*0044*/ 	.word	0xffffffff


	//   ....[4]....
        /*0048*/ 	.word	0xffffffff


	//   ....[5]....
        /*004c*/ 	.word	0xffffffff


	//   ....[6]....
        /*0050*/ 	.word	0xffffffff


	//   ....[7]....
        /*0054*/ 	.word	0xffffffff


	//   ....[8]....
        /*0058*/ 	.word	0xffffffff


	//   ....[9]....
        /*005c*/ 	.word	0xffffffff


	//   ....[10]....
        /*0060*/ 	.word	0xffffffff


	//   ....[11]....
        /*0064*/ 	.word	0xffffffff


	//   ....[12]....
        /*0068*/ 	.word	0x050000df


	//   ....[13]....
        /*006c*/ 	.word	0x050000df


	//   ....[14]....
        /*0070*/ 	.word	0x050000df


	//   ....[15]....
        /*0074*/ 	.word	0x050000df


	//   ....[16]....
        /*0078*/ 	.word	0x050000df


	//   ....[17]....
        /*007c*/ 	.word	0x050000df


	//   ....[18]....
        /*0080*/ 	.word	0x050000df


	//----- nvinfo : EIATTR_COOP_GROUP_INSTR_OFFSETS
	.align		4
.L_1188:
        /*0084*/ 	.byte	0x04, 0x28
        /*0086*/ 	.short	(.L_1190 - .L_1189)


	//   ....[0]....
.L_1189:
        /*0088*/ 	.word	0x000040b0


	//   ....[1]....
        /*008c*/ 	.word	0x000040d0


	//   ....[2]....
        /*0090*/ 	.word	0x00004100


	//   ....[3]....
        /*0094*/ 	.word	0x00004150


	//   ....[4]....
        /*0098*/ 	.word	0x00004170


	//   ....[5]....
        /*009c*/ 	.word	0x000045e0


	//   ....[6]....
        /*00a0*/ 	.word	0x000045f0


	//   ....[7]....
        /*00a4*/ 	.word	0x00004610


	//   ....[8]....
        /*00a8*/ 	.word	0x00004630


	//   ....[9]....
        /*00ac*/ 	.word	0x00004650


	//   ....[10]....
        /*00b0*/ 	.word	0x00004670


	//   ....[11]....
        /*00b4*/ 	.word	0x000046a0


	//   ....[12]....
        /*00b8*/ 	.word	0x00008b20


	//   ....[13]....
        /*00bc*/ 	.word	0x00008b90


	//   ....[14]....
        /*00c0*/ 	.word	0x00008c10


	//   ....[15]....
        /*00c4*/ 	.word	0x00008c80


	//   ....[16]....
        /*00c8*/ 	.word	0x00008d00


	//   ....[17]....
        /*00cc*/ 	.word	0x00008d50


	//   ....[18]....
        /*00d0*/ 	.word	0x00008db0


	//----- nvinfo : EIATTR_VRC_CTA_INIT_COUNT
	.align		4
.L_1190:
        /*00d4*/ 	.byte	0x02, 0x4a
	.zero		1
	.zero		1


	//----- nvinfo : EIATTR_EXIT_INSTR_OFFSETS
	.align		4
        /*00d8*/ 	.byte	0x04, 0x1c
        /*00da*/ 	.short	(.L_1192 - .L_1191)


	//   ....[0]....
.L_1191:
        /*00dc*/ 	.word	0x00000130


	//   ....[1]....
        /*00e0*/ 	.word	0x000001b0


	//   ....[2]....
        /*00e4*/ 	.word	0x000083a0


	//   ....[3]....
        /*00e8*/ 	.word	0x00008750


	//   ....[4]....
        /*00ec*/ 	.word	0x00008ac0


	//----- nvinfo : EIATTR_MAX_THREADS
	.align		4
.L_1192:
        /*00f0*/ 	.byte	0x04, 0x05
        /*00f2*/ 	.short	(.L_1194 - .L_1193)
.L_1193:
        /*00f4*/ 	.word	0x00000100
        /*00f8*/ 	.word	0x00000001
        /*00fc*/ 	.word	0x00000001


	//----- nvinfo : EIATTR_CRS_STACK_SIZE
	.align		4
.L_1194:
        /*0100*/ 	.byte	0x04, 0x1e
        /*0102*/ 	.short	(.L_1196 - .L_1195)
.L_1195:
        /*0104*/ 	.word	0x00000000


	//----- nvinfo : EIATTR_CBANK_PARAM_SIZE
	.align		4
.L_1196:
        /*0108*/ 	.byte	0x03, 0x19
        /*010a*/ 	.short	0x0060


	//----- nvinfo : EIATTR_PARAM_CBANK
	.align		4
        /*010c*/ 	.byte	0x04, 0x0a
        /*010e*/ 	.short	(.L_1198 - .L_1197)
	.align		4
.L_1197:
        /*0110*/ 	.word	index@(.nv.constant0._ZN17fastertransformer19segmented_topp_impl27segmented_top_p_single_passINS0_28Segmented_topk_kernel_paramsIfiLi256ELi1EEELi128EEEvNS0_20TopKPerSegmentParamsE)
        /*0114*/ 	.short	0x0380
        /*0116*/ 	.short	0x0060


	//----- nvinfo : EIATTR_SW_WAR
	.align		4
.L_1198:
        /*0118*/ 	.byte	0x04, 0x36
        /*011a*/ 	.short	(.L_1200 - .L_1199)
.L_1199:
        /*011c*/ 	.word	0x00000008
.L_1200:


//--------------------- .nv.info._ZN17fastertransformer19segmented_topp_impl27segmented_top_p_single_passINS0_28Segmented_topk_kernel_paramsIfiLi256ELi1EEELi96EEEvNS0_20TopKPerSegmentParamsE --------------------------
	.section	.nv.info._ZN17fastertransformer19segmented_topp_impl27segmented_top_p_single_passINS0_28Segmented_topk_kernel_paramsIfiLi256ELi1EEELi96EEEvNS0_20TopKPerSegmentParamsE,"",@"SHT_CUDA_INFO"
	.sectionflags	@""
	.align	4


	//----- nvinfo : EIATTR_CUDA_API_VERSION
	.align		4
        /*0000*/ 	.byte	0x04, 0x37
        /*0002*/ 	.short	(.L_1202 - .L_1201)
.L_1201:
        /*0004*/ 	.word	0x00000082


	//----- nvinfo : EIATTR_KPARAM_INFO
	.align		4
.L_1202:
        /*0008*/ 	.byte	0x04, 0x17
        /*000a*/ 	.short	(.L_1204 - .L_1203)
.L_1203:
        /*000c*/ 	.word	0x00000000
        /*0010*/ 	.short	0x0000
        /*0012*/ 	.short	0x0000
        /*0014*/ 	.byte	0x00, 0xf0, 0x81, 0x01


	//----- nvinfo : EIATTR_SPARSE_MMA_MASK
	.align		4
.L_1204:
        /*0018*/ 	.byte	0x03, 0x50
        /*001a*/ 	.short	0x0000


	//----- nvinfo : EIATTR_MAXREG_COUNT
	.align		4
        /*001c*/ 	.byte	0x03, 0x1b
        /*001e*/ 	.short	0x00ff


	//----- nvinfo : EIATTR_NUM_BARRIERS
	.align		4
        /*0020*/ 	.byte	0x02, 0x4c
        /*0022*/ 	.byte	0x01
	.zero		1


	//----- nvinfo : EIATTR_MERCURY_ISA_VERSION
	.align		4
        /*0024*/ 	.byte	0x03, 0x5f
        /*0026*/ 	.short	0x0101


	//----- nvinfo : EIATTR_INT_WARP_WIDE_INSTR_OFFSETS
	.align		4
        /*0028*/ 	.byte	0x04, 0x31
        /*002a*/ 	.short	(.L_1206 - .L_1205)


	//   ....[0]....
.L_1205:
        /*002c*/ 	.word	0x00006570


	//   ....[1]....
        /*0030*/ 	.word	0x00006580


	//----- nvinfo : EIATTR_COOP_GROUP_MASK_REGIDS
	.align		4
.L_1206:
        /*0034*/ 	.byte	0x04, 0x29
        /*0036*/ 	.short	(.L_1208 - .L_1207)


	//   ....[0]....
.L_1207:
        /*0038*/ 	.word	0xffffffff


	//   ....[1]....
        /*003c*/ 	.word	0xffffffff


	//   ....[2]....
        /*0040*/ 	.word	0xffffffff


	//   ....[3]....
        /*0044*/ 	.word	0xffffffff


	//   ....[4]....
        /*0048*/ 	.word	0xffffffff


	//   ....[5]....
        /*004c*/ 	.word	0xffffffff


	//   ....[6]....
        /*0050*/ 	.word	0xffffffff


	//   ....[7]....
        /*0054*/ 	.word	0xffffffff


	//   ....[8]....
        /*0058*/ 	.word	0xffffffff


	//   ....[9]....
        /*005c*/ 	.word	0xffffffff


	//   ....[10]....
        /*0060*/ 	.word	0xffffffff


	//   ....[11]....
        /*0064*/ 	.word	0xffffffff


	//   ....[12]....
        /*0068*/ 	.word	0x050000da


	//   ....[13]....
        /*006c*/ 	.word	0x050000da


	//   ....[14]....
        /*0070*/ 	.word	0x050000da


	//   ....[15]....
        /*0074*/ 	.word	0x050000da


	//   ....[16]....
        /*0078*/ 	.word	0x050000da


	//   ....[17]....
        /*007c*/ 	.word	0x050000da


	//   ....[18]....
        /*0080*/ 	.word	0x050000da


	//----- nvinfo : EIATTR_COOP_GROUP_INSTR_OFFSETS
	.align		4
.L_1208:
        /*0084*/ 	.byte	0x04, 0x28
        /*0086*/ 	.short	(.L_1210 - .L_1209)


	//   ....[0]....
.L_1209:
        /*0088*/ 	.word	0x000033d0


	//   ....[1]....
        /*008c*/ 	.word	0x00003480


	//   ....[2]....
        /*0090*/ 	.word	0x000034b0


	//   ....[3]....
        /*0094*/ 	.word	0x000034d0


	//   ....[4]....
        /*0098*/ 	.word	0x00003500


	//   ....[5]....
        /*009c*/ 	.word	0x00003940


	//   ....[6]....
        /*00a0*/ 	.word	0x00003950


	//   ....[7]....
        /*00a4*/ 	.word	0x00003970


	//   ....[8]....
        /*00a8*/ 	.word	0x00003990


	//   ....[9]....
        /*00ac*/ 	.word	0x000039b0


	//   ....[10]....
        /*00b0*/ 	.word	0x000039d0


	//   ....[11]....
        /*00b4*/ 	.word	0x00003a00


	//   ....[12]....
        /*00b8*/ 	.word	0x00006d90


	//   ....[13]....
        /*00bc*/ 	.word	0x00006e00


	//   ....[14]....
        /*00c0*/ 	.word	0x00006e80


	//   ....[15]....
        /*00c4*/ 	.word	0x00006ef0


	//   ....[16]....
        /*00c8*/ 	.word	0x00006f60


	//   ....[17]....
        /*00cc*/ 	.word	0x00006fc0


	//   ....[18]....
        /*00d0*/ 	.word	0x00007020


	//----- nvinfo : EIATTR_VRC_CTA_INIT_COUNT
	.align		4
.L_1210:
        /*00d4*/ 	.byte	0x02, 0x4a
	.zero		1
	.zero		1


	//----- nvinfo : EIATTR_EXIT_INSTR_OFFSETS
	.align		4
        /*00d8*/ 	.byte	0x04, 0x1c
        /*00da*/ 	.short	(.L_1212 - .L_1211)


	//   ....[0]....
.L_1211:
        /*00dc*/ 	.word	0x00000100


	//   ....[1]....
        /*00e0*/ 	.word	0x00000170


	//   ....[2]....
        /*00e4*/ 	.word	0x00006610


	//   ....[3]....
        /*00e8*/ 	.word	0x000069c0


	//   ....[4]....
        /*00ec*/ 	.word	0x00006d30


	//----- nvinfo : EIATTR_MAX_THREADS
	.align		4
.L_1212:
        /*00f0*/ 	.byte	0x04, 0x05
        /*00f2*/ 	.short	(.L_1214 - .L_1213)
.L_1213:
        /*00f4*/ 	.word	0x00000100
        /*00f8*/ 	.word	0x00000001
        /*00fc*/ 	.word	0x00000001


	//----- nvinfo : EIATTR_CRS_STACK_SIZE
	.align		4
.L_1214:
        /*0100*/ 	.byte	0x04, 0x1e
        /*0102*/ 	.short	(.L_1216 - .L_1215)
.L_1215:
        /*0104*/ 	.word	0x00000000


	//----- nvinfo : EIATTR_CBANK_PARAM_SIZE
	.align		4
.L_1216:
        /*0108*/ 	.byte	0x03, 0x19
        /*010a*/ 	.short	0x0060


	//----- nvinfo : EIATTR_PARAM_CBANK
	.align		4
        /*010c*/ 	.byte	0x04, 0x0a
        /*010e*/ 	.short	(.L_1218 - .L_1217)
	.align		4
.L_1217:
        /*0110*/ 	.word	index@(.nv.constant0._ZN17fastertransformer19segmented_topp_impl27segmented_top_p_single_passINS0_28Segmented_topk_kernel_paramsIfiLi256ELi1EEELi96EEEvNS0_20TopKPerSegmentParamsE)
        /*0114*/ 	.short	0x0380
        /*0116*/ 	.short	0x0060


	//----- nvinfo : EIATTR_SW_WAR
	.align		4
.L_1218:
        /*0118*/ 	.byte	0x04, 0x36
        /*011a*/ 	.short	(.L_1220 - .L_1219)
.L_1219:
        /*011c*/ 	.word	0x00000008
.L_1220:


//--------------------- .nv.info._ZN17fastertransformer19segmented_topp_impl27segmented_top_p_single_passINS0_28Segmented_topk_kernel_paramsIfiLi256ELi1EEELi64EEEvNS0_20TopKPerSegmentParamsE --------------------------
	.section	.nv.info._ZN17fastertransformer19segmented_topp_impl27segmented_top_p_single_passINS0_28Segmented_topk_kernel_paramsIfiLi256ELi1EEELi64EEEvNS0_20TopKPerSegmentParamsE,"",@"SHT_CUDA_INFO"
	.sectionflags	@""
	.align	4


	//----- nvinfo : EIATTR_CUDA_API_VERSION
	.align		4
        /*0000*/ 	.byte	0x04, 0x37
        /*0002*/ 	.short	(.L_1222 - .L_1221)
.L_1221:
        /*0004*/ 	.word	0x00000082


	//----- nvinfo : EIATTR_KPARAM_INFO
	.align		4
.L_1222:
        /*0008*/ 	.byte	0x04, 0x17
        /*000a*/ 	.short	(.L_1224 - .L_1223)
.L_1223:
        /*000c*/ 	.word	0x00000000
        /*0010*/ 	.short	0x0000
        /*0012*/ 	.short	0x0000
        /*0014*/ 	.byte	0x00, 0xf0, 0x81, 0x01


	//----- nvinfo : EIATTR_SPARSE_MMA_MASK
	.align		4
.L_1224:
        /*0018*/ 	.byte	0x03, 0x50
        /*001a*/ 	.short	0x0000


	//----- nvinfo : EIATTR_MAXREG_COUNT
	.align		4
        /*001c*/ 	.byte	0x03, 0x1b
        /*001e*/ 	.short	0x00ff


	//----- nvinfo : EIATTR_NUM_BARRIERS
	.align		4
        /*0020*/ 	.byte	0x02, 0x4c
        /*0022*/ 	.byte	0x01
	.zero		1


	//----- nvinfo : EIATTR_MERCURY_ISA_VERSION
	.align		4
        /*0024*/ 	.byte	0x03, 0x5f
        /*0026*/ 	.short	0x0101


	//----- nvinfo : EIATTR_INT_WARP_WIDE_INSTR_OFFSETS
	.align		4
        /*0028*/ 	.byte	0x04, 0x31
        /*002a*/ 	.short	(.L_1226 - .L_1225)


	//   ....[0]....
.L_1225:
        /*002c*/ 	.word	0x00004b30


	//   ....[1]....
        /*0030*/ 	.word	0x00004b40


	//----- nvinfo : EIATTR_COOP_GROUP_MASK_REGIDS
	.align		4
.L_1226:
        /*0034*/ 	.byte	0x04, 0x29
        /*0036*/ 	.short	(.L_1228 - .L_1227)


	//   ....[0]....
.L_1227:
        /*0038*/ 	.word	0xffffffff


	//   ....[1]....
        /*003c*/ 	.word	0xffffffff


	//   ....[2]....
        /*0040*/ 	.word	0xffffffff


	//   ....[3]....
        /*0044*/ 	.word	0xffffffff


	//   ....[4]....
        /*0048*/ 	.word	0xffffffff


	//   ....[5]....
        /*004c*/ 	.word	0xffffffff


	//   ....[6]....
        /*0050*/ 	.word	0xffffffff


	//   ....[7]....
        /*0054*/ 	.word	0xffffffff


	//   ....[8]....
        /*0058*/ 	.word	0xffffffff


	//   ....[9]....
        /*005c*/ 	.word	0xffffffff


	//   ....[10]....
        /*0060*/ 	.word	0xffffffff


	//   ....[11]....
        /*0064*/ 	.word	0xffffffff


	//   ....[12]....
        /*0068*/ 	.word	0x0500009e


	//   ....[13]....
        /*006c*/ 	.word	0x0500009e


	//   ....[14]....
        /*0070*/ 	.word	0x0500009e


	//   ....[15]....
        /*0074*/ 	.word	0x0500009e


	//   ....[16]....
        /*0078*/ 	.word	0x0500009e


	//   ....[17]....
        /*007c*/ 	.word	0x0500009e


	//   ....[18]....
        /*0080*/ 	.word	0x0500009e


	//----- nvinfo : EIATTR_COOP_GROUP_INSTR_OFFSETS
	.align		4
.L_1228:
        /*0084*/ 	.byte	0x04, 0x28
        /*0086*/ 	.short	(.L_1230 - .L_1229)


	//   ....[0]....
.L_1229:
        /*0088*/ 	.word	0x000026a0


	//   ....[1]....
        /*008c*/ 	.word	0x00002780


	//   ....[2]....
        /*0090*/ 	.word	0x000027b0


	//   ....[3]....
        /*0094*/ 	.word	0x000027d0


	//   ....[4]....
        /*0098*/ 	.word	0x000027f0


	//   ....[5]....
        /*009c*/ 	.word	0x00002bf0


	//   ....[6]....
        /*00a0*/ 	.word	0x00002c00


	//   ....[7]....
        /*00a4*/ 	.word	0x00002c20


	//   ....[8]....
        /*00a8*/ 	.word	0x00002c40


	//   ....[9]....
        /*00ac*/ 	.word	0x00002c60


	//   ....[10]....
        /*00b0*/ 	.word	0x00002c80


	//   ....[11]....
        /*00b4*/ 	.word	0x00002cb0


	//   ....[12]....
        /*00b8*/ 	.word	0x00005350


	//   ....[13]....
        /*00bc*/ 	.word	0x000053c0


	//   ....[14]....
        /*00c0*/ 	.word	0x00005430


	//   ....[15]....
        /*00c4*/ 	.word	0x000054a0


	//   ....[16]....
        /*00c8*/ 	.word	0x00005520


	//   ....[17]....
        /*00cc*/ 	.word	0x00005590


	//   ....[18]....
        /*00d0*/ 	.word	0x000055f0


	//----- nvinfo : EIATTR_VRC_CTA_INIT_COUNT
	.align		4
.L_1230:
        /*00d4*/ 	.byte	0x02, 0x4a
	.zero		1
	.zero		1


	//----- nvinfo : EIATTR_EXIT_INSTR_OFFSETS
	.align		4
        /*00d8*/ 	.byte	0x04, 0x1c
        /*00da*/ 	.short	(.L_1232 - .L_1231)


	//   ....[0]....
.L_1231:
        /*00dc*/ 	.word	0x00000100


	//   ....[1]....
        /*00e0*/ 	.word	0x00000170


	//   ....[2]....
        /*00e4*/ 	.word	0x00004bd0


	//   ....[3]....
        /*00e8*/ 	.word	0x00004f80


	//   ....[4]....
        /*00ec*/ 	.word	0x000052f0


	//----- nvinfo : EIATTR_MAX_THREADS
	.align		4
.L_1232:
        /*00f0*/ 	.byte	0x04, 0x05
        /*00f2*/ 	.short	(.L_1234 - .L_1233)
.L_1233:
        /*00f4*/ 	.word	0x00000100
        /*00f8*/ 	.word	0x00000001
        /*00fc*/ 	.word	0x00000001


	//----- nvinfo : EIATTR_CRS_STACK_SIZE
	.align		4
.L_1234:
        /*0100*/ 	.byte	0x04, 0x1e
        /*0102*/ 	.short	(.L_1236 - .L_1235)
.L_1235:
        /*0104*/ 	.word	0x00000000


	//----- nvinfo : EIATTR_CBANK_PARAM_SIZE
	.align		4
.L_1236:
        /*0108*/ 	.byte	0x03, 0x19
        /*010a*/ 	.short	0x0060


	//----- nvinfo : EIATTR_PARAM_CBANK
	.align		4
        /*010c*/ 	.byte	0x04, 0x0a
        /*010e*/ 	.short	(.L_1238 - .L_1237)
	.align		4
.L_1237:
        /*0110*/ 	.word	index@(.nv.constant0._ZN17fastertransformer19segmented_topp_impl27segmented_top_p_single_passINS0_28Segmented_topk_kernel_paramsIfiLi256ELi1EEELi64EEEvNS0_20TopKPerSegmentParamsE)
        /*0114*/ 	.short	0x0380
        /*0116*/ 	.short	0x0060


	//----- nvinfo : EIATTR_SW_WAR
	.align		4
.L_1238:
        /*0118*/ 	.byte	0x04, 0x36
        /*011a*/ 	.short	(.L_1240 - .L_1239)
.L_1239:
        /*011c*/ 	.word	0x00000008
.L_1240:


//--------------------- .nv.info._ZN17fastertransformer19segmented_topp_impl27segmented_top_p_single_passINS0_28Segmented_topk_kernel_paramsIfiLi256ELi1EEELi32EEEvNS0_20TopKPerSegmentParamsE --------------------------
	.section	.nv.info._ZN17fastertransformer19segmented_topp_impl27segmented_top_p_single_passINS0_28Segmented_topk_kernel_paramsIfiLi256ELi1EEELi32EEEvNS0_20TopKPerSegmentParamsE,"",@"SHT_CUDA_INFO"
	.sectionflags	@""
	.align	4


	//----- nvinfo : EIATTR_CUDA_API_VERSION
	.align		4
        /*0000*/ 	.byte	0x04, 0x37
        /*0002*/ 	.short	(.L_1242 - .L_1241)
.L_1241:
        /*0004*/ 	.word	0x00000082


	//----- nvinfo : EIATTR_KPARAM_INFO
	.align		4
.L_1242:
        /*0008*/ 	.byte	0x04, 0x17
        /*000a*/ 	.short	(.L_1244 - .L_1243)
.L_1243:
        /*000c*/ 	.word	0x00000000
        /*0010*/ 	.short	0x0000
        /*0012*/ 	.short	0x0000
        /*0014*/ 	.byte	0x00, 0xf0, 0x81, 0x01


	//----- nvinfo : EIATTR_SPARSE_MMA_MASK
	.align		4
.L_1244:
        /*0018*/ 	.byte	0x03, 0x50
        /*001a*/ 	.short	0x0000


	//----- nvinfo : EIATTR_MAXREG_COUNT
	.align		4
        /*001c*/ 	.byte	0x03, 0x1b
        /*001e*/ 	.short	0x00ff


	//----- nvinfo : EIATTR_NUM_BARRIERS
	.align		4
        /*0020*/ 	.byte	0x02, 0x4c
        /*0022*/ 	.byte	0x01
	.zero		1


	//----- nvinfo : EIATTR_MERCURY_ISA_VERSION
	.align		4
        /*0024*/ 	.byte	0x03, 0x5f
        /*0026*/ 	.short	0x0101


	//----- nvinfo : EIATTR_INT_WARP_WIDE_INSTR_OFFSETS
	.align		4
        /*0028*/ 	.byte	0x04, 0x31
        /*002a*/ 	.short	(.L_1246 - .L_1245)


	//   ....[0]....
.L_1245:
        /*002c*/ 	.word	0x00003180


	//   ....[1]....
        /*0030*/ 	.word	0x00003190


	//----- nvinfo : EIATTR_COOP_GROUP_MASK_REGIDS
	.align		4
.L_1246:
        /*0034*/ 	.byte	0x04, 0x29
        /*0036*/ 	.short	(.L_1248 - .L_1247)


	//   ....[0]....
.L_1247:
        /*0038*/ 	.word	0xffffffff


	//   ....[1]....
        /*003c*/ 	.word	0xffffffff


	//   ....[2]....
        /*0040*/ 	.word	0xffffffff


	//   ....[3]....
        /*0044*/ 	.word	0xffffffff


	//   ....[4]....
        /*0048*/ 	.word	0xffffffff


	//   ....[5]....
        /*004c*/ 	.word	0xffffffff


	//   ....[6]....
        /*0050*/ 	.word	0xffffffff


	//   ....[7]....
        /*0054*/ 	.word	0xffffffff


	//   ....[8]....
        /*0058*/ 	.word	0xffffffff


	//   ....[9]....
        /*005c*/ 	.word	0xffffffff


	//   ....[10]....
        /*0060*/ 	.word	0xffffffff


	//   ....[11]....
        /*0064*/ 	.word	0xffffffff


	//   ....[12]....
        /*0068*/ 	.word	0x0500005f


	//   ....[13]....
        /*006c*/ 	.word	0x0500005f


	//   ....[14]....
        /*0070*/ 	.word	0x0500005f


	//   ....[15]....
        /*0074*/ 	.word	0x0500005f


	//   ....[16]....
        /*0078*/ 	.word	0x0500005f


	//   ....[17]....
        /*007c*/ 	.word	0x0500005f


	//   ....[18]....
        /*0080*/ 	.word	0x0500005f


	//----- nvinfo : EIATTR_COOP_GROUP_INSTR_OFFSETS
	.align		4
.L_1248:
        /*0084*/ 	.byte	0x04, 0x28
        /*0086*/ 	.short	(.L_1250 - .L_1249)


	//   ....[0]....
.L_1249:
        /*0088*/ 	.word	0x00001ad0


	//   ....[1]....
        /*008c*/ 	.word	0x00001b30


	//   ....[2]....
        /*0090*/ 	.word	0x00001b50


	//   ....[3]....
        /*0094*/ 	.word	0x00001b70


	//   ....[4]....
        /*0098*/ 	.word	0x00001b90


	//   ....[5]....
        /*009c*/ 	.word	0x00001f40


	//   ....[6]....
        /*00a0*/ 	.word	0x00001f50


	//   ....[7]....
        /*00a4*/ 	.word	0x00001f70


	//   ....[8]....
        /*00a8*/ 	.word	0x00001f90


	//   ....[9]....
        /*00ac*/ 	.word	0x00001fb0


	//   ....[10]....
        /*00b0*/ 	.word	0x00001fd0


	//   ....[11]....
        /*00b4*/ 	.word	0x00002000


	//   ....[12]....
        /*00b8*/ 	.word	0x000039a0


	//   ....[13]....
        /*00bc*/ 	.word	0x00003a10


	//   ....[14]....
        /*00c0*/ 	.word	0x00003a80


	//   ....[15]....
        /*00c4*/ 	.word	0x00003af0


	//   ....[16]....
        /*00c8*/ 	.word	0x00003b70


	//   ....[17]....
        /*00cc*/ 	.word	0x00003be0


	//   ....[18]....
        /*00d0*/ 	.word	0x00003c40


	//----- nvinfo : EIATTR_VRC_CTA_INIT_COUNT
	.align		4
.L_1250:
        /*00d4*/ 	.byte	0x02, 0x4a
	.zero		1
	.zero		1


	//----- nvinfo : EIATTR_EXIT_INSTR_OFFSETS
	.align		4
        /*00d8*/ 	.byte	0x04, 0x1c
        /*00da*/ 	.short	(.L_1252 - .L_1251)


	//   ....[0]....
.L_1251:
        /*00dc*/ 	.word	0x00000100


	//   ....[1]....
        /*00e0*/ 	.word	0x00000170


	//   ....[2]....
        /*00e4*/ 	.word	0x00003220


	//   ....[3]....
        /*00e8*/ 	.word	0x000035d0


	//   ....[4]....
        /*00ec*/ 	.word	0x00003940


	//----- nvinfo : EIATTR_MAX_THREADS
	.align		4
.L_1252:
        /*00f0*/ 	.byte	0x04, 0x05
        /*00f2*/ 	.short	(.L_1254 - .L_1253)
.L_1253:
        /*00f4*/ 	.word	0x00000100
        /*00f8*/ 	.word	0x00000001
        /*00fc*/ 	.word	0x00000001


	//----- nvinfo : EIATTR_CRS_STACK_SIZE
	.align		4
.L_1254:
        /*0100*/ 	.byte	0x04, 0x1e
        /*0102*/ 	.short	(.L_1256 - .L_1255)
.L_1255:
        /*0104*/ 	.word	0x00000000


	//----- nvinfo : EIATTR_CBANK_PARAM_SIZE
	.align		4
.L_1256:
        /*0108*/ 	.byte	0x03, 0x19
        /*010a*/ 	.short	0x0060


	//----- nvinfo : EIATTR_PARAM_CBANK
	.align		4
        /*010c*/ 	.byte	0x04, 0x0a
        /*010e*/ 	.short	(.L_1258 - .L_1257)
	.align		4
.L_1257:
        /*0110*/ 	.word	index@(.nv.constant0._ZN17fastertransformer19segmented_topp_impl27segmented_top_p_single_passINS0_28Segmented_topk_kernel_paramsIfiLi256ELi1EEELi32EEEvNS0_20TopKPerSegmentParamsE)
        /*0114*/ 	.short	0x0380
        /*0116*/ 	.short	0x0060


	//----- nvinfo : EIATTR_SW_WAR
	.align		4
.L_1258:
        /*0118*/ 	.byte	0x04, 0x36
        /*011a*/ 	.short	(.L_1260 - .L_1259)
.L_1259:
        /*011c*/ 	.word	0x00000008
.L_1260:


//--------------------- .nv.info._ZN17fastertransformer19segmented_topp_impl15blockSortKernelIfLi1024ELi4EEEvPKT_PS2_PKiPiS7_iii --------------------------
	.section	.nv.info._ZN17fastertransformer19segmented_topp_impl15blockSortKernelIfLi1024ELi4EEEvPKT_PS2_PKiPiS7_iii,"",@"SHT_CUDA_INFO"
	.sectionflags	@""
	.align	4


	//----- nvinfo : EIATTR_CUDA_API_VERSION
	.align		4
        /*0000*/ 	.byte	0x04, 0x37
        /*0002*/ 	.short	(.L_1262 - .L_1261)
.L_1261:
        /*0004*/ 	.word	0x00000082


	//----- nvinfo : EIATTR_KPARAM_INFO
	.align		4
.L_1262:
        /*0008*/ 	.byte	0x04, 0x17
        /*000a*/ 	.short	(.L_1264 - .L_1263)
.L_1263:
        /*000c*/ 	.word	0x00000000
        /*0010*/ 	.short	0x0007
        /*0012*/ 	.short	0x0030
        /*0014*/ 	.byte	0x00, 0xf0, 0x11, 0x00


	//----- nvinfo : EIATTR_KPARAM_INFO
	.align		4
.L_1264:
        /*0018*/ 	.byte	0x04, 0x17
        /*001a*/ 	.short	(.L_1266 - .L_1265)
.L_1265:
        /*001c*/ 	.word	0x00000000
        /*0020*/ 	.short	0x0006
        /*0022*/ 	.short	0x002c
        /*0024*/ 	.byte	0x00, 0xf0, 0x11, 0x00


	//----- nvinfo : EIATTR_KPARAM_INFO
	.align		4
.L_1266:
        /*0028*/ 	.byte	0x04, 0x17
        /*002a*/ 	.short	(.L_1268 - .L_1267)
.L_1267:
        /*002c*/ 	.word	0x00000000
        /*0030*/ 	.short	0x0005
        /*0032*/ 	.short	0x0028
        /*0034*/ 	.byte	0x00, 0xf0, 0x11, 0x00


	//----- nvinfo : EIATTR_KPARAM_INFO
	.align		4
.L_1268:
        /*0038*/ 	.byte	0x04, 0x17
        /*003a*/ 	.short	(.L_1270 - .L_1269)
.L_1269:
        /*003c*/ 	.word	0x00000000
        /*0040*/ 	.short	0x0004
        /*0042*/ 	.short	0x0020
        /*0044*/ 	.byte	0x00, 0xf5, 0x21, 0x00


	//----- nvinfo : EIATTR_KPARAM_INFO
	.align		4
.L_1270:
        /*0048*/ 	.byte	0x04, 0x17
        /*004a*/ 	.short	(.L_1272 - .L_1271)
.L_1271:
        /*004c*/ 	.word	0x00000000
        /*0050*/ 	.short	0x0003
        /*0052*/ 	.short	0x0018
        /*0054*/ 	.byte	0x00, 0xf5, 0x21, 0x00


	//----- nvinfo : EIATTR_KPARAM_INFO
	.align		4
.L_1272:
        /*0058*/ 	.byte	0x04, 0x17
        /*005a*/ 	.short	(.L_1274 - .L_1273)
.L_1273:
        /*005c*/ 	.word	0x00000000
        /*0060*/ 	.short	0x0002
        /*0062*/ 	.short	0x0010
        /*0064*/ 	.byte	0x00, 0xf5, 0x21, 0x00


	//----- nvinfo : EIATTR_KPARAM_INFO
	.align		4
.L_1274:
        /*0068*/ 	.byte	0x04, 0x17
        /*006a*/ 	.short	(.L_1276 - .L_1275)
.L_1275:
        /*006c*/ 	.word	0x00000000
        /*0070*/ 	.short	0x0001
        /*0072*/ 	.short	0x0008
        /*0074*/ 	.byte	0x00, 0xf5, 0x21, 0x00


	//----- nvinfo : EIATTR_KPARAM_INFO
	.align		4
.L_1276:
        /*0078*/ 	.byte	0x04, 0x17
        /*007a*/ 	.short	(.L_1278 - .L_1277)
.L_1277:
        /*007c*/ 	.word	0x00000000
        /*0080*/ 	.short	0x0000
        /*0082*/ 	.short	0x0000
        /*0084*/ 	.byte	0x00, 0xf5, 0x21, 0x00


	//----- nvinfo : EIATTR_SPARSE_MMA_MASK
	.align		4
.L_1278:
        /*0088*/ 	.byte	0x03, 0x50
        /*008a*/ 	.short	0x0000


	//----- nvinfo : EIATTR_MAXREG_COUNT
	.align		4
        /*008c*/ 	.byte	0x03, 0x1b
        /*008e*/ 	.short	0x00ff


	//----- nvinfo : EIATTR_NUM_BARRIERS
	.align		4
        /*0090*/ 	.byte	0x02, 0x4c
        /*0092*/ 	.byte	0x01
	.zero		1


	//----- nvinfo : EIATTR_MERCURY_ISA_VERSION
	.align		4
        /*0094*/ 	.byte	0x03, 0x5f
        /*0096*/ 	.short	0x0101


	//----- nvinfo : EIATTR_COOP_GROUP_MASK_REGIDS
	.align		4
        /*0098*/ 	.byte	0x04, 0x29
        /*009a*/ 	.short	(.L_1280 - .L_1279)


	//   ....[0]....
.L_1279:
        /*009c*/ 	.word	0xffffffff


	//   ....[1]....
        /*00a0*/ 	.word	0xffffffff


	//   ....[2]....
        /*00a4*/ 	.word	0xffffffff


	//   ....[3]....
        /*00a8*/ 	.word	0xffffffff


	//   ....[4]....
        /*00ac*/ 	.word	0xffffffff


	//----- nvinfo : EIATTR_COOP_GROUP_INSTR_OFFSETS
	.align		4
.L_1280:
        /*00b0*/ 	.byte	0x04, 0x28
        /*00b2*/ 	.short	(.L_1282 - .L_1281)


	//   ....[0]....
.L_1281:
        /*00b4*/ 	.word	0x00000950


	//   ....[1]....
        /*00b8*/ 	.word	0x00000970


	//   ....[2]....
        /*00bc*/ 	.word	0x00000990


	//   ....[3]....
        /*00c0*/ 	.word	0x000009b0


	//   ....[4]....
        /*00c4*/ 	.word	0x000009d0


	//----- nvinfo : EIATTR_VRC_CTA_INIT_COUNT
	.align		4
.L_1282:
        /*00c8*/ 	.byte	0x02, 0x4a
	.zero		1
	.zero		1


	//----- nvinfo : EIATTR_EXIT_INSTR_OFFSETS
	.align		4
        /*00cc*/ 	.byte	0x04, 0x1c
        /*00ce*/ 	.short	(.L_1284 - .L_1283)


	//   ....[0]....
.L_1283:
        /*00d0*/ 	.word	0x00000040


	//   ....[1]....
        /*00d4*/ 	.word	0x000000a0


	//   ....[2]....
        /*00d8*/ 	.word	0x00001840


	//   ....[3]....
        /*00dc*/ 	.word	0x00001870


	//----- nvinfo : EIATTR_CBANK_PARAM_SIZE
	.align		4
.L_1284:
        /*00e0*/ 	.byte	0x03, 0x19
        /*00e2*/ 	.short	0x0034


	//----- nvinfo : EIATTR_PARAM_CBANK
	.align		4
        /*00e4*/ 	.byte	0x04, 0x0a
        /*00e6*/ 	.short	(.L_1286 - .L_1285)
	.align		4
.L_1285:
        /*00e8*/ 	.word	index@(.nv.constant0._ZN17fastertransformer19segmented_topp_impl15blockSortKernelIfLi1024ELi4EEEvPKT_PS2_PKiPiS7_iii)
        /*00ec*/ 	.short	0x0380
        /*00ee*/ 	.short	0x0034


	//----- nvinfo : EIATTR_SW_WAR
	.align		4
.L_1286:
        /*00f0*/ 	.byte	0x04, 0x36
        /*00f2*/ 	.short	(.L_1288 - .L_1287)
.L_1287:
        /*00f4*/ 	.word	0x00000008
.L_1288:


//--------------------- .nv.info._ZN17fastertransformer19segmented_topp_impl15blockSortKernelIfLi1024ELi2EEEvPKT_PS2_PKiPiS7_iii --------------------------
	.section	.nv.info._ZN17fastertransformer19segmented_topp_impl15blockSortKernelIfLi1024ELi2EEEvPKT_PS2_PKiPiS7_iii,"",@"SHT_CUDA_INFO"
	.sectionflags	@""
	.align	4


	//----- nvinfo : EIATTR_CUDA_API_VERSION
	.align		4
        /*0000*/ 	.byte	0x04, 0x37
        /*0002*/ 	.short	(.L_1290 - .L_1289)
.L_1289:
        /*0004*/ 	.word	0x00000082


	//----- nvinfo : EIATTR_KPARAM_INFO
	.align		4
.L_1290:
        /*0008*/ 	.byte	0x04, 0x17
        /*000a*/ 	.short	(.L_1292 - .L_1291)
.L_1291:
        /*000c*/ 	.word	0x00000000
        /*0010*/ 	.short	0x0007
        /*0012*/ 	.short	0x0030
        /*0014*/ 	.byte	0x00, 0xf0, 0x11, 0x00


	//----- nvinfo : EIATTR_KPARAM_INFO
	.align		4
.L_1292:
        /*0018*/ 	.byte	0x04, 0x17
        /*001a*/ 	.short	(.L_1294 - .L_1293)
.L_1293:
        /*001c*/ 	.word	0x00000000
        /*0020*/ 	.short	0x0006
        /*0022*/ 	.short	0x002c
        /*0024*/ 	.byte	0x00, 0xf0, 0x11, 0x00


	//----- nvinfo : EIATTR_KPARAM_INFO
	.align		4
.L_1294:
        /*0028*/ 	.byte	0x04, 0x17
        /*002a*/ 	.short	(.L_1296 - .L_1295)
.L_1295:
        /*002c*/ 	.word	0x00000000
        /*0030*/ 	.short	0x0005
        /*0032*/ 	.short	0x0028
        /*0034*/ 	.byte	0x00, 0xf0, 0x11, 0x00


	//----- nvinfo : EIATTR_KPARAM_INFO
	.align		4
.L_1296:
        /*0038*/ 	.byte	0x04, 0x17
        /*003a*/ 	.short	(.L_1298 - .L_1297)
.L_1297:
        /*003c*/ 	.word	0x00000000
        /*0040*/ 	.short	0x0004
        /*0042*/ 	.short	0x0020
        /*0044*/ 	.byte	0x00, 0xf5, 0x21, 0x00


	//----- nvinfo : EIATTR_KPARAM_INFO
	.align		4
.L_1298:
        /*0048*/ 	.byte	0x04, 0x17
        /*004a*/ 	.short	(.L_1300 - .L_1299)
.L_1299:
        /*004c*/ 	.word	0x00000000
        /*0050*/ 	.short	0x0003
        /*0052*/ 	.short	0x0018
        /*0054*/ 	.byte	0x00, 0xf5, 0x21, 0x00


	//----- nvinfo : EIATTR_KPARAM_INFO
	.align		4
.L_1300:
        /*0058*/ 	.byte	0x04, 0x17
        /*005a*/ 	.short	(.L_1302 - .L_1301)
.L_1301:
        /*005c*/ 	.word	0x00000000
        /*0060*/ 	.short	0x0002
        /*0062*/ 	.short	0x0010
        /*0064*/ 	.byte	0x00, 0xf5, 0x21, 0x00


	//----- nvinfo : EIATTR_KPARAM_INFO
	.align		4
.L_1302:
        /*0068*/ 	.byte	0x04, 0x17
        /*006a*/ 	.short	(.L_1304 - .L_1303)
.L_1303:
        /*006c*/ 	.word	0x00000000
        /*0070*/ 	.short	0x0001
        /*0072*/ 	.short	0x0008
        /*0074*/ 	.byte	0x00, 0xf5, 0x21, 0x00


	//----- nvinfo : EIATTR_KPARAM_INFO
	.align		4
.L_1304:
        /*0078*/ 	.byte	0x04, 0x17
        /*007a*/ 	.short	(.L_1306 - .L_1305)
.L_1305:
        /*007c*/ 	.word	0x00000000
        /*0080*/ 	.short	0x0000
        /*0082*/ 	.short	0x0000
        /*0084*/ 	.byte	0x00, 0xf5, 0x21, 0x00


	//----- nvinfo : EIATTR_SPARSE_MMA_MASK
	.align		4
.L_1306:
        /*0088*/ 	.byte	0x03, 0x50
        /*008a*/ 	.short	0x0000


	//----- nvinfo : EIATTR_MAXREG_COUNT
	.align		4
        /*008c*/ 	.byte	0x03, 0x1b
        /*008e*/ 	.short	0x00ff


	//----- nvinfo : EIATTR_NUM_BARRIERS
	.align		4
        /*0090*/ 	.byte	0x02, 0x4c
        /*0092*/ 	.byte	0x01
	.zero		1


	//----- nvinfo : EIATTR_MERCURY_ISA_VERSION
	.align		4
        /*0094*/ 	.byte	0x03, 0x5f
        /*0096*/ 	.short	0x0101


	//----- nvinfo : EIATTR_COOP_GROUP_MASK_REGIDS
	.align		4
        /*0098*/ 	.byte	0x04, 0x29
        /*009a*/ 	.short	(.L_1308 - .L_1307)


	//   ....[0]....
.L_1307:
        /*009c*/ 	.word	0xffffffff


	//   ....[1]....
        /*00a0*/ 	.word	0xffffffff


	//   ....[2]....
        /*00a4*/ 	.word	0xffffffff


	//   ....[3]....
        /*00a8*/ 	.word	0xffffffff


	//   ....[4]....
        /*00ac*/ 	.word	0xffffffff


	//----- nvinfo : EIATTR_COOP_GROUP_INSTR_OFFSETS
	.align		4
.L_1308:
        /*00b0*/ 	.byte	0x04, 0x28
        /*00b2*/ 	.short	(.L_1310 - .L_1309)


	//   ....[0]....
.L_1309:
        /*00b4*/ 	.word	0x000006b0


	//   ....[1]....
        /*00b8*/ 	.word	0x000006d0


	//   ....[2]....
        /*00bc*/ 	.word	0x000006f0


	//   ....[3]....
        /*00c0*/ 	.word	0x00000720


	//   ....[4]....
        /*00c4*/ 	.word	0x00000760


	//----- nvinfo : EIATTR_VRC_CTA_INIT_COUNT
	.align		4
.L_1310:
        /*00c8*/ 	.byte	0x02, 0x4a
	.zero		1
	.zero		1


	//----- nvinfo : EIATTR_EXIT_INSTR_OFFSETS
	.align		4
        /*00cc*/ 	.byte	0x04, 0x1c
        /*00ce*/ 	.short	(.L_1312 - .L_1311)


	//   ....[0]....
.L_1311:
        /*00d0*/ 	.word	0x00000040


	//   ....[1]....
        /*00d4*/ 	.word	0x000000a0


	//   ....[2]....
        /*00d8*/ 	.word	0x00001370


	//   ....[3]....
        /*00dc*/ 	.word	0x000013a0


	//----- nvinfo : EIATTR_CBANK_PARAM_SIZE
	.align		4
.L_1312:
        /*00e0*/ 	.byte	0x03, 0x19
        /*00e2*/ 	.short	0x0034


	//----- nvinfo : EIATTR_PARAM_CBANK
	.align		4
        /*00e4*/ 	.byte	0x04, 0x0a
        /*00e6*/ 	.short	(.L_1314 - .L_1313)
	.align		4
.L_1313:
        /*00e8*/ 	.word	index@(.nv.constant0._ZN17fastertransformer19segmented_topp_impl15blockSortKernelIfLi1024ELi2EEEvPKT_PS2_PKiPiS7_iii)
        /*00ec*/ 	.short	0x0380
        /*00ee*/ 	.short	0x0034


	//----- nvinfo : EIATTR_SW_WAR
	.align		4
.L_1314:
        /*00f0*/ 	.byte	0x04, 0x36
        /*00f2*/ 	.short	(.L_1316 - .L_1315)
.L_1315:
        /*00f4*/ 	.word	0x00000008
.L_1316:


//--------------------- .nv.info._ZN17fastertransformer19segmented_topp_impl15blockSortKernelIfLi1024ELi1EEEvPKT_PS2_PKiPiS7_iii --------------------------
	.section	.nv.info._ZN17fastertransformer19segmented_topp_impl15blockSortKernelIfLi1024ELi1EEEvPKT_PS2_PKiPiS7_iii,"",@"SHT_CUDA_INFO"
	.sectionflags	@""
	.align	4


	//----- nvinfo : EIATTR_CUDA_API_VERSION
	.align		4
        /*0000*/ 	.byte	0x04, 0x37
        /*0002*/ 	.short	(.L_1318 - .L_1317)
.L_1317:
        /*0004*/ 	.word	0x00000082


	//----- nvinfo : EIATTR_KPARAM_INFO
	.align		4
.L_1318:
        /*0008*/ 	.byte	0x04, 0x17
        /*000a*/ 	.short	(.L_1320 - .L_1319)
.L_1319:
        /*000c*/ 	.word	0x00000000
        /*0010*/ 	.short	0x0007
        /*0012*/ 	.short	0x0030
        /*0014*/ 	.byte	0x00, 0xf0, 0x11, 0x00


	//----- nvinfo : EIATTR_KPARAM_INFO
	.align		4
.L_1320:
        /*0018*/ 	.byte	0x04, 0x17
        /*001a*/ 	.short	(.L_1322 - .L_1321)
.L_1321:
        /*001c*/ 	.word	0x00000000
        /*0020*/ 	.short	0x0006
        /*0022*/ 	.short	0x002c
        /*0024*/ 	.byte	0x00, 0xf0, 0x11, 0x00


	//----- nvinfo : EIATTR_KPARAM_INFO
	.align		4
.L_1322:
        /*0028*/ 	.byte	0x04, 0x17
        /*002a*/ 	.short	(.L_1324 - .L_1323)
.L_1323:
        /*002c*/ 	.word	0x00000000
        /*0030*/ 	.short	0x0005
        /*0032*/ 	.short	0x0028
        /*0034*/ 	.byte	0x00, 0xf0, 0x11, 0x00


	//----- nvinfo : EIATTR_KPARAM_INFO
	.align		4
.L_1324:
        /*0038*/ 	.byte	0x04, 0x17
        /*003a*/ 	.short	(.L_1326 - .L_1325)
.L_1325:
        /*003c*/ 	.word	0x00000000
        /*0040*/ 	.short	0x0004
        /*0042*/ 	.short	0x0020
        /*0044*/ 	.byte	0x00, 0xf5, 0x21, 0x00


	//----- nvinfo : EIATTR_KPARAM_INFO
	.align		4
.L_1326:
        /*0048*/ 	.byte	0x04, 0x17
        /*004a*/ 	.short	(.L_1328 - .L_1327)
.L_1327:
        /*004c*/ 	.word	0x00000000
        /*0050*/ 	.short	0x0003
        /*0052*/ 	.short	0x0018
        /*0054*/ 	.byte	0x00, 0xf5, 0x21, 0x00


	//----- nvinfo : EIATTR_KPARAM_INFO
	.align		4
.L_1328:
        /*0058*/ 	.byte	0x04, 0x17
        /*005a*/ 	.short	(.L_1330 - .L_1329)
.L_1329:
        /*005c*/ 	.word	0x00000000
        /*0060*/ 	.short	0x0002
        /*0062*/ 	.short	0x0010
        /*0064*/ 	.byte	0x00, 0xf5, 0x21, 0x00


	//----- nvinfo : EIATTR_KPARAM_INFO
	.align		4
.L_1330:
        /*0068*/ 	.byte	0x04, 0x17
        /*006a*/ 	.short	(.L_1332 - .L_1331)
.L_1331:
        /*006c*/ 	.word	0x00000000
        /*0070*/ 	.short	0x0001
        /*0072*/ 	.short	0x0008
        /*0074*/ 	.byte	0x00, 0xf5, 0x21, 0x00


	//----- nvinfo : EIATTR_KPARAM_INFO
	.align		4
.L_1332:
        /*0078*/ 	.byte	0x04, 0x17
        /*007a*/ 	.short	(.L_1334 - .L_1333)
.L_1333:
        /*007c*/ 	.word	0x00000000
        /*0080*/ 	.short	0x0000
        /*0082*/ 	.short	0x0000
        /*0084*/ 	.byte	0x00, 0xf5, 0x21, 0x00


	//----- nvinfo : EIATTR_SPARSE_MMA_MASK
	.align		4
.L_1334:
        /*0088*/ 	.byte	0x03, 0x50
        /*008a*/ 	.short	0x0000


	//----- nvinfo : EIATTR_MAXREG_COUNT
	.align		4
        /*008c*/ 	.byte	0x03, 0x1b
        /*008e*/ 	.short	0x00ff


	//----- nvinfo : EIATTR_NUM_BARRIERS
	.align		4
        /*0090*/ 	.byte	0x02, 0x4c
        /*0092*/ 	.byte	0x01
	.zero		1


	//----- nvinfo : EIATTR_MERCURY_ISA_VERSION
	.align		4
        /*0094*/ 	.byte	0x03, 0x5f
        /*0096*/ 	.short	0x0101


	//----- nvinfo : EIATTR_COOP_GROUP_MASK_REGIDS
	.align		4
        /*0098*/ 	.byte	0x04, 0x29
        /*009a*/ 	.short	(.L_1336 - .L_1335)


	//   ....[0]....
.L_1335:
        /*009c*/ 	.word	0xffffffff


	//   ....[1]....
        /*00a0*/ 	.word	0xffffffff


	//   ....[2]....
        /*00a4*/ 	.word	0xffffffff


	//   ....[3]....
        /*00a8*/ 	.word	0xffffffff


	//   ....[4]....
        /*00ac*/ 	.word	0xffffffff


	//----- nvinfo : EIATTR_COOP_GROUP_INSTR_OFFSETS
	.align		4
.L_1336:
        /*00b0*/ 	.byte	0x04, 0x28
        /*00b2*/ 	.short	(.L_1338 - .L_1337)


	//   ....[0]....
.L_1337:
        /*00b4*/ 	.word	0x000005b0


	//   ....[1]....
        /*00b8*/ 	.word	0x000005d0


	//   ....[2]....
        /*00bc*/ 	.word	0x000005f0


	//   ....[3]....
        /*00c0*/ 	.word	0x00000610


	//   ....[4]....
        /*00c4*/ 	.word	0x00000630


	//----- nvinfo : EIATTR_VRC_CTA_INIT_COUNT
	.align		4
.L_1338:
        /*00c8*/ 	.byte	0x02, 0x4a
	.zero		1
	.zero		1


	//----- nvinfo : EIATTR_EXIT_INSTR_OFFSETS
	.align		4
        /*00cc*/ 	.byte	0x04, 0x1c
        /*00ce*/ 	.short	(.L_1340 - .L_1339)


	//   ....[0]....
.L_1339:
        /*00d0*/ 	.word	0x00000040


	//   ....[1]....
        /*00d4*/ 	.word	0x000000a0


	//   ....[2]....
        /*00d8*/ 	.word	0x00001000


	//   ....[3]....
        /*00dc*/ 	.word	0x00001120


	//----- nvinfo : EIATTR_CBANK_PARAM_SIZE
	.align		4
.L_1340:
        /*00e0*/ 	.byte	0x03, 0x19
        /*00e2*/ 	.short	0x0034


	//----- nvinfo : EIATTR_PARAM_CBANK
	.align		4
        /*00e4*/ 	.byte	0x04, 0x0a
        /*00e6*/ 	.short	(.L_1342 - .L_1341)
	.align		4
.L_1341:
        /*00e8*/ 	.word	index@(.nv.constant0._ZN17fastertransformer19segmented_topp_impl15blockSortKernelIfLi1024ELi1EEEvPKT_PS2_PKiPiS7_iii)
        /*00ec*/ 	.short	0x0380
        /*00ee*/ 	.short	0x0034


	//----- nvinfo : EIATTR_SW_WAR
	.align		4
.L_1342:
        /*00f0*/ 	.byte	0x04, 0x36
        /*00f2*/ 	.short	(.L_1344 - .L_1343)
.L_1343:
        /*00f4*/ 	.word	0x00000008
.L_1344:


//--------------------- .nv.info._ZN17fastertransformer19segmented_topp_impl15blockSortKernelIfLi896ELi1EEEvPKT_PS2_PKiPiS7_iii --------------------------
	.section	.nv.info._ZN17fastertransformer19segmented_topp_impl15blockSortKernelIfLi896ELi1EEEvPKT_PS2_PKiPiS7_iii,"",@"SHT_CUDA_INFO"
	.sectionflags	@""
	.align	4


	//----- nvinfo : EIATTR_CUDA_API_VERSION
	.align		4
        /*0000*/ 	.byte	0x04, 0x37
        /*0002*/ 	.short	(.L_1346 - .L_1345)
.L_1345:
        /*0004*/ 	.word	0x00000082


	//----- nvinfo : EIATTR_KPARAM_INFO
	.align		4
.L_1346:
        /*0008*/ 	.byte	0x04, 0x17
        /*000a*/ 	.short	(.L_1348 - .L_1347)
.L_1347:
        /*000c*/ 	.word	0x00000000
        /*0010*/ 	.short	0x0007
        /*0012*/ 	.short	0x0030
        /*0014*/ 	.byte	0x00, 0xf0, 0x11, 0x00


	//----- nvinfo : EIATTR_KPARAM_INFO
	.align		4
.L_1348:
        /*0018*/ 	.byte	0x04, 0x17
        /*001a*/ 	.short	(.L_1350 - .L_1349)
.L_1349:
        /*001c*/ 	.word	0x00000000
        /*0020*/ 	.short	0x0006
        /*0022*/ 	.short	0x002c
        /*0024*/ 	.byte	0x00, 0xf0, 0x11, 0x00


	//----- nvinfo : EIATTR_KPARAM_INFO
	.align		4
.L_1350:
        /*0028*/ 	.byte	0x04, 0x17
        /*002a*/ 	.short	(.L_1352 - .L_1351)
.L_1351:
        /*002c*/ 	.word	0x00000000
        /*0030*/ 	.short	0x0005
        /*0032*/ 	.short	0x0028
        /*0034*/ 	.byte	0x00, 0xf0, 0x11, 0x00


	//----- nvinfo : EIATTR_KPARAM_INFO
	.align		4
.L_1352:
        /*0038*/ 	.byte	0x04, 0x17
        /*003a*/ 	.short	(.L_1354 - .L_1353)
.L_1353:
        /*003c*/ 	.word	0x00000000
        /*0040*/ 	.short	0x0004
        /*0042*/ 	.short	0x0020
        /*0044*/ 	.byte	0x00, 0xf5, 0x21, 0x00


	//----- nvinfo : EIATTR_KPARAM_INFO
	.align		4
.L_1354:
        /*0048*/ 	.byte	0x04, 0x17
        /*004a*/ 	.short	(.L_1356 - .L_1355)
.L_1355:
        /*004c*/ 	.word	0x00000000
        /*0050*/ 	.short	0x0003
        /*0052*/ 	.short	0x0018
        /*0054*/ 	.byte	0x00, 0xf5, 0x21, 0x00


	//----- nvinfo : EIATTR_KPARAM_INFO
	.align		4
.L_1356:
        /*0058*/ 	.byte	0x04, 0x17
        /*005a*/ 	.short	(.L_1358 - .L_1357)
.L_1357:
        /*005c*/ 	.word	0x00000000
        /*0060*/ 	.short	0x0002
        /*0062*/ 	.short	0x0010
        /*0064*/ 	.byte	0x00, 0xf5, 0x21, 0x00


	//----- nvinfo : EIATTR_KPARAM_INFO
	.align		4
.L_1358:
        /*0068*/ 	.byte	0x04, 0x17
        /*006a*/ 	.short	(.L_1360 - .L_1359)
.L_1359:
        /*006c*/ 	.word	0x00000000
        /*0070*/ 	.short	0x0001
        /*0072*/ 	.short	0x0008
        /*0074*/ 	.byte	0x00, 0xf5, 0x21, 0x00


	//----- nvinfo : EIATTR_KPARAM_INFO
	.align		4
.L_1360:
        /*0078*/ 	.byte	0x04, 0x17
        /*007a*/ 	.short	(.L_1362 - .L_1361)
.L_1361:
        /*007c*/ 	.word	0x00000000
        /*0080*/ 	.short	0x0000
        /*0082*/ 	.short	0x0000
        /*0084*/ 	.byte	0x00, 0xf5, 0x21, 0x00


	//----- nvinfo : EIATTR_SPARSE_MMA_MASK
	.align		4
.L_1362:
        /*0088*/ 	.byte	0x03, 0x50
        /*008a*/ 	.short	0x0000


	//----- nvinfo : EIATTR_MAXREG_COUNT
	.align		4
        /*008c*/ 	.byte	0x03, 0x1b
        /*008e*/ 	.short	0x00ff


	//----- nvinfo : EIATTR_NUM_BARRIERS
	.align		4
        /*0090*/ 	.byte	0x02, 0x4c
        /*0092*/ 	.byte	0x01
	.zero		1


	//----- nvinfo : EIATTR_MERCURY_ISA_VERSION
	.align		4
        /*0094*/ 	.byte	0x03, 0x5f
        /*0096*/ 	.short	0x0101


	//----- nvinfo : EIATTR_COOP_GROUP_MASK_REGIDS
	.align		4
        /*0098*/ 	.byte	0x04, 0x29
        /*009a*/ 	.short	(.L_1364 - .L_1363)


	//   ....[0]....
.L_1363:
        /*009c*/ 	.word	0xffffffff


	//   ....[1]....
        /*00a0*/ 	.word	0xffffffff


	//   ....[2]....
        /*00a4*/ 	.word	0xffffffff


	//   ....[3]....
        /*00a8*/ 	.word	0xffffffff


	//   ....[4]....
        /*00ac*/ 	.word	0xffffffff


	//----- nvinfo : EIATTR_COOP_GROUP_INSTR_OFFSETS
	.align		4
.L_1364:
        /*00b0*/ 	.byte	0x04, 0x28
        /*00b2*/ 	.short	(.L_1366 - .L_1365)


	//   ....[0]....
.L_1365:
        /*00b4*/ 	.word	0x000005e0


	//   ....[1]....
        /*00b8*/ 	.word	0x00000600


	//   ....[2]....
        /*00bc*/ 	.word	0x00000620


	//   ....[3]....
        /*00c0*/ 	.word	0x00000640


	//   ....[4]....
        /*00c4*/ 	.word	0x00000660


	//----- nvinfo : EIATTR_VRC_CTA_INIT_COUNT
	.align		4
.L_1366:
        /*00c8*/ 	.byte	0x02, 0x4a
	.zero		1
	.zero		1


	//----- nvinfo : EIATTR_EXIT_INSTR_OFFSETS
	.align		4
        /*00cc*/ 	.byte	0x04, 0x1c
        /*00ce*/ 	.short	(.L_1368 - .L_1367)


	//   ....[0]....
.L_1367:
        /*00d0*/ 	.word	0x00000040


	//   ....[1]....
        /*00d4*/ 	.word	0x000000a0


	//   ....[2]....
        /*00d8*/ 	.word	0x00000f40


	//   ....[3]....
        /*00dc*/ 	.word	0x00001060


	//----- nvinfo : EIATTR_CBANK_PARAM_SIZE
	.align		4
.L_1368:
        /*00e0*/ 	.byte	0x03, 0x19
        /*00e2*/ 	.short	0x0034


	//----- nvinfo : EIATTR_PARAM_CBANK
	.align		4
        /*00e4*/ 	.byte	0x04, 0x0a
        /*00e6*/ 	.short	(.L_1370 - .L_1369)
	.align		4
.L_1369:
        /*00e8*/ 	.word	index@(.nv.constant0._ZN17fastertransformer19segmented_topp_impl15blockSortKernelIfLi896ELi1EEEvPKT_PS2_PKiPiS7_iii)
        /*00ec*/ 	.short	0x0380
        /*00ee*/ 	.short	0x0034


	//----- nvinfo : EIATTR_SW_WAR
	.align		4
.L_1370:
        /*00f0*/ 	.byte	0x04, 0x36
        /*00f2*/ 	.short	(.L_1372 - .L_1371)
.L_1371:
        /*00f4*/ 	.word	0x00000008
.L_1372:


//--------------------- .nv.info._ZN17fastertransformer19segmented_topp_impl15blockSortKernelIfLi768ELi1EEEvPKT_PS2_PKiPiS7_iii --------------------------
	.section	.nv.info._ZN17fastertransformer19segmented_topp_impl15blockSortKernelIfLi768ELi1EEEvPKT_PS2_PKiPiS7_iii,"",@"SHT_CUDA_INFO"
	.sectionflags	@""
	.align	4


	//----- nvinfo : EIATTR_CUDA_API_VERSION
	.align		4
        /*0000*/ 	.byte	0x04, 0x37
        /*0002*/ 	.short	(.L_1374 - .L_1373)
.L_1373:
        /*0004*/ 	.word	0x00000082


	//----- nvinfo : EIATTR_KPARAM_INFO
	.align		4
.L_1374:
        /*0008*/ 	.byte	0x04, 0x17
        /*000a*/ 	.short	(.L_1376 - .L_1375)
.L_1375:
        /*000c*/ 	.word	0x00000000
        /*0010*/ 	.short	0x0007
        /*0012*/ 	.short	0x0030
        /*0014*/ 	.byte	0x00, 0xf0, 0x11, 0x00


	//----- nvinfo : EIATTR_KPARAM_INFO
	.align		4
.L_1376:
        /*0018*/ 	.byte	0x04, 0x17
        /*001a*/ 	.short	(.L_1378 - .L_1377)
.L_1377:
        /*001c*/ 	.word	0x00000000
        /*0020*/ 	.short	0x0006
        /*0022*/ 	.short	0x002c
        /*0024*/ 	.byte	0x00, 0xf0, 0x11, 0x00


	//----- nvinfo : EIATTR_KPARAM_INFO
	.align		4
.L_1378:
        /*0028*/ 	.byte	0x04, 0x17
        /*002a*/ 	.short	(.L_1380 - .L_1379)
.L_1379:
        /*002c*/ 	.word	0x00000000
        /*0030*/ 	.short	0x0005
        /*0032*/ 	.short	0x0028
        /*0034*/ 	.byte	0x00, 0xf0, 0x11, 0x00


	//----- nvinfo : EIATTR_KPARAM_INFO
	.align		4
.L_1380:
        /*0038*/ 	.byte	0x04, 0x17
        /*003a*/ 	.short	(.L_1382 - .L_1381)
.L_1381:
        /*003c*/ 	.word	0x00000000
        /*0040*/ 	.short	0x0004
        /*0042*/ 	.short	0x0020
        /*0044*/ 	.byte	0x00, 0xf5, 0x21, 0x00


	//----- nvinfo : EIATTR_KPARAM_INFO
	.align		4
.L_1382:
        /*0048*/ 	.byte	0x04, 0x17
        /*004a*/ 	.short	(.L_1384 - .L_1383)
.L_1383:
        /*004c*/ 	.word	0x00000000
        /*0050*/ 	.short	0x0003
        /*0052*/ 	.short	0x0018
        /*0054*/ 	.byte	0x00, 0xf5, 0x21, 0x00


	//----- nvinfo : EIATTR_KPARAM_INFO
	.align		4
.L_1384:
        /*0058*/ 	.byte	0x04, 0x17
        /*005a*/ 	.short	(.L_1386 - .L_1385)
.L_1385:
        /*005c*/ 	.word	0x00000000
        /*0060*/ 	.short	0x0002
        /*0062*/ 	.short	0x0010
        /*0064*/ 	.byte	0x00, 0xf5, 0x21, 0x00


	//----- nvinfo : EIATTR_KPARAM_INFO
	.align		4
.L_1386:
        /*0068*/ 	.byte	0x04, 0x17
        /*006a*/ 	.short	(.L_1388 - .L_1387)
.L_1387:
        /*006c*/ 	.word	0x00000000
        /*0070*/ 	.short	0x0001
        /*0072*/ 	.short	0x0008
        /*0074*/ 	.byte	0x00, 0xf5, 0x21, 0x00


	//----- nvinfo : EIATTR_KPARAM_INFO
	.align		4
.L_1388:
        /*0078*/ 	.byte	0x04, 0x17
        /*007a*/ 	.short	(.L_1390 - .L_1389)
.L_1389:
        /*007c*/ 	.word	0x00000000
        /*0080*/ 	.short	0x0000
        /*0082*/ 	.short	0x0000
        /*0084*/ 	.byte	0x00, 0xf5, 0x21, 0x00


	//----- nvinfo : EIATTR_SPARSE_MMA_MASK
	.align		4
.L_1390:
        /*0088*/ 	.byte	0x03, 0x50
        /*008a*/ 	.short	0x0000


	//----- nvinfo : EIATTR_MAXREG_COUNT
	.align		4
        /*008c*/ 	.byte	0x03, 0x1b
        /*008e*/ 	.short	0x00ff


	//----- nvinfo : EIATTR_NUM_BARRIERS
	.align		4
        /*0090*/ 	.byte	0x02, 0x4c
        /*0092*/ 	.byte	0x01
	.zero		1


	//----- nvinfo : EIATTR_MERCURY_ISA_VERSION
	.align		4
        /*0094*/ 	.byte	0x03, 0x5f
        /*0096*/ 	.short	0x0101


	//----- nvinfo : EIATTR_COOP_GROUP_MASK_REGIDS
	.align		4
        /*0098*/ 	.byte	0x04, 0x29
        /*009a*/ 	.short	(.L_1392 - .L_1391)


	//   ....[0]....
.L_1391:
        /*009c*/ 	.word	0xffffffff


	//   ....[1]....
        /*00a0*/ 	.word	0xffffffff


	//   ....[2]....
        /*00a4*/ 	.word	0xffffffff


	//   ....[3]....
        /*00a8*/ 	.word	0xffffffff


	//   ....[4]....
        /*00ac*/ 	.word	0xffffffff


	//----- nvinfo : EIATTR_COOP_GROUP_INSTR_OFFSETS
	.align		4
.L_1392:
        /*00b0*/ 	.byte	0x04, 0x28
        /*00b2*/ 	.short	(.L_1394 - .L_1393)


	//   ....[0]....
.L_1393:
        /*00b4*/ 	.word	0x000005b0


	//   ....[1]....
        /*00b8*/ 	.word	0x000005d0


	//   ....[2]....
        /*00bc*/ 	.word	0x000005f0


	//   ....[3]....
        /*00c0*/ 	.word	0x00000610


	//   ....[4]....
        /*00c4*/ 	.word	0x00000630


	//----- nvinfo : EIATTR_VRC_CTA_INIT_COUNT
	.align		4
.L_1394:
        /*00c8*/ 	.byte	0x02, 0x4a
	.zero		1
	.zero		1


	//----- nvinfo : EIATTR_EXIT_INSTR_OFFSETS
	.align		4
        /*00cc*/ 	.byte	0x04, 0x1c
        /*00ce*/ 	.short	(.L_1396 - .L_1395)


	//   ....[0]....
.L_1395:
        /*00d0*/ 	.word	0x00000040


	//   ....[1]....
        /*00d4*/ 	.word	0x000000a0


	//   ....[2]....
        /*00d8*/ 	.word	0x00000e70


	//   ....[3]....
        /*00dc*/ 	.word	0x00000f90


	//----- nvinfo : EIATTR_CBANK_PARAM_SIZE
	.align		4
.L_1396:
        /*00e0*/ 	.byte	0x03, 0x19
        /*00e2*/ 	.short	0x0034


	//----- nvinfo : EIATTR_PARAM_CBANK
	.align		4
        /*00e4*/ 	.byte	0x04, 0x0a
        /*00e6*/ 	.short	(.L_1398 - .L_1397)
	.align		4
.L_1397:
        /*00e8*/ 	.word	index@(.nv.constant0._ZN17fastertransformer19segmented_topp_impl15blockSortKernelIfLi768ELi1EEEvPKT_PS2_PKiPiS7_iii)
        /*00ec*/ 	.short	0x0380
        /*00ee*/ 	.short	0x0034


	//----- nvinfo : EIATTR_SW_WAR
	.align		4
.L_1398:
        /*00f0*/ 	.byte	0x04, 0x36
        /*00f2*/ 	.short	(.L_1400 - .L_1399)
.L_1399:
        /*00f4*/ 	.word	0x00000008
.L_1400:


//--------------------- .nv.info._ZN17fastertransformer19segmented_topp_impl15blockSortKernelIfLi640ELi1EEEvPKT_PS2_PKiPiS7_iii --------------------------
	.section	.nv.info._ZN17fastertransformer19segmented_topp_impl15blockSortKernelIfLi640ELi1EEEvPKT_PS2_PKiPiS7_iii,"",@"SHT_CUDA_INFO"
	.sectionflags	@""
	.align	4


	//----- nvinfo : EIATTR_CUDA_API_VERSION
	.align		4
        /*0000*/ 	.byte	0x04, 0x37
        /*0002*/ 	.short	(.L_1402 - .L_1401)
.L_1401:
        /*0004*/ 	.word	0x00000082


	//----- nvinfo : EIATTR_KPARAM_INFO
	.align		4
.L_1402:
        /*0008*/ 	.byte	0x04, 0x17
        /*000a*/ 	.short	(.L_1404 - .L_1403)
.L_1403:
        /*000c*/ 	.word	0x00000000
        /*0010*/ 	.short	0x0007
        /*0012*/ 	.short	0x0030
        /*0014*/ 	.byte	0x00, 0xf0, 0x11, 0x00


	//----- nvinfo : EIATTR_KPARAM_INFO
	.align		4
.L_1404:
        /*0018*/ 	.byte	0x04, 0x17
        /*001a*/ 	.short	(.L_1406 - .L_1405)
.L_1405:
        /*001c*/ 	.word	0x00000000
        /*0020*/ 	.short	0x0006
        /*0022*/ 	.short	0x002c
        /*0024*/ 	.byte	0x00, 0xf0, 0x11, 0x00


	//----- nvinfo : EIATTR_KPARAM_INFO
	.align		4
.L_1406:
        /*0028*/ 	.byte	0x04, 0x17
        /*002a*/ 	.short	(.L_1408 - .L_1407)
.L_1407:
        /*002c*/ 	.word	0x00000000
        /*0030*/ 	.short	0x0005
        /*0032*/ 	.short	0x0028
        /*0034*/ 	.byte	0x00, 0xf0, 0x11, 0x00


	//----- nvinfo : EIATTR_KPARAM_INFO
	.align		4
.L_1408:
        /*0038*/ 	.byte	0x04, 0x17
        /*003a*/ 	.short	(.L_1410 - .L_1409)
.L_1409:
        /*003c*/ 	.word	0x00000000
        /*0040*/ 	.short	0x0004
        /*0042*/ 	.short	0x0020
        /*0044*/ 	.byte	0x00, 0xf5, 0x21, 0x00


	//----- nvinfo : EIATTR_KPARAM_INFO
	.align		4
.L_1410:
        /*0048*/ 	.byte	0x04, 0x17
        /*004a*/ 	.short	(.L_1412 - .L_1411)
.L_1411:
        /*004c*/ 	.word	0x00000000
        /*0050*/ 	.short	0x0003
        /*0052*/ 	.short	0x0018
        /*0054*/ 	.byte	0x00, 0xf5, 0x21, 0x00


	//----- nvinfo : EIATTR_KPARAM_INFO
	.align		4
.L_1412:
        /*0058*/ 	.byte	0x04, 0x17
        /*005a*/ 	.short	(.L_1414 - .L_1413)
.L_1413:
        /*005c*/ 	.word	0x00000000
        /*0060*/ 	.short	0x0002
        /*0062*/ 	.short	0x0010
        /*0064*/ 	.byte	0x00, 0xf5, 0x21, 0x00


	//----- nvinfo : EIATTR_KPARAM_INFO
	.align		4
.L_1414:
        /*0068*/ 	.byte	0x04, 0x17
        /*006a*/ 	.short	(.L_1416 - .L_1415)
.L_1415:
        /*006c*/ 	.word	0x00000000
        /*0070*/ 	.short	0x0001
        /*0072*/ 	.short	0x0008
        /*0074*/ 	.byte	0x00, 0xf5, 0x21, 0x00


	//----- nvinfo : EIATTR_KPARAM_INFO
	.align		4
.L_1416:
        /*0078*/ 	.byte	0x04, 0x17
        /*007a*/ 	.short	(.L_1418 - .L_1417)
.L_1417:
        /*007c*/ 	.word	0x00000000
        /*0080*/ 	.short	0x0000
        /*0082*/ 	.short	0x0000
        /*0084*/ 	.byte	0x00, 0xf5, 0x21, 0x00


	//----- nvinfo : EIATTR_SPARSE_MMA_MASK
	.align		4
.L_1418:
        /*0088*/ 	.byte	0x03, 0x50
        /*008a*/ 	.short	0x0000


	//----- nvinfo : EIATTR_MAXREG_COUNT
	.align		4
        /*008c*/ 	.byte	0x03, 0x1b
        /*008e*/ 	.short	0x00ff


	//----- nvinfo : EIATTR_NUM_BARRIERS
	.align		4
        /*0090*/ 	.byte	0x02, 0x4c
        /*0092*/ 	.byte	0x01
	.zero		1


	//----- nvinfo : EIATTR_MERCURY_ISA_VERSION
	.align		4
        /*0094*/ 	.byte	0x03, 0x5f
        /*0096*/ 	.short	0x0101


	//----- nvinfo : EIATTR_COOP_GROUP_MASK_REGIDS
	.align		4
        /*0098*/ 	.byte	0x04, 0x29
        /*009a*/ 	.short	(.L_1420 - .L_1419)


	//   ....[0]....
.L_1419:
        /*009c*/ 	.word	0xffffffff


	//   ....[1]....
        /*00a0*/ 	.word	0xffffffff


	//   ....[2]....
        /*00a4*/ 	.word	0xffffffff


	//   ....[3]....
        /*00a8*/ 	.word	0xffffffff


	//   ....[4]....
        /*00ac*/ 	.word	0xffffffff


	//----- nvinfo : EIATTR_COOP_GROUP_INSTR_OFFSETS
	.align		4
.L_1420:
        /*00b0*/ 	.byte	0x04, 0x28
        /*00b2*/ 	.short	(.L_1422 - .L_1421)


	//   ....[0]....
.L_1421:
        /*00b4*/ 	.word	0x000005e0


	//   ....[1]....
        /*00b8*/ 	.word	0x00000600


	//   ....[2]....
        /*00bc*/ 	.word	0x00000620


	//   ....[3]....
        /*00c0*/ 	.word	0x00000640


	//   ....[4]....
        /*00c4*/ 	.word	0x00000660


	//----- nvinfo : EIATTR_VRC_CTA_INIT_COUNT
	.align		4
.L_1422:
        /*00c8*/ 	.byte	0x02, 0x4a
	.zero		1
	.zero		1


	//----- nvinfo : EIATTR_EXIT_INSTR_OFFSETS
	.align		4
        /*00cc*/ 	.byte	0x04, 0x1c
        /*00ce*/ 	.short	(.L_1424 - .L_1423)


	//   ....[0]....
.L_1423:
        /*00d0*/ 	.word	0x00000040


	//   ....[1]....
        /*00d4*/ 	.word	0x000000a0


	//   ....[2]....
        /*00d8*/ 	.word	0x00000da0


	//   ....[3]....
        /*00dc*/ 	.word	0x00000ec0


	//----- nvinfo : EIATTR_CBANK_PARAM_SIZE
	.align		4
.L_1424:
        /*00e0*/ 	.byte	0x03, 0x19
        /*00e2*/ 	.short	0x0034


	//----- nvinfo : EIATTR_PARAM_CBANK
	.align		4
        /*00e4*/ 	.byte	0x04, 0x0a
        /*00e6*/ 	.short	(.L_1426 - .L_1425)
	.align		4
.L_1425:
        /*00e8*/ 	.word	index@(.nv.constant0._ZN17fastertransformer19segmented_topp_impl15blockSortKernelIfLi640ELi1EEEvPKT_PS2_PKiPiS7_iii)
        /*00ec*/ 	.short	0x0380
        /*00ee*/ 	.short	0x0034


	//----- nvinfo : EIATTR_SW_WAR
	.align		4
.L_1426:
        /*00f0*/ 	.byte	0x04, 0x36
        /*00f2*/ 	.short	(.L_1428 - .L_1427)
.L_1427:
        /*00f4*/ 	.word	0x00000008
.L_1428:


//--------------------- .nv.info._ZN17fastertransformer19segmented_topp_impl15blockSortKernelIfLi512ELi1EEEvPKT_PS2_PKiPiS7_iii --------------------------
	.section	.nv.info._ZN17fastertransformer19segmented_topp_impl15blockSortKernelIfLi512ELi1EEEvPKT_PS2_PKiPiS7_iii,"",@"SHT_CUDA_INFO"
	.sectionflags	@""
	.align	4


	//----- nvinfo : EIATTR_CUDA_API_VERSION
	.align		4
        /*0000*/ 	.byte	0x04, 0x37
        /*0002*/ 	.short	(.L_1430 - .L_1429)
.L_1429:
        /*0004*/ 	.word	0x00000082


	//----- nvinfo : EIATTR_KPARAM_INFO
	.align		4
.L_1430:
        /*0008*/ 	.byte	0x04, 0x17
        /*000a*/ 	.short	(.L_1432 - .L_1431)
.L_1431:
        /*000c*/ 	.word	0x00000000
        /*0010*/ 	.short	0x0007
        /*0012*/ 	.short	0x0030
        /*0014*/ 	.byte	0x00, 0xf0, 0x11, 0x00


	//----- nvinfo : EIATTR_KPARAM_INFO
	.align		4
.L_1432:
        /*0018*/ 	.byte	0x04, 0x17
        /*001a*/ 	.short	(.L_1434 - .L_1433)
.L_1433:
        /*001c*/ 	.word	0x00000000
        /*0020*/ 	.short	0x0006
        /*0022*/ 	.short	0x002c
        /*0024*/ 	.byte	0x00, 0xf0, 0x11, 0x00


	//----- nvinfo : EIATTR_KPARAM_INFO
	.align		4
.L_1434:
        /*0028*/ 	.byte	0x04, 0x17
        /*002a*/ 	.short	(.L_1436 - .L_1435)
.L_1435:
        /*002c*/ 	.word	0x00000000
        /*0030*/ 	.short	0x0005
        /*0032*/ 	.short	0x0028
        /*0034*/ 	.byte	0x00, 0xf0, 0x11, 0x00


	//----- nvinfo : EIATTR_KPARAM_INFO
	.align		4
.L_1436:
        /*0038*/ 	.byte	0x04, 0x17
        /*003a*/ 	.short	(.L_1438 - .L_1437)
.L_1437:
        /*003c*/ 	.word	0x00000000
        /*0040*/ 	.short	0x0004
        /*0042*/ 	.short	0x0020
        /*0044*/ 	.byte	0x00, 0xf5, 0x21, 0x00


	//----- nvinfo : EIATTR_KPARAM_INFO
	.align		4
.L_1438:
        /*0048*/ 	.byte	0x04, 0x17
        /*004a*/ 	.short	(.L_1440 - .L_1439)
.L_1439:
        /*004c*/ 	.word	0x00000000
        /*0050*/ 	.short	0x0003
        /*0052*/ 	.short	0x0018
        /*0054*/ 	.byte	0x00, 0xf5, 0x21, 0x00


	//----- nvinfo : EIATTR_KPARAM_INFO
	.align		4
.L_1440:
        /*0058*/ 	.byte	0x04, 0x17
        /*005a*/ 	.short	(.L_1442 - .L_1441)
.L_1441:
        /*005c*/ 	.word	0x00000000
        /*0060*/ 	.short	0x0002
        /*0062*/ 	.short	0x0010
        /*0064*/ 	.byte	0x00, 0xf5, 0x21, 0x00


	//----- nvinfo : EIATTR_KPARAM_INFO
	.align		4
.L_1442:
        /*0068*/ 	.byte	0x04, 0x17
        /*006a*/ 	.short	(.L_1444 - .L_1443)
.L_1443:
        /*006c*/ 	.word	0x00000000
        /*0070*/ 	.short	0x0001
        /*0072*/ 	.short	0x0008
        /*0074*/ 	.byte	0x00, 0xf5, 0x21, 0x00


	//----- nvinfo : EIATTR_KPARAM_INFO
	.align		4
.L_1444:
        /*0078*/ 	.byte	0x04, 0x17
        /*007a*/ 	.short	(.L_1446 - .L_1445)
.L_1445:
        /*007c*/ 	.word	0x00000000
        /*0080*/ 	.short	0x0000
        /*0082*/ 	.short	0x0000
        /*0084*/ 	.byte	0x00, 0xf5, 0x21, 0x00


	//----- nvinfo : EIATTR_SPARSE_MMA_MASK
	.align		4
.L_1446:
        /*0088*/ 	.byte	0x03, 0x50
        /*008a*/ 	.short	0x0000


	//----- nvinfo : EIATTR_MAXREG_COUNT
	.align		4
        /*008c*/ 	.byte	0x03, 0x1b
        /*008e*/ 	.short	0x00ff


	//----- nvinfo : EIATTR_NUM_BARRIERS
	.align		4
        /*0090*/ 	.byte	0x02, 0x4c
        /*0092*/ 	.byte	0x01
	.zero		1


	//----- nvinfo : EIATTR_MERCURY_ISA_VERSION
	.align		4
        /*0094*/ 	.byte	0x03, 0x5f
        /*0096*/ 	.short	0x0101


	//----- nvinfo : EIATTR_COOP_GROUP_MASK_REGIDS
	.align		4
        /*0098*/ 	.byte	0x04, 0x29
        /*009a*/ 	.short	(.L_1448 - .L_1447)


	//   ....[0]....
.L_1447:
        /*009c*/ 	.word	0xffffffff


	//   ....[1]....
        /*00a0*/ 	.word	0xffffffff


	//   ....[2]....
        /*00a4*/ 	.word	0xffffffff


	//   ....[3]....
        /*00a8*/ 	.word	0xffffffff


	//   ....[4]....
        /*00ac*/ 	.word	0xffffffff


	//----- nvinfo : EIATTR_COOP_GROUP_INSTR_OFFSETS
	.align		4
.L_1448:
        /*00b0*/ 	.byte	0x04, 0x28
        /*00b2*/ 	.short	(.L_1450 - .L_1449)


	//   ....[0]....
.L_1449:
        /*00b4*/ 	.word	0x000005b0


	//   ....[1]....
        /*00b8*/ 	.word	0x000005d0


	//   ....[2]....
        /*00bc*/ 	.word	0x000005f0


	//   ....[3]....
        /*00c0*/ 	.word	0x00000610


	//   ....[4]....
        /*00c4*/ 	.word	0x00000630


	//----- nvinfo : EIATTR_VRC_CTA_INIT_COUNT
	.align		4
.L_1450:
        /*00c8*/ 	.byte	0x02, 0x4a
	.zero		1
	.zero		1


	//----- nvinfo : EIATTR_EXIT_INSTR_OFFSETS
	.align		4
        /*00cc*/ 	.byte	0x04, 0x1c
        /*00ce*/ 	.short	(.L_1452 - .L_1451)


	//   ....[0]....
.L_1451:
        /*00d0*/ 	.word	0x00000040


	//   ....[1]....
        /*00d4*/ 	.word	0x000000a0


	//   ....[2]....
        /*00d8*/ 	.word	0x00000cd0


	//   ....[3]....
        /*00dc*/ 	.word	0x00000df0


	//----- nvinfo : EIATTR_CBANK_PARAM_SIZE
	.align		4
.L_1452:
        /*00e0*/ 	.byte	0x03, 0x19
        /*00e2*/ 	.short	0x0034


	//----- nvinfo : EIATTR_PARAM_CBANK
	.align		4
        /*00e4*/ 	.byte	0x04, 0x0a
        /*00e6*/ 	.short	(.L_1454 - .L_1453)
	.align		4
.L_1453:
        /*00e8*/ 	.word	index@(.nv.constant0._ZN17fastertransformer19segmented_topp_impl15blockSortKernelIfLi512ELi1EEEvPKT_PS2_PKiPiS7_iii)
        /*00ec*/ 	.short	0x0380
        /*00ee*/ 	.short	0x0034


	//----- nvinfo : EIATTR_SW_WAR
	.align		4
.L_1454:
        /*00f0*/ 	.byte	0x04, 0x36
        /*00f2*/ 	.short	(.L_1456 - .L_1455)
.L_1455:
        /*00f4*/ 	.word	0x00000008
.L_1456:


//--------------------- .nv.info._ZN17fastertransformer19segmented_topp_impl15blockSortKernelIfLi384ELi1EEEvPKT_PS2_PKiPiS7_iii --------------------------
	.section	.nv.info._ZN17fastertransformer19segmented_topp_impl15blockSortKernelIfLi384ELi1EEEvPKT_PS2_PKiPiS7_iii,"",@"SHT_CUDA_INFO"
	.sectionflags	@""
	.align	4


	//----- nvinfo : EIATTR_CUDA_API_VERSION
	.align		4
        /*0000*/ 	.byte	0x04, 0x37
        /*0002*/ 	.short	(.L_1458 - .L_1457)
.L_1457:
        /*0004*/ 	.word	0x00000082


	//----- nvinfo : EIATTR_KPARAM_INFO
	.align		4
.L_1458:
        /*0008*/ 	.byte	0x04, 0x17
        /*000a*/ 	.short	(.L_1460 - .L_1459)
.L_1459:
        /*000c*/ 	.word	0x00000000
        /*0010*/ 	.short	0x0007
        /*0012*/ 	.short	0x0030
        /*0014*/ 	.byte	0x00, 0xf0, 0x11, 0x00


	//----- nvinfo : EIATTR_KPARAM_INFO
	.align		4
.L_1460:
        /*0018*/ 	.byte	0x04, 0x17
        /*001a*/ 	.short	(.L_1462 - .L_1461)
.L_1461:
        /*001c*/ 	.word	0x00000000
        /*0020*/ 	.short	0x0006
        /*0022*/ 	.short	0x002c
        /*0024*/ 	.byte	0x00, 0xf0, 0x11, 0x00


	//----- nvinfo : EIATTR_KPARAM_INFO
	.align		4
.L_1462:
        /*0028*/ 	.byte	0x04, 0x17
        /*002a*/ 	.short	(.L_1464 - .L_1463)
.L_1463:
        /*002c*/ 	.word	0x00000000
        /*0030*/ 	.short	0x0005
        /*0032*/ 	.short	0x0028
        /*0034*/ 	.byte	0x00, 0xf0, 0x11, 0x00


	//----- nvinfo : EIATTR_KPARAM_INFO
	.align		4
.L_1464:
        /*0038*/ 	.byte	0x04, 0x17
        /*003a*/ 	.short	(.L_1466 - .L_1465)
.L_1465:
        /*003c*/ 	.word	0x00000000
        /*0040*/ 	.short	0x0004
        /*0042*/ 	.short	0x0020
        /*0044*/ 	.byte	0x00, 0xf5, 0x21, 0x00


	//----- nvinfo : EIATTR_KPARAM_INFO
	.align		4
.L_1466:
        /*0048*/ 	.byte	0x04, 0x17
        /*004a*/ 	.short	(.L_1468 - .L_1467)
.L_1467:
        /*004c*/ 	.word	0x00000000
        /*0050*/ 	.short	0x0003
        /*0052*/ 	.short	0x0018
        /*0054*/ 	.byte	0x00, 0xf5, 0x21, 0x00


	//----- nvinfo : EIATTR_KPARAM_INFO
	.align		4
.L_1468:
        /*0058*/ 	.byte	0x04, 0x17
        /*005a*/ 	.short	(.L_1470 - .L_1469)
.L_1469:
        /*005c*/ 	.word	0x00000000
        /*0060*/ 	.short	0x0002
        /*0062*/ 	.short	0x0010
        /*0064*/ 	.byte	0x00, 0xf5, 0x21, 0x00


	//----- nvinfo : EIATTR_KPARAM_INFO
	.align		4
.L_1470:
        /*0068*/ 	.byte	0x04, 0x17
        /*006a*/ 	.short	(.L_1472 - .L_1471)
.L_1471:
        /*006c*/ 	.word	0x00000000
        /*0070*/ 	.short	0x0001
        /*0072*/ 	.short	0x0008
        /*0074*/ 	.byte	0x00, 0xf5, 0x21, 0x00


	//----- nvinfo : EIATTR_KPARAM_INFO
	.align		4
.L_1472:
        /*0078*/ 	.byte	0x04, 0x17
        /*007a*/ 	.short	(.L_1474 - .L_1473)
.L_1473:
        /*007c*/ 	.word	0x00000000
        /*0080*/ 	.short	0x0000
        /*0082*/ 	.short	0x0000
        /*0084*/ 	.byte	0x00, 0xf5, 0x21, 0x00


	//----- nvinfo : EIATTR_SPARSE_MMA_MASK
	.align		4
.L_1474:
        /*0088*/ 	.byte	0x03, 0x50
        /*008a*/ 	.short	0x0000


	//----- nvinfo : EIATTR_MAXREG_COUNT
	.align		4
        /*008c*/ 	.byte	0x03, 0x1b
        /*008e*/ 	.short	0x00ff


	//----- nvinfo : EIATTR_NUM_BARRIERS
	.align		4
        /*0090*/ 	.byte	0x02, 0x4c
        /*0092*/ 	.byte	0x01
	.zero		1


	//----- nvinfo : EIATTR_MERCURY_ISA_VERSION
	.align		4
        /*0094*/ 	.byte	0x03, 0x5f
        /*0096*/ 	.short	0x0101


	//----- nvinfo : EIATTR_COOP_GROUP_MASK_REGIDS
	.align		4
        /*0098*/ 	.byte	0x04, 0x29
        /*009a*/ 	.short	(.L_1476 - .L_1475)


	//   ....[0]....
.L_1475:
        /*009c*/ 	.word	0xffffffff


	//   ....[1]....
        /*00a0*/ 	.word	0xffffffff


	//   ....[2]....
        /*00a4*/ 	.word	0xffffffff


	//   ....[3]....
        /*00a8*/ 	.word	0xffffffff


	//   ....[4]....
        /*00ac*/ 	.word	0xffffffff


	//----- nvinfo : EIATTR_COOP_GROUP_INSTR_OFFSETS
	.align		4
.L_1476:
        /*00b0*/ 	.byte	0x04, 0x28
        /*00b2*/ 	.short	(.L_1478 - .L_1477)


	//   ....[0]....
.L_1477:
        /*00b4*/ 	.word	0x000005e0


	//   ....[1]....
        /*00b8*/ 	.word	0x00000600


	//   ....[2]....
        /*00bc*/ 	.word	0x00000620


	//   ....[3]....
        /*00c0*/ 	.word	0x00000640


	//   ....[4]....
        /*00c4*/ 	.word	0x00000660


	//----- nvinfo : EIATTR_VRC_CTA_INIT_COUNT
	.align		4
.L_1478:
        /*00c8*/ 	.byte	0x02, 0x4a
	.zero		1
	.zero		1


	//----- nvinfo : EIATTR_EXIT_INSTR_OFFSETS
	.align		4
        /*00cc*/ 	.byte	0x04, 0x1c
        /*00ce*/ 	.short	(.L_1480 - .L_1479)


	//   ....[0]....
.L_1479:
        /*00d0*/ 	.word	0x00000040


	//   ....[1]....
        /*00d4*/ 	.word	0x000000a0


	//   ....[2]....
        /*00d8*/ 	.word	0x00000c00


	//   ....[3]....
        /*00dc*/ 	.word	0x00000d20


	//----- nvinfo : EIATTR_CBANK_PARAM_SIZE
	.align		4
.L_1480:
        /*00e0*/ 	.byte	0x03, 0x19
        /*00e2*/ 	.short	0x0034


	//----- nvinfo : EIATTR_PARAM_CBANK
	.align		4
        /*00e4*/ 	.byte	0x04, 0x0a
        /*00e6*/ 	.short	(.L_1482 - .L_1481)
	.align		4
.L_1481:
        /*00e8*/ 	.word	index@(.nv.constant0._ZN17fastertransformer19segmented_topp_impl15blockSortKernelIfLi384ELi1EEEvPKT_PS2_PKiPiS7_iii)
        /*00ec*/ 	.short	0x0380
        /*00ee*/ 	.short	0x0034


	//----- nvinfo : EIATTR_SW_WAR
	.align		4
.L_1482:
        /*00f0*/ 	.byte	0x04, 0x36
        /*00f2*/ 	.short	(.L_1484 - .L_1483)
.L_1483:
        /*00f4*/ 	.word	0x00000008
.L_1484:


//--------------------- .nv.info._ZN17fastertransformer19segmented_topp_impl15blockSortKernelIfLi256ELi1EEEvPKT_PS2_PKiPiS7_iii --------------------------
	.section	.nv.info._ZN17fastertransformer19segmented_topp_impl15blockSortKernelIfLi256ELi1EEEvPKT_PS2_PKiPiS7_iii,"",@"SHT_CUDA_INFO"
	.sectionflags	@""
	.align	4


	//----- nvinfo : EIATTR_CUDA_API_VERSION
	.align		4
        /*0000*/ 	.byte	0x04, 0x37
        /*0002*/ 	.short	(.L_1486 - .L_1485)
.L_1485:
        /*0004*/ 	.word	0x00000082


	//----- nvinfo : EIATTR_KPARAM_INFO
	.align		4
.L_1486:
        /*0008*/ 	.byte	0x04, 0x17
        /*000a*/ 	.short	(.L_1488 - .L_1487)
.L_1487:
        /*000c*/ 	.word	0x00000000
        /*0010*/ 	.short	0x0007
        /*0012*/ 	.short	0x0030
        /*0014*/ 	.byte	0x00, 0xf0, 0x11, 0x00


	//----- nvinfo : EIATTR_KPARAM_INFO
	.align		4
.L_1488:
        /*0018*/ 	.byte	0x04, 0x17
        /*001a*/ 	.short	(.L_1490 - .L_1489)
.L_1489:
        /*001c*/ 	.word	0x00000000
        /*0020*/ 	.short	0x0006
        /*0022*/ 	.short	0x002c
        /*0024*/ 	.byte	0x00, 0xf0, 0x11, 0x00


	//----- nvinfo : EIATTR_KPARAM_INFO
	.align		4
.L_1490:
        /*0028*/ 	.byte	0x04, 0x17
        /*002a*/ 	.short	(.L_1492 - .L_1491)
.L_1491:
        /*002c*/ 	.word	0x00000000
        /*0030*/ 	.short	0x0005
        /*0032*/ 	.short	0x0028
        /*0034*/ 	.byte	0x00, 0xf0, 0x11, 0x00


	//----- nvinfo : EIATTR_KPARAM_INFO
	.align		4
.L_1492:
        /*0038*/ 	.byte	0x04, 0x17
        /*003a*/ 	.short	(.L_1494 - .L_1493)
.L_1493:
        /*003c*/ 	.word	0x00000000
        /*0040*/ 	.short	0x0004
        /*0042*/ 	.short	0x0020
        /*0044*/ 	.byte	0x00, 0xf5, 0x21, 0x00


	//----- nvinfo : EIATTR_KPARAM_INFO
	.align		4
.L_1494:
        /*0048*/ 	.byte	0x04, 0x17
        /*004a*/ 	.short	(.L_1496 - .L_1495)
.L_1495:
        /*004c*/ 	.word	0x00000000
        /*0050*/ 	.short	0x0003
        /*0052*/ 	.short	0x0018
        /*0054*/ 	.byte	0x00, 0xf5, 0x21, 0x00


	//----- nvinfo : EIATTR_KPARAM_INFO
	.align		4
.L_1496:
        /*0058*/ 	.byte	0x04, 0x17
        /*005a*/ 	.short	(.L_1498 - .L_1497)
.L_1497:
        /*005c*/ 	.word	0x00000000
        /*0060*/ 	.short	0x0002
        /*0062*/ 	.short	0x0010
        /*0064*/ 	.byte	0x00, 0xf5, 0x21, 0x00


	//----- nvinfo : EIATTR_KPARAM_INFO
	.align		4
.L_1498:
        /*0068*/ 	.byte	0x04, 0x17
        /*006a*/ 	.short	(.L_1500 - .L_1499)
.L_1499:
        /*006c*/ 	.word	0x00000000
        /*0070*/ 	.short	0x0001
        /*0072*/ 	.short	0x0008
        /*0074*/ 	.byte	0x00, 0xf5, 0x21, 0x00


	//----- nvinfo : EIATTR_KPARAM_INFO
	.align		4
.L_1500:
        /*0078*/ 	.byte	0x04, 0x17
        /*007a*/ 	.short	(.L_1502 - .L_1501)
.L_1501:
        /*007c*/ 	.word	0x00000000
        /*0080*/ 	.short	0x0000
        /*0082*/ 	.short	0x0000
        /*0084*/ 	.byte	0x00, 0xf5, 0x21, 0x00


	//----- nvinfo : EIATTR_SPARSE_MMA_MASK
	.align		4
.L_1502:
        /*0088*/ 	.byte	0x03, 0x50
        /*008a*/ 	.short	0x0000


	//----- nvinfo : EIATTR_MAXREG_COUNT
	.align		4
        /*008c*/ 	.byte	0x03, 0x1b
        /*008e*/ 	.short	0x00ff


	//----- nvinfo : EIATTR_NUM_BARRIERS
	.align		4
        /*0090*/ 	.byte	0x02, 0x4c
        /*0092*/ 	.byte	0x01
	.zero		1


	//----- nvinfo : EIATTR_MERCURY_ISA_VERSION
	.align		4
        /*0094*/ 	.byte	0x03, 0x5f
        /*0096*/ 	.short	0x0101


	//----- nvinfo : EIATTR_COOP_GROUP_MASK_REGIDS
	.align		4
        /*0098*/ 	.byte	0x04, 0x29
        /*009a*/ 	.short	(.L_1504 - .L_1503)


	//   ....[0]....
.L_1503:
        /*009c*/ 	.word	0xffffffff


	//   ....[1]....
        /*00a0*/ 	.word	0xffffffff


	//   ....[2]....
        /*00a4*/ 	.word	0xffffffff


	//   ....[3]....
        /*00a8*/ 	.word	0xffffffff


	//   ....[4]....
        /*00ac*/ 	.word	0xffffffff


	//----- nvinfo : EIATTR_COOP_GROUP_INSTR_OFFSETS
	.align		4
.L_1504:
        /*00b0*/ 	.byte	0x04, 0x28
        /*00b2*/ 	.short	(.L_1506 - .L_1505)


	//   ....[0]....
.L_1505:
        /*00b4*/ 	.word	0x000005b0


	//   ....[1]....
        /*00b8*/ 	.word	0x000005d0


	//   ....[2]....
        /*00bc*/ 	.word	0x000005f0


	//   ....[3]....
        /*00c0*/ 	.word	0x00000610


	//   ....[4]....
        /*00c4*/ 	.word	0x00000630


	//----- nvinfo : EIATTR_VRC_CTA_INIT_COUNT
	.align		4
.L_1506:
        /*00c8*/ 	.byte	0x02, 0x4a
	.zero		1
	.zero		1


	//----- nvinfo : EIATTR_EXIT_INSTR_OFFSETS
	.align		4
        /*00cc*/ 	.byte	0x04, 0x1c
        /*00ce*/ 	.short	(.L_1508 - .L_1507)


	//   ....[0]....
.L_1507:
        /*00d0*/ 	.word	0x00000040


	//   ....[1]....
        /*00d4*/ 	.word	0x000000a0


	//   ....[2]....
        /*00d8*/ 	.word	0x00000b30


	//   ....[3]....
        /*00dc*/ 	.word	0x00000c50


	//----- nvinfo : EIATTR_CBANK_PARAM_SIZE
	.align		4
.L_1508:
        /*00e0*/ 	.byte	0x03, 0x19
        /*00e2*/ 	.short	0x0034


	//----- nvinfo : EIATTR_PARAM_CBANK
	.align		4
        /*00e4*/ 	.byte	0x04, 0x0a
        /*00e6*/ 	.short	(.L_1510 - .L_1509)
	.align		4
.L_1509:
        /*00e8*/ 	.word	index@(.nv.constant0._ZN17fastertransformer19segmented_topp_impl15blockSortKernelIfLi256ELi1EEEvPKT_PS2_PKiPiS7_iii)
        /*00ec*/ 	.short	0x0380
        /*00ee*/ 	.short	0x0034


	//----- nvinfo : EIATTR_SW_WAR
	.align		4
.L_1510:
        /*00f0*/ 	.byte	0x04, 0x36
        /*00f2*/ 	.short	(.L_1512 - .L_1511)
.L_1511:
        /*00f4*/ 	.word	0x00000008
.L_1512:


//--------------------- .nv.info._ZN17fastertransformer19segmented_topp_impl15blockSortKernelIfLi128ELi1EEEvPKT_PS2_PKiPiS7_iii --------------------------
	.section	.nv.info._ZN17fastertransformer19segmented_topp_impl15blockSortKernelIfLi128ELi1EEEvPKT_PS2_PKiPiS7_iii,"",@"SHT_CUDA_INFO"
	.sectionflags	@""
	.align	4


	//----- nvinfo : EIATTR_CUDA_API_VERSION
	.align		4
        /*0000*/ 	.byte	0x04, 0x37
        /*0002*/ 	.short	(.L_1514 - .L_1513)
.L_1513:
        /*0004*/ 	.word	0x00000082


	//----- nvinfo : EIATTR_KPARAM_INFO
	.align		4
.L_1514:
        /*0008*/ 	.byte	0x04, 0x17
        /*000a*/ 	.short	(.L_1516 - .L_1515)
.L_1515:
        /*000c*/ 	.word	0x00000000
        /*0010*/ 	.short	0x0007
        /*0012*/ 	.short	0x0030
        /*0014*/ 	.byte	0x00, 0xf0, 0x11, 0x00


	//----- nvinfo : EIATTR_KPARAM_INFO
	.align		4
.L_1516:
        /*0018*/ 	.byte	0x04, 0x17
        /*001a*/ 	.short	(.L_1518 - .L_1517)
.L_1517:
        /*001c*/ 	.word	0x00000000
        /*0020*/ 	.short	0x0006
        /*0022*/ 	.short	0x002c
        /*0024*/ 	.byte	0x00, 0xf0, 0x11, 0x00


	//----- nvinfo : EIATTR_KPARAM_INFO
	.align		4
.L_1518:
        /*0028*/ 	.byte	0x04, 0x17
        /*002a*/ 	.short	(.L_1520 - .L_1519)
.L_1519:
        /*002c*/ 	.word	0x00000000
        /*0030*/ 	.short	0x0005
        /*0032*/ 	.short	0x0028
        /*0034*/ 	.byte	0x00, 0xf0, 0x11, 0x00


	//----- nvinfo : EIATTR_KPARAM_INFO
	.align		4
.L_1520:
        /*0038*/ 	.byte	0x04, 0x17
        /*003a*/ 	.short	(.L_1522 - .L_1521)
.L_1521:
        /*003c*/ 	.word	0x00000000
        /*0040*/ 	.short	0x0004
        /*0042*/ 	.short	0x0020
        /*0044*/ 	.byte	0x00, 0xf5, 0x21, 0x00


	//----- nvinfo : EIATTR_KPARAM_INFO
	.align		4
.L_1522:
        /*0048*/ 	.byte	0x04, 0x17
        /*004a*/ 	.short	(.L_1524 - .L_1523)
.L_1523:
        /*004c*/ 	.word	0x00000000
        /*0050*/ 	.short	0x0003
        /*0052*/ 	.short	0x0018
        /*0054*/ 	.byte	0x00, 0xf5, 0x21, 0x00


	//----- nvinfo : EIATTR_KPARAM_INFO
	.align		4
.L_1524:
        /*0058*/ 	.byte	0x04, 0x17
        /*005a*/ 	.short	(.L_1526 - .L_1525)
.L_1525:
        /*005c*/ 	.word	0x00000000
        /*0060*/ 	.short	0x0002
        /*0062*/ 	.short	0x0010
        /*0064*/ 	.byte	0x00, 0xf5, 0x21, 0x00


	//----- nvinfo : EIATTR_KPARAM_INFO
	.align		4
.L_1526:
        /*0068*/ 	.byte	0x04, 0x17
        /*006a*/ 	.short	(.L_1528 - .L_1527)
.L_1527:
        /*006c*/ 	.word	0x00000000
        /*0070*/ 	.short	0x0001
        /*0072*/ 	.short	0x0008
        /*0074*/ 	.byte	0x00, 0xf5, 0x21, 0x00


	//----- nvinfo : EIATTR_KPARAM_INFO
	.align		4
.L_1528:
        /*0078*/ 	.byte	0x04, 0x17
        /*007a*/ 	.short	(.L_1530 - .L_1529)
.L_1529:
        /*007c*/ 	.word	0x00000000
        /*0080*/ 	.short	0x0000
        /*0082*/ 	.short	0x0000
        /*0084*/ 	.byte	0x00, 0xf5, 0x21, 0x00


	//----- nvinfo : EIATTR_SPARSE_MMA_MASK
	.align		4
.L_1530:
        /*0088*/ 	.byte	0x03, 0x50
        /*008a*/ 	.short	0x0000


	//----- nvinfo : EIATTR_MAXREG_COUNT
	.align		4
        /*008c*/ 	.byte	0x03, 0x1b
        /*008e*/ 	.short	0x00ff


	//----- nvinfo : EIATTR_NUM_BARRIERS
	.align		4
        /*0090*/ 	.byte	0x02, 0x4c
        /*0092*/ 	.byte	0x01
	.zero		1


	//----- nvinfo : EIATTR_MERCURY_ISA_VERSION
	.align		4
        /*0094*/ 	.byte	0x03, 0x5f
        /*0096*/ 	.short	0x0101


	//----- nvinfo : EIATTR_COOP_GROUP_MASK_REGIDS
	.align		4
        /*0098*/ 	.byte	0x04, 0x29
        /*009a*/ 	.short	(.L_1532 - .L_1531)


	//   ....[0]....
.L_1531:
        /*009c*/ 	.word	0xffffffff


	//   ....[1]....
        /*00a0*/ 	.word	0xffffffff


	//   ....[2]....
        /*00a4*/ 	.word	0xffffffff


	//   ....[3]....
        /*00a8*/ 	.word	0xffffffff


	//   ....[4]....
        /*00ac*/ 	.word	0xffffffff


	//----- nvinfo : EIATTR_COOP_GROUP_INSTR_OFFSETS
	.align		4
.L_1532:
        /*00b0*/ 	.byte	0x04, 0x28
        /*00b2*/ 	.short	(.L_1534 - .L_1533)


	//   ....[0]....
.L_1533:
        /*00b4*/ 	.word	0x000005c0


	//   ....[1]....
        /*00b8*/ 	.word	0x000005e0


	//   ....[2]....
        /*00bc*/ 	.word	0x00000600


	//   ....[3]....
        /*00c0*/ 	.word	0x00000620


	//   ....[4]....
        /*00c4*/ 	.word	0x00000640


	//----- nvinfo : EIATTR_VRC_CTA_INIT_COUNT
	.align		4
.L_1534:
        /*00c8*/ 	.byte	0x02, 0x4a
	.zero		1
	.zero		1


	//----- nvinfo : EIATTR_EXIT_INSTR_OFFSETS
	.align		4
        /*00cc*/ 	.byte	0x04, 0x1c
        /*00ce*/ 	.short	(.L_1536 - .L_1535)


	//   ....[0]....
.L_1535:
        /*00d0*/ 	.word	0x00000040


	//   ....[1]....
        /*00d4*/ 	.word	0x000000a0


	//   ....[2]....
        /*00d8*/ 	.word	0x00000a60


	//   ....[3]....
        /*00dc*/ 	.word	0x00000b80


	//----- nvinfo : EIATTR_CBANK_PARAM_SIZE
	.align		4
.L_1536:
        /*00e0*/ 	.byte	0x03, 0x19
        /*00e2*/ 	.short	0x0034


	//----- nvinfo : EIATTR_PARAM_CBANK
	.align		4
        /*00e4*/ 	.byte	0x04, 0x0a
        /*00e6*/ 	.short	(.L_1538 - .L_1537)
	.align		4
.L_1537:
        /*00e8*/ 	.word	index@(.nv.constant0._ZN17fastertransformer19segmented_topp_impl15blockSortKernelIfLi128ELi1EEEvPKT_PS2_PKiPiS7_iii)
        /*00ec*/ 	.short	0x0380
        /*00ee*/ 	.short	0x0034


	//----- nvinfo : EIATTR_SW_WAR
	.align		4
.L_1538:
        /*00f0*/ 	.byte	0x04, 0x36
        /*00f2*/ 	.short	(.L_1540 - .L_1539)
.L_1539:
        /*00f4*/ 	.word	0x00000008
.L_1540:


//--------------------- .nv.info._ZN17fastertransformer19segmented_topp_impl27segmented_top_p_single_passINS0_28Segmented_topk_kernel_paramsIfiLi256ELi2EEELi256EEEvNS0_20TopKPerSegmentParamsE --------------------------
	.section	.nv.info._ZN17fastertransformer19segmented_topp_impl27segmented_top_p_single_passINS0_28Segmented_topk_kernel_paramsIfiLi256ELi2EEELi256EEEvNS0_20TopKPerSegmentParamsE,"",@"SHT_CUDA_INFO"
	.sectionflags	@""
	.align	4


	//----- nvinfo : EIATTR_CUDA_API_VERSION
	.align		4
        /*0000*/ 	.byte	0x04, 0x37
        /*0002*/ 	.short	(.L_1542 - .L_1541)
.L_1541:
        /*0004*/ 	.word	0x00000082


	//----- nvinfo : EIATTR_KPARAM_INFO
	.align		4
.L_1542:
        /*0008*/ 	.byte	0x04, 0x17
        /*000a*/ 	.short	(.L_1544 - .L_1543)
.L_1543:
        /*000c*/ 	.word	0x00000000
        /*0010*/ 	.short	0x0000
        /*0012*/ 	.short	0x0000
        /*0014*/ 	.byte	0x00, 0xf0, 0x81, 0x01


	//----- nvinfo : EIATTR_SPARSE_MMA_MASK
	.align		4
.L_1544:
        /*0018*/ 	.byte	0x03, 0x50
        /*001a*/ 	.short	0x0000


	//----- nvinfo : EIATTR_MAXREG_COUNT
	.align		4
        /*001c*/ 	.byte	0x03, 0x1b
        /*001e*/ 	.short	0x00ff


	//----- nvinfo : EIATTR_NUM_BARRIERS
	.align		4
        /*0020*/ 	.byte	0x02, 0x4c
        /*0022*/ 	.byte	0x01
	.zero		1


	//----- nvinfo : EIATTR_MERCURY_ISA_VERSION
	.align		4
        /*0024*/ 	.byte	0x03, 0x5f
        /*0026*/ 	.short	0x0101


	//----- nvinfo : EIATTR_INT_WARP_WIDE_INSTR_OFFSETS
	.align		4
        /*0028*/ 	.byte	0x04, 0x31
        /*002a*/ 	.short	(.L_1546 - .L_1545)


	//   ....[0]....
.L_1545:
        /*002c*/ 	.word	0x000071e0


	//   ....[1]....
        /*0030*/ 	.word	0x000071f0


	//----- nvinfo : EIATTR_COOP_GROUP_MASK_REGIDS
	.align		4
.L_1546:
        /*0034*/ 	.byte	0x04, 0x29
        /*0036*/ 	.short	(.L_1548 - .L_1547)


	//   ....[0]....
.L_1547:
        /*0038*/ 	.word	0xffffffff


	//   ....[1]....
        /*003c*/ 	.word	0xffffffff


	//   ....[2]....
        /*0040*/ 	.word	0xffffffff


	//   ....[3]....
        /*0044*/ 	.word	0xffffffff


	//   ....[4]....
        /*0048*/ 	.word	0xffffffff


	//   ....[5]....
        /*004c*/ 	.word	0xffffffff


	//   ....[6]....
        /*0050*/ 	.word	0xffffffff


	//   ....[7]....
        /*0054*/ 	.word	0xffffffff


	//   ....[8]....
        /*0058*/ 	.word	0xffffffff


	//   ....[9]....
        /*005c*/ 	.word	0xffffffff


	//   ....[10]....
        /*0060*/ 	.word	0xffffffff


	//   ....[11]....
        /*0064*/ 	.word	0xffffffff


	//   ....[12]....
        /*0068*/ 	.word	0x05000011


	//   ....[13]....
        /*006c*/ 	.word	0x05000011


	//   ....[14]....
        /*0070*/ 	.word	0x05000011


	//   ....[15]....
        /*0074*/ 	.word	0x05000011


	//   ....[16]....
        /*0078*/ 	.word	0x05000011


	//   ....[17]....
        /*007c*/ 	.word	0x05000011


	//   ....[18]....
        /*0080*/ 	.word	0x05000011


	//----- nvinfo : EIATTR_COOP_GROUP_INSTR_OFFSETS
	.align		4
.L_1548:
        /*0084*/ 	.byte	0x04, 0x28
        /*0086*/ 	.short	(.L_1550 - .L_1549)


	//   ....[0]....
.L_1549:
        /*0088*/ 	.word	0x00005b00


	//   ....[1]....
        /*008c*/ 	.word	0x00005b40


	//   ....[2]....
        /*0090*/ 	.word	0x00005b70


	//   ....[3]....
        /*0094*/ 	.word	0x00005b90


	//   ....[4]....
        /*0098*/ 	.word	0x00005bb0


	//   ....[5]....
        /*009c*/ 	.word	0x00005ed0


	//   ....[6]....
        /*00a0*/ 	.word	0x00005ee0


	//   ....[7]....
        /*00a4*/ 	.word	0x00005f00


	//   ....[8]....
        /*00a8*/ 	.word	0x00005f20


	//   ....[9]....
        /*00ac*/ 	.word	0x00005f40


	//   ....[10]....
        /*00b0*/ 	.word	0x00005f60


	//   ....[11]....
        /*00b4*/ 	.word	0x00005f90


	//   ....[12]....
        /*00b8*/ 	.word	0x00007a10


	//   ....[13]....
        /*00bc*/ 	.word	0x00007a80


	//   ....[14]....
        /*00c0*/ 	.word	0x00007af0


	//   ....[15]....
        /*00c4*/ 	.word	0x00007b70


	//   ....[16]....
        /*00c8*/ 	.word	0x00007be0


	//   ....[17]....
        /*00cc*/ 	.word	0x00007c40


	//   ....[18]....
        /*00d0*/ 	.word	0x00007ca0


	//----- nvinfo : EIATTR_VRC_CTA_INIT_COUNT
	.align		4
.L_1550:
        /*00d4*/ 	.byte	0x02, 0x4a
	.zero		1
	.zero		1


	//----- nvinfo : EIATTR_EXIT_INSTR_OFFSETS
	.align		4
        /*00d8*/ 	.byte	0x04, 0x1c
        /*00da*/ 	.short	(.L_1552 - .L_1551)


	//   ....[0]....
.L_1551:
        /*00dc*/ 	.word	0x00000110


	//   ....[1]....
        /*00e0*/ 	.word	0x00000180


	//   ....[2]....
        /*00e4*/ 	.word	0x00007280


	//   ....[3]....
        /*00e8*/ 	.word	0x00007630


	//   ....[4]....
        /*00ec*/ 	.word	0x000079a0


	//----- nvinfo : EIATTR_MAX_THREADS
	.align		4
.L_1552:
        /*00f0*/ 	.byte	0x04, 0x05
        /*00f2*/ 	.short	(.L_1554 - .L_1553)
.L_1553:
        /*00f4*/ 	.word	0x00000100
        /*00f8*/ 	.word	0x00000001
        /*00fc*/ 	.word	0x00000001


	//----- nvinfo : EIATTR_CRS_STACK_SIZE
	.align		4
.L_1554:
        /*0100*/ 	.byte	0x04, 0x1e
        /*0102*/ 	.short	(.L_1556 - .L_1555)
.L_1555:
        /*0104*/ 	.word	0x00000000


	//----- nvinfo : EIATTR_CBANK_PARAM_SIZE
	.align		4
.L_1556:
        /*0108*/ 	.byte	0x03, 0x19
        /*010a*/ 	.short	0x0060


	//----- nvinfo : EIATTR_PARAM_CBANK
	.align		4
        /*010c*/ 	.byte	0x04, 0x0a
        /*010e*/ 	.short	(.L_1558 - .L_1557)
	.align		4
.L_1557:
        /*0110*/ 	.word	index@(.nv.constant0._ZN17fastertransformer19segmented_topp_impl27segmented_top_p_single_passINS0_28Segmented_topk_kernel_paramsIfiLi256ELi2EEELi256EEEvNS0_20TopKPerSegmentParamsE)
        /*0114*/ 	.short	0x0380
        /*0116*/ 	.short	0x0060


	//----- nvinfo : EIATTR_SW_WAR
	.align		4
.L_1558:
        /*0118*/ 	.byte	0x04, 0x36
        /*011a*/ 	.short	(.L_1560 - .L_1559)
.L_1559:
        /*011c*/ 	.word	0x00000008
.L_1560:


//--------------------- .nv.info._ZN17fastertransformer19segmented_topp_impl27segmented_top_p_single_passINS0_28Segmented_topk_kernel_paramsIfiLi256ELi2EEELi224EEEvNS0_20TopKPerSegmentParamsE --------------------------
	.section	.nv.info._ZN17fastertransformer19segmented_topp_impl27segmented_top_p_single_passINS0_28Segmented_topk_kernel_paramsIfiLi256ELi2EEELi224EEEvNS0_20TopKPerSegmentParamsE,"",@"SHT_CUDA_INFO"
	.sectionflags	@""
	.align	4


	//----- nvinfo : EIATTR_CUDA_API_VERSION
	.align		4
        /*0000*/ 	.byte	0x04, 0x37
        /*0002*/ 	.short	(.L_1562 - .L_1561)
.L_1561:
        /*0004*/ 	.word	0x00000082


	//----- nvinfo : EIATTR_KPARAM_INFO
	.align		4
.L_1562:
        /*0008*/ 	.byte	0x04, 0x17
        /*000a*/ 	.short	(.L_1564 - .L_1563)
.L_1563:
        /*000c*/ 	.word	0x00000000
        /*0010*/ 	.short	0x0000
        /*0012*/ 	.short	0x0000
        /*0014*/ 	.byte	0x00, 0xf0, 0x81, 0x01


	//----- nvinfo : EIATTR_SPARSE_MMA_MASK
	.align		4
.L_1564:
        /*0018*/ 	.byte	0x03, 0x50
        /*001a*/ 	.short	0x0000


	//----- nvinfo : EIATTR_MAXREG_COUNT
	.align		4
        /*001c*/ 	.byte	0x03, 0x1b
        /*001e*/ 	.short	0x00ff


	//----- nvinfo : EIATTR_NUM_BARRIERS
	.align		4
        /*0020*/ 	.byte	0x02, 0x4c
        /*0022*/ 	.byte	0x01
	.zero		1


	//----- nvinfo : EIATTR_MERCURY_ISA_VERSION
	.align		4
        /*0024*/ 	.byte	0x03, 0x5f
        /*0026*/ 	.short	0x0101


	//----- nvinfo : EIATTR_INT_WARP_WIDE_INSTR_OFFSETS
	.align		4
        /*0028*/ 	.byte	0x04, 0x31
        /*002a*/ 	.short	(.L_1566 - .L_1565)


	//   ....[0]....
.L_1565:
        /*002c*/ 	.word	0x000092d0


	//   ....[1]....
        /*0030*/ 	.word	0x000092e0


	//----- nvinfo : EIATTR_COOP_GROUP_MASK_REGIDS
	.align		4
.L_1566:
        /*0034*/ 	.byte	0x04, 0x29
        /*0036*/ 	.short	(.L_1568 - .L_1567)


	//   ....[0]....
.L_1567:
        /*0038*/ 	.word	0xffffffff


	//   ....[1]....
        /*003c*/ 	.word	0xffffffff


	//   ....[2]....
        /*0040*/ 	.word	0xffffffff


	//   ....[3]....
        /*0044*/ 	.word	0xffffffff


	//   ....[4]....
        /*0048*/ 	.word	0xffffffff


	//   ....[5]....
        /*004c*/ 	.word	0xffffffff


	//   ....[6]....
        /*0050*/ 	.word	0xffffffff


	//   ....[7]....
        /*0054*/ 	.word	0xffffffff


	//   ....[8]....
        /*0058*/ 	.word	0xffffffff


	//   ....[9]....
        /*005c*/ 	.word	0xffffffff


	//   ....[10]....
        /*0060*/ 	.word	0xffffffff


	//   ....[11]....
        /*0064*/ 	.word	0xffffffff


	//   ....[12]....
        /*0068*/ 	.word	0x05000012


	//   ....[13]....
        /*006c*/ 	.word	0x05000012


	//   ....[14]....
        /*0070*/ 	.word	0x05000012


	//   ....[15]....
        /*0074*/ 	.word	0x05000012


	//   ....[16]....
        /*0078*/ 	.word	0x05000012


	//   ....[17]....
        /*007c*/ 	.word	0x05000012


	//   ....[18]....
        /*0080*/ 	.word	0x05000012


	//----- nvinfo : EIATTR_COOP_GROUP_INSTR_OFFSETS
	.align		4
.L_1568:
        /*0084*/ 	.byte	0x04, 0x28
        /*0086*/ 	.short	(.L_1570 - .L_1569)


	//   ....[0]....
.L_1569:
        /*0088*/ 	.word	0x00007770


	//   ....[1]....
        /*008c*/ 	.word	0x00007790


	//   ....[2]....
        /*0090*/ 	.word	0x000077b0


	//   ....[3]....
        /*0094*/ 	.word	0x000077d0


	//   ....[4]....
        /*0098*/ 	.word	0x00007840


	//   ....[5]....
        /*009c*/ 	.word	0x00007f30


	//   ....[6]....
        /*00a0*/ 	.word	0x00007f40


	//   ....[7]....
        /*00a4*/ 	.word	0x00007f60


	//   ....[8]....
        /*00a8*/ 	.word	0x00007f80


	//   ....[9]....
        /*00ac*/ 	.word	0x00007fa0


	//   ....[10]....
        /*00b0*/ 	.word	0x00007fc0


	//   ....[11]....
        /*00b4*/ 	.word	0x00007ff0


	//   ....[12]....
        /*00b8*/ 	.word	0x00009b00


	//   ....[13]....
        /*00bc*/ 	.word	0x00009b70


	//   ....[14]....
        /*00c0*/ 	.word	0x00009be0


	//   ....[15]....
        /*00c4*/ 	.word	0x00009c60


	//   ....[16]....
        /*00c8*/ 	.word	0x00009cd0


	//   ....[17]....
        /*00cc*/ 	.word	0x00009d30


	//   ....[18]....
        /*00d0*/ 	.word	0x00009d90


	//----- nvinfo : EIATTR_VRC_CTA_INIT_COUNT
	.align		4
.L_1570:
        /*00d4*/ 	.byte	0x02, 0x4a
	.zero		1
	.zero		1


	//----- nvinfo : EIATTR_EXIT_INSTR_OFFSETS
	.align		4
        /*00d8*/ 	.byte	0x04, 0x1c
        /*00da*/ 	.short	(.L_1572 - .L_1571)


	//   ....[0]....
.L_1571:
        /*00dc*/ 	.word	0x00000110


	//   ....[1]....
        /*00e0*/ 	.word	0x00000180


	//   ....[2]....
        /*00e4*/ 	.word	0x00009370


	//   ....[3]....
        /*00e8*/ 	.word	0x00009720


	//   ....[4]....
        /*00ec*/ 	.word	0x00009a90


	//----- nvinfo : EIATTR_MAX_THREADS
	.align		4
.L_1572:
        /*00f0*/ 	.byte	0x04, 0x05
        /*00f2*/ 	.short	(.L_1574 - .L_1573)
.L_1573:
        /*00f4*/ 	.word	0x00000100
        /*00f8*/ 	.word	0x00000001
        /*00fc*/ 	.word	0x00000001


	//----- nvinfo : EIATTR_CRS_STACK_SIZE
	.align		4
.L_1574:
        /*0100*/ 	.byte	0x04, 0x1e
        /*0102*/ 	.short	(.L_1576 - .L_1575)
.L_1575:
        /*0104*/ 	.word	0x00000000


	//----- nvinfo : EIATTR_CBANK_PARAM_SIZE
	.align		4
.L_1576:
        /*0108*/ 	.byte	0x03, 0x19
        /*010a*/ 	.short	0x0060


	//----- nvinfo : EIATTR_PARAM_CBANK
	.align		4
        /*010c*/ 	.byte	0x04, 0x0a
        /*010e*/ 	.short	(.L_1578 - .L_1577)
	.align		4
.L_1577:
        /*0110*/ 	.word	index@(.nv.constant0._ZN17fastertransformer19segmented_topp_impl27segmented_top_p_single_passINS0_28Segmented_topk_kernel_paramsIfiLi256ELi2EEELi224EEEvNS0_20TopKPerSegmentParamsE)
        /*0114*/ 	.short	0x0380
        /*0116*/ 	.short	0x0060


	//----- nvinfo : EIATTR_SW_WAR
	.align		4
.L_1578:
        /*0118*/ 	.byte	0x04, 0x36
        /*011a*/ 	.short	(.L_1580 - .L_1579)
.L_1579:
        /*011c*/ 	.word	0x00000008
.L_1580:


//--------------------- .nv.info._ZN17fastertransformer19segmented_topp_impl27segmented_top_p_single_passINS0_28Segmented_topk_kernel_paramsIfiLi256ELi2EEELi192EEEvNS0_20TopKPerSegmentParamsE --------------------------
	.section	.nv.info._ZN17fastertransformer19segmented_topp_impl27segmented_top_p_single_passINS0_28Segmented_topk_kernel_paramsIfiLi256ELi2EEELi192EEEvNS0_20TopKPerSegmentParamsE,"",@"SHT_CUDA_INFO"
	.sectionflags	@""
	.align	4


	//----- nvinfo : EIATTR_CUDA_API_VERSION
	.align		4
        /*0000*/ 	.byte	0x04, 0x37
        /*0002*/ 	.short	(.L_1582 - .L_1581)
.L_1581:
        /*0004*/ 	.word	0x00000082


	//----- nvinfo : EIATTR_KPARAM_INFO
	.align		4
.L_1582:
        /*0008*/ 	.byte	0x04, 0x17
        /*000a*/ 	.short	(.L_1584 - .L_1583)
.L_1583:
        /*000c*/ 	.word	0x00000000
        /*0010*/ 	.short	0x0000
        /*0012*/ 	.short	0x0000
        /*0014*/ 	.byte	0x00, 0xf0, 0x81, 0x01


	//----- nvinfo : EIATTR_SPARSE_MMA_MASK
	.align		4
.L_1584:
        /*0018*/ 	.byte	0x03, 0x50
        /*001a*/ 	.short	0x0000


	//----- nvinfo : EIATTR_MAXREG_COUNT
	.align		4
        /*001c*/ 	.byte	0x03, 0x1b
        /*001e*/ 	.short	0x00ff


	//----- nvinfo : EIATTR_NUM_BARRIERS
	.align		4
        /*0020*/ 	.byte	0x02, 0x4c
        /*0022*/ 	.byte	0x01
	.zero		1


	//----- nvinfo : EIATTR_ANNOTATIONS
	.align		4
        /*0024*/ 	.byte	0x04, 0x55
        /*0026*/ 	.short	(.L_1586 - .L_1585)


	//   ....[0]....
.L_1585:
        /*0028*/ 	.word	0x00000001
        /*002c*/ 	.byte	0x90, 0x00, 0x00, 0x00, 0x01, 0x00, 0x00, 0x00, 0x10, 0x26, 0x00, 0x00, 0x01, 0x00, 0x00, 0x00
        /*003c*/ 	.byte	0x40, 0x26, 0x00, 0x00, 0x01, 0x00, 0x00, 0x00, 0x00, 0x4a, 0x00, 0x00, 0x01, 0x00, 0x00, 0x00
        /*004c*/ 	.byte	0x30, 0x4a, 0x00, 0x00, 0x01, 0x00, 0x00, 0x00, 0xf0, 0x84, 0x00, 0x00


	//----- nvinfo : EIATTR_MERCURY_ISA_VERSION
	.align		4
.L_1586:
        /*0058*/ 	.byte	0x03, 0x5f
        /*005a*/ 	.short	0x0101


	//----- nvinfo : EIATTR_INT_WARP_WIDE_INSTR_OFFSETS
	.align		4
        /*005c*/ 	.byte	0x04, 0x31
        /*005e*/ 	.short	(.L_1588 - .L_1587)


	//   ....[0]....
.L_1587:
        /*0060*/ 	.word	0x00008510


	//   ....[1]....
        /*0064*/ 	.word	0x00008520


	//----- nvinfo : EIATTR_COOP_GROUP_MASK_REGIDS
	.align		4
.L_1588:
        /*0068*/ 	.byte	0x04, 0x29
        /*006a*/ 	.short	(.L_1590 - .L_1589)


	//   ....[0]....
.L_1589:
        /*006c*/ 	.word	0xffffffff


	//   ....[1]....
        /*0070*/ 	.word	0xffffffff


	//   ....[2]....
        /*0074*/ 	.word	0xffffffff


	//   ....[3]....
        /*0078*/ 	.word	0xffffffff


	//   ....[4]....
        /*007c*/ 	.word	0xffffffff


	//   ....[5]....
        /*0080*/ 	.word	0xffffffff


	//   ....[6]....
        /*0084*/ 	.word	0xffffffff


	//   ....[7]....
        /*0088*/ 	.word	0xffffffff


	//   ....[8]....
        /*008c*/ 	.word	0xffffffff


	//   ....[9]....
        /*0090*/ 	.word	0xffffffff


	//   ....[10]....
        /*0094*/ 	.word	0xffffffff


	//   ....[11]....
        /*0098*/ 	.word	0xffffffff


	//   ....[12]....
        /*009c*/ 	.word	0x05000016


	//   ....[13]....
        /*00a0*/ 	.word	0x05000016


	//   ....[14]....
        /*00a4*/ 	.word	0x05000016


	//   ....[15]....
        /*00a8*/ 	.word	0x05000016


	//   ....[16]....
        /*00ac*/ 	.word	0x05000016


	//   ....[17]....
        /*00b0*/ 	.word	0x05000016


	//   ....[18]....
        /*00b4*/ 	.word	0x05000016


	//----- nvinfo : EIATTR_COOP_GROUP_INSTR_OFFSETS
	.align		4
.L_1590:
        /*00b8*/ 	.byte	0x04, 0x28
        /*00ba*/ 	.short	(.L_1592 - .L_1591)


	//   ....[0]....
.L_1591:
        /*00bc*/ 	.word	0x00004a40


	//   ....[1]....
        /*00c0*/ 	.word	0x00004a60


	//   ....[2]....
        /*00c4*/ 	.word	0x00004a80


	//   ....[3]....
        /*00c8*/ 	.word	0x00004ab0


	//   ....[4]....
        /*00cc*/ 	.word	0x00004ad0


	//   ....[5]....
        /*00d0*/ 	.word	0x00004e10


	//   ....[6]....
        /*00d4*/ 	.word	0x00004e20


	//   ....[7]....
        /*00d8*/ 	.word	0x00004e40


	//   ....[8]....
        /*00dc*/ 	.word	0x00004e60


	//   ....[9]....
        /*00e0*/ 	.word	0x00004e80


	//   ....[10]....
        /*00e4*/ 	.word	0x00004ea0


	//   ....[11]....
        /*00e8*/ 	.word	0x00004ed0


	//   ....[12]....
        /*00ec*/ 	.word	0x00008d50


	//   ....[13]....
        /*00f0*/ 	.word	0x00008dc0


	//   ....[14]....
        /*00f4*/ 	.word	0x00008e30


	//   ....[15]....
        /*00f8*/ 	.word	0x00008eb0


	//   ....[16]....
        /*00fc*/ 	.word	0x00008f20


	//   ....[17]....
        /*0100*/ 	.word	0x00008f80


	//   ....[18]....
        /*0104*/ 	.word	0x00008fe0


	//----- nvinfo : EIATTR_VRC_CTA_INIT_COUNT
	.align		4
.L_1592:
        /*0108*/ 	.byte	0x02, 0x4a
	.zero		1
	.zero		1


	//----- nvinfo : EIATTR_EXIT_INSTR_OFFSETS
	.align		4
        /*010c*/ 	.byte	0x04, 0x1c
        /*010e*/ 	.short	(.L_1594 - .L_1593)


	//   ....[0]....
.L_1593:
        /*0110*/ 	.word	0x00000120


	//   ....[1]....
        /*0114*/ 	.word	0x00000190


	//   ....[2]....
        /*0118*/ 	.word	0x000085c0


	//   ....[3]....
        /*011c*/ 	.word	0x00008970


	//   ....[4]....
        /*0120*/ 	.word	0x00008ce0


	//----- nvinfo : EIATTR_MAX_THREADS
	.align		4
.L_1594:
        /*0124*/ 	.byte	0x04, 0x05
        /*0126*/ 	.short	(.L_1596 - .L_1595)
.L_1595:
        /*0128*/ 	.word	0x00000100
        /*012c*/ 	.word	0x00000001
        /*0130*/ 	.word	0x00000001


	//----- nvinfo : EIATTR_CRS_STACK_SIZE
	.align		4
.L_1596:
        /*0134*/ 	.byte	0x04, 0x1e
        /*0136*/ 	.short	(.L_1598 - .L_1597)
.L_1597:
        /*0138*/ 	.word	0x00000000


	//----- nvinfo : EIATTR_CBANK_PARAM_SIZE
	.align		4
.L_1598:
        /*013c*/ 	.byte	0x03, 0x19
        /*013e*/ 	.short	0x0060


	//----- nvinfo : EIATTR_PARAM_CBANK
	.align		4
        /*0140*/ 	.byte	0x04, 0x0a
        /*0142*/ 	.short	(.L_1600 - .L_1599)
	.align		4
.L_1599:
        /*0144*/ 	.word	index@(.nv.constant0._ZN17fastertransformer19segmented_topp_impl27segmented_top_p_single_passINS0_28Segmented_topk_kernel_paramsIfiLi256ELi2EEELi192EEEvNS0_20TopKPerSegmentParamsE)
        /*0148*/ 	.short	0x0380
        /*014a*/ 	.short	0x0060


	//----- nvinfo : EIATTR_SW_WAR
	.align		4
.L_1600:
        /*014c*/ 	.byte	0x04, 0x36
        /*014e*/ 	.short	(.L_1602 - .L_1601)
.L_1601:
        /*0150*/ 	.word	0x00000008
.L_1602:


//--------------------- .nv.info._ZN17fastertransformer19segmented_topp_impl27segmented_top_p_single_passINS0_28Segmented_topk_kernel_paramsIfiLi256ELi2EEELi160EEEvNS0_20TopKPerSegmentParamsE --------------------------
	.section	.nv.info._ZN17fastertransformer19segmented_topp_impl27segmented_top_p_single_passINS0_28Segmented_topk_kernel_paramsIfiLi256ELi2EEELi160EEEvNS0_20TopKPerSegmentParamsE,"",@"SHT_CUDA_INFO"
	.sectionflags	@""
	.align	4


	//----- nvinfo : EIATTR_CUDA_API_VERSION
	.align		4
        /*0000*/ 	.byte	0x04, 0x37
        /*0002*/ 	.short	(.L_1604 - .L_1603)
.L_1603:
        /*0004*/ 	.word	0x00000082


	//----- nvinfo : EIATTR_KPARAM_INFO
	.align		4
.L_1604:
        /*0008*/ 	.byte	0x04, 0x17
        /*000a*/ 	.short	(.L_1606 - .L_1605)
.L_1605:
        /*000c*/ 	.word	0x00000000
        /*0010*/ 	.short	0x0000
        /*0012*/ 	.short	0x0000
        /*0014*/ 	.byte	0x00, 0xf0, 0x81, 0x01


	//----- nvinfo : EIATTR_SPARSE_MMA_MASK
	.align		4
.L_1606:
        /*0018*/ 	.byte	0x03, 0x50
        /*001a*/ 	.short	0x0000


	//----- nvinfo : EIATTR_MAXREG_COUNT
	.align		4
        /*001c*/ 	.byte	0x03, 0x1b
        /*001e*/ 	.short	0x00ff


	//----- nvinfo : EIATTR_NUM_BARRIERS
	.align		4
        /*0020*/ 	.byte	0x02, 0x4c
        /*0022*/ 	.byte	0x01
	.zero		1


	//----- nvinfo : EIATTR_MERCURY_ISA_VERSION
	.align		4
        /*0024*/ 	.byte	0x03, 0x5f
        /*0026*/ 	.short	0x0101


	//----- nvinfo : EIATTR_INT_WARP_WIDE_INSTR_OFFSETS
	.align		4
        /*0028*/ 	.byte	0x04, 0x31
        /*002a*/ 	.short	(.L_1608 - .L_1607)


	//   ....[0]....
.L_1607:
        /*002c*/ 	.word	0x000082c0


	//   ....[1]....
        /*0030*/ 	.word	0x000082d0


	//----- nvinfo : EIATTR_COOP_GROUP_MASK_REGIDS
	.align		4
.L_1608:
        /*0034*/ 	.byte	0x04, 0x29
        /*0036*/ 	.short	(.L_1610 - .L_1609)


	//   ....[0]....
.L_1609:
        /*0038*/ 	.word	0xffffffff


	//   ....[1]....
        /*003c*/ 	.word	0xffffffff


	//   ....[2]....
        /*0040*/ 	.word	0xffffffff


	//   ....[3]....
        /*0044*/ 	.word	0xffffffff


	//   ....[4]....
        /*0048*/ 	.word	0xffffffff


	//   ....[5]....
        /*004c*/ 	.word	0xffffffff


	//   ....[6]....
        /*0050*/ 	.word	0xffffffff


	//   ....[7]....
        /*0054*/ 	.word	0xffffffff


	//   ....[8]....
        /*0058*/ 	.word	0xffffffff


	//   ....[9]....
        /*005c*/ 	.word	0xffffffff


	//   ....[10]....
        /*0060*/ 	.word	0xffffffff


	//   ....[11]....
        /*0064*/ 	.word	0xffffffff


	//   ....[12]....
        /*0068*/ 	.word	0x05000016


	//   ....[13]....
        /*006c*/ 	.word	0x05000016


	//   ....[14]....
        /*0070*/ 	.word	0x05000016


	//   ....[15]....
        /*0074*/ 	.word	0x05000016


	//   ....[16]....
        /*0078*/ 	.word	0x05000016


	//   ....[17]....
        /*007c*/ 	.word	0x05000016


	//   ....[18]....
        /*0080*/ 	.word	0x05000016


	//----- nvinfo : EIATTR_COOP_GROUP_INSTR_OFFSETS
	.align		4
.L_1610:
        /*0084*/ 	.byte	0x04, 0x28
        /*0086*/ 	.short	(.L_1612 - .L_1611)


	//   ....[0]....
.L_1611:
        /*0088*/ 	.word	0x00004fc0


	//   ....[1]....
        /*008c*/ 	.word	0x00004fe0


	//   ....[2]....
        /*0090*/ 	.word	0x00005000


	//   ....[3]....
        /*0094*/ 	.word	0x00005030


	//   ....[4]....
        /*0098*/ 	.word	0x000050b0


	//   ....[5]....
        /*009c*/ 	.word	0x00005750


	//   ....[6]....
        /*00a0*/ 	.word	0x00005760


	//   ....[7]....
        /*00a4*/ 	.word	0x00005780


	//   ....[8]....
        /*00a8*/ 	.word	0x000057a0


	//   ....[9]....
        /*00ac*/ 	.word	0x000057c0


	//   ....[10]....
        /*00b0*/ 	.word	0x000057e0


	//   ....[11]....
        /*00b4*/ 	.word	0x00005810


	//   ....[12]....
        /*00b8*/ 	.word	0x00008ad0


	//   ....[13]....
        /*00bc*/ 	.word	0x00008b40


	//   ....[14]....
        /*00c0*/ 	.word	0x00008bb0


	//   ....[15]....
        /*00c4*/ 	.word	0x00008c30


	//   ....[16]....
        /*00c8*/ 	.word	0x00008ca0


	//   ....[17]....
        /*00cc*/ 	.word	0x00008d00


	//   ....[18]....
        /*00d0*/ 	.word	0x00008d60


	//----- nvinfo : EIATTR_VRC_CTA_INIT_COUNT
	.align		4
.L_1612:
        /*00d4*/ 	.byte	0x02, 0x4a
	.zero		1
	.zero		1


	//----- nvinfo : EIATTR_EXIT_INSTR_OFFSETS
	.align		4
        /*00d8*/ 	.byte	0x04, 0x1c
        /*00da*/ 	.short	(.L_1614 - .L_1613)


	//   ....[0]....
.L_1613:
        /*00dc*/ 	.word	0x00000110


	//   ....[1]....
        /*00e0*/ 	.word	0x00000180


	//   ....[2]....
        /*00e4*/ 	.word	0x00008360


	//   ....[3]....
        /*00e8*/ 	.word	0x000086f0


	//   ....[4]....
        /*00ec*/ 	.word	0x00008a60


	//----- nvinfo : EIATTR_MAX_THREADS
	.align		4
.L_1614:
        /*00f0*/ 	.byte	0x04, 0x05
        /*00f2*/ 	.short	(.L_1616 - .L_1615)
.L_1615:
        /*00f4*/ 	.word	0x00000100
        /*00f8*/ 	.word	0x00000001
        /*00fc*/ 	.word	0x00000001


	//----- nvinfo : EIATTR_CRS_STACK_SIZE
	.align		4
.L_1616:
        /*0100*/ 	.byte	0x04, 0x1e
        /*0102*/ 	.short	(.L_1618 - .L_1617)
.L_1617:
        /*0104*/ 	.word	0x00000000


	//----- nvinfo : EIATTR_CBANK_PARAM_SIZE
	.align		4
.L_1618:
        /*0108*/ 	.byte	0x03, 0x19
        /*010a*/ 	.short	0x0060


	//----- nvinfo : EIATTR_PARAM_CBANK
	.align		4
        /*010c*/ 	.byte	0x04, 0x0a
        /*010e*/ 	.short	(.L_1620 - .L_1619)
	.align		4
.L_1619:
        /*0110*/ 	.word	index@(.nv.constant0._ZN17fastertransformer19segmented_topp_impl27segmented_top_p_single_passINS0_28Segmented_topk_kernel_paramsIfiLi256ELi2EEELi160EEEvNS0_20TopKPerSegmentParamsE)
        /*0114*/ 	.short	0x0380
        /*0116*/ 	.short	0x0060


	//----- nvinfo : EIATTR_SW_WAR
	.align		4
.L_1620:
        /*0118*/ 	.byte	0x04, 0x36
        /*011a*/ 	.short	(.L_1622 - .L_1621)
.L_1621:
        /*011c*/ 	.word	0x00000008
.L_1622:


//--------------------- .nv.info._ZN17fastertransformer19segmented_topp_impl27segmented_top_p_single_passINS0_28Segmented_topk_kernel_paramsIfiLi256ELi2EEELi128EEEvNS0_20TopKPerSegmentParamsE --------------------------
	.section	.nv.info._ZN17fastertransformer19segmented_topp_impl27segmented_top_p_single_passINS0_28Segmented_topk_kernel_paramsIfiLi256ELi2EEELi128EEEvNS0_20TopKPerSegmentParamsE,"",@"SHT_CUDA_INFO"
	.sectionflags	@""
	.align	4


	//----- nvinfo : EIATTR_CUDA_API_VERSION
	.align		4
        /*0000*/ 	.byte	0x04, 0x37
        /*0002*/ 	.short	(.L_1624 - .L_1623)
.L_1623:
        /*0004*/ 	.word	0x00000082


	//----- nvinfo : EIATTR_KPARAM_INFO
	.align		4
.L_1624:
        /*0008*/ 	.byte	0x04, 0x17
        /*000a*/ 	.short	(.L_1626 - .L_1625)
.L_1625:
        /*000c*/ 	.word	0x00000000
        /*0010*/ 	.short	0x0000
        /*0012*/ 	.short	0x0000
        /*0014*/ 	.byte	0x00, 0xf0, 0x81, 0x01


	//----- nvinfo : EIATTR_SPARSE_MMA_MASK
	.align		4
.L_1626:
        /*0018*/ 	.byte	0x03, 0x50
        /*001a*/ 	.short	0x0000


	//----- nvinfo : EIATTR_MAXREG_COUNT
	.align		4
        /*001c*/ 	.byte	0x03, 0x1b
        /*001e*/ 	.short	0x00ff


	//----- nvinfo : EIATTR_NUM_BARRIERS
	.align		4
        /*0020*/ 	.byte	0x02, 0x4c
        /*0022*/ 	.byte	0x01
	.zero		1


	//----- nvinfo : EIATTR_MERCURY_ISA_VERSION
	.align		4
        /*0024*/ 	.byte	0x03, 0x5f
        /*0026*/ 	.short	0x0101


	//----- nvinfo : EIATTR_INT_WARP_WIDE_INSTR_OFFSETS
	.align		4
        /*0028*/ 	.byte	0x04, 0x31
        /*002a*/ 	.short	(.L_1628 - .L_1627)


	//   ....[0]....
.L_1627:
        /*002c*/ 	.word	0x000085b0


	//   ....[1]....
        /*0030*/ 	.word	0x000085c0


	//----- nvinfo : EIATTR_COOP_GROUP_MASK_REGIDS
	.align		4
.L_1628:
        /*0034*/ 	.byte	0x04, 0x29
        /*0036*/ 	.short	(.L_1630 - .L_1629)


	//   ....[0]....
.L_1629:
        /*0038*/ 	.word	0xffffffff


	//   ....[1]....
        /*003c*/ 	.word	0xffffffff


	//   ....[2]....
        /*0040*/ 	.word	0xffffffff


	//   ....[3]....
        /*0044*/ 	.word	0xffffffff


	//   ....[4]....
        /*0048*/ 	.word	0xffffffff


	//   ....[5]....
        /*004c*/ 	.word	0xffffffff


	//   ....[6]....
        /*0050*/ 	.word	0xffffffff


	//   ....[7]....
        /*0054*/ 	.word	0xffffffff


	//   ....[8]....
        /*0058*/ 	.word	0xffffffff


	//   ....[9]....
        /*005c*/ 	.word	0xffffffff


	//   ....[10]....
        /*0060*/ 	.word	0xffffffff


	//   ....[11]....
        /*0064*/ 	.word	0xffffffff


	//   ....[12]....
        /*0068*/ 	.word	0x050000e4


	//   ....[13]....
        /*006c*/ 	.word	0x050000e4


	//   ....[14]....
        /*0070*/ 	.word	0x050000e4


	//   ....[15]....
        /*0074*/ 	.word	0x050000e4


	//   ....[16]....
        /*0078*/ 	.word	0x050000e4


	//   ....[17]....
        /*007c*/ 	.word	0x050000e4


	//   ....[18]....
        /*0080*/ 	.word	0x050000e4


	//----- nvinfo : EIATTR_COOP_GROUP_INSTR_OFFSETS
	.align		4
.L_1630:
        /*0084*/ 	.byte	0x04, 0x28
        /*0086*/ 	.short	(.L_1632 - .L_1631)


	//   ....[0]....
.L_1631:
        /*0088*/ 	.word	0x000043a0


	//   ....[1]....
        /*008c*/ 	.word	0x000043c0


	//   ....[2]....
        /*0090*/ 	.word	0x000043e0


	//   ....[3]....
        /*0094*/ 	.word	0x00004400


	//   ....[4]....
        /*0098*/ 	.word	0x00004420


	//   ....[5]....
        /*009c*/ 	.word	0x00004890


	//   ....[6]....
        /*00a0*/ 	.word	0x000048a0


	//   ....[7]....
        /*00a4*/ 	.word	0x000048c0


	//   ....[8]....
        /*00a8*/ 	.word	0x000048e0


	//   ....[9]....
        /*00ac*/ 	.word	0x00004900


	//   ....[10]....
        /*00b0*/ 	.word	0x00004920


	//   ....[11]....
        /*00b4*/ 	.word	0x00004950


	//   ....[12]....
        /*00b8*/ 	.word	0x00008de0


	//   ....[13]....
        /*00bc*/ 	.word	0x00008e50


	//   ....[14]....
        /*00c0*/ 	.word	0x00008ed0


	//   ....[15]....
        /*00c4*/ 	.word	0x00008f40


	//   ....[16]....
        /*00c8*/ 	.word	0x00008fb0


	//   ....[17]....
        /*00cc*/ 	.word	0x00009010


	//   ....[18]....
        /*00d0*/ 	.word	0x00009070


	//----- nvinfo : EIATTR_VRC_CTA_INIT_COUNT
	.align		4
.L_1632:
        /*00d4*/ 	.byte	0x02, 0x4a
	.zero		1
	.zero		1


	//----- nvinfo : EIATTR_EXIT_INSTR_OFFSETS
	.align		4
        /*00d8*/ 	.byte	0x04, 0x1c
        /*00da*/ 	.short	(.L_1634 - .L_1633)


	//   ....[0]....
.L_1633:
        /*00dc*/ 	.word	0x00000130


	//   ....[1]....
        /*00e0*/ 	.word	0x000001c0


	//   ....[2]....
        /*00e4*/ 	.word	0x00008660


	//   ....[3]....
        /*00e8*/ 	.word	0x00008a10


	//   ....[4]....
        /*00ec*/ 	.word	0x00008d80


	//----- nvinfo : EIATTR_MAX_THREADS
	.align		4
.L_1634:
        /*00f0*/ 	.byte	0x04, 0x05
        /*00f2*/ 	.short	(.L_1636 - .L_1635)
.L_1635:
        /*00f4*/ 	.word	0x00000100
        /*00f8*/ 	.word	0x00000001
        /*00fc*/ 	.word	0x00000001


	//----- nvinfo : EIATTR_CRS_STACK_SIZE
	.align		4
.L_1636:
        /*0100*/ 	.byte	0x04, 0x1e
        /*0102*/ 	.short	(.L_1638 - .L_1637)
.L_1637:
        /*0104*/ 	.word	0x00000000


	//----- nvinfo : EIATTR_CBANK_PARAM_SIZE
	.align		4
.L_1638:
        /*0108*/ 	.byte	0x03, 0x19
        /*010a*/ 	.short	0x0060


	//----- nvinfo : EIATTR_PARAM_CBANK
	.align		4
        /*010c*/ 	.byte	0x04, 0x0a
        /*010e*/ 	.short	(.L_1640 - .L_1639)
	.align		4
.L_1639:
        /*0110*/ 	.word	index@(.nv.constant0._ZN17fastertransformer19segmented_topp_impl27segmented_top_p_single_passINS0_28Segmented_topk_kernel_paramsIfiLi256ELi2EEELi128EEEvNS0_20TopKPerSegmentParamsE)
        /*0114*/ 	.short	0x0380
        /*0116*/ 	.short	0x0060


	//----- nvinfo : EIATTR_SW_WAR
	.align		4
.L_1640:
        /*0118*/ 	.byte	0x04, 0x36
        /*011a*/ 	.short	(.L_1642 - .L_1641)
.L_1641:
        /*011c*/ 	.word	0x00000008
.L_1642:


//--------------------- .nv.info._ZN17fastertransformer19segmented_topp_impl27segmented_top_p_single_passINS0_28Segmented_topk_kernel_paramsIfiLi256ELi2EEELi96EEEvNS0_20TopKPerSegmentParamsE --------------------------
	.section	.nv.info._ZN17fastertransformer19segmented_topp_impl27segmented_top_p_single_passINS0_28Segmented_topk_kernel_paramsIfiLi256ELi2EEELi96EEEvNS0_20TopKPerSegmentParamsE,"",@"SHT_CUDA_INFO"
	.sectionflags	@""
	.align	4


	//----- nvinfo : EIATTR_CUDA_API_VERSION
	.align		4
        /*0000*/ 	.byte	0x04, 0x37
        /*0002*/ 	.short	(.L_1644 - .L_1643)
.L_1643:
        /*0004*/ 	.word	0x00000082


	//----- nvinfo : EIATTR_KPARAM_INFO
	.align		4
.L_1644:
        /*0008*/ 	.byte	0x04, 0x17
        /*000a*/ 	.short	(.L_1646 - .L_1645)
.L_1645:
        /*000c*/ 	.word	0x00000000
        /*0010*/ 	.short	0x0000
        /*0012*/ 	.short	0x0000
        /*0014*/ 	.byte	0x00, 0xf0, 0x81, 0x01


	//----- nvinfo : EIATTR_SPARSE_MMA_MASK
	.align		4
.L_1646:
        /*0018*/ 	.byte	0x03, 0x50
        /*001a*/ 	.short	0x0000


	//----- nvinfo : EIATTR_MAXREG_COUNT
	.align		4
        /*001c*/ 	.byte	0x03, 0x1b
        /*001e*/ 	.short	0x00ff


	//----- nvinfo : EIATTR_NUM_BARRIERS
	.align		4
        /*0020*/ 	.byte	0x02, 0x4c
        /*0022*/ 	.byte	0x01
	.zero		1


	//----- nvinfo : EIATTR_MERCURY_ISA_VERSION
	.align		4
        /*0024*/ 	.byte	0x03, 0x5f
        /*0026*/ 	.short	0x0101


	//----- nvinfo : EIATTR_INT_WARP_WIDE_INSTR_OFFSETS
	.align		4
        /*0028*/ 	.byte	0x04, 0x31
        /*002a*/ 	.short	(.L_1648 - .L_1647)


	//   ....[0]....
.L_1647:
        /*002c*/ 	.word	0x00006b20


	//   ....[1]....
        /*0030*/ 	.word	0x00006b30


	//----- nvinfo : EIATTR_COOP_GROUP_MASK_REGIDS
	.align		4
.L_1648:
        /*0034*/ 	.byte	0x04, 0x29
        /*0036*/ 	.short	(.L_1650 - .L_1649)


	//   ....[0]....
.L_1649:
        /*0038*/ 	.word	0xffffffff


	//   ....[1]....
        /*003c*/ 	.word	0xffffffff


	//   ....[2]....
        /*0040*/ 	.word	0xffffffff


	//   ....[3]....
        /*0044*/ 	.word	0xffffffff


	//   ....[4]....
        /*0048*/ 	.word	0xffffffff


	//   ....[5]....
        /*004c*/ 	.word	0xffffffff


	//   ....[6]....
        /*0050*/ 	.word	0xffffffff


	//   ....[7]....
        /*0054*/ 	.word	0xffffffff


	//   ....[8]....
        /*0058*/ 	.word	0xffffffff


	//   ....[9]....
        /*005c*/ 	.word	0xffffffff


	//   ....[10]....
        /*0060*/ 	.word	0xffffffff


	//   ....[11]....
        /*0064*/ 	.word	0xffffffff


	//   ....[12]....
        /*0068*/ 	.word	0x050000da


	//   ....[13]....
        /*006c*/ 	.word	0x050000da


	//   ....[14]....
        /*0070*/ 	.word	0x050000da


	//   ....[15]....
        /*0074*/ 	.word	0x050000da


	//   ....[16]....
        /*0078*/ 	.word	0x050000da


	//   ....[17]....
        /*007c*/ 	.word	0x050000da


	//   ....[18]....
        /*0080*/ 	.word	0x050000da


	//----- nvinfo : EIATTR_COOP_GROUP_INSTR_OFFSETS
	.align		4
.L_1650:
        /*0084*/ 	.byte	0x04, 0x28
        /*0086*/ 	.short	(.L_1652 - .L_1651)


	//   ....[0]....
.L_1651:
        /*0088*/ 	.word	0x00003980


	//   ....[1]....
        /*008c*/ 	.word	0x00003a30


	//   ....[2]....
        /*0090*/ 	.word	0x00003a60


	//   ....[3]....
        /*0094*/ 	.word	0x00003a80


	//   ....[4]....
        /*0098*/ 	.word	0x00003ab0


	//   ....[5]....
        /*009c*/ 	.word	0x00003ef0


	//   ....[6]....
        /*00a0*/ 	.word	0x00003f00


	//   ....[7]....
        /*00a4*/ 	.word	0x00003f20


	//   ....[8]....
        /*00a8*/ 	.word	0x00003f40


	//   ....[9]....
        /*00ac*/ 	.word	0x00003f60


	//   ....[10]....
        /*00b0*/ 	.word	0x00003f80


	//   ....[11]....
        /*00b4*/ 	.word	0x00003fb0


	//   ....[12]....
        /*00b8*/ 	.word	0x00007340


	//   ....[13]....
        /*00bc*/ 	.word	0x000073b0


	//   ....[14]....
        /*00c0*/ 	.word	0x00007430


	//   ....[15]....
        /*00c4*/ 	.word	0x000074a0


	//   ....[16]....
        /*00c8*/ 	.word	0x00007510


	//   ....[17]....
        /*00cc*/ 	.word	0x00007570


	//   ....[18]....
        /*00d0*/ 	.word	0x000075d0


	//----- nvinfo : EIATTR_VRC_CTA_INIT_COUNT
	.align		4
.L_1652:
        /*00d4*/ 	.byte	0x02, 0x4a
	.zero		1
	.zero		1


	//----- nvinfo : EIATTR_EXIT_INSTR_OFFSETS
	.align		4
        /*00d8*/ 	.byte	0x04, 0x1c
        /*00da*/ 	.short	(.L_1654 - .L_1653)


	//   ....[0]....
.L_1653:
        /*00dc*/ 	.word	0x00000100


	//   ....[1]....
        /*00e0*/ 	.word	0x00000170


	//   ....[2]....
        /*00e4*/ 	.word	0x00006bc0


	//   ....[3]....
        /*00e8*/ 	.word	0x00006f70


	//   ....[4]....
        /*00ec*/ 	.word	0x000072e0


	//----- nvinfo : EIATTR_MAX_THREADS
	.align		4
.L_1654:
        /*00f0*/ 	.byte	0x04, 0x05
        /*00f2*/ 	.short	(.L_1656 - .L_1655)
.L_1655:
        /*00f4*/ 	.word	0x00000100
        /*00f8*/ 	.word	0x00000001
        /*00fc*/ 	.word	0x00000001


	//----- nvinfo : EIATTR_CRS_STACK_SIZE
	.align		4
.L_1656:
        /*0100*/ 	.byte	0x04, 0x1e
        /*0102*/ 	.short	(.L_1658 - .L_1657)
.L_1657:
        /*0104*/ 	.word	0x00000000


	//----- nvinfo : EIATTR_CBANK_PARAM_SIZE
	.align		4
.L_1658:
        /*0108*/ 	.byte	0x03, 0x19
        /*010a*/ 	.short	0x0060


	//----- nvinfo : EIATTR_PARAM_CBANK
	.align		4
        /*010c*/ 	.byte	0x04, 0x0a
        /*010e*/ 	.short	(.L_1660 - .L_1659)
	.align		4
.L_1659:
        /*0110*/ 	.word	index@(.nv.constant0._ZN17fastertransformer19segmented_topp_impl27segmented_top_p_single_passINS0_28Segmented_topk_kernel_paramsIfiLi256ELi2EEELi96EEEvNS0_20TopKPerSegmentParamsE)
        /*0114*/ 	.short	0x0380
        /*0116*/ 	.short	0x0060


	//----- nvinfo : EIATTR_SW_WAR
	.align		4
.L_1660:
        /*0118*/ 	.byte	0x04, 0x36
        /*011a*/ 	.short	(.L_1662 - .L_1661)
.L_1661:
        /*011c*/ 	.word	0x00000008
.L_1662:


//--------------------- .nv.info._ZN17fastertransformer19segmented_topp_impl27segmented_top_p_single_passINS0_28Segmented_topk_kernel_paramsIfiLi256ELi2EEELi64EEEvNS0_20TopKPerSegmentParamsE --------------------------
	.section	.nv.info._ZN17fastertransformer19segmented_topp_impl27segmented_top_p_single_passINS0_28Segmented_topk_kernel_paramsIfiLi256ELi2EEELi64EEEvNS0_20TopKPerSegmentParamsE,"",@"SHT_CUDA_INFO"
	.sectionflags	@""
	.align	4


	//----- nvinfo : EIATTR_CUDA_API_VERSION
	.align		4
        /*0000*/ 	.byte	0x04, 0x37
        /*0002*/ 	.short	(.L_1664 - .L_1663)
.L_1663:
        /*0004*/ 	.word	0x00000082


	//----- nvinfo : EIATTR_KPARAM_INFO
	.align		4
.L_1664:
        /*0008*/ 	.byte	0x04, 0x17
        /*000a*/ 	.short	(.L_1666 - .L_1665)
.L_1665:
        /*000c*/ 	.word	0x00000000
        /*0010*/ 	.short	0x0000
        /*0012*/ 	.short	0x0000
        /*0014*/ 	.byte	0x00, 0xf0, 0x81, 0x01


	//----- nvinfo : EIATTR_SPARSE_MMA_MASK
	.align		4
.L_1666:
        /*0018*/ 	.byte	0x03, 0x50
        /*001a*/ 	.short	0x0000


	//----- nvinfo : EIATTR_MAXREG_COUNT
	.align		4
        /*001c*/ 	.byte	0x03, 0x1b
        /*001e*/ 	.short	0x00ff


	//----- nvinfo : EIATTR_NUM_BARRIERS
	.align		4
        /*0020*/ 	.byte	0x02, 0x4c
        /*0022*/ 	.byte	0x01
	.zero		1


	//----- nvinfo : EIATTR_MERCURY_ISA_VERSION
	.align		4
        /*0024*/ 	.byte	0x03, 0x5f
        /*0026*/ 	.short	0x0101


	//----- nvinfo : EIATTR_INT_WARP_WIDE_INSTR_OFFSETS
	.align		4
        /*0028*/ 	.byte	0x04, 0x31
        /*002a*/ 	.short	(.L_1668 - .L_1667)


	//   ....[0]....
.L_1667:
        /*002c*/ 	.word	0x00004e60


	//   ....[1]....
        /*0030*/ 	.word	0x00004e70


	//----- nvinfo : EIATTR_COOP_GROUP_MASK_REGIDS
	.align		4
.L_1668:
        /*0034*/ 	.byte	0x04, 0x29
        /*0036*/ 	.short	(.L_1670 - .L_1669)


	//   ....[0]....
.L_1669:
        /*0038*/ 	.word	0xffffffff


	//   ....[1]....
        /*003c*/ 	.word	0xffffffff


	//   ....[2]....
        /*0040*/ 	.word	0xffffffff


	//   ....[3]....
        /*0044*/ 	.word	0xffffffff


	//   ....[4]....
        /*0048*/ 	.word	0xffffffff


	//   ....[5]....
        /*004c*/ 	.word	0xffffffff


	//   ....[6]....
        /*0050*/ 	.word	0xffffffff


	//   ....[7]....
        /*0054*/ 	.word	0xffffffff


	//   ....[8]....
        /*0058*/ 	.word	0xffffffff


	//   ....[9]....
        /*005c*/ 	.word	0xffffffff


	//   ....[10]....
        /*0060*/ 	.word	0xffffffff


	//   ....[11]....
        /*0064*/ 	.word	0xffffffff


	//   ....[12]....
        /*0068*/ 	.word	0x0500009e


	//   ....[13]....
        /*006c*/ 	.word	0x0500009e


	//   ....[14]....
        /*0070*/ 	.word	0x0500009e


	//   ....[15]....
        /*0074*/ 	.word	0x0500009e


	//   ....[16]....
        /*0078*/ 	.word	0x0500009e


	//   ....[17]....
        /*007c*/ 	.word	0x0500009e


	//   ....[18]....
        /*0080*/ 	.word	0x0500009e


	//----- nvinfo : EIATTR_COOP_GROUP_INSTR_OFFSETS
	.align		4
.L_1670:
        /*0084*/ 	.byte	0x04, 0x28
        /*0086*/ 	.short	(.L_1672 - .L_1671)


	//   ....[0]....
.L_1671:
        /*0088*/ 	.word	0x000029d0


	//   ....[1]....
        /*008c*/ 	.word	0x00002ac0


	//   ....[2]....
        /*0090*/ 	.word	0x00002ae0


	//   ....[3]....
        /*0094*/ 	.word	0x00002b00


	//   ....[4]....
        /*0098*/ 	.word	0x00002b20


	//   ....[5]....
        /*009c*/ 	.word	0x00002f20


	//   ....[6]....
        /*00a0*/ 	.word	0x00002f30


	//   ....[7]....
        /*00a4*/ 	.word	0x00002f50


	//   ....[8]....
        /*00a8*/ 	.word	0x00002f70


	//   ....[9]....
        /*00ac*/ 	.word	0x00002f90


	//   ....[10]....
        /*00b0*/ 	.word	0x00002fb0


	//   ....[11]....
        /*00b4*/ 	.word	0x00002fe0


	//   ....[12]....
        /*00b8*/ 	.word	0x00005680


	//   ....[13]....
        /*00bc*/ 	.word	0x000056f0


	//   ....[14]....
        /*00c0*/ 	.word	0x00005760


	//   ....[15]....
        /*00c4*/ 	.word	0x000057d0


	//   ....[16]....
        /*00c8*/ 	.word	0x00005850


	//   ....[17]....
        /*00cc*/ 	.word	0x000058c0


	//   ....[18]....
        /*00d0*/ 	.word	0x00005920


	//----- nvinfo : EIATTR_VRC_CTA_INIT_COUNT
	.align		4
.L_1672:
        /*00d4*/ 	.byte	0x02, 0x4a
	.zero		1
	.zero		1


	//----- nvinfo : EIATTR_EXIT_INSTR_OFFSETS
	.align		4
        /*00d8*/ 	.byte	0x04, 0x1c
        /*00da*/ 	.short	(.L_1674 - .L_1673)


	//   ....[0]....
.L_1673:
        /*00dc*/ 	.word	0x00000100


	//   ....[1]....
        /*00e0*/ 	.word	0x00000170


	//   ....[2]....
        /*00e4*/ 	.word	0x00004f00


	//   ....[3]....
        /*00e8*/ 	.word	0x000052b0


	//   ....[4]....
        /*00ec*/ 	.word	0x00005620


	//----- nvinfo : EIATTR_MAX_THREADS
	.align		4
.L_1674:
        /*00f0*/ 	.byte	0x04, 0x05
        /*00f2*/ 	.short	(.L_1676 - .L_1675)
.L_1675:
        /*00f4*/ 	.word	0x00000100
        /*00f8*/ 	.word	0x00000001
        /*00fc*/ 	.word	0x00000001


	//----- nvinfo : EIATTR_CRS_STACK_SIZE
	.align		4
.L_1676:
        /*0100*/ 	.byte	0x04, 0x1e
        /*0102*/ 	.short	(.L_1678 - .L_1677)
.L_1677:
        /*0104*/ 	.word	0x00000000


	//----- nvinfo : EIATTR_CBANK_PARAM_SIZE
	.align		4
.L_1678:
        /*0108*/ 	.byte	0x03, 0x19
        /*010a*/ 	.short	0x0060


	//----- nvinfo : EIATTR_PARAM_CBANK
	.align		4
        /*010c*/ 	.byte	0x04, 0x0a
        /*010e*/ 	.short	(.L_1680 - .L_1679)
	.align		4
.L_1679:
        /*0110*/ 	.word	index@(.nv.constant0._ZN17fastertransformer19segmented_topp_impl27segmented_top_p_single_passINS0_28Segmented_topk_kernel_paramsIfiLi256ELi2EEELi64EEEvNS0_20TopKPerSegmentParamsE)
        /*0114*/ 	.short	0x0380
        /*0116*/ 	.short	0x0060


	//----- nvinfo : EIATTR_SW_WAR
	.align		4
.L_1680:
        /*0118*/ 	.byte	0x04, 0x36
        /*011a*/ 	.short	(.L_1682 - .L_1681)
.L_1681:
        /*011c*/ 	.word	0x00000008
.L_1682:


//--------------------- .nv.info._ZN17fastertransformer19segmented_topp_impl27segmented_top_p_single_passINS0_28Segmented_topk_kernel_paramsIfiLi256ELi2EEELi32EEEvNS0_20TopKPerSegmentParamsE --------------------------
	.section	.nv.info._ZN17fastertransformer19segmented_topp_impl27segmented_top_p_single_passINS0_28Segmented_topk_kernel_paramsIfiLi256ELi2EEELi32EEEvNS0_20TopKPerSegmentParamsE,"",@"SHT_CUDA_INFO"
	.sectionflags	@""
	.align	4


	//----- nvinfo : EIATTR_CUDA_API_VERSION
	.align		4
        /*0000*/ 	.byte	0x04, 0x37
        /*0002*/ 	.short	(.L_1684 - .L_1683)
.L_1683:
        /*0004*/ 	.word	0x00000082


	//----- nvinfo : EIATTR_KPARAM_INFO
	.align		4
.L_1684:
        /*0008*/ 	.byte	0x04, 0x17
        /*000a*/ 	.short	(.L_1686 - .L_1685)
.L_1685:
        /*000c*/ 	.word	0x00000000
        /*0010*/ 	.short	0x0000
        /*0012*/ 	.short	0x0000
        /*0014*/ 	.byte	0x00, 0xf0, 0x81, 0x01


	//----- nvinfo : EIATTR_SPARSE_MMA_MASK
	.align		4
.L_1686:
        /*0018*/ 	.byte	0x03, 0x50
        /*001a*/ 	.short	0x0000


	//----- nvinfo : EIATTR_MAXREG_COUNT
	.align		4
        /*001c*/ 	.byte	0x03, 0x1b
        /*001e*/ 	.short	0x00ff


	//----- nvinfo : EIATTR_NUM_BARRIERS
	.align		4
        /*0020*/ 	.byte	0x02, 0x4c
        /*0022*/ 	.byte	0x01
	.zero		1


	//----- nvinfo : EIATTR_MERCURY_ISA_VERSION
	.align		4
        /*0024*/ 	.byte	0x03, 0x5f
        /*0026*/ 	.short	0x0101


	//----- nvinfo : EIATTR_INT_WARP_WIDE_INSTR_OFFSETS
	.align		4
        /*0028*/ 	.byte	0x04, 0x31
        /*002a*/ 	.short	(.L_1688 - .L_1687)


	//   ....[0]....
.L_1687:
        /*002c*/ 	.word	0x000031d0


	//   ....[1]....
        /*0030*/ 	.word	0x000031e0


	//----- nvinfo : EIATTR_COOP_GROUP_MASK_REGIDS
	.align		4
.L_1688:
        /*0034*/ 	.byte	0x04, 0x29
        /*0036*/ 	.short	(.L_1690 - .L_1689)


	//   ....[0]....
.L_1689:
        /*0038*/ 	.word	0xffffffff


	//   ....[1]....
        /*003c*/ 	.word	0xffffffff


	//   ....[2]....
        /*0040*/ 	.word	0xffffffff


	//   ....[3]....
        /*0044*/ 	.word	0xffffffff


	//   ....[4]....
        /*0048*/ 	.word	0xffffffff


	//   ....[5]....
        /*004c*/ 	.word	0xffffffff


	//   ....[6]....
        /*0050*/ 	.word	0xffffffff


	//   ....[7]....
        /*0054*/ 	.word	0xffffffff


	//   ....[8]....
        /*0058*/ 	.word	0xffffffff


	//   ....[9]....
        /*005c*/ 	.word	0xffffffff


	//   ....[10]....
        /*0060*/ 	.word	0xffffffff


	//   ....[11]....
        /*0064*/ 	.word	0xffffffff


	//   ....[12]....
        /*0068*/ 	.word	0x0500005f


	//   ....[13]....
        /*006c*/ 	.word	0x0500005f


	//   ....[14]....
        /*0070*/ 	.word	0x0500005f


	//   ....[15]....
        /*0074*/ 	.word	0x0500005f


	//   ....[16]....
        /*0078*/ 	.word	0x0500005f


	//   ....[17]....
        /*007c*/ 	.word	0x0500005f


	//   ....[18]....
        /*0080*/ 	.word	0x0500005f


	//----- nvinfo : EIATTR_COOP_GROUP_INSTR_OFFSETS
	.align		4
.L_1690:
        /*0084*/ 	.byte	0x04, 0x28
        /*0086*/ 	.short	(.L_1692 - .L_1691)


	//   ....[0]....
.L_1691:
        /*0088*/ 	.word	0x00001b20


	//   ....[1]....
        /*008c*/ 	.word	0x00001b80


	//   ....[2]....
        /*0090*/ 	.word	0x00001ba0


	//   ....[3]....
        /*0094*/ 	.word	0x00001bc0


	//   ....[4]....
        /*0098*/ 	.word	0x00001be0


	//   ....[5]....
        /*009c*/ 	.word	0x00001f90


	//   ....[6]....
        /*00a0*/ 	.word	0x00001fa0


	//   ....[7]....
        /*00a4*/ 	.word	0x00001fc0


	//   ....[8]....
        /*00a8*/ 	.word	0x00001fe0


	//   ....[9]....
        /*00ac*/ 	.word	0x00002000


	//   ....[10]....
        /*00b0*/ 	.word	0x00002020


	//   ....[11]....
        /*00b4*/ 	.word	0x00002050


	//   ....[12]....
        /*00b8*/ 	.word	0x000039f0


	//   ....[13]....
        /*00bc*/ 	.word	0x00003a60


	//   ....[14]....
        /*00c0*/ 	.word	0x00003ad0


	//   ....[15]....
        /*00c4*/ 	.word	0x00003b40


	//   ....[16]....
        /*00c8*/ 	.word	0x00003bc0


	//   ....[17]....
        /*00cc*/ 	.word	0x00003c30


	//   ....[18]....
        /*00d0*/ 	.word	0x00003c90


	//----- nvinfo : EIATTR_VRC_CTA_INIT_COUNT
	.align		4
.L_1692:
        /*00d4*/ 	.byte	0x02, 0x4a
	.zero		1
	.zero		1


	//----- nvinfo : EIATTR_EXIT_INSTR_OFFSETS
	.align		4
        /*00d8*/ 	.byte	0x04, 0x1c
        /*00da*/ 	.short	(.L_1694 - .L_1693)


	//   ....[0]....
.L_1693:
        /*00dc*/ 	.word	0x00000100


	//   ....[1]....
        /*00e0*/ 	.word	0x00000170


	//   ....[2]....
        /*00e4*/ 	.word	0x00003270


	//   ....[3]....
        /*00e8*/ 	.word	0x00003620


	//   ....[4]....
        /*00ec*/ 	.word	0x00003990


	//----- nvinfo : EIATTR_MAX_THREADS
	.align		4
.L_1694:
        /*00f0*/ 	.byte	0x04, 0x05
        /*00f2*/ 	.short	(.L_1696 - .L_1695)
.L_1695:
        /*00f4*/ 	.word	0x00000100
        /*00f8*/ 	.word	0x00000001
        /*00fc*/ 	.word	0x00000001


	//----- nvinfo : EIATTR_CRS_STACK_SIZE
	.align		4
.L_1696:
        /*0100*/ 	.byte	0x04, 0x1e
        /*0102*/ 	.short	(.L_1698 - .L_1697)
.L_1697:
        /*0104*/ 	.word	0x00000000


	//----- nvinfo : EIATTR_CBANK_PARAM_SIZE
	.align		4
.L_1698:
        /*0108*/ 	.byte	0x03, 0x19
        /*010a*/ 	.short	0x0060


	//----- nvinfo : EIATTR_PARAM_CBANK
	.align		4
        /*010c*/ 	.byte	0x04, 0x0a
        /*010e*/ 	.short	(.L_1700 - .L_1699)
	.align		4
.L_1699:
        /*0110*/ 	.word	index@(.nv.constant0._ZN17fastertransformer19segmented_topp_impl27segmented_top_p_single_passINS0_28Segmented_topk_kernel_paramsIfiLi256ELi2EEELi32EEEvNS0_20TopKPerSegmentParamsE)
        /*0114*/ 	.short	0x0380
        /*0116*/ 	.short	0x0060


	//----- nvinfo : EIATTR_SW_WAR
	.align		4
.L_1700:
        /*0118*/ 	.byte	0x04, 0x36
        /*011a*/ 	.short	(.L_1702 - .L_1701)
.L_1701:
        /*011c*/ 	.word	0x00000008
.L_1702:


//--------------------- .nv.info._ZN17fastertransformer14addBiasSoftMaxI6__halfEEvPT_PKS2_PKiPKbii --------------------------
	.section	.nv.info._ZN17fastertransformer14addBiasSoftMaxI6__halfEEvPT_PKS2_PKiPKbii,"",@"SHT_CUDA_INFO"
	.sectionflags	@""
	.align	4


	//----- nvinfo : EIATTR_CUDA_API_VERSION
	.align		4
        /*0000*/ 	.byte	0x04, 0x37
        /*0002*/ 	.short	(.L_1704 - .L_1703)
.L_1703:
        /*0004*/ 	.word	0x00000082


	//----- nvinfo : EIATTR_KPARAM_INFO
	.align		4
.L_1704:
        /*0008*/ 	.byte	0x04, 0x17
        /*000a*/ 	.short	(.L_1706 - .L_1705)
.L_1705:
        /*000c*/ 	.word	0x00000000
        /*0010*/ 	.short	0x0005
        /*0012*/ 	.short	0x0024
        /*0014*/ 	.byte	0x00, 0xf0, 0x11, 0x00


	//----- nvinfo : EIATTR_KPARAM_INFO
	.align		4
.L_1706:
        /*0018*/ 	.byte	0x04, 0x17
        /*001a*/ 	.short	(.L_1708 - .L_1707)
.L_1707:
        /*001c*/ 	.word	0x00000000
        /*0020*/ 	.short	0x0004
        /*0022*/ 	.short	0x0020
        /*0024*/ 	.byte	0x00, 0xf0, 0x11, 0x00


	//----- nvinfo : EIATTR_KPARAM_INFO
	.align		4
.L_1708:
        /*0028*/ 	.byte	0x04, 0x17
        /*002a*/ 	.short	(.L_1710 - .L_1709)
.L_1709:
        /*002c*/ 	.word	0x00000000
        /*0030*/ 	.short	0x0003
        /*0032*/ 	.short	0x0018
        /*0034*/ 	.byte	0x00, 0xf5, 0x21, 0x00


	//----- nvinfo : EIATTR_KPARAM_INFO
	.align		4
.L_1710:
        /*0038*/ 	.byte	0x04, 0x17
        /*003a*/ 	.short	(.L_1712 - .L_1711)
.L_1711:
        /*003c*/ 	.word	0x00000000
        /*0040*/ 	.short	0x0002
        /*0042*/ 	.short	0x0010
        /*0044*/ 	.byte	0x00, 0xf5, 0x21, 0x00


	//----- nvinfo : EIATTR_KPARAM_INFO
	.align		4
.L_1712:
        /*0048*/ 	.byte	0x04, 0x17
        /*004a*/ 	.short	(.L_1714 - .L_1713)
.L_1713:
        /*004c*/ 	.word	0x00000000
        /*0050*/ 	.short	0x0001
        /*0052*/ 	.short	0x0008
        /*0054*/ 	.byte	0x00, 0xf5, 0x21, 0x00


	//----- nvinfo : EIATTR_KPARAM_INFO
	.align		4
.L_1714:
        /*0058*/ 	.byte	0x04, 0x17
        /*005a*/ 	.short	(.L_1716 - .L_1715)
.L_1715:
        /*005c*/ 	.word	0x00000000
        /*0060*/ 	.short	0x0000
        /*0062*/ 	.short	0x0000
        /*0064*/ 	.byte	0x00, 0xf5, 0x21, 0x00


	//----- nvinfo : EIATTR_SPARSE_MMA_MASK
	.align		4
.L_1716:
        /*0068*/ 	.byte	0x03, 0x50
        /*006a*/ 	.short	0x0000


	//----- nvinfo : EIATTR_MAXREG_COUNT
	.align		4
        /*006c*/ 	.byte	0x03, 0x1b
        /*006e*/ 	.short	0x00ff


	//----- nvinfo : EIATTR_NUM_BARRIERS
	.align		4
        /*0070*/ 	.byte	0x02, 0x4c
        /*0072*/ 	.byte	0x01
	.zero		1


	//----- nvinfo : EIATTR_MERCURY_ISA_VERSION
	.align		4
        /*0074*/ 	.byte	0x03, 0x5f
        /*0076*/ 	.short	0x0101


	//----- nvinfo : EIATTR_COOP_GROUP_MASK_REGIDS
	.align		4
        /*0078*/ 	.byte	0x04, 0x29
        /*007a*/ 	.short	(.L_1718 - .L_1717)


	//   ....[0]....
.L_1717:
        /*007c*/ 	.word	0xffffffff


	//   ....[1]....
        /*0080*/ 	.word	0xffffffff


	//   ....[2]....
        /*0084*/ 	.word	0xffffffff


	//   ....[3]....
        /*0088*/ 	.word	0xffffffff


	//   ....[4]....
        /*008c*/ 	.word	0xffffffff


	//   ....[5]....
        /*0090*/ 	.word	0xffffffff


	//   ....[6]....
        /*0094*/ 	.word	0xffffffff


	//   ....[7]....
        /*0098*/ 	.word	0xffffffff


	//   ....[8]....
        /*009c*/ 	.word	0xffffffff


	//   ....[9]....
        /*00a0*/ 	.word	0xffffffff


	//   ....[10]....
        /*00a4*/ 	.word	0xffffffff


	//   ....[11]....
        /*00a8*/ 	.word	0xffffffff


	//   ....[12]....
        /*00ac*/ 	.word	0xffffffff


	//   ....[13]....
        /*00b0*/ 	.word	0xffffffff


	//   ....[14]....
        /*00b4*/ 	.word	0xffffffff


	//   ....[15]....
        /*00b8*/ 	.word	0xffffffff


	//   ....[16]....
        /*00bc*/ 	.word	0xffffffff


	//   ....[17]....
        /*00c0*/ 	.word	0xffffffff


	//   ....[18]....
        /*00c4*/ 	.word	0xffffffff


	//   ....[19]....
        /*00c8*/ 	.word	0xffffffff


	//----- nvinfo : EIATTR_COOP_GROUP_INSTR_OFFSETS
	.align		4
.L_1718:
        /*00cc*/ 	.byte	0x04, 0x28
        /*00ce*/ 	.short	(.L_1720 - .L_1719)


	//   ....[0]....
.L_1719:
        /*00d0*/ 	.word	0x000005c0


	//   ....[1]....
        /*00d4*/ 	.word	0x00000630


	//   ....[2]....
        /*00d8*/ 	.word	0x00000670


	//   ....[3]....
        /*00dc*/ 	.word	0x000006a0


	//   ....[4]....
        /*00e0*/ 	.word	0x00000730


	//   ....[5]....
        /*00e4*/ 	.word	0x000007e0


	//   ....[6]....
        /*00e8*/ 	.word	0x00000810


	//   ....[7]....
        /*00ec*/ 	.word	0x00000850


	//   ....[8]....
        /*00f0*/ 	.word	0x00000870


	//   ....[9]....
        /*00f4*/ 	.word	0x00000890


	//   ....[10]....
        /*00f8*/ 	.word	0x00000a50


	//   ....[11]....
        /*00fc*/ 	.word	0x00000ad0


	//   ....[12]....
        /*0100*/ 	.word	0x00000b20


	//   ....[13]....
        /*0104*/ 	.word	0x00000b70


	//   ....[14]....
        /*0108*/ 	.word	0x00000b90


	//   ....[15]....
        /*010c*/ 	.word	0x00000c20


	//   ....[16]....
        /*0110*/ 	.word	0x00000c50


	//   ....[17]....
        /*0114*/ 	.word	0x00000c80


	//   ....[18]....
        /*0118*/ 	.word	0x00000ca0


	//   ....[19]....
        /*011c*/ 	.word	0x00000cc0


	//----- nvinfo : EIATTR_VRC_CTA_INIT_COUNT
	.align		4
.L_1720:
        /*0120*/ 	.byte	0x02, 0x4a
	.zero		1
	.zero		1


	//----- nvinfo : EIATTR_EXIT_INSTR_OFFSETS
	.align		4
        /*0124*/ 	.byte	0x04, 0x1c
        /*0126*/ 	.short	(.L_1722 - .L_1721)


	//   ....[0]....
.L_1721:
        /*0128*/ 	.word	0x00000d00


	//   ....[1]....
        /*012c*/ 	.word	0x00000e20


	//----- nvinfo : EIATTR_CRS_STACK_SIZE
	.align		4
.L_1722:
        /*0130*/ 	.byte	0x04, 0x1e
        /*0132*/ 	.short	(.L_1724 - .L_1723)
.L_1723:
        /*0134*/ 	.word	0x00000000


	//----- nvinfo : EIATTR_CBANK_PARAM_SIZE
	.align		4
.L_1724:
        /*0138*/ 	.byte	0x03, 0x19
        /*013a*/ 	.short	0x0028


	//----- nvinfo : EIATTR_PARAM_CBANK
	.align		4
        /*013c*/ 	.byte	0x04, 0x0a
        /*013e*/ 	.short	(.L_1726 - .L_1725)
	.align		4
.L_1725:
        /*0140*/ 	.word	index@(.nv.constant0._ZN17fastertransformer14addBiasSoftMaxI6__halfEEvPT_PKS2_PKiPKbii)
        /*0144*/ 	.short	0x0380
        /*0146*/ 	.short	0x0028


	//----- nvinfo : EIATTR_SW_WAR
	.align		4
.L_1726:
        /*0148*/ 	.byte	0x04, 0x36
        /*014a*/ 	.short	(.L_1728 - .L_1727)
.L_1727:
        /*014c*/ 	.word	0x00000008
.L_1728:


//--------------------- .nv.info._ZN17fastertransformer14addBiasSoftMaxIfEEvPT_PKS1_PKiPKbii --------------------------
	.section	.nv.info._ZN17fastertransformer14addBiasSoftMaxIfEEvPT_PKS1_PKiPKbii,"",@"SHT_CUDA_INFO"
	.sectionflags	@""
	.align	4


	//----- nvinfo : EIATTR_CUDA_API_VERSION
	.align		4
        /*0000*/ 	.byte	0x04, 0x37
        /*0002*/ 	.short	(.L_1730 - .L_1729)
.L_1729:
        /*0004*/ 	.word	0x00000082


	//----- nvinfo : EIATTR_KPARAM_INFO
	.align		4
.L_1730:
        /*0008*/ 	.byte	0x04, 0x17
        /*000a*/ 	.short	(.L_1732 - .L_1731)
.L_1731:
        /*000c*/ 	.word	0x00000000
        /*0010*/ 	.short	0x0005
        /*0012*/ 	.short	0x0024
        /*0014*/ 	.byte	0x00, 0xf0, 0x11, 0x00


	//----- nvinfo : EIATTR_KPARAM_INFO
	.align		4
.L_1732:
        /*0018*/ 	.byte	0x04, 0x17
        /*001a*/ 	.short	(.L_1734 - .L_1733)
.L_1733:
        /*001c*/ 	.word	0x00000000
        /*0020*/ 	.short	0x0004
        /*0022*/ 	.short	0x0020
        /*0024*/ 	.byte	0x00, 0xf0, 0x11, 0x00


	//----- nvinfo : EIATTR_KPARAM_INFO
	.align		4
.L_1734:
        /*0028*/ 	.byte	0x04, 0x17
        /*002a*/ 	.short	(.L_1736 - .L_1735)
.L_1735:
        /*002c*/ 	.word	0x00000000
        /*0030*/ 	.short	0x0003
        /*0032*/ 	.short	0x0018
        /*0034*/ 	.byte	0x00, 0xf5, 0x21, 0x00


	//----- nvinfo : EIATTR_KPARAM_INFO
	.align		4
.L_1736:
        /*0038*/ 	.byte	0x04, 0x17
        /*003a*/ 	.short	(.L_1738 - .L_1737)
.L_1737:
        /*003c*/ 	.word	0x00000000
        /*0040*/ 	.short	0x0002
        /*0042*/ 	.short	0x0010
        /*0044*/ 	.byte	0x00, 0xf5, 0x21, 0x00


	//----- nvinfo : EIATTR_KPARAM_INFO
	.align		4
.L_1738:
        /*0048*/ 	.byte	0x04, 0x17
        /*004a*/ 	.short	(.L_1740 - .L_1739)
.L_1739:
        /*004c*/ 	.word	0x00000000
        /*0050*/ 	.short	0x0001
        /*0052*/ 	.short	0x0008
        /*0054*/ 	.byte	0x00, 0xf5, 0x21, 0x00


	//----- nvinfo : EIATTR_KPARAM_INFO
	.align		4
.L_1740:
        /*0058*/ 	.byte	0x04, 0x17
        /*005a*/ 	.short	(.L_1742 - .L_1741)
.L_1741:
        /*005c*/ 	.word	0x00000000
        /*0060*/ 	.short	0x0000
        /*0062*/ 	.short	0x0000
        /*0064*/ 	.byte	0x00, 0xf5, 0x21, 0x00


	//----- nvinfo : EIATTR_SPARSE_MMA_MASK
	.align		4
.L_1742:
        /*0068*/ 	.byte	0x03, 0x50
        /*006a*/ 	.short	0x0000


	//----- nvinfo : EIATTR_MAXREG_COUNT
	.align		4
        /*006c*/ 	.byte	0x03, 0x1b
        /*006e*/ 	.short	0x00ff


	//----- nvinfo : EIATTR_NUM_BARRIERS
	.align		4
        /*0070*/ 	.byte	0x02, 0x4c
        /*0072*/ 	.byte	0x01
	.zero		1


	//----- nvinfo : EIATTR_MERCURY_ISA_VERSION
	.align		4
        /*0074*/ 	.byte	0x03, 0x5f
        /*0076*/ 	.short	0x0101


	//----- nvinfo : EIATTR_COOP_GROUP_MASK_REGIDS
	.align		4
        /*0078*/ 	.byte	0x04, 0x29
        /*007a*/ 	.short	(.L_1744 - .L_1743)


	//   ....[0]....
.L_1743:
        /*007c*/ 	.word	0xffffffff


	//   ....[1]....
        /*0080*/ 	.word	0xffffffff


	//   ....[2]....
        /*0084*/ 	.word	0xffffffff


	//   ....[3]....
        /*0088*/ 	.word	0xffffffff


	//   ....[4]....
        /*008c*/ 	.word	0xffffffff


	//   ....[5]....
        /*0090*/ 	.word	0xffffffff


	//   ....[6]....
        /*0094*/ 	.word	0xffffffff


	//   ....[7]....
        /*0098*/ 	.word	0xffffffff


	//   ....[8]....
        /*009c*/ 	.word	0xffffffff


	//   ....[9]....
        /*00a0*/ 	.word	0xffffffff


	//   ....[10]....
        /*00a4*/ 	.word	0xffffffff


	//   ....[11]....
        /*00a8*/ 	.word	0xffffffff


	//   ....[12]....
        /*00ac*/ 	.word	0xffffffff


	//   ....[13]....
        /*00b0*/ 	.word	0xffffffff


	//   ....[14]....
        /*00b4*/ 	.word	0xffffffff


	//   ....[15]....
        /*00b8*/ 	.word	0xffffffff


	//   ....[16]....
        /*00bc*/ 	.word	0xffffffff


	//   ....[17]....
        /*00c0*/ 	.word	0xffffffff


	//   ....[18]....
        /*00c4*/ 	.word	0xffffffff


	//   ....[19]....
        /*00c8*/ 	.word	0xffffffff


	//----- nvinfo : EIATTR_COOP_GROUP_INSTR_OFFSETS
	.align		4
.L_1744:
        /*00cc*/ 	.byte	0x04, 0x28
        /*00ce*/ 	.short	(.L_1746 - .L_1745)


	//   ....[0]....
.L_1745:
        /*00d0*/ 	.word	0x00000540


	//   ....[1]....
        /*00d4*/ 	.word	0x000005b0


	//   ....[2]....
        /*00d8*/ 	.word	0x000005f0


	//   ....[3]....
        /*00dc*/ 	.word	0x00000620


	//   ....[4]....
        /*00e0*/ 	.word	0x000006a0


	//   ....[5]....
        /*00e4*/ 	.word	0x00000760


	//   ....[6]....
        /*00e8*/ 	.word	0x00000790


	//   ....[7]....
        /*00ec*/ 	.word	0x000007d0


	//   ....[8]....
        /*00f0*/ 	.word	0x000007f0


	//   ....[9]....
        /*00f4*/ 	.word	0x00000810


	//   ....[10]....
        /*00f8*/ 	.word	0x00000990


	//   ....[11]....
        /*00fc*/ 	.word	0x00000a10


	//   ....[12]....
        /*0100*/ 	.word	0x00000a60


	//   ....[13]....
        /*0104*/ 	.word	0x00000ab0


	//   ....[14]....
        /*0108*/ 	.word	0x00000ad0


	//   ....[15]....
        /*010c*/ 	.word	0x00000b60


	//   ....[16]....
        /*0110*/ 	.word	0x00000b90


	//   ....[17]....
        /*0114*/ 	.word	0x00000bc0


	//   ....[18]....
        /*0118*/ 	.word	0x00000be0


	//   ....[19]....
        /*011c*/ 	.word	0x00000c00


	//----- nvinfo : EIATTR_VRC_CTA_INIT_COUNT
	.align		4
.L_1746:
        /*0120*/ 	.byte	0x02, 0x4a
	.zero		1
	.zero		1


	//----- nvinfo : EIATTR_EXIT_INSTR_OFFSETS
	.align		4
        /*0124*/ 	.byte	0x04, 0x1c
        /*0126*/ 	.short	(.L_1748 - .L_1747)


	//   ....[0]....
.L_1747:
        /*0128*/ 	.word	0x00000c40


	//   ....[1]....
        /*012c*/ 	.word	0x00000d40


	//----- nvinfo : EIATTR_CRS_STACK_SIZE
	.align		4
.L_1748:
        /*0130*/ 	.byte	0x04, 0x1e
        /*0132*/ 	.short	(.L_1750 - .L_1749)
.L_1749:
        /*0134*/ 	.word	0x00000000


	//----- nvinfo : EIATTR_CBANK_PARAM_SIZE
	.align		4
.L_1750:
        /*0138*/ 	.byte	0x03, 0x19
        /*013a*/ 	.short	0x0028


	//----- nvinfo : EIATTR_PARAM_CBANK
	.align		4
        /*013c*/ 	.byte	0x04, 0x0a
        /*013e*/ 	.short	(.L_1752 - .L_1751)
	.align		4
.L_1751:
        /*0140*/ 	.word	index@(.nv.constant0._ZN17fastertransformer14addBiasSoftMaxIfEEvPT_PKS1_PKiPKbii)
        /*0144*/ 	.short	0x0380
        /*0146*/ 	.short	0x0028


	//----- nvinfo : EIATTR_SW_WAR
	.align		4
.L_1752:
        /*0148*/ 	.byte	0x04, 0x36
        /*014a*/ 	.short	(.L_1754 - .L_1753)
.L_1753:
        /*014c*/ 	.word	0x00000008
.L_1754:


//--------------------- .nv.info._ZN17fastertransformer13topp_samplingI6__halfLi256EEEvPT_PiS4_S4_PbPfS6_PKiS8_iP17curandStateXORWOWfPKfS8_iPKb --------------------------
	.section	.nv.info._ZN17fastertransformer13topp_samplingI6__halfLi256EEEvPT_PiS4_S4_PbPfS6_PKiS8_iP17curandStateXORWOWfPKfS8_iPKb,"",@"SHT_CUDA_INFO"
	.sectionflags	@""
	.align	4


	//----- nvinfo : EIATTR_CUDA_API_VERSION
	.align		4
        /*0000*/ 	.byte	0x04, 0x37
        /*0002*/ 	.short	(.L_1756 - .L_1755)
.L_1755:
        /*0004*/ 	.word	0x00000082


	//----- nvinfo : EIATTR_KPARAM_INFO
	.align		4
.L_1756:
        /*0008*/ 	.byte	0x04, 0x17
        /*000a*/ 	.short	(.L_1758 - .L_1757)
.L_1757:
        /*000c*/ 	.word	0x00000000
        /*0010*/ 	.short	0x000f
        /*0012*/ 	.short	0x0078
        /*0014*/ 	.byte	0x00, 0xf5, 0x21, 0x00


	//----- nvinfo : EIATTR_KPARAM_INFO
	.align		4
.L_1758:
        /*0018*/ 	.byte	0x04, 0x17
        /*001a*/ 	.short	(.L_1760 - .L_1759)
.L_1759:
        /*001c*/ 	.word	0x00000000
        /*0020*/ 	.short	0x000e
        /*0022*/ 	.short	0x0070
        /*0024*/ 	.byte	0x00, 0xf0, 0x11, 0x00


	//----- nvinfo : EIATTR_KPARAM_INFO
	.align		4
.L_1760:
        /*0028*/ 	.byte	0x04, 0x17
        /*002a*/ 	.short	(.L_1762 - .L_1761)
.L_1761:
        /*002c*/ 	.word	0x00000000
        /*0030*/ 	.short	0x000d
        /*0032*/ 	.short	0x0068
        /*0034*/ 	.byte	0x00, 0xf5, 0x21, 0x00


	//----- nvinfo : EIATTR_KPARAM_INFO
	.align		4
.L_1762:
        /*0038*/ 	.byte	0x04, 0x17
        /*003a*/ 	.short	(.L_1764 - .L_1763)
.L_1763:
        /*003c*/ 	.word	0x00000000
        /*0040*/ 	.short	0x000c
        /*0042*/ 	.short	0x0060
        /*0044*/ 	.byte	0x00, 0xf5, 0x21, 0x00


	//----- nvinfo : EIATTR_KPARAM_INFO
	.align		4
.L_1764:
        /*0048*/ 	.byte	0x04, 0x17
        /*004a*/ 	.short	(.L_1766 - .L_1765)
.L_1765:
        /*004c*/ 	.word	0x00000000
        /*0050*/ 	.short	0x000b
        /*0052*/ 	.short	0x0058
        /*0054*/ 	.byte	0x00, 0xf0, 0x11, 0x00


	//----- nvinfo : EIATTR_KPARAM_INFO
	.align		4
.L_1766:
        /*0058*/ 	.byte	0x04, 0x17
        /*005a*/ 	.short	(.L_1768 - .L_1767)
.L_1767:
        /*005c*/ 	.word	0x00000000
        /*0060*/ 	.short	0x000a
        /*0062*/ 	.short	0x0050
        /*0064*/ 	.byte	0x00, 0xf5, 0x21, 0x00


	//----- nvinfo : EIATTR_KPARAM_INFO
	.align		4
.L_1768:
        /*0068*/ 	.byte	0x04, 0x17
        /*006a*/ 	.short	(.L_1770 - .L_1769)
.L_1769:
        /*006c*/ 	.word	0x00000000
        /*0070*/ 	.short	0x0009
        /*0072*/ 	.short	0x0048
        /*0074*/ 	.byte	0x00, 0xf0, 0x11, 0x00


	//----- nvinfo : EIATTR_KPARAM_INFO
	.align		4
.L_1770:
        /*0078*/ 	.byte	0x04, 0x17
        /*007a*/ 	.short	(.L_1772 - .L_1771)
.L_1771:
        /*007c*/ 	.word	0x00000000
        /*0080*/ 	.short	0x0008
        /*0082*/ 	.short	0x0040
        /*0084*/ 	.byte	0x00, 0xf5, 0x21, 0x00


	//----- nvinfo : EIATTR_KPARAM_INFO
	.align		4
.L_1772:
        /*0088*/ 	.byte	0x04, 0x17
        /*008a*/ 	.short	(.L_1774 - .L_1773)
.L_1773:
        /*008c*/ 	.word	0x00000000
        /*0090*/ 	.short	0x0007
        /*0092*/ 	.short	0x0038
        /*0094*/ 	.byte	0x00, 0xf5, 0x21, 0x00


	//----- nvinfo : EIATTR_KPARAM_INFO
	.align		4
.L_1774:
        /*0098*/ 	.byte	0x04, 0x17
        /*009a*/ 	.short	(.L_1776 - .L_1775)
.L_1775:
        /*009c*/ 	.word	0x00000000
        /*00a0*/ 	.short	0x0006
        /*00a2*/ 	.short	0x0030
        /*00a4*/ 	.byte	0x00, 0xf5, 0x21, 0x00


	//----- nvinfo : EIATTR_KPARAM_INFO
	.align		4
.L_1776:
        /*00a8*/ 	.byte	0x04, 0x17
        /*00aa*/ 	.short	(.L_1778 - .L_1777)
.L_1777:
        /*00ac*/ 	.word	0x00000000
        /*00b0*/ 	.short	0x0005
        /*00b2*/ 	.short	0x0028
        /*00b4*/ 	.byte	0x00, 0xf5, 0x21, 0x00


	//----- nvinfo : EIATTR_KPARAM_INFO
	.align		4
.L_1778:
        /*00b8*/ 	.byte	0x04, 0x17
        /*00ba*/ 	.short	(.L_1780 - .L_1779)
.L_1779:
        /*00bc*/ 	.word	0x00000000
        /*00c0*/ 	.short	0x0004
        /*00c2*/ 	.short	0x0020
        /*00c4*/ 	.byte	0x00, 0xf5, 0x21, 0x00


	//----- nvinfo : EIATTR_KPARAM_INFO
	.align		4
.L_1780:
        /*00c8*/ 	.byte	0x04, 0x17
        /*00ca*/ 	.short	(.L_1782 - .L_1781)
.L_1781:
        /*00cc*/ 	.word	0x00000000
        /*00d0*/ 	.short	0x0003
        /*00d2*/ 	.short	0x0018
        /*00d4*/ 	.byte	0x00, 0xf5, 0x21, 0x00


	//----- nvinfo : EIATTR_KPARAM_INFO
	.align		4
.L_1782:
        /*00d8*/ 	.byte	0x04, 0x17
        /*00da*/ 	.short	(.L_1784 - .L_1783)
.L_1783:
        /*00dc*/ 	.word	0x00000000
        /*00e0*/ 	.short	0x0002
        /*00e2*/ 	.short	0x0010
        /*00e4*/ 	.byte	0x00, 0xf5, 0x21, 0x00


	//----- nvinfo : EIATTR_KPARAM_INFO
	.align		4
.L_1784:
        /*00e8*/ 	.byte	0x04, 0x17
        /*00ea*/ 	.short	(.L_1786 - .L_1785)
.L_1785:
        /*00ec*/ 	.word	0x00000000
        /*00f0*/ 	.short	0x0001
        /*00f2*/ 	.short	0x0008
        /*00f4*/ 	.byte	0x00, 0xf5, 0x21, 0x00


	//----- nvinfo : EIATTR_KPARAM_INFO
	.align		4
.L_1786:
        /*00f8*/ 	.byte	0x04, 0x17
        /*00fa*/ 	.short	(.L_1788 - .L_1787)
.L_1787:
        /*00fc*/ 	.word	0x00000000
        /*0100*/ 	.short	0x0000
        /*0102*/ 	.short	0x0000
        /*0104*/ 	.byte	0x00, 0xf5, 0x21, 0x00


	//----- nvinfo : EIATTR_SPARSE_MMA_MASK
	.align		4
.L_1788:
        /*0108*/ 	.byte	0x03, 0x50
        /*010a*/ 	.short	0x0000


	//----- nvinfo : EIATTR_MAXREG_COUNT
	.align		4
        /*010c*/ 	.byte	0x03, 0x1b
        /*010e*/ 	.short	0x00ff


	//----- nvinfo : EIATTR_NUM_BARRIERS
	.align		4
        /*0110*/ 	.byte	0x02, 0x4c
        /*0112*/ 	.byte	0x01
	.zero		1


	//----- nvinfo : EIATTR_MERCURY_ISA_VERSION
	.align		4
        /*0114*/ 	.byte	0x03, 0x5f
        /*0116*/ 	.short	0x0101


	//----- nvinfo : EIATTR_COOP_GROUP_MASK_REGIDS
	.align		4
        /*0118*/ 	.byte	0x04, 0x29
        /*011a*/ 	.short	(.L_1790 - .L_1789)


	//   ....[0]....
.L_1789:
        /*011c*/ 	.word	0xffffffff


	//   ....[1]....
        /*0120*/ 	.word	0xffffffff


	//   ....[2]....
        /*0124*/ 	.word	0xffffffff


	//   ....[3]....
        /*0128*/ 	.word	0xffffffff


	//   ....[4]....
        /*012c*/ 	.word	0xffffffff


	//   ....[5]....
        /*0130*/ 	.word	0xffffffff


	//   ....[6]....
        /*0134*/ 	.word	0xffffffff


	//   ....[7]....
        /*0138*/ 	.word	0xffffffff


	//   ....[8]....
        /*013c*/ 	.word	0xffffffff


	//   ....[9]....
        /*0140*/ 	.word	0x05000011


	//   ....[10]....
        /*0144*/ 	.word	0x05000011


	//   ....[11]....
        /*0148*/ 	.word	0x05000011


	//   ....[12]....
        /*014c*/ 	.word	0x05000011


	//   ....[13]....
        /*0150*/ 	.word	0x05000011


	//   ....[14]....
        /*0154*/ 	.word	0x05000011


	//   ....[15]....
        /*0158*/ 	.word	0x05000011


	//   ....[16]....
        /*015c*/ 	.word	0x05000011


	//----- nvinfo : EIATTR_COOP_GROUP_INSTR_OFFSETS
	.align		4
.L_1790:
        /*0160*/ 	.byte	0x04, 0x28
        /*0162*/ 	.short	(.L_1792 - .L_1791)


	//   ....[0]....
.L_1791:
        /*0164*/ 	.word	0x00000bc0


	//   ....[1]....
        /*0168*/ 	.word	0x00000bd0


	//   ....[2]....
        /*016c*/ 	.word	0x00000bf0


	//   ....[3]....
        /*0170*/ 	.word	0x00000c10


	//   ....[4]....
        /*0174*/ 	.word	0x00000c30


	//   ....[5]....
        /*0178*/ 	.word	0x00000c50


	//   ....[6]....
        /*017c*/ 	.word	0x00000c70


	//   ....[7]....
        /*0180*/ 	.word	0x00000c80


	//   ....[8]....
        /*0184*/ 	.word	0x00000e40


	//   ....[9]....
        /*0188*/ 	.word	0x000017e0


	//   ....[10]....
        /*018c*/ 	.word	0x00001860


	//   ....[11]....
        /*0190*/ 	.word	0x000018e0


	//   ....[12]....
        /*0194*/ 	.word	0x00001960


	//   ....[13]....
        /*0198*/ 	.word	0x000019e0


	//   ....[14]....
        /*019c*/ 	.word	0x00001a70


	//   ....[15]....
        /*01a0*/ 	.word	0x00001ac0


	//   ....[16]....
        /*01a4*/ 	.word	0x00001b30


	//----- nvinfo : EIATTR_VRC_CTA_INIT_COUNT
	.align		4
.L_1792:
        /*01a8*/ 	.byte	0x02, 0x4a
	.zero		1
	.zero		1


	//----- nvinfo : EIATTR_EXIT_INSTR_OFFSETS
	.align		4
        /*01ac*/ 	.byte	0x04, 0x1c
        /*01ae*/ 	.short	(.L_1794 - .L_1793)


	//   ....[0]....
.L_1793:
        /*01b0*/ 	.word	0x000000e0


	//   ....[1]....
        /*01b4*/ 	.word	0x00000400


	//   ....[2]....
        /*01b8*/ 	.word	0x00000660


	//   ....[3]....
        /*01bc*/ 	.word	0x00000770


	//   ....[4]....
        /*01c0*/ 	.word	0x00001400


	//   ....[5]....
        /*01c4*/ 	.word	0x00001460


	//   ....[6]....
        /*01c8*/ 	.word	0x00001680


	//   ....[7]....
        /*01cc*/ 	.word	0x00001790


	//----- nvinfo : EIATTR_CRS_STACK_SIZE
	.align		4
.L_1794:
        /*01d0*/ 	.byte	0x04, 0x1e
        /*01d2*/ 	.short	(.L_1796 - .L_1795)
.L_1795:
        /*01d4*/ 	.word	0x00000000


	//----- nvinfo : EIATTR_CBANK_PARAM_SIZE
	.align		4
.L_1796:
        /*01d8*/ 	.byte	0x03, 0x19
        /*01da*/ 	.short	0x0080


	//----- nvinfo : EIATTR_PARAM_CBANK
	.align		4
        /*01dc*/ 	.byte	0x04, 0x0a
        /*01de*/ 	.short	(.L_1798 - .L_1797)
	.align		4
.L_1797:
        /*01e0*/ 	.word	index@(.nv.constant0._ZN17fastertransformer13topp_samplingI6__halfLi256EEEvPT_PiS4_S4_PbPfS6_PKiS8_iP17curandStateXORWOWfPKfS8_iPKb)
        /*01e4*/ 	.short	0x0380
        /*01e6*/ 	.short	0x0080


	//----- nvinfo : EIATTR_SW_WAR
	.align		4
.L_1798:
        /*01e8*/ 	.byte	0x04, 0x36
        /*01ea*/ 	.short	(.L_1800 - .L_1799)
.L_1799:
        /*01ec*/ 	.word	0x00000008
.L_1800:


//--------------------- .nv.info._ZN17fastertransformer21topp_beam_topk_kernelI6__halfLi1ELi256EEEvPKT_PiPS2_iS5_S5_fPKfPKb --------------------------
	.section	.nv.info._ZN17fastertransformer21topp_beam_topk_kernelI6__halfLi1ELi256EEEvPKT_PiPS2_iS5_S5_fPKfPKb,"",@"SHT_CUDA_INFO"
	.sectionflags	@""
	.align	4


	//----- nvinfo : EIATTR_CUDA_API_VERSION
	.align		4
        /*0000*/ 	.byte	0x04, 0x37
        /*0002*/ 	.short	(.L_1802 - .L_1801)
.L_1801:
        /*0004*/ 	.word	0x00000082


	//----- nvinfo : EIATTR_KPARAM_INFO
	.align		4
.L_1802:
        /*0008*/ 	.byte	0x04, 0x17
        /*000a*/ 	.short	(.L_1804 - .L_1803)
.L_1803:
        /*000c*/ 	.word	0x00000000
        /*0010*/ 	.short	0x0008
        /*0012*/ 	.short	0x0040
        /*0014*/ 	.byte	0x00, 0xf5, 0x21, 0x00


	//----- nvinfo : EIATTR_KPARAM_INFO
	.align		4
.L_1804:
        /*0018*/ 	.byte	0x04, 0x17
        /*001a*/ 	.short	(.L_1806 - .L_1805)
.L_1805:
        /*001c*/ 	.word	0x00000000
        /*0020*/ 	.short	0x0007
        /*0022*/ 	.short	0x0038
        /*0024*/ 	.byte	0x00, 0xf5, 0x21, 0x00


	//----- nvinfo : EIATTR_KPARAM_INFO
	.align		4
.L_1806:
        /*0028*/ 	.byte	0x04, 0x17
        /*002a*/ 	.short	(.L_1808 - .L_1807)
.L_1807:
        /*002c*/ 	.word	0x00000000
        /*0030*/ 	.short	0x0006
        /*0032*/ 	.short	0x0030
        /*0034*/ 	.byte	0x00, 0xf0, 0x11, 0x00


	//----- nvinfo : EIATTR_KPARAM_INFO
	.align		4
.L_1808:
        /*0038*/ 	.byte	0x04, 0x17
        /*003a*/ 	.short	(.L_1810 - .L_1809)
.L_1809:
        /*003c*/ 	.word	0x00000000
        /*0040*/ 	.short	0x0005
        /*0042*/ 	.short	0x0028
        /*0044*/ 	.byte	0x00, 0xf5, 0x21, 0x00


	//----- nvinfo : EIATTR_KPARAM_INFO
	.align		4
.L_1810:
        /*0048*/ 	.byte	0x04, 0x17
        /*004a*/ 	.short	(.L_1812 - .L_1811)
.L_1811:
        /*004c*/ 	.word	0x00000000
        /*0050*/ 	.short	0x0004
        /*0052*/ 	.short	0x0020
        /*0054*/ 	.byte	0x00, 0xf5, 0x21, 0x00


	//----- nvinfo : EIATTR_KPARAM_INFO
	.align		4
.L_1812:
        /*0058*/ 	.byte	0x04, 0x17
        /*005a*/ 	.short	(.L_1814 - .L_1813)
.L_1813:
        /*005c*/ 	.word	0x00000000
        /*0060*/ 	.short	0x0003
        /*0062*/ 	.short	0x0018
        /*0064*/ 	.byte	0x00, 0xf0, 0x11, 0x00


	//----- nvinfo : EIATTR_KPARAM_INFO
	.align		4
.L_1814:
        /*0068*/ 	.byte	0x04, 0x17
        /*006a*/ 	.short	(.L_1816 - .L_1815)
.L_1815:
        /*006c*/ 	.word	0x00000000
        /*0070*/ 	.short	0x0002
        /*0072*/ 	.short	0x0010
        /*0074*/ 	.byte	0x00, 0xf5, 0x21, 0x00


	//----- nvinfo : EIATTR_KPARAM_INFO
	.align		4
.L_1816:
        /*0078*/ 	.byte	0x04, 0x17
        /*007a*/ 	.short	(.L_1818 - .L_1817)
.L_1817:
        /*007c*/ 	.word	0x00000000
        /*0080*/ 	.short	0x0001
        /*0082*/ 	.short	0x0008
        /*0084*/ 	.byte	0x00, 0xf5, 0x21, 0x00


	//----- nvinfo : EIATTR_KPARAM_INFO
	.align		4
.L_1818:
        /*0088*/ 	.byte	0x04, 0x17
        /*008a*/ 	.short	(.L_1820 - .L_1819)
.L_1819:
        /*008c*/ 	.word	0x00000000
        /*0090*/ 	.short	0x0000
        /*0092*/ 	.short	0x0000
        /*0094*/ 	.byte	0x00, 0xf5, 0x21, 0x00


	//----- nvinfo : EIATTR_SPARSE_MMA_MASK
	.align		4
.L_1820:
        /*0098*/ 	.byte	0x03, 0x50
        /*009a*/ 	.short	0x0000


	//----- nvinfo : EIATTR_MAXREG_COUNT
	.align		4
        /*009c*/ 	.byte	0x03, 0x1b
        /*009e*/ 	.short	0x00ff


	//----- nvinfo : EIATTR_NUM_BARRIERS
	.align		4
        /*00a0*/ 	.byte	0x02, 0x4c
        /*00a2*/ 	.byte	0x01
	.zero		1


	//----- nvinfo : EIATTR_MERCURY_ISA_VERSION
	.align		4
        /*00a4*/ 	.byte	0x03, 0x5f
        /*00a6*/ 	.short	0x0101


	//----- nvinfo : EIATTR_COOP_GROUP_MASK_REGIDS
	.align		4
        /*00a8*/ 	.byte	0x04, 0x29
        /*00aa*/ 	.short	(.L_1822 - .L_1821)


	//   ....[0]....
.L_1821:
        /*00ac*/ 	.word	0xffffffff


	//   ....[1]....
        /*00b0*/ 	.word	0xffffffff


	//   ....[2]....
        /*00b4*/ 	.word	0xffffffff


	//   ....[3]....
        /*00b8*/ 	.word	0xffffffff


	//   ....[4]....
        /*00bc*/ 	.word	0xffffffff


	//   ....[5]....
        /*00c0*/ 	.word	0xffffffff


	//   ....[6]....
        /*00c4*/ 	.word	0xffffffff


	//   ....[7]....
        /*00c8*/ 	.word	0xffffffff


	//   ....[8]....
        /*00cc*/ 	.word	0xffffffff


	//   ....[9]....
        /*00d0*/ 	.word	0xffffffff


	//----- nvinfo : EIATTR_COOP_GROUP_INSTR_OFFSETS
	.align		4
.L_1822:
        /*00d4*/ 	.byte	0x04, 0x28
        /*00d6*/ 	.short	(.L_1824 - .L_1823)


	//   ....[0]....
.L_1823:
        /*00d8*/ 	.word	0x00000710


	//   ....[1]....
        /*00dc*/ 	.word	0x00000720


	//   ....[2]....
        /*00e0*/ 	.word	0x000007f0


	//   ....[3]....
        /*00e4*/ 	.word	0x00000820


	//   ....[4]....
        /*00e8*/ 	.word	0x000008d0


	//   ....[5]....
        /*00ec*/ 	.word	0x00000900


	//   ....[6]....
        /*00f0*/ 	.word	0x000009b0


	//   ....[7]....
        /*00f4*/ 	.word	0x000009e0


	//   ....[8]....
        /*00f8*/ 	.word	0x00000a90


	//   ....[9]....
        /*00fc*/ 	.word	0x00000ab0


	//----- nvinfo : EIATTR_VRC_CTA_INIT_COUNT
	.align		4
.L_1824:
        /*0100*/ 	.byte	0x02, 0x4a
	.zero		1
	.zero		1


	//----- nvinfo : EIATTR_EXIT_INSTR_OFFSETS
	.align		4
        /*0104*/ 	.byte	0x04, 0x1c
        /*0106*/ 	.short	(.L_1826 - .L_1825)


	//   ....[0]....
.L_1825:
        /*0108*/ 	.word	0x000000b0


	//   ....[1]....
        /*010c*/ 	.word	0x00001040


	//   ....[2]....
        /*0110*/ 	.word	0x000010e0


	//   ....[3]....
        /*0114*/ 	.word	0x000012e0


	//----- nvinfo : EIATTR_MAX_THREADS
	.align		4
.L_1826:
        /*0118*/ 	.byte	0x04, 0x05
        /*011a*/ 	.short	(.L_1828 - .L_1827)
.L_1827:
        /*011c*/ 	.word	0x00000100
        /*0120*/ 	.word	0x00000001
        /*0124*/ 	.word	0x00000001


	//----- nvinfo : EIATTR_CRS_STACK_SIZE
	.align		4
.L_1828:
        /*0128*/ 	.byte	0x04, 0x1e
        /*012a*/ 	.short	(.L_1830 - .L_1829)
.L_1829:
        /*012c*/ 	.word	0x00000000


	//----- nvinfo : EIATTR_CBANK_PARAM_SIZE
	.align		4
.L_1830:
        /*0130*/ 	.byte	0x03, 0x19
        /*0132*/ 	.short	0x0048


	//----- nvinfo : EIATTR_PARAM_CBANK
	.align		4
        /*0134*/ 	.byte	0x04, 0x0a
        /*0136*/ 	.short	(.L_1832 - .L_1831)
	.align		4
.L_1831:
        /*0138*/ 	.word	index@(.nv.constant0._ZN17fastertransformer21topp_beam_topk_kernelI6__halfLi1ELi256EEEvPKT_PiPS2_iS5_S5_fPKfPKb)
        /*013c*/ 	.short	0x0380
        /*013e*/ 	.short	0x0048


	//----- nvinfo : EIATTR_SW_WAR
	.align		4
.L_1832:
        /*0140*/ 	.byte	0x04, 0x36
        /*0142*/ 	.short	(.L_1834 - .L_1833)
.L_1833:
        /*0144*/ 	.word	0x00000008
.L_1834:


//--------------------- .nv.info._ZN17fastertransformer13topp_samplingIfLi256EEEvPT_PiS3_S3_PbPfS5_PKiS7_iP17curandStateXORWOWfPKfS7_iPKb --------------------------
	.section	.nv.info._ZN17fastertransformer13topp_samplingIfLi256EEEvPT_PiS3_S3_PbPfS5_PKiS7_iP17curandStateXORWOWfPKfS7_iPKb,"",@"SHT_CUDA_INFO"
	.sectionflags	@""
	.align	4


	//----- nvinfo : EIATTR_CUDA_API_VERSION
	.align		4
        /*0000*/ 	.byte	0x04, 0x37
        /*0002*/ 	.short	(.L_1836 - .L_1835)
.L_1835:
        /*0004*/ 	.word	0x00000082


	//----- nvinfo : EIATTR_KPARAM_INFO
	.align		4
.L_1836:
        /*0008*/ 	.byte	0x04, 0x17
        /*000a*/ 	.short	(.L_1838 - .L_1837)
.L_1837:
        /*000c*/ 	.word	0x00000000
        /*0010*/ 	.short	0x000f
        /*0012*/ 	.short	0x0078
        /*0014*/ 	.byte	0x00, 0xf5, 0x21, 0x00


	//----- nvinfo : EIATTR_KPARAM_INFO
	.align		4
.L_1838:
        /*0018*/ 	.byte	0x04, 0x17
        /*001a*/ 	.short	(.L_1840 - .L_1839)
.L_1839:
        /*001c*/ 	.word	0x00000000
        /*0020*/ 	.short	0x000e
        /*0022*/ 	.short	0x0070
        /*0024*/ 	.byte	0x00, 0xf0, 0x11, 0x00


	//----- nvinfo : EIATTR_KPARAM_INFO
	.align		4
.L_1840:
        /*0028*/ 	.byte	0x04, 0x17
        /*002a*/ 	.short	(.L_1842 - .L_1841)
.L_1841:
        /*002c*/ 	.word	0x00000000
        /*0030*/ 	.short	0x000d
        /*0032*/ 	.short	0x0068
        /*0034*/ 	.byte	0x00, 0xf5, 0x21, 0x00


	//----- nvinfo : EIATTR_KPARAM_INFO
	.align		4
.L_1842:
        /*0038*/ 	.byte	0x04, 0x17
        /*003a*/ 	.short	(.L_1844 - .L_1843)
.L_1843:
        /*003c*/ 	.word	0x00000000
        /*0040*/ 	.short	0x000c
        /*0042*/ 	.short	0x0060
        /*0044*/ 	.byte	0x00, 0xf5, 0x21, 0x00


	//----- nvinfo : EIATTR_KPARAM_INFO
	.align		4
.L_1844:
        /*0048*/ 	.byte	0x04, 0x17
        /*004a*/ 	.short	(.L_1846 - .L_1845)
.L_1845:
        /*004c*/ 	.word	0x00000000
        /*0050*/ 	.short	0x000b
        /*0052*/ 	.short	0x0058
        /*0054*/ 	.byte	0x00, 0xf0, 0x11, 0x00


	//----- nvinfo : EIATTR_KPARAM_INFO
	.align		4
.L_1846:
        /*0058*/ 	.byte	0x04, 0x17
        /*005a*/ 	.short	(.L_1848 - .L_1847)
.L_1847:
        /*005c*/ 	.word	0x00000000
        /*0060*/ 	.short	0x000a
        /*0062*/ 	.short	0x0050
        /*0064*/ 	.byte	0x00, 0xf5, 0x21, 0x00


	//----- nvinfo : EIATTR_KPARAM_INFO
	.align		4
.L_1848:
        /*0068*/ 	.byte	0x04, 0x17
        /*006a*/ 	.short	(.L_1850 - .L_1849)
.L_1849:
        /*006c*/ 	.word	0x00000000
        /*0070*/ 	.short	0x0009
        /*0072*/ 	.short	0x0048
        /*0074*/ 	.byte	0x00, 0xf0, 0x11, 0x00


	//----- nvinfo : EIATTR_KPARAM_INFO
	.align		4
.L_1850:
        /*0078*/ 	.byte	0x04, 0x17
        /*007a*/ 	.short	(.L_1852 - .L_1851)
.L_1851:
        /*007c*/ 	.word	0x00000000
        /*0080*/ 	.short	0x0008
        /*0082*/ 	.short	0x0040
        /*0084*/ 	.byte	0x00, 0xf5, 0x21, 0x00


	//----- nvinfo : EIATTR_KPARAM_INFO
	.align		4
.L_1852:
        /*0088*/ 	.byte	0x04, 0x17
        /*008a*/ 	.short	(.L_1854 - .L_1853)
.L_1853:
        /*008c*/ 	.word	0x00000000
        /*0090*/ 	.short	0x0007
        /*0092*/ 	.short	0x0038
        /*0094*/ 	.byte	0x00, 0xf5, 0x21, 0x00


	//----- nvinfo : EIATTR_KPARAM_INFO
	.align		4
.L_1854:
        /*0098*/ 	.byte	0x04, 0x17
        /*009a*/ 	.short	(.L_1856 - .L_1855)
.L_1855:
        /*009c*/ 	.word	0x00000000
        /*00a0*/ 	.short	0x0006
        /*00a2*/ 	.short	0x0030
        /*00a4*/ 	.byte	0x00, 0xf5, 0x21, 0x00


	//----- nvinfo : EIATTR_KPARAM_INFO
	.align		4
.L_1856:
        /*00a8*/ 	.byte	0x04, 0x17
        /*00aa*/ 	.short	(.L_1858 - .L_1857)
.L_1857:
        /*00ac*/ 	.word	0x00000000
        /*00b0*/ 	.short	0x0005
        /*00b2*/ 	.short	0x0028
        /*00b4*/ 	.byte	0x00, 0xf5, 0x21, 0x00


	//----- nvinfo : EIATTR_KPARAM_INFO
	.align		4
.L_1858:
        /*00b8*/ 	.byte	0x04, 0x17
        /*00ba*/ 	.short	(.L_1860 - .L_1859)
.L_1859:
        /*00bc*/ 	.word	0x00000000
        /*00c0*/ 	.short	0x0004
        /*00c2*/ 	.short	0x0020
        /*00c4*/ 	.byte	0x00, 0xf5, 0x21, 0x00


	//----- nvinfo : EIATTR_KPARAM_INFO
	.align		4
.L_1860:
        /*00c8*/ 	.byte	0x04, 0x17
        /*00ca*/ 	.short	(.L_1862 - .L_1861)
.L_1861:
        /*00cc*/ 	.word	0x00000000
        /*00d0*/ 	.short	0x0003
        /*00d2*/ 	.short	0x0018
        /*00d4*/ 	.byte	0x00, 0xf5, 0x21, 0x00


	//----- nvinfo : EIATTR_KPARAM_INFO
	.align		4
.L_1862:
        /*00d8*/ 	.byte	0x04, 0x17
        /*00da*/ 	.short	(.L_1864 - .L_1863)
.L_1863:
        /*00dc*/ 	.word	0x00000000
        /*00e0*/ 	.short	0x0002
        /*00e2*/ 	.short	0x0010
        /*00e4*/ 	.byte	0x00, 0xf5, 0x21, 0x00


	//----- nvinfo : EIATTR_KPARAM_INFO
	.align		4
.L_1864:
        /*00e8*/ 	.byte	0x04, 0x17
        /*00ea*/ 	.short	(.L_1866 - .L_1865)
.L_1865:
        /*00ec*/ 	.word	0x00000000
        /*00f0*/ 	.short	0x0001
        /*00f2*/ 	.short	0x0008
        /*00f4*/ 	.byte	0x00, 0xf5, 0x21, 0x00


	//----- nvinfo : EIATTR_KPARAM_INFO
	.align		4
.L_1866:
        /*00f8*/ 	.byte	0x04, 0x17
        /*00fa*/ 	.short	(.L_1868 - .L_1867)
.L_1867:
        /*00fc*/ 	.word	0x00000000
        /*0100*/ 	.short	0x0000
        /*0102*/ 	.short	0x0000
        /*0104*/ 	.byte	0x00, 0xf5, 0x21, 0x00


	//----- nvinfo : EIATTR_SPARSE_MMA_MASK
	.align		4
.L_1868:
        /*0108*/ 	.byte	0x03, 0x50
        /*010a*/ 	.short	0x0000


	//----- nvinfo : EIATTR_MAXREG_COUNT
	.align		4
        /*010c*/ 	.byte	0x03, 0x1b
        /*010e*/ 	.short	0x00ff


	//----- nvinfo : EIATTR_NUM_BARRIERS
	.align		4
        /*0110*/ 	.byte	0x02, 0x4c
        /*0112*/ 	.byte	0x01
	.zero		1


	//----- nvinfo : EIATTR_MERCURY_ISA_VERSION
	.align		4
        /*0114*/ 	.byte	0x03, 0x5f
        /*0116*/ 	.short	0x0101


	//----- nvinfo : EIATTR_COOP_GROUP_MASK_REGIDS
	.align		4
        /*0118*/ 	.byte	0x04, 0x29
        /*011a*/ 	.short	(.L_1870 - .L_1869)


	//   ....[0]....
.L_1869:
        /*011c*/ 	.word	0xffffffff


	//   ....[1]....
        /*0120*/ 	.word	0xffffffff


	//   ....[2]....
        /*0124*/ 	.word	0xffffffff


	//   ....[3]....
        /*0128*/ 	.word	0xffffffff


	//   ....[4]....
        /*012c*/ 	.word	0xffffffff


	//   ....[5]....
        /*0130*/ 	.word	0xffffffff


	//   ....[6]....
        /*0134*/ 	.word	0xffffffff


	//   ....[7]....
        /*0138*/ 	.word	0xffffffff


	//   ....[8]....
        /*013c*/ 	.word	0xffffffff


	//   ....[9]....
        /*0140*/ 	.word	0x05000011


	//   ....[10]....
        /*0144*/ 	.word	0x05000011


	//   ....[11]....
        /*0148*/ 	.word	0x05000011


	//   ....[12]....
        /*014c*/ 	.word	0x05000011


	//   ....[13]....
        /*0150*/ 	.word	0x05000011


	//   ....[14]....
        /*0154*/ 	.word	0x05000011


	//   ....[15]....
        /*0158*/ 	.word	0x05000011


	//   ....[16]....
        /*015c*/ 	.word	0x05000011


	//----- nvinfo : EIATTR_COOP_GROUP_INSTR_OFFSETS
	.align		4
.L_1870:
        /*0160*/ 	.byte	0x04, 0x28
        /*0162*/ 	.short	(.L_1872 - .L_1871)


	//   ....[0]....
.L_1871:
        /*0164*/ 	.word	0x00000ba0


	//   ....[1]....
        /*0168*/ 	.word	0x00000bb0


	//   ....[2]....
        /*016c*/ 	.word	0x00000bd0


	//   ....[3]....
        /*0170*/ 	.word	0x00000bf0


	//   ....[4]....
        /*0174*/ 	.word	0x00000c10


	//   ....[5]....
        /*0178*/ 	.word	0x00000c30


	//   ....[6]....
        /*017c*/ 	.word	0x00000c50


	//   ....[7]....
        /*0180*/ 	.word	0x00000c60


	//   ....[8]....
        /*0184*/ 	.word	0x00000e20


	//   ....[9]....
        /*0188*/ 	.word	0x000017b0


	//   ....[10]....
        /*018c*/ 	.word	0x00001830


	//   ....[11]....
        /*0190*/ 	.word	0x000018b0


	//   ....[12]....
        /*0194*/ 	.word	0x00001930


	//   ....[13]....
        /*0198*/ 	.word	0x000019b0


	//   ....[14]....
        /*019c*/ 	.word	0x00001a40


	//   ....[15]....
        /*01a0*/ 	.word	0x00001a90


	//   ....[16]....
        /*01a4*/ 	.word	0x00001b00


	//----- nvinfo : EIATTR_VRC_CTA_INIT_COUNT
	.align		4
.L_1872:
        /*01a8*/ 	.byte	0x02, 0x4a
	.zero		1
	.zero		1


	//----- nvinfo : EIATTR_EXIT_INSTR_OFFSETS
	.align		4
        /*01ac*/ 	.byte	0x04, 0x1c
        /*01ae*/ 	.short	(.L_1874 - .L_1873)


	//   ....[0]....
.L_1873:
        /*01b0*/ 	.word	0x000000e0


	//   ....[1]....
        /*01b4*/ 	.word	0x00000400


	//   ....[2]....
        /*01b8*/ 	.word	0x00000650


	//   ....[3]....
        /*01bc*/ 	.word	0x00000760


	//   ....[4]....
        /*01c0*/ 	.word	0x000013e0


	//   ....[5]....
        /*01c4*/ 	.word	0x00001440


	//   ....[6]....
        /*01c8*/ 	.word	0x00001650


	//   ....[7]....
        /*01cc*/ 	.word	0x00001760


	//----- nvinfo : EIATTR_CRS_STACK_SIZE
	.align		4
.L_1874:
        /*01d0*/ 	.byte	0x04, 0x1e
        /*01d2*/ 	.short	(.L_1876 - .L_1875)
.L_1875:
        /*01d4*/ 	.word	0x00000000


	//----- nvinfo : EIATTR_CBANK_PARAM_SIZE
	.align		4
.L_1876:
        /*01d8*/ 	.byte	0x03, 0x19
        /*01da*/ 	.short	0x0080


	//----- nvinfo : EIATTR_PARAM_CBANK
	.align		4
        /*01dc*/ 	.byte	0x04, 0x0a
        /*01de*/ 	.short	(.L_1878 - .L_1877)
	.align		4
.L_1877:
        /*01e0*/ 	.word	index@(.nv.constant0._ZN17fastertransformer13topp_samplingIfLi256EEEvPT_PiS3_S3_PbPfS5_PKiS7_iP17curandStateXORWOWfPKfS7_iPKb)
        /*01e4*/ 	.short	0x0380
        /*01e6*/ 	.short	0x0080


	//----- nvinfo : EIATTR_SW_WAR
	.align		4
.L_1878:
        /*01e8*/ 	.byte	0x04, 0x36
        /*01ea*/ 	.short	(.L_1880 - .L_1879)
.L_1879:
        /*01ec*/ 	.word	0x00000008
.L_1880:


//--------------------- .nv.info._ZN17fastertransformer21topp_beam_topk_kernelIfLi1ELi256EEEvPKT_PiPS1_iS4_S4_fPKfPKb --------------------------
	.section	.nv.info._ZN17fastertransformer21topp_beam_topk_kernelIfLi1ELi256EEEvPKT_PiPS1_iS4_S4_fPKfPKb,"",@"SHT_CUDA_INFO"
	.sectionflags	@""
	.align	4


	//----- nvinfo : EIATTR_CUDA_API_VERSION
	.align		4
        /*0000*/ 	.byte	0x04, 0x37
        /*0002*/ 	.short	(.L_1882 - .L_1881)
.L_1881:
        /*0004*/ 	.word	0x00000082


	//----- nvinfo : EIATTR_KPARAM_INFO
	.align		4
.L_1882:
        /*0008*/ 	.byte	0x04, 0x17
        /*000a*/ 	.short	(.L_1884 - .L_1883)
.L_1883:
        /*000c*/ 	.word	0x00000000
        /*0010*/ 	.short	0x0008
        /*0012*/ 	.short	0x0040
        /*0014*/ 	.byte	0x00, 0xf5, 0x21, 0x00


	//----- nvinfo : EIATTR_KPARAM_INFO
	.align		4
.L_1884:
        /*0018*/ 	.byte	0x04, 0x17
        /*001a*/ 	.short	(.L_1886 - .L_1885)
.L_1885:
        /*001c*/ 	.word	0x00000000
        /*0020*/ 	.short	0x0007
        /*0022*/ 	.short	0x0038
        /*0024*/ 	.byte	0x00, 0xf5, 0x21, 0x00


	//----- nvinfo : EIATTR_KPARAM_INFO
	.align		4
.L_1886:
        /*0028*/ 	.byte	0x04, 0x17
        /*002a*/ 	.short	(.L_1888 - .L_1887)
.L_1887:
        /*002c*/ 	.word	0x00000000
        /*0030*/ 	.short	0x0006
        /*0032*/ 	.short	0x0030
        /*0034*/ 	.byte	0x00, 0xf0, 0x11, 0x00


	//----- nvinfo : EIATTR_KPARAM_INFO
	.align		4
.L_1888:
        /*0038*/ 	.byte	0x04, 0x17
        /*003a*/ 	.short	(.L_1890 - .L_1889)
.L_1889:
        /*003c*/ 	.word	0x00000000
        /*0040*/ 	.short	0x0005
        /*0042*/ 	.short	0x0028
        /*0044*/ 	.byte	0x00, 0xf5, 0x21, 0x00


	//----- nvinfo : EIATTR_KPARAM_INFO
	.align		4
.L_1890:
        /*0048*/ 	.byte	0x04, 0x17
        /*004a*/ 	.short	(.L_1892 - .L_1891)
.L_1891:
        /*004c*/ 	.word	0x00000000
        /*0050*/ 	.short	0x0004
        /*0052*/ 	.short	0x0020
        /*0054*/ 	.byte	0x00, 0xf5, 0x21, 0x00


	//----- nvinfo : EIATTR_KPARAM_INFO
	.align		4
.L_1892:
        /*0058*/ 	.byte	0x04, 0x17
        /*005a*/ 	.short	(.L_1894 - .L_1893)
.L_1893:
        /*005c*/ 	.word	0x00000000
        /*0060*/ 	.short	0x0003
        /*0062*/ 	.short	0x0018
        /*0064*/ 	.byte	0x00, 0xf0, 0x11, 0x00


	//----- nvinfo : EIATTR_KPARAM_INFO
	.align		4
.L_1894:
        /*0068*/ 	.byte	0x04, 0x17
        /*006a*/ 	.short	(.L_1896 - .L_1895)
.L_1895:
        /*006c*/ 	.word	0x00000000
        /*0070*/ 	.short	0x0002
        /*0072*/ 	.short	0x0010
        /*0074*/ 	.byte	0x00, 0xf5, 0x21, 0x00


	//----- nvinfo : EIATTR_KPARAM_INFO
	.align		4
.L_1896:
        /*0078*/ 	.byte	0x04, 0x17
        /*007a*/ 	.short	(.L_1898 - .L_1897)
.L_1897:
        /*007c*/ 	.word	0x00000000
        /*0080*/ 	.short	0x0001
        /*0082*/ 	.short	0x0008
        /*0084*/ 	.byte	0x00, 0xf5, 0x21, 0x00


	//----- nvinfo : EIATTR_KPARAM_INFO
	.align		4
.L_1898:
        /*0088*/ 	.byte	0x04, 0x17
        /*008a*/ 	.short	(.L_1900 - .L_1899)
.L_1899:
        /*008c*/ 	.word	0x00000000
        /*0090*/ 	.short	0x0000
        /*0092*/ 	.short	0x0000
        /*0094*/ 	.byte	0x00, 0xf5, 0x21, 0x00


	//----- nvinfo : EIATTR_SPARSE_MMA_MASK
	.align		4
.L_1900:
        /*0098*/ 	.byte	0x03, 0x50
        /*009a*/ 	.short	0x0000


	//----- nvinfo : EIATTR_MAXREG_COUNT
	.align		4
        /*009c*/ 	.byte	0x03, 0x1b
        /*009e*/ 	.short	0x00ff


	//----- nvinfo : EIATTR_NUM_BARRIERS
	.align		4
        /*00a0*/ 	.byte	0x02, 0x4c
        /*00a2*/ 	.byte	0x01
	.zero		1


	//----- nvinfo : EIATTR_MERCURY_ISA_VERSION
	.align		4
        /*00a4*/ 	.byte	0x03, 0x5f
        /*00a6*/ 	.short	0x0101


	//----- nvinfo : EIATTR_COOP_GROUP_MASK_REGIDS
	.align		4
        /*00a8*/ 	.byte	0x04, 0x29
        /*00aa*/ 	.short	(.L_1902 - .L_1901)


	//   ....[0]....
.L_1901:
        /*00ac*/ 	.word	0xffffffff


	//   ....[1]....
        /*00b0*/ 	.word	0xffffffff


	//   ....[2]....
        /*00b4*/ 	.word	0xffffffff


	//   ....[3]....
        /*00b8*/ 	.word	0xffffffff


	//   ....[4]....
        /*00bc*/ 	.word	0xffffffff


	//   ....[5]....
        /*00c0*/ 	.word	0xffffffff


	//   ....[6]....
        /*00c4*/ 	.word	0xffffffff


	//   ....[7]....
        /*00c8*/ 	.word	0xffffffff


	//   ....[8]....
        /*00cc*/ 	.word	0xffffffff


	//   ....[9]....
        /*00d0*/ 	.word	0xffffffff


	//----- nvinfo : EIATTR_COOP_GROUP_INSTR_OFFSETS
	.align		4
.L_1902:
        /*00d4*/ 	.byte	0x04, 0x28
        /*00d6*/ 	.short	(.L_1904 - .L_1903)


	//   ....[0]....
.L_1903:
        /*00d8*/ 	.word	0x00000720


	//   ....[1]....
        /*00dc*/ 	.word	0x00000730


	//   ....[2]....
        /*00e0*/ 	.word	0x00000820


	//   ....[3]....
        /*00e4*/ 	.word	0x00000840


	//   ....[4]....
        /*00e8*/ 	.word	0x000008e0


	//   ....[5]....
        /*00ec*/ 	.word	0x00000900


	//   ....[6]....
        /*00f0*/ 	.word	0x000009a0


	//   ....[7]....
        /*00f4*/ 	.word	0x000009c0


	//   ....[8]....
        /*00f8*/ 	.word	0x00000a60


	//   ....[9]....
        /*00fc*/ 	.word	0x00000a80


	//----- nvinfo : EIATTR_VRC_CTA_INIT_COUNT
	.align		4
.L_1904:
        /*0100*/ 	.byte	0x02, 0x4a
	.zero		1
	.zero		1


	//----- nvinfo : EIATTR_EXIT_INSTR_OFFSETS
	.align		4
        /*0104*/ 	.byte	0x04, 0x1c
        /*0106*/ 	.short	(.L_1906 - .L_1905)


	//   ....[0]....
.L_1905:
        /*0108*/ 	.word	0x000000b0


	//   ....[1]....
        /*010c*/ 	.word	0x00000f60


	//   ....[2]....
        /*0110*/ 	.word	0x00000fe0


	//   ....[3]....
        /*0114*/ 	.word	0x000011e0


	//----- nvinfo : EIATTR_MAX_THREADS
	.align		4
.L_1906:
        /*0118*/ 	.byte	0x04, 0x05
        /*011a*/ 	.short	(.L_1908 - .L_1907)
.L_1907:
        /*011c*/ 	.word	0x00000100
        /*0120*/ 	.word	0x00000001
        /*0124*/ 	.word	0x00000001


	//----- nvinfo : EIATTR_CRS_STACK_SIZE
	.align		4
.L_1908:
        /*0128*/ 	.byte	0x04, 0x1e
        /*012a*/ 	.short	(.L_1910 - .L_1909)
.L_1909:
        /*012c*/ 	.word	0x00000000


	//----- nvinfo : EIATTR_CBANK_PARAM_SIZE
	.align		4
.L_1910:
        /*0130*/ 	.byte	0x03, 0x19
        /*0132*/ 	.short	0x0048


	//----- nvinfo : EIATTR_PARAM_CBANK
	.align		4
        /*0134*/ 	.byte	0x04, 0x0a
        /*0136*/ 	.short	(.L_1912 - .L_1911)
	.align		4
.L_1911:
        /*0138*/ 	.word	index@(.nv.constant0._ZN17fastertransformer21topp_beam_topk_kernelIfLi1ELi256EEEvPKT_PiPS1_iS4_S4_fPKfPKb)
        /*013c*/ 	.short	0x0380
        /*013e*/ 	.short	0x0048


	//----- nvinfo : EIATTR_SW_WAR
	.align		4
.L_1912:
        /*0140*/ 	.byte	0x04, 0x36
        /*0142*/ 	.short	(.L_1914 - .L_1913)
.L_1913:
        /*0144*/ 	.word	0x00000008
.L_1914:


//--------------------- .nv.info._ZN17fastertransformer16computeToppDecayEPfPKfPKiS2_S2_S4_i --------------------------
	.section	.nv.info._ZN17fastertransformer16computeToppDecayEPfPKfPKiS2_S2_S4_i,"",@"SHT_CUDA_INFO"
	.sectionflags	@""
	.align	4


	//----- nvinfo : EIATTR_CUDA_API_VERSION
	.align		4
        /*0000*/ 	.byte	0x04, 0x37
        /*0002*/ 	.short	(.L_1916 - .L_1915)
.L_1915:
        /*0004*/ 	.word	0x00000082


	//----- nvinfo : EIATTR_KPARAM_INFO
	.align		4
.L_1916:
        /*0008*/ 	.byte	0x04, 0x17
        /*000a*/ 	.short	(.L_1918 - .L_1917)
.L_1917:
        /*000c*/ 	.word	0x00000000
        /*0010*/ 	.short	0x0006
        /*0012*/ 	.short	0x0030
        /*0014*/ 	.byte	0x00, 0xf0, 0x11, 0x00


	//----- nvinfo : EIATTR_KPARAM_INFO
	.align		4
.L_1918:
        /*0018*/ 	.byte	0x04, 0x17
        /*001a*/ 	.short	(.L_1920 - .L_1919)
.L_1919:
        /*001c*/ 	.word	0x00000000
        /*0020*/ 	.short	0x0005
        /*0022*/ 	.short	0x0028
        /*0024*/ 	.byte	0x00, 0xf5, 0x21, 0x00


	//----- nvinfo : EIATTR_KPARAM_INFO
	.align		4
.L_1920:
        /*0028*/ 	.byte	0x04, 0x17
        /*002a*/ 	.short	(.L_1922 - .L_1921)
.L_1921:
        /*002c*/ 	.word	0x00000000
        /*0030*/ 	.short	0x0004
        /*0032*/ 	.short	0x0020
        /*0034*/ 	.byte	0x00, 0xf5, 0x21, 0x00


	//----- nvinfo : EIATTR_KPARAM_INFO
	.align		4
.L_1922:
        /*0038*/ 	.byte	0x04, 0x17
        /*003a*/ 	.short	(.L_1924 - .L_1923)
.L_1923:
        /*003c*/ 	.word	0x00000000
        /*0040*/ 	.short	0x0003
        /*0042*/ 	.short	0x0018
        /*0044*/ 	.byte	0x00, 0xf5, 0x21, 0x00


	//----- nvinfo : EIATTR_KPARAM_INFO
	.align		4
.L_1924:
        /*0048*/ 	.byte	0x04, 0x17
        /*004a*/ 	.short	(.L_1926 - .L_1925)
.L_1925:
        /*004c*/ 	.word	0x00000000
        /*0050*/ 	.short	0x0002
        /*0052*/ 	.short	0x0010
        /*0054*/ 	.byte	0x00, 0xf5, 0x21, 0x00


	//----- nvinfo : EIATTR_KPARAM_INFO
	.align		4
.L_1926:
        /*0058*/ 	.byte	0x04, 0x17
        /*005a*/ 	.short	(.L_1928 - .L_1927)
.L_1927:
        /*005c*/ 	.word	0x00000000
        /*0060*/ 	.short	0x0001
        /*0062*/ 	.short	0x0008
        /*0064*/ 	.byte	0x00, 0xf5, 0x21, 0x00


	//----- nvinfo : EIATTR_KPARAM_INFO
	.align		4
.L_1928:
        /*0068*/ 	.byte	0x04, 0x17
        /*006a*/ 	.short	(.L_1930 - .L_1929)
.L_1929:
        /*006c*/ 	.word	0x00000000
        /*0070*/ 	.short	0x0000
        /*0072*/ 	.short	0x0000
        /*0074*/ 	.byte	0x00, 0xf5, 0x21, 0x00


	//----- nvinfo : EIATTR_SPARSE_MMA_MASK
	.align		4
.L_1930:
        /*0078*/ 	.byte	0x03, 0x50
        /*007a*/ 	.short	0x0000


	//----- nvinfo : EIATTR_MAXREG_COUNT
	.align		4
        /*007c*/ 	.byte	0x03, 0x1b
        /*007e*/ 	.short	0x00ff


	//----- nvinfo : EIATTR_MERCURY_ISA_VERSION
	.align		4
        /*0080*/ 	.byte	0x03, 0x5f
        /*0082*/ 	.short	0x0101


	//----- nvinfo : EIATTR_VRC_CTA_INIT_COUNT
	.align		4
        /*0084*/ 	.byte	0x02, 0x4a
	.zero		1
	.zero		1


	//----- nvinfo : EIATTR_EXIT_INSTR_OFFSETS
	.align		4
        /*0088*/ 	.byte	0x04, 0x1c
        /*008a*/ 	.short	(.L_1932 - .L_1931)


	//   ....[0]....
.L_1931:
        /*008c*/ 	.word	0x00000140


	//   ....[1]....
        /*0090*/ 	.word	0x00000210


	//----- nvinfo : EIATTR_CRS_STACK_SIZE
	.align		4
.L_1932:
        /*0094*/ 	.byte	0x04, 0x1e
        /*0096*/ 	.short	(.L_1934 - .L_1933)
.L_1933:
        /*0098*/ 	.word	0x00000000


	//----- nvinfo : EIATTR_CBANK_PARAM_SIZE
	.align		4
.L_1934:
        /*009c*/ 	.byte	0x03, 0x19
        /*009e*/ 	.short	0x0034


	//----- nvinfo : EIATTR_PARAM_CBANK
	.align		4
        /*00a0*/ 	.byte	0x04, 0x0a
        /*00a2*/ 	.short	(.L_1936 - .L_1935)
	.align		4
.L_1935:
        /*00a4*/ 	.word	index@(.nv.constant0._ZN17fastertransformer16computeToppDecayEPfPKfPKiS2_S2_S4_i)
        /*00a8*/ 	.short	0x0380
        /*00aa*/ 	.short	0x0034


	//----- nvinfo : EIATTR_SW_WAR
	.align		4
.L_1936:
        /*00ac*/ 	.byte	0x04, 0x36
        /*00ae*/ 	.short	(.L_1938 - .L_1937)
.L_1937:
        /*00b0*/ 	.word	0x00000008
.L_1938:


//--------------------- .nv.info._ZN17fastertransformer14topPInitializeEPiS0_S0_ii --------------------------
	.section	.nv.info._ZN17fastertransformer14topPInitializeEPiS0_S0_ii,"",@"SHT_CUDA_INFO"
	.sectionflags	@""
	.align	4


	//----- nvinfo : EIATTR_CUDA_API_VERSION
	.align		4
        /*0000*/ 	.byte	0x04, 0x37
        /*0002*/ 	.short	(.L_1940 - .L_1939)
.L_1939:
        /*0004*/ 	.word	0x00000082


	//----- nvinfo : EIATTR_KPARAM_INFO
	.align		4
.L_1940:
        /*0008*/ 	.byte	0x04, 0x17
        /*000a*/ 	.short	(.L_1942 - .L_1941)
.L_1941:
        /*000c*/ 	.word	0x00000000
        /*0010*/ 	.short	0x0004
        /*0012*/ 	.short	0x001c
        /*0014*/ 	.byte	0x00, 0xf0, 0x11, 0x00


	//----- nvinfo : EIATTR_KPARAM_INFO
	.align		4
.L_1942:
        /*0018*/ 	.byte	0x04, 0x17
        /*001a*/ 	.short	(.L_1944 - .L_1943)
.L_1943:
        /*001c*/ 	.word	0x00000000
        /*0020*/ 	.short	0x0003
        /*0022*/ 	.short	0x0018
        /*0024*/ 	.byte	0x00, 0xf0, 0x11, 0x00


	//----- nvinfo : EIATTR_KPARAM_INFO
	.align		4
.L_1944:
        /*0028*/ 	.byte	0x04, 0x17
        /*002a*/ 	.short	(.L_1946 - .L_1945)
.L_1945:
        /*002c*/ 	.word	0x00000000
        /*0030*/ 	.short	0x0002
        /*0032*/ 	.short	0x0010
        /*0034*/ 	.byte	0x00, 0xf5, 0x21, 0x00


	//----- nvinfo : EIATTR_KPARAM_INFO
	.align		4
.L_1946:
        /*0038*/ 	.byte	0x04, 0x17
        /*003a*/ 	.short	(.L_1948 - .L_1947)
.L_1947:
        /*003c*/ 	.word	0x00000000
        /*0040*/ 	.short	0x0001
        /*0042*/ 	.short	0x0008
        /*0044*/ 	.byte	0x00, 0xf5, 0x21, 0x00


	//----- nvinfo : EIATTR_KPARAM_INFO
	.align		4
.L_1948:
        /*0048*/ 	.byte	0x04, 0x17
        /*004a*/ 	.short	(.L_1950 - .L_1949)
.L_1949:
        /*004c*/ 	.word	0x00000000
        /*0050*/ 	.short	0x0000
        /*0052*/ 	.short	0x0000
        /*0054*/ 	.byte	0x00, 0xf5, 0x21, 0x00


	//----- nvinfo : EIATTR_SPARSE_MMA_MASK
	.align		4
.L_1950:
        /*0058*/ 	.byte	0x03, 0x50
        /*005a*/ 	.short	0x0000


	//----- nvinfo : EIATTR_MAXREG_COUNT
	.align		4
        /*005c*/ 	.byte	0x03, 0x1b
        /*005e*/ 	.short	0x00ff


	//----- nvinfo : EIATTR_MERCURY_ISA_VERSION
	.align		4
        /*0060*/ 	.byte	0x03, 0x5f
        /*0062*/ 	.short	0x0101


	//----- nvinfo : EIATTR_VRC_CTA_INIT_COUNT
	.align		4
        /*0064*/ 	.byte	0x02, 0x4a
	.zero		1
	.zero		1


	//----- nvinfo : EIATTR_EXIT_INSTR_OFFSETS
	.align		4
        /*0068*/ 	.byte	0x04, 0x1c
        /*006a*/ 	.short	(.L_1952 - .L_1951)


	//   ....[0]....
.L_1951:
        /*006c*/ 	.word	0x000001c0


	//   ....[1]....
        /*0070*/ 	.word	0x000003e0


	//----- nvinfo : EIATTR_CRS_STACK_SIZE
	.align		4
.L_1952:
        /*0074*/ 	.byte	0x04, 0x1e
        /*0076*/ 	.short	(.L_1954 - .L_1953)
.L_1953:
        /*0078*/ 	.word	0x00000000


	//----- nvinfo : EIATTR_CBANK_PARAM_SIZE
	.align		4
.L_1954:
        /*007c*/ 	.byte	0x03, 0x19
        /*007e*/ 	.short	0x0020


	//----- nvinfo : EIATTR_PARAM_CBANK
	.align		4
        /*0080*/ 	.byte	0x04, 0x0a
        /*0082*/ 	.short	(.L_1956 - .L_1955)
	.align		4
.L_1955:
        /*0084*/ 	.word	index@(.nv.constant0._ZN17fastertransformer14topPInitializeEPiS0_S0_ii)
        /*0088*/ 	.short	0x0380
        /*008a*/ 	.short	0x0020


	//----- nvinfo : EIATTR_SW_WAR
	.align		4
.L_1956:
        /*008c*/ 	.byte	0x04, 0x36
        /*008e*/ 	.short	(.L_1958 - .L_1957)
.L_1957:
        /*0090*/ 	.word	0x00000008
.L_1958:


//--------------------- .nv.info._ZN3cub18CUB_300001_SM_10006detail10radix_sort29DeviceRadixSortOnesweepKernelINS1_5radix10policy_hubI6__halfijE10Policy1000ELNS0_9SortOrderE1ES6_ijiiNS1_21identity_decomposer_tEEEvPT5_SC_PT3_PKSD_PT1_PKSH_PT2_PKSL_T4_iiT6_ --------------------------
	.section	.nv.info._ZN3cub18CUB_300001_SM_10006detail10radix_sort29DeviceRadixSortOnesweepKernelINS1_5radix10policy_hubI6__halfijE10Policy1000ELNS0_9SortOrderE1ES6_ijiiNS1_21identity_decomposer_tEEEvPT5_SC_PT3_PKSD_PT1_PKSH_PT2_PKSL_T4_iiT6_,"",@"SHT_CUDA_INFO"
	.sectionflags	@""
	.align	4


	//----- nvinfo : EIATTR_CUDA_API_VERSION
	.align		4
        /*0000*/ 	.byte	0x04, 0x37
        /*0002*/ 	.short	(.L_1960 - .L_1959)
.L_1959:
        /*0004*/ 	.word	0x00000082


	//----- nvinfo : EIATTR_KPARAM_INFO
	.align		4
.L_1960:
        /*0008*/ 	.byte	0x04, 0x17
        /*000a*/ 	.short	(.L_1962 - .L_1961)
.L_1961:
        /*000c*/ 	.word	0x00000000
        /*0010*/ 	.short	0x000b
        /*0012*/ 	.short	0x004c
        /*0014*/ 	.byte	0x00, 0xf0, 0x05, 0x00


	//----- nvinfo : EIATTR_KPARAM_INFO
	.align		4
.L_1962:
        /*0018*/ 	.byte	0x04, 0x17
        /*001a*/ 	.short	(.L_1964 - .L_1963)
.L_1963:
        /*001c*/ 	.word	0x00000000
        /*0020*/ 	.short	0x000a
        /*0022*/ 	.short	0x0048
        /*0024*/ 	.byte	0x00, 0xf0, 0x11, 0x00


	//----- nvinfo : EIATTR_KPARAM_INFO
	.align		4
.L_1964:
        /*0028*/ 	.byte	0x04, 0x17
        /*002a*/ 	.short	(.L_1966 - .L_1965)
.L_1965:
        /*002c*/ 	.word	0x00000000
        /*0030*/ 	.short	0x0009
        /*0032*/ 	.short	0x0044
        /*0034*/ 	.byte	0x00, 0xf0, 0x11, 0x00


	//----- nvinfo : EIATTR_KPARAM_INFO
	.align		4
.L_1966:
        /*0038*/ 	.byte	0x04, 0x17
        /*003a*/ 	.short	(.L_1968 - .L_1967)
.L_1967:
        /*003c*/ 	.word	0x00000000
        /*0040*/ 	.short	0x0008
        /*0042*/ 	.short	0x0040
        /*0044*/ 	.byte	0x00, 0xf0, 0x11, 0x00


	//----- nvinfo : EIATTR_KPARAM_INFO
	.align		4
.L_1968:
        /*0048*/ 	.byte	0x04, 0x17
        /*004a*/ 	.short	(.L_1970 - .L_1969)
.L_1969:
        /*004c*/ 	.word	0x00000000
        /*0050*/ 	.short	0x0007
        /*0052*/ 	.short	0x0038
        /*0054*/ 	.byte	0x00, 0xf5, 0x21, 0x00


	//----- nvinfo : EIATTR_KPARAM_INFO
	.align		4
.L_1970:
        /*0058*/ 	.byte	0x04, 0x17
        /*005a*/ 	.short	(.L_1972 - .L_1971)
.L_1971:
        /*005c*/ 	.word	0x00000000
        /*0060*/ 	.short	0x0006
        /*0062*/ 	.short	0x0030
        /*0064*/ 	.byte	0x00, 0xf5, 0x21, 0x00


	//----- nvinfo : EIATTR_KPARAM_INFO
	.align		4
.L_1972:
        /*0068*/ 	.byte	0x04, 0x17
        /*006a*/ 	.short	(.L_1974 - .L_1973)
.L_1973:
        /*006c*/ 	.word	0x00000000
        /*0070*/ 	.short	0x0005
        /*0072*/ 	.short	0x0028
        /*0074*/ 	.byte	0x00, 0xf5, 0x21, 0x00


	//----- nvinfo : EIATTR_KPARAM_INFO
	.align		4
.L_1974:
        /*0078*/ 	.byte	0x04, 0x17
        /*007a*/ 	.short	(.L_1976 - .L_1975)
.L_1975:
        /*007c*/ 	.word	0x00000000
        /*0080*/ 	.short	0x0004
        /*0082*/ 	.short	0x0020
        /*0084*/ 	.byte	0x00, 0xf5, 0x21, 0x00


	//----- nvinfo : EIATTR_KPARAM_INFO
	.align		4
.L_1976:
        /*0088*/ 	.byte	0x04, 0x17
        /*008a*/ 	.short	(.L_1978 - .L_1977)
.L_1977:
        /*008c*/ 	.word	0x00000000
        /*0090*/ 	.short	0x0003
        /*0092*/ 	.short	0x0018
        /*0094*/ 	.byte	0x00, 0xf5, 0x21, 0x00


	//----- nvinfo : EIATTR_KPARAM_INFO
	.align		4
.L_1978:
        /*0098*/ 	.byte	0x04, 0x17
        /*009a*/ 	.short	(.L_1980 - .L_1979)
.L_1979:
        /*009c*/ 	.word	0x00000000
        /*00a0*/ 	.short	0x0002
        /*00a2*/ 	.short	0x0010
        /*00a4*/ 	.byte	0x00, 0xf5, 0x21, 0x00


	//----- nvinfo : EIATTR_KPARAM_INFO
	.align		4
.L_1980:
        /*00a8*/ 	.byte	0x04, 0x17
        /*00aa*/ 	.short	(.L_1982 - .L_1981)
.L_1981:
        /*00ac*/ 	.word	0x00000000
        /*00b0*/ 	.short	0x0001
        /*00b2*/ 	.short	0x0008
        /*00b4*/ 	.byte	0x00, 0xf5, 0x21, 0x00


	//----- nvinfo : EIATTR_KPARAM_INFO
	.align		4
.L_1982:
        /*00b8*/ 	.byte	0x04, 0x17
        /*00ba*/ 	.short	(.L_1984 - .L_1983)
.L_1983:
        /*00bc*/ 	.word	0x00000000
        /*00c0*/ 	.short	0x0000
        /*00c2*/ 	.short	0x0000
        /*00c4*/ 	.byte	0x00, 0xf5, 0x21, 0x00


	//----- nvinfo : EIATTR_SPARSE_MMA_MASK
	.align		4
.L_1984:
        /*00c8*/ 	.byte	0x03, 0x50
        /*00ca*/ 	.short	0x0000


	//----- nvinfo : EIATTR_MAXREG_COUNT
	.align		4
        /*00cc*/ 	.byte	0x03, 0x1b
        /*00ce*/ 	.short	0x0080


	//----- nvinfo : EIATTR_NUM_BARRIERS
	.align		4
        /*00d0*/ 	.byte	0x02, 0x4c
        /*00d2*/ 	.byte	0x01
	.zero		1


	//----- nvinfo : EIATTR_MERCURY_ISA_VERSION
	.align		4
        /*00d4*/ 	.byte	0x03, 0x5f
        /*00d6*/ 	.short	0x0101


	//----- nvinfo : EIATTR_COOP_GROUP_MASK_REGIDS
	.align		4
        /*00d8*/ 	.byte	0x04, 0x29
        /*00da*/ 	.short	(.L_1986 - .L_1985)


	//   ....[0]....
.L_1985:
        /*00dc*/ 	.word	0xffffffff


	//   ....[1]....
        /*00e0*/ 	.word	0x0500000d


	//   ....[2]....
        /*00e4*/ 	.word	0xffffffff


	//   ....[3]....
        /*00e8*/ 	.word	0xffffffff


	//   ....[4]....
        /*00ec*/ 	.word	0xffffffff


	//   ....[5]....
        /*00f0*/ 	.word	0xffffffff


	//   ....[6]....
        /*00f4*/ 	.word	0xffffffff


	//   ....[7]....
        /*00f8*/ 	.word	0xffffffff


	//   ....[8]....
        /*00fc*/ 	.word	0xffffffff


	//   ....[9]....
        /*0100*/ 	.word	0xffffffff


	//   ....[10]....
        /*0104*/ 	.word	0xffffffff


	//   ....[11]....
        /*0108*/ 	.word	0xffffffff


	//   ....[12]....
        /*010c*/ 	.word	0xffffffff


	//   ....[13]....
        /*0110*/ 	.word	0xffffffff


	//   ....[14]....
        /*0114*/ 	.word	0xffffffff


	//   ....[15]....
        /*0118*/ 	.word	0xffffffff


	//   ....[16]....
        /*011c*/ 	.word	0xffffffff


	//   ....[17]....
        /*0120*/ 	.word	0xffffffff


	//   ....[18]....
        /*0124*/ 	.word	0xffffffff


	//   ....[19]....
        /*0128*/ 	.word	0xffffffff


	//   ....[20]....
        /*012c*/ 	.word	0xffffffff


	//   ....[21]....
        /*0130*/ 	.word	0xffffffff


	//   ....[22]....
        /*0134*/ 	.word	0xffffffff


	//   ....[23]....
        /*0138*/ 	.word	0xffffffff


	//   ....[24]....
        /*013c*/ 	.word	0xffffffff


	//   ....[25]....
        /*0140*/ 	.word	0xffffffff


	//   ....[26]....
        /*0144*/ 	.word	0xffffffff


	//   ....[27]....
        /*0148*/ 	.word	0xffffffff


	//   ....[28]....
        /*014c*/ 	.word	0xffffffff


	//   ....[29]....
        /*0150*/ 	.word	0xffffffff


	//   ....[30]....
        /*0154*/ 	.word	0xffffffff


	//   ....[31]....
        /*0158*/ 	.word	0xffffffff


	//   ....[32]....
        /*015c*/ 	.word	0xffffffff


	//   ....[33]....
        /*0160*/ 	.word	0xffffffff


	//   ....[34]....
        /*0164*/ 	.word	0xffffffff


	//   ....[35]....
        /*0168*/ 	.word	0xffffffff


	//   ....[36]....
        /*016c*/ 	.word	0xffffffff


	//   ....[37]....
        /*0170*/ 	.word	0xffffffff


	//   ....[38]....
        /*0174*/ 	.word	0xffffffff


	//   ....[39]....
        /*0178*/ 	.word	0xffffffff


	//   ....[40]....
        /*017c*/ 	.word	0xffffffff


	//   ....[41]....
        /*0180*/ 	.word	0xffffffff


	//   ....[42]....
        /*0184*/ 	.word	0xffffffff


	//   ....[43]....
        /*0188*/ 	.word	0xffffffff


	//   ....[44]....
        /*018c*/ 	.word	0xffffffff


	//   ....[45]....
        /*0190*/ 	.word	0xffffffff


	//   ....[46]....
        /*0194*/ 	.word	0xffffffff


	//   ....[47]....
        /*0198*/ 	.word	0xffffffff


	//   ....[48]....
        /*019c*/ 	.word	0xffffffff


	//   ....[49]....
        /*01a0*/ 	.word	0xffffffff


	//   ....[50]....
        /*01a4*/ 	.word	0xffffffff


	//   ....[51]....
        /*01a8*/ 	.word	0xffffffff


	//   ....[52]....
        /*01ac*/ 	.word	0xffffffff


	//   ....[53]....
        /*01b0*/ 	.word	0xffffffff


	//   ....[54]....
        /*01b4*/ 	.word	0xffffffff


	//   ....[55]....
        /*01b8*/ 	.word	0xffffffff


	//   ....[56]....
        /*01bc*/ 	.word	0xffffffff


	//   ....[57]....
        /*01c0*/ 	.word	0xffffffff


	//   ....[58]....
        /*01c4*/ 	.word	0xffffffff


	//   ....[59]....
        /*01c8*/ 	.word	0xffffffff


	//   ....[60]....
        /*01cc*/ 	.word	0xffffffff


	//   ....[61]....
        /*01d0*/ 	.word	0xffffffff


	//   ....[62]....
        /*01d4*/ 	.word	0xffffffff


	//   ....[63]....
        /*01d8*/ 	.word	0xffffffff


	//   ....[64]....
        /*01dc*/ 	.word	0xffffffff


	//   ....[65]....
        /*01e0*/ 	.word	0xffffffff


	//   ....[66]....
        /*01e4*/ 	.word	0xffffffff


	//   ....[67]....
        /*01e8*/ 	.word	0xffffffff


	//   ....[68]....
        /*01ec*/ 	.word	0xffffffff


	//   ....[69]....
        /*01f0*/ 	.word	0xffffffff


	//   ....[70]....
        /*01f4*/ 	.word	0xffffffff


	//   ....[71]....
        /*01f8*/ 	.word	0xffffffff


	//   ....[72]....
        /*01fc*/ 	.word	0xffffffff


	//   ....[73]....
        /*0200*/ 	.word	0xffffffff


	//   ....[74]....
        /*0204*/ 	.word	0xffffffff


	//   ....[75]....
        /*0208*/ 	.word	0xffffffff


	//   ....[76]....
        /*020c*/ 	.word	0xffffffff


	//   ....[77]....
        /*0210*/ 	.word	0xffffffff


	//   ....[78]....
        /*0214*/ 	.word	0xffffffff


	//   ....[79]....
        /*0218*/ 	.word	0xffffffff


	//   ....[80]....
        /*021c*/ 	.word	0xffffffff


	//   ....[81]....
        /*0220*/ 	.word	0xffffffff


	//   ....[82]....
        /*0224*/ 	.word	0xffffffff


	//   ....[83]....
        /*0228*/ 	.word	0xffffffff


	//   ....[84]....
        /*022c*/ 	.word	0xffffffff


	//   ....[85]....
        /*0230*/ 	.word	0xffffffff


	//   ....[86]....
        /*0234*/ 	.word	0xffffffff


	//   ....[87]....
        /*0238*/ 	.word	0xffffffff


	//   ....[88]....
        /*023c*/ 	.word	0xffffffff


	//   ....[89]....
        /*0240*/ 	.word	0xffffffff


	//   ....[90]....
        /*0244*/ 	.word	0xffffffff


	//   ....[91]....
        /*0248*/ 	.word	0xffffffff


	//   ....[92]....
        /*024c*/ 	.word	0xffffffff


	//   ....[93]....
        /*0250*/ 	.word	0xffffffff


	//   ....[94]....
        /*0254*/ 	.word	0xffffffff


	//   ....[95]....
        /*0258*/ 	.word	0xffffffff


	//   ....[96]....
        /*025c*/ 	.word	0xffffffff


	//   ....[97]....
        /*0260*/ 	.word	0xffffffff


	//   ....[98]....
        /*0264*/ 	.word	0xffffffff


	//   ....[99]....
        /*0268*/ 	.word	0xffffffff


	//   ....[100]....
        /*026c*/ 	.word	0xffffffff


	//   ....[101]....
        /*0270*/ 	.word	0xffffffff


	//   ....[102]....
        /*0274*/ 	.word	0xffffffff


	//   ....[103]....
        /*0278*/ 	.word	0xffffffff


	//   ....[104]....
        /*027c*/ 	.word	0xffffffff


	//   ....[105]....
        /*0280*/ 	.word	0xffffffff


	//   ....[106]....
        /*0284*/ 	.word	0xffffffff


	//   ....[107]....
        /*0288*/ 	.word	0xffffffff


	//   ....[108]....
        /*028c*/ 	.word	0xffffffff


	//   ....[109]....
        /*0290*/ 	.word	0xffffffff


	//   ....[110]....
        /*0294*/ 	.word	0xffffffff


	//   ....[111]....
        /*0298*/ 	.word	0xffffffff


	//   ....[112]....
        /*029c*/ 	.word	0xffffffff


	//   ....[113]....
        /*02a0*/ 	.word	0xffffffff


	//   ....[114]....
        /*02a4*/ 	.word	0xffffffff


	//   ....[115]....
        /*02a8*/ 	.word	0xffffffff


	//   ....[116]....
        /*02ac*/ 	.word	0xffffffff


	//   ....[117]....
        /*02b0*/ 	.word	0xffffffff


	//   ....[118]....
        /*02b4*/ 	.word	0xffffffff


	//   ....[119]....
        /*02b8*/ 	.word	0xffffffff


	//   ....[120]....
        /*02bc*/ 	.word	0xffffffff


	//   ....[121]....
        /*02c0*/ 	.word	0xffffffff


	//   ....[122]....
        /*02c4*/ 	.word	0xffffffff


	//   ....[123]....
        /*02c8*/ 	.word	0xffffffff


	//   ....[124]....
        /*02cc*/ 	.word	0xffffffff


	//   ....[125]....
        /*02d0*/ 	.word	0xffffffff


	//   ....[126]....
        /*02d4*/ 	.word	0xffffffff


	//   ....[127]....
        /*02d8*/ 	.word	0xffffffff


	//   ....[128]....
        /*02dc*/ 	.word	0xffffffff


	//   ....[129]....
        /*02e0*/ 	.word	0xffffffff


	//   ....[130]....
        /*02e4*/ 	.word	0xffffffff


	//   ....[131]....
        /*02e8*/ 	.word	0xffffffff


	//   ....[132]....
        /*02ec*/ 	.word	0xffffffff


	//   ....[133]....
        /*02f0*/ 	.word	0xffffffff


	//   ....[134]....
        /*02f4*/ 	.word	0xffffffff


	//   ....[135]....
        /*02f8*/ 	.word	0xffffffff


	//   ....[136]....
        /*02fc*/ 	.word	0xffffffff


	//   ....[137]....
        /*0300*/ 	.word	0xffffffff


	//   ....[138]....
        /*0304*/ 	.word	0xffffffff


	//   ....[139]....
        /*0308*/ 	.word	0xffffffff


	//   ....[140]....
        /*030c*/ 	.word	0xffffffff


	//   ....[141]....
        /*0310*/ 	.word	0xffffffff


	//   ....[142]....
        /*0314*/ 	.word	0xffffffff


	//   ....[143]....
        /*0318*/ 	.word	0xffffffff


	//   ....[144]....
        /*031c*/ 	.word	0xffffffff


	//   ....[145]....
        /*0320*/ 	.word	0xffffffff


	//   ....[146]....
        /*0324*/ 	.word	0xffffffff


	//   ....[147]....
        /*0328*/ 	.word	0xffffffff


	//   ....[148]....
        /*032c*/ 	.word	0xffffffff


	//   ....[149]....
        /*0330*/ 	.word	0xffffffff


	//   ....[150]....
        /*0334*/ 	.word	0xffffffff


	//   ....[151]....
        /*0338*/ 	.word	0xffffffff


	//   ....[152]....
        /*033c*/ 	.word	0xffffffff


	//   ....[153]....
        /*0340*/ 	.word	0xffffffff


	//   ....[154]....
        /*0344*/ 	.word	0xffffffff


	//   ....[155]....
        /*0348*/ 	.word	0xffffffff


	//   ....[156]....
        /*034c*/ 	.word	0xffffffff


	//   ....[157]....
        /*0350*/ 	.word	0xffffffff


	//   ....[158]....
        /*0354*/ 	.word	0xffffffff


	//   ....[159]....
        /*0358*/ 	.word	0xffffffff


	//   ....[160]....
        /*035c*/ 	.word	0x0500001c


	//   ....[161]....
        /*0360*/ 	.word	0xffffffff


	//   ....[162]....
        /*0364*/ 	.word	0xffffffff


	//   ....[163]....
        /*0368*/ 	.word	0xffffffff


	//   ....[164]....
        /*036c*/ 	.word	0xffffffff


	//   ....[165]....
        /*0370*/ 	.word	0xffffffff


	//   ....[166]....
        /*0374*/ 	.word	0xffffffff


	//   ....[167]....
        /*0378*/ 	.word	0xffffffff


	//   ....[168]....
        /*037c*/ 	.word	0xffffffff


	//   ....[169]....
        /*0380*/ 	.word	0xffffffff


	//   ....[170]....
        /*0384*/ 	.word	0xffffffff


	//   ....[171]....
        /*0388*/ 	.word	0xffffffff


	//   ....[172]....
        /*038c*/ 	.word	0xffffffff


	//   ....[173]....
        /*0390*/ 	.word	0xffffffff


	//   ....[174]....
        /*0394*/ 	.word	0xffffffff


	//   ....[175]....
        /*0398*/ 	.word	0xffffffff


	//   ....[176]....
        /*039c*/ 	.word	0xffffffff


	//   ....[177]....
        /*03a0*/ 	.word	0xffffffff


	//   ....[178]....
        /*03a4*/ 	.word	0xffffffff


	//   ....[179]....
        /*03a8*/ 	.word	0xffffffff


	//   ....[180]....
        /*03ac*/ 	.word	0xffffffff


	//   ....[181]....
        /*03b0*/ 	.word	0xffffffff


	//   ....[182]....
        /*03b4*/ 	.word	0xffffffff


	//   ....[183]....
        /*03b8*/ 	.word	0xffffffff


	//   ....[184]....
        /*03bc*/ 	.word	0xffffffff


	//   ....[185]....
        /*03c0*/ 	.word	0xffffffff


	//   ....[186]....
        /*03c4*/ 	.word	0xffffffff


	//   ....[187]....
        /*03c8*/ 	.word	0xffffffff


	//   ....[188]....
        /*03cc*/ 	.word	0xffffffff


	//   ....[189]....
        /*03d0*/ 	.word	0xffffffff


	//   ....[190]....
        /*03d4*/ 	.word	0xffffffff


	//   ....[191]....
        /*03d8*/ 	.word	0xffffffff


	//   ....[192]....
        /*03dc*/ 	.word	0xffffffff


	//   ....[193]....
        /*03e0*/ 	.word	0xffffffff


	//   ....[194]....
        /*03e4*/ 	.word	0xffffffff


	//   ....[195]....
        /*03e8*/ 	.word	0xffffffff


	//   ....[196]....
        /*03ec*/ 	.word	0xffffffff


	//   ....[197]....
        /*03f0*/ 	.word	0xffffffff


	//   ....[198]....
        /*03f4*/ 	.word	0xffffffff


	//   ....[199]....
        /*03f8*/ 	.word	0xffffffff


	//   ....[200]....
        /*03fc*/ 	.word	0xffffffff


	//   ....[201]....
        /*0400*/ 	.word	0xffffffff


	//   ....[202]....
        /*0404*/ 	.word	0xffffffff


	//   ....[203]....
        /*0408*/ 	.word	0xffffffff


	//   ....[204]....
        /*040c*/ 	.word	0xffffffff


	//   ....[205]....
        /*0410*/ 	.word	0xffffffff


	//   ....[206]....
        /*0414*/ 	.word	0xffffffff


	//   ....[207]....
        /*0418*/ 	.word	0xffffffff


	//   ....[208]....
        /*041c*/ 	.word	0xffffffff


	//   ....[209]....
        /*0420*/ 	.word	0xffffffff


	//   ....[210]....
        /*0424*/ 	.word	0xffffffff


	//   ....[211]....
        /*0428*/ 	.word	0xffffffff


	//   ....[212]....
        /*042c*/ 	.word	0xffffffff


	//   ....[213]....
        /*0430*/ 	.word	0xffffffff


	//   ....[214]....
        /*0434*/ 	.word	0xffffffff


	//   ....[215]....
        /*0438*/ 	.word	0xffffffff


	//   ....[216]....
        /*043c*/ 	.word	0xffffffff


	//   ....[217]....
        /*0440*/ 	.word	0xffffffff


	//   ....[218]....
        /*0444*/ 	.word	0xffffffff


	//   ....[219]....
        /*0448*/ 	.word	0xffffffff


	//   ....[220]....
        /*044c*/ 	.word	0xffffffff


	//   ....[221]....
        /*0450*/ 	.word	0xffffffff


	//   ....[222]....
        /*0454*/ 	.word	0xffffffff


	//   ....[223]....
        /*0458*/ 	.word	0xffffffff


	//   ....[224]....
        /*045c*/ 	.word	0xffffffff


	//   ....[225]....
        /*0460*/ 	.word	0xffffffff


	//   ....[226]....
        /*0464*/ 	.word	0xffffffff


	//   ....[227]....
        /*0468*/ 	.word	0xffffffff


	//   ....[228]....
        /*046c*/ 	.word	0xffffffff


	//   ....[229]....
        /*0470*/ 	.word	0x05000038


	//   ....[230]....
        /*0474*/ 	.word	0x05000038


	//   ....[231]....
        /*0478*/ 	.word	0x05000038


	//   ....[232]....
        /*047c*/ 	.word	0x05000038


	//   ....[233]....
        /*0480*/ 	.word	0x05000038


	//----- nvinfo : EIATTR_COOP_GROUP_INSTR_OFFSETS
	.align		4
.L_1986:
        /*0484*/ 	.byte	0x04, 0x28
        /*0486*/ 	.short	(.L_1988 - .L_1987)


	//   ....[0]....
.L_1987:
        /*0488*/ 	.word	0x00001690


	//   ....[1]....
        /*048c*/ 	.word	0x00002240


	//   ....[2]....
        /*0490*/ 	.word	0x00003470


	//   ....[3]....
        /*0494*/ 	.word	0x00003490


	//   ....[4]....
        /*0498*/ 	.word	0x000034b0


	//   ....[5]....
        /*049c*/ 	.word	0x000034d0


	//   ....[6]....
        /*04a0*/ 	.word	0x000034f0


	//   ....[7]....
        /*04a4*/ 	.word	0x00003ad0


	//   ....[8]....
        /*04a8*/ 	.word	0x00003ae0


	//   ....[9]....
        /*04ac*/ 	.word	0x00003b00


	//   ....[10]....
        /*04b0*/ 	.word	0x00003b20


	//   ....[11]....
        /*04b4*/ 	.word	0x00003b70


	//   ....[12]....
        /*04b8*/ 	.word	0x00003ba0


	//   ....[13]....
        /*04bc*/ 	.word	0x00003be0


	//   ....[14]....
        /*04c0*/ 	.word	0x00003c00


	//   ....[15]....
        /*04c4*/ 	.word	0x00003d70


	//   ....[16]....
        /*04c8*/ 	.word	0x00003da0


	//   ....[17]....
        /*04cc*/ 	.word	0x00003db0


	//   ....[18]....
        /*04d0*/ 	.word	0x00003dd0


	//   ....[19]....
        /*04d4*/ 	.word	0x00003e10


	//   ....[20]....
        /*04d8*/ 	.word	0x00003e40


	//   ....[21]....
        /*04dc*/ 	.word	0x00003e80


	//   ....[22]....
        /*04e0*/ 	.word	0x00003ea0


	//   ....[23]....
        /*04e4*/ 	.word	0x00003ec0


	//   ....[24]....
        /*04e8*/ 	.word	0x00004010


	//   ....[25]....
        /*04ec*/ 	.word	0x00004040


	//   ....[26]....
        /*04f0*/ 	.word	0x00004050


	//   ....[27]....
        /*04f4*/ 	.word	0x00004070


	//   ....[28]....
        /*04f8*/ 	.word	0x000040b0


	//   ....[29]....
        /*04fc*/ 	.word	0x000040e0


	//   ....[30]....
        /*0500*/ 	.word	0x00004120


	//   ....[31]....
        /*0504*/ 	.word	0x00004140


	//   ....[32]....
        /*0508*/ 	.word	0x00004160


	//   ....[33]....
        /*050c*/ 	.word	0x000042b0


	//   ....[34]....
        /*0510*/ 	.word	0x000042f0


	//   ....[35]....
        /*0514*/ 	.word	0x00004300


	//   ....[36]....
        /*0518*/ 	.word	0x00004320


	//   ....[37]....
        /*051c*/ 	.word	0x00004360


	//   ....[38]....
        /*0520*/ 	.word	0x00004390


	//   ....[39]....
        /*0524*/ 	.word	0x000043d0


	//   ....[40]....
        /*0528*/ 	.word	0x000043f0


	//   ....[41]....
        /*052c*/ 	.word	0x00004410


	//   ....[42]....
        /*0530*/ 	.word	0x00004550


	//   ....[43]....
        /*0534*/ 	.word	0x00004570


	//   ....[44]....
        /*0538*/ 	.word	0x00004580


	//   ....[45]....
        /*053c*/ 	.word	0x000045a0


	//   ....[46]....
        /*0540*/ 	.word	0x000045e0


	//   ....[47]....
        /*0544*/ 	.word	0x00004610


	//   ....[48]....
        /*0548*/ 	.word	0x00004650


	//   ....[49]....
        /*054c*/ 	.word	0x00004670


	//   ....[50]....
        /*0550*/ 	.word	0x00004690


	//   ....[51]....
        /*0554*/ 	.word	0x000047f0


	//   ....[52]....
        /*0558*/ 	.word	0x00004810


	//   ....[53]....
        /*055c*/ 	.word	0x00004820


	//   ....[54]....
        /*0560*/ 	.word	0x00004840


	//   ....[55]....
        /*0564*/ 	.word	0x00004880


	//   ....[56]....
        /*0568*/ 	.word	0x000048b0


	//   ....[57]....
        /*056c*/ 	.word	0x000048f0


	//   ....[58]....
        /*0570*/ 	.word	0x00004910


	//   ....[59]....
        /*0574*/ 	.word	0x00004930


	//   ....[60]....
        /*0578*/ 	.word	0x00004a30


	//   ....[61]....
        /*057c*/ 	.word	0x00004a50


	//   ....[62]....
        /*0580*/ 	.word	0x00004a60


	//   ....[63]....
        /*0584*/ 	.word	0x00004a80


	//   ....[64]....
        /*0588*/ 	.word	0x00004ac0


	//   ....[65]....
        /*058c*/ 	.word	0x00004af0


	//   ....[66]....
        /*0590*/ 	.word	0x00004b30


	//   ....[67]....
        /*0594*/ 	.word	0x00004b50


	//   ....[68]....
        /*0598*/ 	.word	0x00004b70


	//   ....[69]....
        /*059c*/ 	.word	0x00004c70


	//   ....[70]....
        /*05a0*/ 	.word	0x00004ca0


	//   ....[71]....
        /*05a4*/ 	.word	0x00004cb0


	//   ....[72]....
        /*05a8*/ 	.word	0x00004ce0


	//   ....[73]....
        /*05ac*/ 	.word	0x00004d00


	//   ....[74]....
        /*05b0*/ 	.word	0x00004d50


	//   ....[75]....
        /*05b4*/ 	.word	0x00004d70


	//   ....[76]....
        /*05b8*/ 	.word	0x00004db0


	//   ....[77]....
        /*05bc*/ 	.word	0x00004dd0


	//   ....[78]....
        /*05c0*/ 	.word	0x00004eb0


	//   ....[79]....
        /*05c4*/ 	.word	0x00004ed0


	//   ....[80]....
        /*05c8*/ 	.word	0x00004ee0


	//   ....[81]....
        /*05cc*/ 	.word	0x00004f10


	//   ....[82]....
        /*05d0*/ 	.word	0x00004f40


	//   ....[83]....
        /*05d4*/ 	.word	0x00004f90


	//   ....[84]....
        /*05d8*/ 	.word	0x00004fa0


	//   ....[85]....
        /*05dc*/ 	.word	0x00004fe0


	//   ....[86]....
        /*05e0*/ 	.word	0x00005010


	//   ....[87]....
        /*05e4*/ 	.word	0x000050f0


	//   ....[88]....
        /*05e8*/ 	.word	0x00005110


	//   ....[89]....
        /*05ec*/ 	.word	0x00005120


	//   ....[90]....
        /*05f0*/ 	.word	0x00005170


	//   ....[91]....
        /*05f4*/ 	.word	0x000051a0


	//   ....[92]....
        /*05f8*/ 	.word	0x000051d0


	//   ....[93]....
        /*05fc*/ 	.word	0x00005200


	//   ....[94]....
        /*0600*/ 	.word	0x00005230


	//   ....[95]....
        /*0604*/ 	.word	0x00005260


	//   ....[96]....
        /*0608*/ 	.word	0x00005390


	//   ....[97]....
        /*060c*/ 	.word	0x000053c0


	//   ....[98]....
        /*0610*/ 	.word	0x000053d0


	//   ....[99]....
        /*0614*/ 	.word	0x00005420


	//   ....[100]....
        /*0618*/ 	.word	0x00005450


	//   ....[101]....
        /*061c*/ 	.word	0x00005480


	//   ....[102]....
        /*0620*/ 	.word	0x000054b0


	//   ....[103]....
        /*0624*/ 	.word	0x000054e0


	//   ....[104]....
        /*0628*/ 	.word	0x00005510


	//   ....[105]....
        /*062c*/ 	.word	0x000055d0


	//   ....[106]....
        /*0630*/ 	.word	0x00005610


	//   ....[107]....
        /*0634*/ 	.word	0x00005620


	//   ....[108]....
        /*0638*/ 	.word	0x00005670


	//   ....[109]....
        /*063c*/ 	.word	0x000056a0


	//   ....[110]....
        /*0640*/ 	.word	0x000056b0


	//   ....[111]....
        /*0644*/ 	.word	0x000056f0


	//   ....[112]....
        /*0648*/ 	.word	0x00005720


	//   ....[113]....
        /*064c*/ 	.word	0x00005750


	//   ....[114]....
        /*0650*/ 	.word	0x000058b0


	//   ....[115]....
        /*0654*/ 	.word	0x000058c0


	//   ....[116]....
        /*0658*/ 	.word	0x00005910


	//   ....[117]....
        /*065c*/ 	.word	0x00005940


	//   ....[118]....
        /*0660*/ 	.word	0x00005970


	//   ....[119]....
        /*0664*/ 	.word	0x000059a0


	//   ....[120]....
        /*0668*/ 	.word	0x000059d0


	//   ....[121]....
        /*066c*/ 	.word	0x00005a00


	//   ....[122]....
        /*0670*/ 	.word	0x00005a60


	//   ....[123]....
        /*0674*/ 	.word	0x00005b70


	//   ....[124]....
        /*0678*/ 	.word	0x00005b80


	//   ....[125]....
        /*067c*/ 	.word	0x00005bd0


	//   ....[126]....
        /*0680*/ 	.word	0x00005c00


	//   ....[127]....
        /*0684*/ 	.word	0x00005c30


	//   ....[128]....
        /*0688*/ 	.word	0x00005c60


	//   ....[129]....
        /*068c*/ 	.word	0x00005c90


	//   ....[130]....
        /*0690*/ 	.word	0x00005cc0


	//   ....[131]....
        /*0694*/ 	.word	0x00005d20


	//   ....[132]....
        /*0698*/ 	.word	0x00005e10


	//   ....[133]....
        /*069c*/ 	.word	0x00005e40


	//   ....[134]....
        /*06a0*/ 	.word	0x00005e50


	//   ....[135]....
        /*06a4*/ 	.word	0x00005ea0


	//   ....[136]....
        /*06a8*/ 	.word	0x00005ed0


	//   ....[137]....
        /*06ac*/ 	.word	0x00005ee0


	//   ....[138]....
        /*06b0*/ 	.word	0x00005f20


	//   ....[139]....
        /*06b4*/ 	.word	0x00005f50


	//   ....[140]....
        /*06b8*/ 	.word	0x00005f80


	//   ....[141]....
        /*06bc*/ 	.word	0x000060d0


	//   ....[142]....
        /*06c0*/ 	.word	0x00006100


	//   ....[143]....
        /*06c4*/ 	.word	0x00006110


	//   ....[144]....
        /*06c8*/ 	.word	0x00006160


	//   ....[145]....
        /*06cc*/ 	.word	0x00006190


	//   ....[146]....
        /*06d0*/ 	.word	0x000061a0


	//   ....[147]....
        /*06d4*/ 	.word	0x000061e0


	//   ....[148]....
        /*06d8*/ 	.word	0x00006210


	//   ....[149]....
        /*06dc*/ 	.word	0x00006240


	//   ....[150]....
        /*06e0*/ 	.word	0x00006380


	//   ....[151]....
        /*06e4*/ 	.word	0x000063b0


	//   ....[152]....
        /*06e8*/ 	.word	0x000063c0


	//   ....[153]....
        /*06ec*/ 	.word	0x00006410


	//   ....[154]....
        /*06f0*/ 	.word	0x00006440


	//   ....[155]....
        /*06f4*/ 	.word	0x00006470


	//   ....[156]....
        /*06f8*/ 	.word	0x000064a0


	//   ....[157]....
        /*06fc*/ 	.word	0x000064d0


	//   ....[158]....
        /*0700*/ 	.word	0x00006500


	//   ....[159]....
        /*0704*/ 	.word	0x000065b0


	//   ....[160]....
        /*0708*/ 	.word	0x00006a40


	//   ....[161]....
        /*070c*/ 	.word	0x00006d30


	//   ....[162]....
        /*0710*/ 	.word	0x00006e20


	//   ....[163]....
        /*0714*/ 	.word	0x00006f10


	//   ....[164]....
        /*0718*/ 	.word	0x00007000


	//   ....[165]....
        /*071c*/ 	.word	0x000070f0


	//   ....[166]....
        /*0720*/ 	.word	0x000071e0


	//   ....[167]....
        /*0724*/ 	.word	0x000072d0


	//   ....[168]....
        /*0728*/ 	.word	0x000073c0


	//   ....[169]....
        /*072c*/ 	.word	0x000074b0


	//   ....[170]....
        /*0730*/ 	.word	0x000075a0


	//   ....[171]....
        /*0734*/ 	.word	0x00007690


	//   ....[172]....
        /*0738*/ 	.word	0x00007780


	//   ....[173]....
        /*073c*/ 	.word	0x00007870


	//   ....[174]....
        /*0740*/ 	.word	0x00007960


	//   ....[175]....
        /*0744*/ 	.word	0x00007a50


	//   ....[176]....
        /*0748*/ 	.word	0x00007b40


	//   ....[177]....
        /*074c*/ 	.word	0x00007c30


	//   ....[178]....
        /*0750*/ 	.word	0x00007dd0


	//   ....[179]....
        /*0754*/ 	.word	0x00007f30


	//   ....[180]....
        /*0758*/ 	.word	0x000080b0


	//   ....[181]....
        /*075c*/ 	.word	0x000081e0


	//   ....[182]....
        /*0760*/ 	.word	0x00008310


	//   ....[183]....
        /*0764*/ 	.word	0x00008450


	//   ....[184]....
        /*0768*/ 	.word	0x000085d0


	//   ....[185]....
        /*076c*/ 	.word	0x00008740


	//   ....[186]....
        /*0770*/ 	.word	0x00008870


	//   ....[187]....
        /*0774*/ 	.word	0x000089a0


	//   ....[188]....
        /*0778*/ 	.word	0x00008ae0


	//   ....[189]....
        /*077c*/ 	.word	0x00008c50


	//   ....[190]....
        /*0780*/ 	.word	0x00008dd0


	//   ....[191]....
        /*0784*/ 	.word	0x00008f00


	//   ....[192]....
        /*0788*/ 	.word	0x00009030


	//   ....[193]....
        /*078c*/ 	.word	0x00009160


	//   ....[194]....
        /*0790*/ 	.word	0x00009290


	//   ....[195]....
        /*0794*/ 	.word	0x0000a340


	//   ....[196]....
        /*0798*/ 	.word	0x0000a3a0


	//   ....[197]....
        /*079c*/ 	.word	0x0000a400


	//   ....[198]....
        /*07a0*/ 	.word	0x0000a470


	//   ....[199]....
        /*07a4*/ 	.word	0x0000a4d0


	//   ....[200]....
        /*07a8*/ 	.word	0x0000a540


	//   ....[201]....
        /*07ac*/ 	.word	0x0000a5a0


	//   ....[202]....
        /*07b0*/ 	.word	0x0000a600


	//   ....[203]....
        /*07b4*/ 	.word	0x0000a680


	//   ....[204]....
        /*07b8*/ 	.word	0x0000a6e0


	//   ....[205]....
        /*07bc*/ 	.word	0x0000a750


	//   ....[206]....
        /*07c0*/ 	.word	0x0000a7c0


	//   ....[207]....
        /*07c4*/ 	.word	0x0000a830


	//   ....[208]....
        /*07c8*/ 	.word	0x0000a8a0


	//   ....[209]....
        /*07cc*/ 	.word	0x0000a910


	//   ....[210]....
        /*07d0*/ 	.word	0x0000a970


	//   ....[211]....
        /*07d4*/ 	.word	0x0000a9d0


	//   ....[212]....
        /*07d8*/ 	.word	0x0000ab50


	//   ....[213]....
        /*07dc*/ 	.word	0x0000abf0


	//   ....[214]....
        /*07e0*/ 	.word	0x0000ac80


	//   ....[215]....
        /*07e4*/ 	.word	0x0000ad20


	//   ....[216]....
        /*07e8*/ 	.word	0x0000adb0


	//   ....[217]....
        /*07ec*/ 	.word	0x0000ae50


	//   ....[218]....
        /*07f0*/ 	.word	0x0000aee0


	//   ....[219]....
        /*07f4*/ 	.word	0x0000af70


	//   ....[220]....
        /*07f8*/ 	.word	0x0000b010


	//   ....[221]....
        /*07fc*/ 	.word	0x0000b0a0


	//   ....[222]....
        /*0800*/ 	.word	0x0000b140


	//   ....[223]....
        /*0804*/ 	.word	0x0000b1d0


	//   ....[224]....
        /*0808*/ 	.word	0x0000b270


	//   ....[225]....
        /*080c*/ 	.word	0x0000b300


	//   ....[226]....
        /*0810*/ 	.word	0x0000b3a0


	//   ....[227]....
        /*0814*/ 	.word	0x0000b430


	//   ....[228]....
        /*0818*/ 	.word	0x0000b490


	//   ....[229]....
        /*081c*/ 	.word	0x0000b500


	//   ....[230]....
        /*0820*/ 	.word	0x0000b580


	//   ....[231]....
        /*0824*/ 	.word	0x0000b600


	//   ....[232]....
        /*0828*/ 	.word	0x0000b680


	//   ....[233]....
        /*082c*/ 	.word	0x0000b700


	//----- nvinfo : EIATTR_VRC_CTA_INIT_COUNT
	.align		4
.L_1988:
        /*0830*/ 	.byte	0x02, 0x4a
	.zero		1
	.zero		1


	//----- nvinfo : EIATTR_EXIT_INSTR_OFFSETS
	.align		4
        /*0834*/ 	.byte	0x04, 0x1c
        /*0836*/ 	.short	(.L_1990 - .L_1989)


	//   ....[0]....
.L_1989:
        /*0838*/ 	.word	0x00002ec0


	//   ....[1]....
        /*083c*/ 	.word	0x00003220


	//   ....[2]....
        /*0840*/ 	.word	0x00003240


	//   ....[3]....
        /*0844*/ 	.word	0x0000a9e0


	//   ....[4]....
        /*0848*/ 	.word	0x0000b4a0


	//----- nvinfo : EIATTR_MAX_THREADS
	.align		4
.L_1990:
        /*084c*/ 	.byte	0x04, 0x05
        /*084e*/ 	.short	(.L_1992 - .L_1991)
.L_1991:
        /*0850*/ 	.word	0x00000200
        /*0854*/ 	.word	0x00000001
        /*0858*/ 	.word	0x00000001


	//----- nvinfo : EIATTR_CRS_STACK_SIZE
	.align		4
.L_1992:
        /*085c*/ 	.byte	0x04, 0x1e
        /*085e*/ 	.short	(.L_1994 - .L_1993)
.L_1993:
        /*0860*/ 	.word	0x00000000


	//----- nvinfo : EIATTR_CBANK_PARAM_SIZE
	.align		4
.L_1994:
        /*0864*/ 	.byte	0x03, 0x19
        /*0866*/ 	.short	0x004d


	//----- nvinfo : EIATTR_PARAM_CBANK
	.align		4
        /*0868*/ 	.byte	0x04, 0x0a
        /*086a*/ 	.short	(.L_1996 - .L_1995)
	.align		4
.L_1995:
        /*086c*/ 	.word	index@(.nv.constant0._ZN3cub18CUB_300001_SM_10006detail10radix_sort29DeviceRadixSortOnesweepKernelINS1_5radix10policy_hubI6__halfijE10Policy1000ELNS0_9SortOrderE1ES6_ijiiNS1_21identity_decomposer_tEEEvPT5_SC_PT3_PKSD_PT1_PKSH_PT2_PKSL_T4_iiT6_)
        /*0870*/ 	.short	0x0380
        /*0872*/ 	.short	0x004d


	//----- nvinfo : EIATTR_SW_WAR
	.align		4
.L_1996:
        /*0874*/ 	.byte	0x04, 0x36
        /*0876*/ 	.short	(.L_1998 - .L_1997)
.L_1997:
        /*0878*/ 	.word	0x00000008
.L_1998:


//--------------------- .nv.info._ZN3cub18CUB_300001_SM_10006detail10radix_sort33DeviceRadixSortExclusiveSumKernelINS1_5radix10policy_hubI6__halfijE10Policy1000EjEEvPT0_ --------------------------
	.section	.nv.info._ZN3cub18CUB_300001_SM_10006detail10radix_sort33DeviceRadixSortExclusiveSumKernelINS1_5radix10policy_hubI6__halfijE10Policy1000EjEEvPT0_,"",@"SHT_CUDA_INFO"
	.sectionflags	@""
	.align	4


	//----- nvinfo : EIATTR_CUDA_API_VERSION
	.align		4
        /*0000*/ 	.byte	0x04, 0x37
        /*0002*/ 	.short	(.L_2000 - .L_1999)
.L_1999:
        /*0004*/ 	.word	0x00000082


	//----- nvinfo : EIATTR_KPARAM_INFO
	.align		4
.L_2000:
        /*0008*/ 	.byte	0x04, 0x17
        /*000a*/ 	.short	(.L_2002 - .L_2001)
.L_2001:
        /*000c*/ 	.word	0x00000000
        /*0010*/ 	.short	0x0000
        /*0012*/ 	.short	0x0000
        /*0014*/ 	.byte	0x00, 0xf5, 0x21, 0x00


	//----- nvinfo : EIATTR_SPARSE_MMA_MASK
	.align		4
.L_2002:
        /*0018*/ 	.byte	0x03, 0x50
        /*001a*/ 	.short	0x0000


	//----- nvinfo : EIATTR_MAXREG_COUNT
	.align		4
        /*001c*/ 	.byte	0x03, 0x1b
        /*001e*/ 	.short	0x00ff


	//----- nvinfo : EIATTR_NUM_BARRIERS
	.align		4
        /*0020*/ 	.byte	0x02, 0x4c
        /*0022*/ 	.byte	0x01
	.zero		1


	//----- nvinfo : EIATTR_MERCURY_ISA_VERSION
	.align		4
        /*0024*/ 	.byte	0x03, 0x5f
        /*0026*/ 	.short	0x0101


	//----- nvinfo : EIATTR_COOP_GROUP_MASK_REGIDS
	.align		4
        /*0028*/ 	.byte	0x04, 0x29
        /*002a*/ 	.short	(.L_2004 - .L_2003)


	//   ....[0]....
.L_2003:
        /*002c*/ 	.word	0xffffffff


	//   ....[1]....
        /*0030*/ 	.word	0xffffffff


	//   ....[2]....
        /*0034*/ 	.word	0xffffffff


	//   ....[3]....
        /*0038*/ 	.word	0xffffffff


	//   ....[4]....
        /*003c*/ 	.word	0xffffffff


	//   ....[5]....
        /*0040*/ 	.word	0x05000012


	//   ....[6]....
        /*0044*/ 	.word	0x05000012


	//   ....[7]....
        /*0048*/ 	.word	0x05000012


	//   ....[8]....
        /*004c*/ 	.word	0x05000012


	//   ....[9]....
        /*0050*/ 	.word	0x05000012


	//----- nvinfo : EIATTR_COOP_GROUP_INSTR_OFFSETS
	.align		4
.L_2004:
        /*0054*/ 	.byte	0x04, 0x28
        /*0056*/ 	.short	(.L_2006 - .L_2005)


	//   ....[0]....
.L_2005:
        /*0058*/ 	.word	0x00000210


	//   ....[1]....
        /*005c*/ 	.word	0x00000230


	//   ....[2]....
        /*0060*/ 	.word	0x00000250


	//   ....[3]....
        /*0064*/ 	.word	0x00000270


	//   ....[4]....
        /*0068*/ 	.word	0x00000290


	//   ....[5]....
        /*006c*/ 	.word	0x00000460


	//   ....[6]....
        /*0070*/ 	.word	0x000004d0


	//   ....[7]....
        /*0074*/ 	.word	0x00000540


	//   ....[8]....
        /*0078*/ 	.word	0x000005b0


	//   ....[9]....
        /*007c*/ 	.word	0x00000620


	//----- nvinfo : EIATTR_VRC_CTA_INIT_COUNT
	.align		4
.L_2006:
        /*0080*/ 	.byte	0x02, 0x4a
	.zero		1
	.zero		1


	//----- nvinfo : EIATTR_EXIT_INSTR_OFFSETS
	.align		4
        /*0084*/ 	.byte	0x04, 0x1c
        /*0086*/ 	.short	(.L_2008 - .L_2007)


	//   ....[0]....
.L_2007:
        /*0088*/ 	.word	0x000003d0


	//   ....[1]....
        /*008c*/ 	.word	0x00000400


	//----- nvinfo : EIATTR_CRS_STACK_SIZE
	.align		4
.L_2008:
        /*0090*/ 	.byte	0x04, 0x1e
        /*0092*/ 	.short	(.L_2010 - .L_2009)
.L_2009:
        /*0094*/ 	.word	0x00000000


	//----- nvinfo : EIATTR_CBANK_PARAM_SIZE
	.align		4
.L_2010:
        /*0098*/ 	.byte	0x03, 0x19
        /*009a*/ 	.short	0x0008


	//----- nvinfo : EIATTR_PARAM_CBANK
	.align		4
        /*009c*/ 	.byte	0x04, 0x0a
        /*009e*/ 	.short	(.L_2012 - .L_2011)
	.align		4
.L_2011:
        /*00a0*/ 	.word	index@(.nv.constant0._ZN3cub18CUB_300001_SM_10006detail10radix_sort33DeviceRadixSortExclusiveSumKernelINS1_5radix10policy_hubI6__halfijE10Policy1000EjEEvPT0_)
        /*00a4*/ 	.short	0x0380
        /*00a6*/ 	.short	0x0008


	//----- nvinfo : EIATTR_SW_WAR
	.align		4
.L_2012:
        /*00a8*/ 	.byte	0x04, 0x36
        /*00aa*/ 	.short	(.L_2014 - .L_2013)
.L_2013:
        /*00ac*/ 	.word	0x00000008
.L_2014:


//--------------------- .nv.info._ZN3cub18CUB_300001_SM_10006detail10radix_sort30DeviceRadixSortHistogramKernelINS1_5radix10policy_hubI6__halfijE10Policy1000ELNS0_9SortOrderE1ES6_jNS1_21identity_decomposer_tEEEvPT2_PKT1_SB_iiT3_ --------------------------
	.section	.nv.info._ZN3cub18CUB_300001_SM_10006detail10radix_sort30DeviceRadixSortHistogramKernelINS1_5radix10policy_hubI6__halfijE10Policy1000ELNS0_9SortOrderE1ES6_jNS1_21identity_decomposer_tEEEvPT2_PKT1_SB_iiT3_,"",@"SHT_CUDA_INFO"
	.sectionflags	@""
	.align	4


	//----- nvinfo : EIATTR_CUDA_API_VERSION
	.align		4
        /*0000*/ 	.byte	0x04, 0x37
        /*0002*/ 	.short	(.L_2016 - .L_2015)
.L_2015:
        /*0004*/ 	.word	0x00000082


	//----- nvinfo : EIATTR_KPARAM_INFO
	.align		4
.L_2016:
        /*0008*/ 	.byte	0x04, 0x17
        /*000a*/ 	.short	(.L_2018 - .L_2017)
.L_2017:
        /*000c*/ 	.word	0x00000000
        /*0010*/ 	.short	0x0005
        /*0012*/ 	.short	0x001c
        /*0014*/ 	.byte	0x00, 0xf0, 0x05, 0x00


	//----- nvinfo : EIATTR_KPARAM_INFO
	.align		4
.L_2018:
        /*0018*/ 	.byte	0x04, 0x17
        /*001a*/ 	.short	(.L_2020 - .L_2019)
.L_2019:
        /*001c*/ 	.word	0x00000000
        /*0020*/ 	.short	0x0004
        /*0022*/ 	.short	0x0018
        /*0024*/ 	.byte	0x00, 0xf0, 0x11, 0x00


	//----- nvinfo : EIATTR_KPARAM_INFO
	.align		4
.L_2020:
        /*0028*/ 	.byte	0x04, 0x17
        /*002a*/ 	.short	(.L_2022 - .L_2021)
.L_2021:
        /*002c*/ 	.word	0x00000000
        /*0030*/ 	.short	0x0003
        /*0032*/ 	.short	0x0014
        /*0034*/ 	.byte	0x00, 0xf0, 0x11, 0x00


	//----- nvinfo : EIATTR_KPARAM_INFO
	.align		4
.L_2022:
        /*0038*/ 	.byte	0x04, 0x17
        /*003a*/ 	.short	(.L_2024 - .L_2023)
.L_2023:
        /*003c*/ 	.word	0x00000000
        /*0040*/ 	.short	0x0002
        /*0042*/ 	.short	0x0010
        /*0044*/ 	.byte	0x00, 0xf0, 0x11, 0x00


	//----- nvinfo : EIATTR_KPARAM_INFO
	.align		4
.L_2024:
        /*0048*/ 	.byte	0x04, 0x17
        /*004a*/ 	.short	(.L_2026 - .L_2025)
.L_2025:
        /*004c*/ 	.word	0x00000000
        /*0050*/ 	.short	0x0001
        /*0052*/ 	.short	0x0008
        /*0054*/ 	.byte	0x00, 0xf5, 0x21, 0x00


	//----- nvinfo : EIATTR_KPARAM_INFO
	.align		4
.L_2026:
        /*0058*/ 	.byte	0x04, 0x17
        /*005a*/ 	.short	(.L_2028 - .L_2027)
.L_2027:
        /*005c*/ 	.word	0x00000000
        /*0060*/ 	.short	0x0000
        /*0062*/ 	.short	0x0000
        /*0064*/ 	.byte	0x00, 0xf5, 0x21, 0x00


	//----- nvinfo : EIATTR_SPARSE_MMA_MASK
	.align		4
.L_2028:
        /*0068*/ 	.byte	0x03, 0x50
        /*006a*/ 	.short	0x0000


	//----- nvinfo : EIATTR_MAXREG_COUNT
	.align		4
        /*006c*/ 	.byte	0x03, 0x1b
        /*006e*/ 	.short	0x00ff


	//----- nvinfo : EIATTR_NUM_BARRIERS
	.align		4
        /*0070*/ 	.byte	0x02, 0x4c
        /*0072*/ 	.byte	0x01
	.zero		1


	//----- nvinfo : EIATTR_MERCURY_ISA_VERSION
	.align		4
        /*0074*/ 	.byte	0x03, 0x5f
        /*0076*/ 	.short	0x0101


	//----- nvinfo : EIATTR_VRC_CTA_INIT_COUNT
	.align		4
        /*0078*/ 	.byte	0x02, 0x4a
	.zero		1
	.zero		1


	//----- nvinfo : EIATTR_EXIT_INSTR_OFFSETS
	.align		4
        /*007c*/ 	.byte	0x04, 0x1c
        /*007e*/ 	.short	(.L_2030 - .L_2029)


	//   ....[0]....
.L_2029:
        /*0080*/ 	.word	0x00000030


	//   ....[1]....
        /*0084*/ 	.word	0x00003230


	//----- nvinfo : EIATTR_MAX_THREADS
	.align		4
.L_2030:
        /*0088*/ 	.byte	0x04, 0x05
        /*008a*/ 	.short	(.L_2032 - .L_2031)
.L_2031:
        /*008c*/ 	.word	0x00000080
        /*0090*/ 	.word	0x00000001
        /*0094*/ 	.word	0x00000001


	//----- nvinfo : EIATTR_CRS_STACK_SIZE
	.align		4
.L_2032:
        /*0098*/ 	.byte	0x04, 0x1e
        /*009a*/ 	.short	(.L_2034 - .L_2033)
.L_2033:
        /*009c*/ 	.word	0x00000000


	//----- nvinfo : EIATTR_CBANK_PARAM_SIZE
	.align		4
.L_2034:
        /*00a0*/ 	.byte	0x03, 0x19
        /*00a2*/ 	.short	0x001d


	//----- nvinfo : EIATTR_PARAM_CBANK
	.align		4
        /*00a4*/ 	.byte	0x04, 0x0a
        /*00a6*/ 	.short	(.L_2036 - .L_2035)
	.align		4
.L_2035:
        /*00a8*/ 	.word	index@(.nv.constant0._ZN3cub18CUB_300001_SM_10006detail10radix_sort30DeviceRadixSortHistogramKernelINS1_5radix10policy_hubI6__halfijE10Policy1000ELNS0_9SortOrderE1ES6_jNS1_21identity_decomposer_tEEEvPT2_PKT1_SB_iiT3_)
        /*00ac*/ 	.short	0x0380
        /*00ae*/ 	.short	0x001d


	//----- nvinfo : EIATTR_SW_WAR
	.align		4
.L_2036:
        /*00b0*/ 	.byte	0x04, 0x36
        /*00b2*/ 	.short	(.L_2038 - .L_2037)
.L_2037:
        /*00b4*/ 	.word	0x00000008
.L_2038:


//--------------------- .nv.info._ZN3cub18CUB_300001_SM_10006detail10radix_sort31DeviceRadixSortSingleTileKernelINS1_5radix10policy_hubI6__halfijE10Policy1000ELNS0_9SortOrderE1ES6_ijNS1_21identity_decomposer_tEEEvPKT1_PSB_PKT2_PSF_T3_iiT4_ --------------------------
	.section	.nv.info._ZN3cub18CUB_300001_SM_10006detail10radix_sort31DeviceRadixSortSingleTileKernelINS1_5radix10policy_hubI6__halfijE10Policy1000ELNS0_9SortOrderE1ES6_ijNS1_21identity_decomposer_tEEEvPKT1_PSB_PKT2_PSF_T3_iiT4_,"",@"SHT_CUDA_INFO"
	.sectionflags	@""
	.align	4


	//----- nvinfo : EIATTR_CUDA_API_VERSION
	.align		4
        /*0000*/ 	.byte	0x04, 0x37
        /*0002*/ 	.short	(.L_2040 - .L_2039)
.L_2039:
        /*0004*/ 	.word	0x00000082


	//----- nvinfo : EIATTR_KPARAM_INFO
	.align		4
.L_2040:
        /*0008*/ 	.byte	0x04, 0x17
        /*000a*/ 	.short	(.L_2042 - .L_2041)
.L_2041:
        /*000c*/ 	.word	0x00000000
        /*0010*/ 	.short	0x0007
        /*0012*/ 	.short	0x002c
        /*0014*/ 	.byte	0x00, 0xf0, 0x05, 0x00


	//----- nvinfo : EIATTR_KPARAM_INFO
	.align		4
.L_2042:
        /*0018*/ 	.byte	0x04, 0x17
        /*001a*/ 	.short	(.L_2044 - .L_2043)
.L_2043:
        /*001c*/ 	.word	0x00000000
        /*0020*/ 	.short	0x0006
        /*0022*/ 	.short	0x0028
        /*0024*/ 	.byte	0x00, 0xf0, 0x11, 0x00


	//----- nvinfo : EIATTR_KPARAM_INFO
	.align		4
.L_2044:
        /*0028*/ 	.byte	0x04, 0x17
        /*002a*/ 	.short	(.L_2046 - .L_2045)
.L_2045:
        /*002c*/ 	.word	0x00000000
        /*0030*/ 	.short	0x0005
        /*0032*/ 	.short	0x0024
        /*0034*/ 	.byte	0x00, 0xf0, 0x11, 0x00


	//----- nvinfo : EIATTR_KPARAM_INFO
	.align		4
.L_2046:
        /*0038*/ 	.byte	0x04, 0x17
        /*003a*/ 	.short	(.L_2048 - .L_2047)
.L_2047:
        /*003c*/ 	.word	0x00000000
        /*0040*/ 	.short	0x0004
        /*0042*/ 	.short	0x0020
        /*0044*/ 	.byte	0x00, 0xf0, 0x11, 0x00


	//----- nvinfo : EIATTR_KPARAM_INFO
	.align		4
.L_2048:
        /*0048*/ 	.byte	0x04, 0x17
        /*004a*/ 	.short	(.L_2050 - .L_2049)
.L_2049:
        /*004c*/ 	.word	0x00000000
        /*0050*/ 	.short	0x0003
        /*0052*/ 	.short	0x0018
        /*0054*/ 	.byte	0x00, 0xf5, 0x21, 0x00


	//----- nvinfo : EIATTR_KPARAM_INFO
	.align		4
.L_2050:
        /*0058*/ 	.byte	0x04, 0x17
        /*005a*/ 	.short	(.L_2052 - .L_2051)
.L_2051:
        /*005c*/ 	.word	0x00000000
        /*0060*/ 	.short	0x0002
        /*0062*/ 	.short	0x0010
        /*0064*/ 	.byte	0x00, 0xf5, 0x21, 0x00


	//----- nvinfo : EIATTR_KPARAM_INFO
	.align		4
.L_2052:
        /*0068*/ 	.byte	0x04, 0x17
        /*006a*/ 	.short	(.L_2054 - .L_2053)
.L_2053:
        /*006c*/ 	.word	0x00000000
        /*0070*/ 	.short	0x0001
        /*0072*/ 	.short	0x0008
        /*0074*/ 	.byte	0x00, 0xf5, 0x21, 0x00


	//----- nvinfo : EIATTR_KPARAM_INFO
	.align		4
.L_2054:
        /*0078*/ 	.byte	0x04, 0x17
        /*007a*/ 	.short	(.L_2056 - .L_2055)
.L_2055:
        /*007c*/ 	.word	0x00000000
        /*0080*/ 	.short	0x0000
        /*0082*/ 	.short	0x0000
        /*0084*/ 	.byte	0x00, 0xf5, 0x21, 0x00


	//----- nvinfo : EIATTR_SPARSE_MMA_MASK
	.align		4
.L_2056:
        /*0088*/ 	.byte	0x03, 0x50
        /*008a*/ 	.short	0x0000


	//----- nvinfo : EIATTR_MAXREG_COUNT
	.align		4
        /*008c*/ 	.byte	0x03, 0x1b
        /*008e*/ 	.short	0x00ff


	//----- nvinfo : EIATTR_NUM_BARRIERS
	.align		4
        /*0090*/ 	.byte	0x02, 0x4c
        /*0092*/ 	.byte	0x01
	.zero		1


	//----- nvinfo : EIATTR_MERCURY_ISA_VERSION
	.align		4
        /*0094*/ 	.byte	0x03, 0x5f
        /*0096*/ 	.short	0x0101


	//----- nvinfo : EIATTR_COOP_GROUP_MASK_REGIDS
	.align		4
        /*0098*/ 	.byte	0x04, 0x29
        /*009a*/ 	.short	(.L_2058 - .L_2057)


	//   ....[0]....
.L_2057:
        /*009c*/ 	.word	0xffffffff


	//   ....[1]....
        /*00a0*/ 	.word	0xffffffff


	//   ....[2]....
        /*00a4*/ 	.word	0xffffffff


	//   ....[3]....
        /*00a8*/ 	.word	0xffffffff


	//   ....[4]....
        /*00ac*/ 	.word	0xffffffff


	//----- nvinfo : EIATTR_COOP_GROUP_INSTR_OFFSETS
	.align		4
.L_2058:
        /*00b0*/ 	.byte	0x04, 0x28
        /*00b2*/ 	.short	(.L_2060 - .L_2059)


	//   ....[0]....
.L_2059:
        /*00b4*/ 	.word	0x00002880


	//   ....[1]....
        /*00b8*/ 	.word	0x000028a0


	//   ....[2]....
        /*00bc*/ 	.word	0x000028c0


	//   ....[3]....
        /*00c0*/ 	.word	0x000028e0


	//   ....[4]....
        /*00c4*/ 	.word	0x00002900


	//----- nvinfo : EIATTR_VRC_CTA_INIT_COUNT
	.align		4
.L_2060:
        /*00c8*/ 	.byte	0x02, 0x4a
	.zero		1
	.zero		1


	//----- nvinfo : EIATTR_EXIT_INSTR_OFFSETS
	.align		4
        /*00cc*/ 	.byte	0x04, 0x1c
        /*00ce*/ 	.short	(.L_2062 - .L_2061)


	//   ....[0]....
.L_2061:
        /*00d0*/ 	.word	0x00004bb0


	//   ....[1]....
        /*00d4*/ 	.word	0x00004c40


	//----- nvinfo : EIATTR_MAX_THREADS
	.align		4
.L_2062:
        /*00d8*/ 	.byte	0x04, 0x05
        /*00da*/ 	.short	(.L_2064 - .L_2063)
.L_2063:
        /*00dc*/ 	.word	0x00000100
        /*00e0*/ 	.word	0x00000001
        /*00e4*/ 	.word	0x00000001


	//----- nvinfo : EIATTR_CBANK_PARAM_SIZE
	.align		4
.L_2064:
        /*00e8*/ 	.byte	0x03, 0x19
        /*00ea*/ 	.short	0x002d


	//----- nvinfo : EIATTR_PARAM_CBANK
	.align		4
        /*00ec*/ 	.byte	0x04, 0x0a
        /*00ee*/ 	.short	(.L_2066 - .L_2065)
	.align		4
.L_2065:
        /*00f0*/ 	.word	index@(.nv.constant0._ZN3cub18CUB_300001_SM_10006detail10radix_sort31DeviceRadixSortSingleTileKernelINS1_5radix10policy_hubI6__halfijE10Policy1000ELNS0_9SortOrderE1ES6_ijNS1_21identity_decomposer_tEEEvPKT1_PSB_PKT2_PSF_T3_iiT4_)
        /*00f4*/ 	.short	0x0380
        /*00f6*/ 	.short	0x002d


	//----- nvinfo : EIATTR_SW_WAR
	.align		4
.L_2066:
        /*00f8*/ 	.byte	0x04, 0x36
        /*00fa*/ 	.short	(.L_2068 - .L_2067)
.L_2067:
        /*00fc*/ 	.word	0x00000008
.L_2068:


//--------------------- .nv.info._ZN3cub18CUB_300001_SM_10006detail10radix_sort30DeviceSegmentedRadixSortKernelINS1_5radix10policy_hubI6__halfiiE10Policy1000ELb1ELNS0_9SortOrderE1ES6_iPiSA_iNS1_21identity_decomposer_tEEEvPKT2_PSC_PKT3_PSG_T4_T5_iiiT7_ --------------------------
	.section	.nv.info._ZN3cub18CUB_300001_SM_10006detail10radix_sort30DeviceSegmentedRadixSortKernelINS1_5radix10policy_hubI6__halfiiE10Policy1000ELb1ELNS0_9SortOrderE1ES6_iPiSA_iNS1_21identity_decomposer_tEEEvPKT2_PSC_PKT3_PSG_T4_T5_iiiT7_,"",@"SHT_CUDA_INFO"
	.sectionflags	@""
	.align	4


	//----- nvinfo : EIATTR_CUDA_API_VERSION
	.align		4
        /*0000*/ 	.byte	0x04, 0x37
        /*0002*/ 	.short	(.L_2070 - .L_2069)
.L_2069:
        /*0004*/ 	.word	0x00000082


	//----- nvinfo : EIATTR_KPARAM_INFO
	.align		4
.L_2070:
        /*0008*/ 	.byte	0x04, 0x17
        /*000a*/ 	.short	(.L_2072 - .L_2071)
.L_2071:
        /*000c*/ 	.word	0x00000000
        /*0010*/ 	.short	0x0009
        /*0012*/ 	.short	0x003c
        /*0014*/ 	.byte	0x00, 0xf0, 0x05, 0x00


	//----- nvinfo : EIATTR_KPARAM_INFO
	.align		4
.L_2072:
        /*0018*/ 	.byte	0x04, 0x17
        /*001a*/ 	.short	(.L_2074 - .L_2073)
.L_2073:
        /*001c*/ 	.word	0x00000000
        /*0020*/ 	.short	0x0008
        /*0022*/ 	.short	0x0038
        /*0024*/ 	.byte	0x00, 0xf0, 0x11, 0x00


	//----- nvinfo : EIATTR_KPARAM_INFO
	.align		4
.L_2074:
        /*0028*/ 	.byte	0x04, 0x17
        /*002a*/ 	.short	(.L_2076 - .L_2075)
.L_2075:
        /*002c*/ 	.word	0x00000000
        /*0030*/ 	.short	0x0007
        /*0032*/ 	.short	0x0034
        /*0034*/ 	.byte	0x00, 0xf0, 0x11, 0x00


	//----- nvinfo : EIATTR_KPARAM_INFO
	.align		4
.L_2076:
        /*0038*/ 	.byte	0x04, 0x17
        /*003a*/ 	.short	(.L_2078 - .L_2077)
.L_2077:
        /*003c*/ 	.word	0x00000000
        /*0040*/ 	.short	0x0006
        /*0042*/ 	.short	0x0030
        /*0044*/ 	.byte	0x00, 0xf0, 0x11, 0x00


	//----- nvinfo : EIATTR_KPARAM_INFO
	.align		4
.L_2078:
        /*0048*/ 	.byte	0x04, 0x17
        /*004a*/ 	.short	(.L_2080 - .L_2079)
.L_2079:
        /*004c*/ 	.word	0x00000000
        /*0050*/ 	.short	0x0005
        /*0052*/ 	.short	0x0028
        /*0054*/ 	.byte	0x00, 0xf5, 0x21, 0x00


	//----- nvinfo : EIATTR_KPARAM_INFO
	.align		4
.L_2080:
        /*0058*/ 	.byte	0x04, 0x17
        /*005a*/ 	.short	(.L_2082 - .L_2081)
.L_2081:
        /*005c*/ 	.word	0x00000000
        /*0060*/ 	.short	0x0004
        /*0062*/ 	.short	0x0020
        /*0064*/ 	.byte	0x00, 0xf5, 0x21, 0x00


	//----- nvinfo : EIATTR_KPARAM_INFO
	.align		4
.L_2082:
        /*0068*/ 	.byte	0x04, 0x17
        /*006a*/ 	.short	(.L_2084 - .L_2083)
.L_2083:
        /*006c*/ 	.word	0x00000000
        /*0070*/ 	.short	0x0003
        /*0072*/ 	.short	0x0018
        /*0074*/ 	.byte	0x00, 0xf5, 0x21, 0x00


	//----- nvinfo : EIATTR_KPARAM_INFO
	.align		4
.L_2084:
        /*0078*/ 	.byte	0x04, 0x17
        /*007a*/ 	.short	(.L_2086 - .L_2085)
.L_2085:
        /*007c*/ 	.word	0x00000000
        /*0080*/ 	.short	0x0002
        /*0082*/ 	.short	0x0010
        /*0084*/ 	.byte	0x00, 0xf5, 0x21, 0x00


	//----- nvinfo : EIATTR_KPARAM_INFO
	.align		4
.L_2086:
        /*0088*/ 	.byte	0x04, 0x17
        /*008a*/ 	.short	(.L_2088 - .L_2087)
.L_2087:
        /*008c*/ 	.word	0x00000000
        /*0090*/ 	.short	0x0001
        /*0092*/ 	.short	0x0008
        /*0094*/ 	.byte	0x00, 0xf5, 0x21, 0x00


	//----- nvinfo : EIATTR_KPARAM_INFO
	.align		4
.L_2088:
        /*0098*/ 	.byte	0x04, 0x17
        /*009a*/ 	.short	(.L_2090 - .L_2089)
.L_2089:
        /*009c*/ 	.word	0x00000000
        /*00a0*/ 	.short	0x0000
        /*00a2*/ 	.short	0x0000
        /*00a4*/ 	.byte	0x00, 0xf5, 0x21, 0x00


	//----- nvinfo : EIATTR_SPARSE_MMA_MASK
	.align		4
.L_2090:
        /*00a8*/ 	.byte	0x03, 0x50
        /*00aa*/ 	.short	0x0000


	//----- nvinfo : EIATTR_MAXREG_COUNT
	.align		4
        /*00ac*/ 	.byte	0x03, 0x1b
        /*00ae*/ 	.short	0x00a8


	//----- nvinfo : EIATTR_NUM_BARRIERS
	.align		4
        /*00b0*/ 	.byte	0x02, 0x4c
        /*00b2*/ 	.byte	0x01
	.zero		1


	//----- nvinfo : EIATTR_MERCURY_ISA_VERSION
	.align		4
        /*00b4*/ 	.byte	0x03, 0x5f
        /*00b6*/ 	.short	0x0101


	//----- nvinfo : EIATTR_COOP_GROUP_MASK_REGIDS
	.align		4
        /*00b8*/ 	.byte	0x04, 0x29
        /*00ba*/ 	.short	(.L_2092 - .L_2091)


	//   ....[0]....
.L_2091:
        /*00bc*/ 	.word	0xffffffff


	//   ....[1]....
        /*00c0*/ 	.word	0xffffffff


	//   ....[2]....
        /*00c4*/ 	.word	0xffffffff


	//   ....[3]....
        /*00c8*/ 	.word	0xffffffff


	//   ....[4]....
        /*00cc*/ 	.word	0xffffffff


	//   ....[5]....
        /*00d0*/ 	.word	0xffffffff


	//   ....[6]....
        /*00d4*/ 	.word	0xffffffff


	//   ....[7]....
        /*00d8*/ 	.word	0xffffffff


	//   ....[8]....
        /*00dc*/ 	.word	0xffffffff


	//   ....[9]....
        /*00e0*/ 	.word	0xffffffff


	//   ....[10]....
        /*00e4*/ 	.word	0xffffffff


	//   ....[11]....
        /*00e8*/ 	.word	0xffffffff


	//   ....[12]....
        /*00ec*/ 	.word	0xffffffff


	//   ....[13]....
        /*00f0*/ 	.word	0xffffffff


	//   ....[14]....
        /*00f4*/ 	.word	0xffffffff


	//   ....[15]....
        /*00f8*/ 	.word	0xffffffff


	//   ....[16]....
        /*00fc*/ 	.word	0xffffffff


	//   ....[17]....
        /*0100*/ 	.word	0x05000019


	//   ....[18]....
        /*0104*/ 	.word	0x05000019


	//   ....[19]....
        /*0108*/ 	.word	0x05000019


	//   ....[20]....
        /*010c*/ 	.word	0x05000019


	//   ....[21]....
        /*0110*/ 	.word	0x05000019


	//----- nvinfo : EIATTR_COOP_GROUP_INSTR_OFFSETS
	.align		4
.L_2092:
        /*0114*/ 	.byte	0x04, 0x28
        /*0116*/ 	.short	(.L_2094 - .L_2093)


	//   ....[0]....
.L_2093:
        /*0118*/ 	.word	0x000037b0


	//   ....[1]....
        /*011c*/ 	.word	0x000037d0


	//   ....[2]....
        /*0120*/ 	.word	0x000037f0


	//   ....[3]....
        /*0124*/ 	.word	0x00003810


	//   ....[4]....
        /*0128*/ 	.word	0x00003830


	//   ....[5]....
        /*012c*/ 	.word	0x00004d60


	//   ....[6]....
        /*0130*/ 	.word	0x00004d80


	//   ....[7]....
        /*0134*/ 	.word	0x00004db0


	//   ....[8]....
        /*0138*/ 	.word	0x00004de0


	//   ....[9]....
        /*013c*/ 	.word	0x00004e00


	//   ....[10]....
        /*0140*/ 	.word	0x00006940


	//   ....[11]....
        /*0144*/ 	.word	0x00007db0


	//   ....[12]....
        /*0148*/ 	.word	0x00007dd0


	//   ....[13]....
        /*014c*/ 	.word	0x00007df0


	//   ....[14]....
        /*0150*/ 	.word	0x00007e10


	//   ....[15]....
        /*0154*/ 	.word	0x00007e50


	//   ....[16]....
        /*0158*/ 	.word	0x00009660


	//   ....[17]....
        /*015c*/ 	.word	0x0000aea0


	//   ....[18]....
        /*0160*/ 	.word	0x0000af10


	//   ....[19]....
        /*0164*/ 	.word	0x0000af80


	//   ....[20]....
        /*0168*/ 	.word	0x0000aff0


	//   ....[21]....
        /*016c*/ 	.word	0x0000b060


	//----- nvinfo : EIATTR_VRC_CTA_INIT_COUNT
	.align		4
.L_2094:
        /*0170*/ 	.byte	0x02, 0x4a
	.zero		1
	.zero		1


	//----- nvinfo : EIATTR_EXIT_INSTR_OFFSETS
	.align		4
        /*0174*/ 	.byte	0x04, 0x1c
        /*0176*/ 	.short	(.L_2096 - .L_2095)


	//   ....[0]....
.L_2095:
        /*0178*/ 	.word	0x000000b0


	//   ....[1]....
        /*017c*/ 	.word	0x00006920


	//   ....[2]....
        /*0180*/ 	.word	0x00009f40


	//   ....[3]....
        /*0184*/ 	.word	0x00009fa0


	//   ....[4]....
        /*0188*/ 	.word	0x0000a9b0


	//   ....[5]....
        /*018c*/ 	.word	0x0000ae20


	//   ....[6]....
        /*0190*/ 	.word	0x0000ae40


	//----- nvinfo : EIATTR_MAX_THREADS
	.align		4
.L_2096:
        /*0194*/ 	.byte	0x04, 0x05
        /*0196*/ 	.short	(.L_2098 - .L_2097)
.L_2097:
        /*0198*/ 	.word	0x00000180
        /*019c*/ 	.word	0x00000001
        /*01a0*/ 	.word	0x00000001


	//----- nvinfo : EIATTR_CRS_STACK_SIZE
	.align		4
.L_2098:
        /*01a4*/ 	.byte	0x04, 0x1e
        /*01a6*/ 	.short	(.L_2100 - .L_2099)
.L_2099:
        /*01a8*/ 	.word	0x00000000


	//----- nvinfo : EIATTR_CBANK_PARAM_SIZE
	.align		4
.L_2100:
        /*01ac*/ 	.byte	0x03, 0x19
        /*01ae*/ 	.short	0x003d


	//----- nvinfo : EIATTR_PARAM_CBANK
	.align		4
        /*01b0*/ 	.byte	0x04, 0x0a
        /*01b2*/ 	.short	(.L_2102 - .L_2101)
	.align		4
.L_2101:
        /*01b4*/ 	.word	index@(.nv.constant0._ZN3cub18CUB_300001_SM_10006detail10radix_sort30DeviceSegmentedRadixSortKernelINS1_5radix10policy_hubI6__halfiiE10Policy1000ELb1ELNS0_9SortOrderE1ES6_iPiSA_iNS1_21identity_decomposer_tEEEvPKT2_PSC_PKT3_PSG_T4_T5_iiiT7_)
        /*01b8*/ 	.short	0x0380
        /*01ba*/ 	.short	0x003d


	//----- nvinfo : EIATTR_SW_WAR
	.align		4
.L_2102:
        /*01bc*/ 	.byte	0x04, 0x36
        /*01be*/ 	.short	(.L_2104 - .L_2103)
.L_2103:
        /*01c0*/ 	.word	0x00000008
.L_2104:


//--------------------- .nv.info._ZN3cub18CUB_300001_SM_10006detail10radix_sort30DeviceSegmentedRadixSortKernelINS1_5radix10policy_hubI6__halfiiE10Policy1000ELb0ELNS0_9SortOrderE1ES6_iPiSA_iNS1_21identity_decomposer_tEEEvPKT2_PSC_PKT3_PSG_T4_T5_iiiT7_ --------------------------
	.section	.nv.info._ZN3cub18CUB_300001_SM_10006detail10radix_sort30DeviceSegmentedRadixSortKernelINS1_5radix10policy_hubI6__halfiiE10Policy1000ELb0ELNS0_9SortOrderE1ES6_iPiSA_iNS1_21identity_decomposer_tEEEvPKT2_PSC_PKT3_PSG_T4_T5_iiiT7_,"",@"SHT_CUDA_INFO"
	.sectionflags	@""
	.align	4


	//----- nvinfo : EIATTR_CUDA_API_VERSION
	.align		4
        /*0000*/ 	.byte	0x04, 0x37
        /*0002*/ 	.short	(.L_2106 - .L_2105)
.L_2105:
        /*0004*/ 	.word	0x00000082


	//----- nvinfo : EIATTR_KPARAM_INFO
	.align		4
.L_2106:
        /*0008*/ 	.byte	0x04, 0x17
        /*000a*/ 	.short	(.L_2108 - .L_2107)
.L_2107:
        /*000c*/ 	.word	0x00000000
        /*0010*/ 	.short	0x0009
        /*0012*/ 	.short	0x003c
        /*0014*/ 	.byte	0x00, 0xf0, 0x05, 0x00


	//----- nvinfo : EIATTR_KPARAM_INFO
	.align		4
.L_2108:
        /*0018*/ 	.byte	0x04, 0x17
        /*001a*/ 	.short	(.L_2110 - .L_2109)
.L_2109:
        /*001c*/ 	.word	0x00000000
        /*0020*/ 	.short	0x0008
        /*0022*/ 	.short	0x0038
        /*0024*/ 	.byte	0x00, 0xf0, 0x11, 0x00


	//----- nvinfo : EIATTR_KPARAM_INFO
	.align		4
.L_2110:
        /*0028*/ 	.byte	0x04, 0x17
        /*002a*/ 	.short	(.L_2112 - .L_2111)
.L_2111:
        /*002c*/ 	.word	0x00000000
        /*0030*/ 	.short	0x0007
        /*0032*/ 	.short	0x0034
        /*0034*/ 	.byte	0x00, 0xf0, 0x11, 0x00


	//----- nvinfo : EIATTR_KPARAM_INFO
	.align		4
.L_2112:
        /*0038*/ 	.byte	0x04, 0x17
        /*003a*/ 	.short	(.L_2114 - .L_2113)
.L_2113:
        /*003c*/ 	.word	0x00000000
        /*0040*/ 	.short	0x0006
        /*0042*/ 	.short	0x0030
        /*0044*/ 	.byte	0x00, 0xf0, 0x11, 0x00


	//----- nvinfo : EIATTR_KPARAM_INFO
	.align		4
.L_2114:
        /*0048*/ 	.byte	0x04, 0x17
        /*004a*/ 	.short	(.L_2116 - .L_2115)
.L_2115:
        /*004c*/ 	.word	0x00000000
        /*0050*/ 	.short	0x0005
        /*0052*/ 	.short	0x0028
        /*0054*/ 	.byte	0x00, 0xf5, 0x21, 0x00


	//----- nvinfo : EIATTR_KPARAM_INFO
	.align		4
.L_2116:
        /*0058*/ 	.byte	0x04, 0x17
        /*005a*/ 	.short	(.L_2118 - .L_2117)
.L_2117:
        /*005c*/ 	.word	0x00000000
        /*0060*/ 	.short	0x0004
        /*0062*/ 	.short	0x0020
        /*0064*/ 	.byte	0x00, 0xf5, 0x21, 0x00


	//----- nvinfo : EIATTR_KPARAM_INFO
	.align		4
.L_2118:
        /*0068*/ 	.byte	0x04, 0x17
        /*006a*/ 	.short	(.L_2120 - .L_2119)
.L_2119:
        /*006c*/ 	.word	0x00000000
        /*0070*/ 	.short	0x0003
        /*0072*/ 	.short	0x0018
        /*0074*/ 	.byte	0x00, 0xf5, 0x21, 0x00


	//----- nvinfo : EIATTR_KPARAM_INFO
	.align		4
.L_2120:
        /*0078*/ 	.byte	0x04, 0x17
        /*007a*/ 	.short	(.L_2122 - .L_2121)
.L_2121:
        /*007c*/ 	.word	0x00000000
        /*0080*/ 	.short	0x0002
        /*0082*/ 	.short	0x0010
        /*0084*/ 	.byte	0x00, 0xf5, 0x21, 0x00


	//----- nvinfo : EIATTR_KPARAM_INFO
	.align		4
.L_2122:
        /*0088*/ 	.byte	0x04, 0x17
        /*008a*/ 	.short	(.L_2124 - .L_2123)
.L_2123:
        /*008c*/ 	.word	0x00000000
        /*0090*/ 	.short	0x0001
        /*0092*/ 	.short	0x0008
        /*0094*/ 	.byte	0x00, 0xf5, 0x21, 0x00


	//----- nvinfo : EIATTR_KPARAM_INFO
	.align		4
.L_2124:
        /*0098*/ 	.byte	0x04, 0x17
        /*009a*/ 	.short	(.L_2126 - .L_2125)
.L_2125:
        /*009c*/ 	.word	0x00000000
        /*00a0*/ 	.short	0x0000
        /*00a2*/ 	.short	0x0000
        /*00a4*/ 	.byte	0x00, 0xf5, 0x21, 0x00


	//----- nvinfo : EIATTR_SPARSE_MMA_MASK
	.align		4
.L_2126:
        /*00a8*/ 	.byte	0x03, 0x50
        /*00aa*/ 	.short	0x0000


	//----- nvinfo : EIATTR_MAXREG_COUNT
	.align		4
        /*00ac*/ 	.byte	0x03, 0x1b
        /*00ae*/ 	.short	0x00ff


	//----- nvinfo : EIATTR_NUM_BARRIERS
	.align		4
        /*00b0*/ 	.byte	0x02, 0x4c
        /*00b2*/ 	.byte	0x01
	.zero		1


	//----- nvinfo : EIATTR_MERCURY_ISA_VERSION
	.align		4
        /*00b4*/ 	.byte	0x03, 0x5f
        /*00b6*/ 	.short	0x0101


	//----- nvinfo : EIATTR_COOP_GROUP_MASK_REGIDS
	.align		4
        /*00b8*/ 	.byte	0x04, 0x29
        /*00ba*/ 	.short	(.L_2128 - .L_2127)


	//   ....[0]....
.L_2127:
        /*00bc*/ 	.word	0xffffffff


	//   ....[1]....
        /*00c0*/ 	.word	0xffffffff


	//   ....[2]....
        /*00c4*/ 	.word	0xffffffff


	//   ....[3]....
        /*00c8*/ 	.word	0xffffffff


	//   ....[4]....
        /*00cc*/ 	.word	0xffffffff


	//   ....[5]....
        /*00d0*/ 	.word	0xffffffff


	//   ....[6]....
        /*00d4*/ 	.word	0xffffffff


	//   ....[7]....
        /*00d8*/ 	.word	0xffffffff


	//   ....[8]....
        /*00dc*/ 	.word	0xffffffff


	//   ....[9]....
        /*00e0*/ 	.word	0xffffffff


	//   ....[10]....
        /*00e4*/ 	.word	0xffffffff


	//   ....[11]....
        /*00e8*/ 	.word	0xffffffff


	//   ....[12]....
        /*00ec*/ 	.word	0xffffffff


	//   ....[13]....
        /*00f0*/ 	.word	0xffffffff


	//   ....[14]....
        /*00f4*/ 	.word	0xffffffff


	//   ....[15]....
        /*00f8*/ 	.word	0xffffffff


	//   ....[16]....
        /*00fc*/ 	.word	0xffffffff


	//   ....[17]....
        /*0100*/ 	.word	0x05000010


	//   ....[18]....
        /*0104*/ 	.word	0x05000010


	//   ....[19]....
        /*0108*/ 	.word	0x05000010


	//   ....[20]....
        /*010c*/ 	.word	0x05000010


	//   ....[21]....
        /*0110*/ 	.word	0x05000010


	//----- nvinfo : EIATTR_COOP_GROUP_INSTR_OFFSETS
	.align		4
.L_2128:
        /*0114*/ 	.byte	0x04, 0x28
        /*0116*/ 	.short	(.L_2130 - .L_2129)


	//   ....[0]....
.L_2129:
        /*0118*/ 	.word	0x00007f00


	//   ....[1]....
        /*011c*/ 	.word	0x00007f20


	//   ....[2]....
        /*0120*/ 	.word	0x00007f40


	//   ....[3]....
        /*0124*/ 	.word	0x00007f60


	//   ....[4]....
        /*0128*/ 	.word	0x00007f80


	//   ....[5]....
        /*012c*/ 	.word	0x0000ba60


	//   ....[6]....
        /*0130*/ 	.word	0x0000baa0


	//   ....[7]....
        /*0134*/ 	.word	0x0000bac0


	//   ....[8]....
        /*0138*/ 	.word	0x0000bae0


	//   ....[9]....
        /*013c*/ 	.word	0x0000bb00


	//   ....[10]....
        /*0140*/ 	.word	0x00010370


	//   ....[11]....
        /*0144*/ 	.word	0x000143b0


	//   ....[12]....
        /*0148*/ 	.word	0x000143d0


	//   ....[13]....
        /*014c*/ 	.word	0x000143f0


	//   ....[14]....
        /*0150*/ 	.word	0x00014410


	//   ....[15]....
        /*0154*/ 	.word	0x00014450


	//   ....[16]....
        /*0158*/ 	.word	0x000182c0


	//   ....[17]....
        /*015c*/ 	.word	0x0001d3f0


	//   ....[18]....
        /*0160*/ 	.word	0x0001d460


	//   ....[19]....
        /*0164*/ 	.word	0x0001d4d0


	//   ....[20]....
        /*0168*/ 	.word	0x0001d540


	//   ....[21]....
        /*016c*/ 	.word	0x0001d5b0


	//----- nvinfo : EIATTR_VRC_CTA_INIT_COUNT
	.align		4
.L_2130:
        /*0170*/ 	.byte	0x02, 0x4a
	.zero		1
	.zero		1


	//----- nvinfo : EIATTR_EXIT_INSTR_OFFSETS
	.align		4
        /*0174*/ 	.byte	0x04, 0x1c
        /*0176*/ 	.short	(.L_2132 - .L_2131)


	//   ....[0]....
.L_2131:
        /*0178*/ 	.word	0x000000b0


	//   ....[1]....
        /*017c*/ 	.word	0x00010350


	//   ....[2]....
        /*0180*/ 	.word	0x0001a1f0


	//   ....[3]....
        /*0184*/ 	.word	0x0001a250


	//   ....[4]....
        /*0188*/ 	.word	0x0001c120


	//   ....[5]....
        /*018c*/ 	.word	0x0001d370


	//   ....[6]....
        /*0190*/ 	.word	0x0001d390


	//----- nvinfo : EIATTR_MAX_THREADS
	.align		4
.L_2132:
        /*0194*/ 	.byte	0x04, 0x05
        /*0196*/ 	.short	(.L_2134 - .L_2133)
.L_2133:
        /*0198*/ 	.word	0x000000c0
        /*019c*/ 	.word	0x00000001
        /*01a0*/ 	.word	0x00000001


	//----- nvinfo : EIATTR_CRS_STACK_SIZE
	.align		4
.L_2134:
        /*01a4*/ 	.byte	0x04, 0x1e
        /*01a6*/ 	.short	(.L_2136 - .L_2135)
.L_2135:
        /*01a8*/ 	.word	0x00000000


	//----- nvinfo : EIATTR_CBANK_PARAM_SIZE
	.align		4
.L_2136:
        /*01ac*/ 	.byte	0x03, 0x19
        /*01ae*/ 	.short	0x003d


	//----- nvinfo : EIATTR_PARAM_CBANK
	.align		4
        /*01b0*/ 	.byte	0x04, 0x0a
        /*01b2*/ 	.short	(.L_2138 - .L_2137)
	.align		4
.L_2137:
        /*01b4*/ 	.word	index@(.nv.constant0._ZN3cub18CUB_300001_SM_10006detail10radix_sort30DeviceSegmentedRadixSortKernelINS1_5radix10policy_hubI6__halfiiE10Policy1000ELb0ELNS0_9SortOrderE1ES6_iPiSA_iNS1_21identity_decomposer_tEEEvPKT2_PSC_PKT3_PSG_T4_T5_iiiT7_)
        /*01b8*/ 	.short	0x0380
        /*01ba*/ 	.short	0x003d


	//----- nvinfo : EIATTR_SW_WAR
	.align		4
.L_2138:
        /*01bc*/ 	.byte	0x04, 0x36
        /*01be*/ 	.short	(.L_2140 - .L_2139)
.L_2139:
        /*01c0*/ 	.word	0x00000008
.L_2140:


//--------------------- .nv.info._ZN3cub18CUB_300001_SM_10006detail10radix_sort29DeviceRadixSortOnesweepKernelINS1_5radix10policy_hubIfijE10Policy1000ELNS0_9SortOrderE1EfijiiNS1_21identity_decomposer_tEEEvPT5_SB_PT3_PKSC_PT1_PKSG_PT2_PKSK_T4_iiT6_ --------------------------
	.section	.nv.info._ZN3cub18CUB_300001_SM_10006detail10radix_sort29DeviceRadixSortOnesweepKernelINS1_5radix10policy_hubIfijE10Policy1000ELNS0_9SortOrderE1EfijiiNS1_21identity_decomposer_tEEEvPT5_SB_PT3_PKSC_PT1_PKSG_PT2_PKSK_T4_iiT6_,"",@"SHT_CUDA_INFO"
	.sectionflags	@""
	.align	4


	//----- nvinfo : EIATTR_CUDA_API_VERSION
	.align		4
        /*0000*/ 	.byte	0x04, 0x37
        /*0002*/ 	.short	(.L_2142 - .L_2141)
.L_2141:
        /*0004*/ 	.word	0x00000082


	//----- nvinfo : EIATTR_KPARAM_INFO
	.align		4
.L_2142:
        /*0008*/ 	.byte	0x04, 0x17
        /*000a*/ 	.short	(.L_2144 - .L_2143)
.L_2143:
        /*000c*/ 	.word	0x00000000
        /*0010*/ 	.short	0x000b
        /*0012*/ 	.short	0x004c
        /*0014*/ 	.byte	0x00, 0xf0, 0x05, 0x00


	//----- nvinfo : EIATTR_KPARAM_INFO
	.align		4
.L_2144:
        /*0018*/ 	.byte	0x04, 0x17
        /*001a*/ 	.short	(.L_2146 - .L_2145)
.L_2145:
        /*001c*/ 	.word	0x00000000
        /*0020*/ 	.short	0x000a
        /*0022*/ 	.short	0x0048
        /*0024*/ 	.byte	0x00, 0xf0, 0x11, 0x00


	//----- nvinfo : EIATTR_KPARAM_INFO
	.align		4
.L_2146:
        /*0028*/ 	.byte	0x04, 0x17
        /*002a*/ 	.short	(.L_2148 - .L_2147)
.L_2147:
        /*002c*/ 	.word	0x00000000
        /*0030*/ 	.short	0x0009
        /*0032*/ 	.short	0x0044
        /*0034*/ 	.byte	0x00, 0xf0, 0x11, 0x00


	//----- nvinfo : EIATTR_KPARAM_INFO
	.align		4
.L_2148:
        /*0038*/ 	.byte	0x04, 0x17
        /*003a*/ 	.short	(.L_2150 - .L_2149)
.L_2149:
        /*003c*/ 	.word	0x00000000
        /*0040*/ 	.short	0x0008
        /*0042*/ 	.short	0x0040
        /*0044*/ 	.byte	0x00, 0xf0, 0x11, 0x00


	//----- nvinfo : EIATTR_KPARAM_INFO
	.align		4
.L_2150:
        /*0048*/ 	.byte	0x04, 0x17
        /*004a*/ 	.short	(.L_2152 - .L_2151)
.L_2151:
        /*004c*/ 	.word	0x00000000
        /*0050*/ 	.short	0x0007
        /*0052*/ 	.short	0x0038
        /*0054*/ 	.byte	0x00, 0xf5, 0x21, 0x00


	//----- nvinfo : EIATTR_KPARAM_INFO
	.align		4
.L_2152:
        /*0058*/ 	.byte	0x04, 0x17
        /*005a*/ 	.short	(.L_2154 - .L_2153)
.L_2153:
        /*005c*/ 	.word	0x00000000
        /*0060*/ 	.short	0x0006
        /*0062*/ 	.short	0x0030
        /*0064*/ 	.byte	0x00, 0xf5, 0x21, 0x00


	//----- nvinfo : EIATTR_KPARAM_INFO
	.align		4
.L_2154:
        /*0068*/ 	.byte	0x04, 0x17
        /*006a*/ 	.short	(.L_2156 - .L_2155)
.L_2155:
        /*006c*/ 	.word	0x00000000
        /*0070*/ 	.short	0x0005
        /*0072*/ 	.short	0x0028
        /*0074*/ 	.byte	0x00, 0xf5, 0x21, 0x00


	//----- nvinfo : EIATTR_KPARAM_INFO
	.align		4
.L_2156:
        /*0078*/ 	.byte	0x04, 0x17
        /*007a*/ 	.short	(.L_2158 - .L_2157)
.L_2157:
        /*007c*/ 	.word	0x00000000
        /*0080*/ 	.short	0x0004
        /*0082*/ 	.short	0x0020
        /*0084*/ 	.byte	0x00, 0xf5, 0x21, 0x00


	//----- nvinfo : EIATTR_KPARAM_INFO
	.align		4
.L_2158:
        /*0088*/ 	.byte	0x04, 0x17
        /*008a*/ 	.short	(.L_2160 - .L_2159)
.L_2159:
        /*008c*/ 	.word	0x00000000
        /*0090*/ 	.short	0x0003
        /*0092*/ 	.short	0x0018
        /*0094*/ 	.byte	0x00, 0xf5, 0x21, 0x00


	//----- nvinfo : EIATTR_KPARAM_INFO
	.align		4
.L_2160:
        /*0098*/ 	.byte	0x04, 0x17
        /*009a*/ 	.short	(.L_2162 - .L_2161)
.L_2161:
        /*009c*/ 	.word	0x00000000
        /*00a0*/ 	.short	0x0002
        /*00a2*/ 	.short	0x0010
        /*00a4*/ 	.byte	0x00, 0xf5, 0x21, 0x00


	//----- nvinfo : EIATTR_KPARAM_INFO
	.align		4
.L_2162:
        /*00a8*/ 	.byte	0x04, 0x17
        /*00aa*/ 	.short	(.L_2164 - .L_2163)
.L_2163:
        /*00ac*/ 	.word	0x00000000
        /*00b0*/ 	.short	0x0001
        /*00b2*/ 	.short	0x0008
        /*00b4*/ 	.byte	0x00, 0xf5, 0x21, 0x00


	//----- nvinfo : EIATTR_KPARAM_INFO
	.align		4
.L_2164:
        /*00b8*/ 	.byte	0x04, 0x17
        /*00ba*/ 	.short	(.L_2166 - .L_2165)
.L_2165:
        /*00bc*/ 	.word	0x00000000
        /*00c0*/ 	.short	0x0000
        /*00c2*/ 	.short	0x0000
        /*00c4*/ 	.byte	0x00, 0xf5, 0x21, 0x00


	//----- nvinfo : EIATTR_SPARSE_MMA_MASK
	.align		4
.L_2166:
        /*00c8*/ 	.byte	0x03, 0x50
        /*00ca*/ 	.short	0x0000


	//----- nvinfo : EIATTR_MAXREG_COUNT
	.align		4
        /*00cc*/ 	.byte	0x03, 0x1b
        /*00ce*/ 	.short	0x00a8


	//----- nvinfo : EIATTR_NUM_BARRIERS
	.align		4
        /*00d0*/ 	.byte	0x02, 0x4c
        /*00d2*/ 	.byte	0x01
	.zero		1


	//----- nvinfo : EIATTR_MERCURY_ISA_VERSION
	.align		4
        /*00d4*/ 	.byte	0x03, 0x5f
        /*00d6*/ 	.short	0x0101


	//----- nvinfo : EIATTR_COOP_GROUP_MASK_REGIDS
	.align		4
        /*00d8*/ 	.byte	0x04, 0x29
        /*00da*/ 	.short	(.L_2168 - .L_2167)


	//   ....[0]....
.L_2167:
        /*00dc*/ 	.word	0xffffffff


	//   ....[1]....
        /*00e0*/ 	.word	0x05000000


	//   ....[2]....
        /*00e4*/ 	.word	0xffffffff


	//   ....[3]....
        /*00e8*/ 	.word	0xffffffff


	//   ....[4]....
        /*00ec*/ 	.word	0xffffffff


	//   ....[5]....
        /*00f0*/ 	.word	0xffffffff


	//   ....[6]....
        /*00f4*/ 	.word	0xffffffff


	//   ....[7]....
        /*00f8*/ 	.word	0xffffffff


	//   ....[8]....
        /*00fc*/ 	.word	0xffffffff


	//   ....[9]....
        /*0100*/ 	.word	0xffffffff


	//   ....[10]....
        /*0104*/ 	.word	0xffffffff


	//   ....[11]....
        /*0108*/ 	.word	0xffffffff


	//   ....[12]....
        /*010c*/ 	.word	0xffffffff


	//   ....[13]....
        /*0110*/ 	.word	0xffffffff


	//   ....[14]....
        /*0114*/ 	.word	0xffffffff


	//   ....[15]....
        /*0118*/ 	.word	0xffffffff


	//   ....[16]....
        /*011c*/ 	.word	0xffffffff


	//   ....[17]....
        /*0120*/ 	.word	0xffffffff


	//   ....[18]....
        /*0124*/ 	.word	0xffffffff


	//   ....[19]....
        /*0128*/ 	.word	0xffffffff


	//   ....[20]....
        /*012c*/ 	.word	0xffffffff


	//   ....[21]....
        /*0130*/ 	.word	0xffffffff


	//   ....[22]....
        /*0134*/ 	.word	0xffffffff


	//   ....[23]....
        /*0138*/ 	.word	0xffffffff


	//   ....[24]....
        /*013c*/ 	.word	0xffffffff


	//   ....[25]....
        /*0140*/ 	.word	0xffffffff


	//   ....[26]....
        /*0144*/ 	.word	0xffffffff


	//   ....[27]....
        /*0148*/ 	.word	0xffffffff


	//   ....[28]....
        /*014c*/ 	.word	0xffffffff


	//   ....[29]....
        /*0150*/ 	.word	0xffffffff


	//   ....[30]....
        /*0154*/ 	.word	0xffffffff


	//   ....[31]....
        /*0158*/ 	.word	0xffffffff


	//   ....[32]....
        /*015c*/ 	.word	0xffffffff


	//   ....[33]....
        /*0160*/ 	.word	0xffffffff


	//   ....[34]....
        /*0164*/ 	.word	0xffffffff


	//   ....[35]....
        /*0168*/ 	.word	0xffffffff


	//   ....[36]....
        /*016c*/ 	.word	0xffffffff


	//   ....[37]....
        /*0170*/ 	.word	0xffffffff


	//   ....[38]....
        /*0174*/ 	.word	0xffffffff


	//   ....[39]....
        /*0178*/ 	.word	0xffffffff


	//   ....[40]....
        /*017c*/ 	.word	0xffffffff


	//   ....[41]....
        /*0180*/ 	.word	0xffffffff


	//   ....[42]....
        /*0184*/ 	.word	0xffffffff


	//   ....[43]....
        /*0188*/ 	.word	0xffffffff


	//   ....[44]....
        /*018c*/ 	.word	0xffffffff


	//   ....[45]....
        /*0190*/ 	.word	0xffffffff


	//   ....[46]....
        /*0194*/ 	.word	0xffffffff


	//   ....[47]....
        /*0198*/ 	.word	0xffffffff


	//   ....[48]....
        /*019c*/ 	.word	0xffffffff


	//   ....[49]....
        /*01a0*/ 	.word	0xffffffff


	//   ....[50]....
        /*01a4*/ 	.word	0xffffffff


	//   ....[51]....
        /*01a8*/ 	.word	0xffffffff


	//   ....[52]....
        /*01ac*/ 	.word	0xffffffff


	//   ....[53]....
        /*01b0*/ 	.word	0xffffffff


	//   ....[54]....
        /*01b4*/ 	.word	0xffffffff


	//   ....[55]....
        /*01b8*/ 	.word	0xffffffff


	//   ....[56]....
        /*01bc*/ 	.word	0xffffffff


	//   ....[57]....
        /*01c0*/ 	.word	0xffffffff


	//   ....[58]....
        /*01c4*/ 	.word	0xffffffff


	//   ....[59]....
        /*01c8*/ 	.word	0xffffffff


	//   ....[60]....
        /*01cc*/ 	.word	0xffffffff


	//   ....[61]....
        /*01d0*/ 	.word	0xffffffff


	//   ....[62]....
        /*01d4*/ 	.word	0xffffffff


	//   ....[63]....
        /*01d8*/ 	.word	0xffffffff


	//   ....[64]....
        /*01dc*/ 	.word	0xffffffff


	//   ....[65]....
        /*01e0*/ 	.word	0xffffffff


	//   ....[66]....
        /*01e4*/ 	.word	0xffffffff


	//   ....[67]....
        /*01e8*/ 	.word	0xffffffff


	//   ....[68]....
        /*01ec*/ 	.word	0xffffffff


	//   ....[69]....
        /*01f0*/ 	.word	0xffffffff


	//   ....[70]....
        /*01f4*/ 	.word	0xffffffff


	//   ....[71]....
        /*01f8*/ 	.word	0xffffffff


	//   ....[72]....
        /*01fc*/ 	.word	0xffffffff


	//   ....[73]....
        /*0200*/ 	.word	0xffffffff


	//   ....[74]....
        /*0204*/ 	.word	0xffffffff


	//   ....[75]....
        /*0208*/ 	.word	0xffffffff


	//   ....[76]....
        /*020c*/ 	.word	0xffffffff


	//   ....[77]....
        /*0210*/ 	.word	0xffffffff


	//   ....[78]....
        /*0214*/ 	.word	0xffffffff


	//   ....[79]....
        /*0218*/ 	.word	0xffffffff


	//   ....[80]....
        /*021c*/ 	.word	0xffffffff


	//   ....[81]....
        /*0220*/ 	.word	0xffffffff


	//   ....[82]....
        /*0224*/ 	.word	0xffffffff


	//   ....[83]....
        /*0228*/ 	.word	0xffffffff


	//   ....[84]....
        /*022c*/ 	.word	0xffffffff


	//   ....[85]....
        /*0230*/ 	.word	0xffffffff


	//   ....[86]....
        /*0234*/ 	.word	0xffffffff


	//   ....[87]....
        /*0238*/ 	.word	0xffffffff


	//   ....[88]....
        /*023c*/ 	.word	0xffffffff


	//   ....[89]....
        /*0240*/ 	.word	0xffffffff


	//   ....[90]....
        /*0244*/ 	.word	0xffffffff


	//   ....[91]....
        /*0248*/ 	.word	0xffffffff


	//   ....[92]....
        /*024c*/ 	.word	0xffffffff


	//   ....[93]....
        /*0250*/ 	.word	0xffffffff


	//   ....[94]....
        /*0254*/ 	.word	0xffffffff


	//   ....[95]....
        /*0258*/ 	.word	0xffffffff


	//   ....[96]....
        /*025c*/ 	.word	0xffffffff


	//   ....[97]....
        /*0260*/ 	.word	0xffffffff


	//   ....[98]....
        /*0264*/ 	.word	0xffffffff


	//   ....[99]....
        /*0268*/ 	.word	0xffffffff


	//   ....[100]....
        /*026c*/ 	.word	0xffffffff


	//   ....[101]....
        /*0270*/ 	.word	0xffffffff


	//   ....[102]....
        /*0274*/ 	.word	0xffffffff


	//   ....[103]....
        /*0278*/ 	.word	0xffffffff


	//   ....[104]....
        /*027c*/ 	.word	0xffffffff


	//   ....[105]....
        /*0280*/ 	.word	0xffffffff


	//   ....[106]....
        /*0284*/ 	.word	0xffffffff


	//   ....[107]....
        /*0288*/ 	.word	0xffffffff


	//   ....[108]....
        /*028c*/ 	.word	0xffffffff


	//   ....[109]....
        /*0290*/ 	.word	0xffffffff


	//   ....[110]....
        /*0294*/ 	.word	0xffffffff


	//   ....[111]....
        /*0298*/ 	.word	0xffffffff


	//   ....[112]....
        /*029c*/ 	.word	0xffffffff


	//   ....[113]....
        /*02a0*/ 	.word	0xffffffff


	//   ....[114]....
        /*02a4*/ 	.word	0xffffffff


	//   ....[115]....
        /*02a8*/ 	.word	0xffffffff


	//   ....[116]....
        /*02ac*/ 	.word	0xffffffff


	//   ....[117]....
        /*02b0*/ 	.word	0xffffffff


	//   ....[118]....
        /*02b4*/ 	.word	0xffffffff


	//   ....[119]....
        /*02b8*/ 	.word	0xffffffff


	//   ....[120]....
        /*02bc*/ 	.word	0xffffffff


	//   ....[121]....
        /*02c0*/ 	.word	0xffffffff


	//   ....[122]....
        /*02c4*/ 	.word	0xffffffff


	//   ....[123]....
        /*02c8*/ 	.word	0xffffffff


	//   ....[124]....
        /*02cc*/ 	.word	0xffffffff


	//   ....[125]....
        /*02d0*/ 	.word	0xffffffff


	//   ....[126]....
        /*02d4*/ 	.word	0xffffffff


	//   ....[127]....
        /*02d8*/ 	.word	0xffffffff


	//   ....[128]....
        /*02dc*/ 	.word	0xffffffff


	//   ....[129]....
        /*02e0*/ 	.word	0xffffffff


	//   ....[130]....
        /*02e4*/ 	.word	0xffffffff


	//   ....[131]....
        /*02e8*/ 	.word	0xffffffff


	//   ....[132]....
        /*02ec*/ 	.word	0xffffffff


	//   ....[133]....
        /*02f0*/ 	.word	0xffffffff


	//   ....[134]....
        /*02f4*/ 	.word	0xffffffff


	//   ....[135]....
        /*02f8*/ 	.word	0xffffffff


	//   ....[136]....
        /*02fc*/ 	.word	0xffffffff


	//   ....[137]....
        /*0300*/ 	.word	0xffffffff


	//   ....[138]....
        /*0304*/ 	.word	0xffffffff


	//   ....[139]....
        /*0308*/ 	.word	0xffffffff


	//   ....[140]....
        /*030c*/ 	.word	0xffffffff


	//   ....[141]....
        /*0310*/ 	.word	0xffffffff


	//   ....[142]....
        /*0314*/ 	.word	0xffffffff


	//   ....[143]....
        /*0318*/ 	.word	0xffffffff


	//   ....[144]....
        /*031c*/ 	.word	0xffffffff


	//   ....[145]....
        /*0320*/ 	.word	0xffffffff


	//   ....[146]....
        /*0324*/ 	.word	0xffffffff


	//   ....[147]....
        /*0328*/ 	.word	0xffffffff


	//   ....[148]....
        /*032c*/ 	.word	0xffffffff


	//   ....[149]....
        /*0330*/ 	.word	0xffffffff


	//   ....[150]....
        /*0334*/ 	.word	0xffffffff


	//   ....[151]....
        /*0338*/ 	.word	0xffffffff


	//   ....[152]....
        /*033c*/ 	.word	0xffffffff


	//   ....[153]....
        /*0340*/ 	.word	0xffffffff


	//   ....[154]....
        /*0344*/ 	.word	0xffffffff


	//   ....[155]....
        /*0348*/ 	.word	0xffffffff


	//   ....[156]....
        /*034c*/ 	.word	0xffffffff


	//   ....[157]....
        /*0350*/ 	.word	0xffffffff


	//   ....[158]....
        /*0354*/ 	.word	0xffffffff


	//   ....[159]....
        /*0358*/ 	.word	0xffffffff


	//   ....[160]....
        /*035c*/ 	.word	0xffffffff


	//   ....[161]....
        /*0360*/ 	.word	0xffffffff


	//   ....[162]....
        /*0364*/ 	.word	0xffffffff


	//   ....[163]....
        /*0368*/ 	.word	0xffffffff


	//   ....[164]....
        /*036c*/ 	.word	0xffffffff


	//   ....[165]....
        /*0370*/ 	.word	0xffffffff


	//   ....[166]....
        /*0374*/ 	.word	0xffffffff


	//   ....[167]....
        /*0378*/ 	.word	0xffffffff


	//   ....[168]....
        /*037c*/ 	.word	0xffffffff


	//   ....[169]....
        /*0380*/ 	.word	0xffffffff


	//   ....[170]....
        /*0384*/ 	.word	0xffffffff


	//   ....[171]....
        /*0388*/ 	.word	0xffffffff


	//   ....[172]....
        /*038c*/ 	.word	0xffffffff


	//   ....[173]....
        /*0390*/ 	.word	0xffffffff


	//   ....[174]....
        /*0394*/ 	.word	0xffffffff


	//   ....[175]....
        /*0398*/ 	.word	0xffffffff


	//   ....[176]....
        /*039c*/ 	.word	0xffffffff


	//   ....[177]....
        /*03a0*/ 	.word	0xffffffff


	//   ....[178]....
        /*03a4*/ 	.word	0xffffffff


	//   ....[179]....
        /*03a8*/ 	.word	0xffffffff


	//   ....[180]....
        /*03ac*/ 	.word	0xffffffff


	//   ....[181]....
        /*03b0*/ 	.word	0xffffffff


	//   ....[182]....
        /*03b4*/ 	.word	0xffffffff


	//   ....[183]....
        /*03b8*/ 	.word	0xffffffff


	//   ....[184]....
        /*03bc*/ 	.word	0xffffffff


	//   ....[185]....
        /*03c0*/ 	.word	0xffffffff


	//   ....[186]....
        /*03c4*/ 	.word	0xffffffff


	//   ....[187]....
        /*03c8*/ 	.word	0xffffffff


	//   ....[188]....
        /*03cc*/ 	.word	0xffffffff


	//   ....[189]....
        /*03d0*/ 	.word	0xffffffff


	//   ....[190]....
        /*03d4*/ 	.word	0xffffffff


	//   ....[191]....
        /*03d8*/ 	.word	0xffffffff


	//   ....[192]....
        /*03dc*/ 	.word	0xffffffff


	//   ....[193]....
        /*03e0*/ 	.word	0xffffffff


	//   ....[194]....
        /*03e4*/ 	.word	0xffffffff


	//   ....[195]....
        /*03e8*/ 	.word	0xffffffff


	//   ....[196]....
        /*03ec*/ 	.word	0xffffffff


	//   ....[197]....
        /*03f0*/ 	.word	0xffffffff


	//   ....[198]....
        /*03f4*/ 	.word	0xffffffff


	//   ....[199]....
        /*03f8*/ 	.word	0xffffffff


	//   ....[200]....
        /*03fc*/ 	.word	0xffffffff


	//   ....[201]....
        /*0400*/ 	.word	0xffffffff


	//   ....[202]....
        /*0404*/ 	.word	0xffffffff


	//   ....[203]....
        /*0408*/ 	.word	0xffffffff


	//   ....[204]....
        /*040c*/ 	.word	0xffffffff


	//   ....[205]....
        /*0410*/ 	.word	0xffffffff


	//   ....[206]....
        /*0414*/ 	.word	0xffffffff


	//   ....[207]....
        /*0418*/ 	.word	0xffffffff


	//   ....[208]....
        /*041c*/ 	.word	0xffffffff


	//   ....[209]....
        /*0420*/ 	.word	0xffffffff


	//   ....[210]....
        /*0424*/ 	.word	0xffffffff


	//   ....[211]....
        /*0428*/ 	.word	0xffffffff


	//   ....[212]....
        /*042c*/ 	.word	0xffffffff


	//   ....[213]....
        /*0430*/ 	.word	0xffffffff


	//   ....[214]....
        /*0434*/ 	.word	0x05000005


	//   ....[215]....
        /*0438*/ 	.word	0xffffffff


	//   ....[216]....
        /*043c*/ 	.word	0xffffffff


	//   ....[217]....
        /*0440*/ 	.word	0xffffffff


	//   ....[218]....
        /*0444*/ 	.word	0xffffffff


	//   ....[219]....
        /*0448*/ 	.word	0xffffffff


	//   ....[220]....
        /*044c*/ 	.word	0xffffffff


	//   ....[221]....
        /*0450*/ 	.word	0xffffffff


	//   ....[222]....
        /*0454*/ 	.word	0xffffffff


	//   ....[223]....
        /*0458*/ 	.word	0xffffffff


	//   ....[224]....
        /*045c*/ 	.word	0xffffffff


	//   ....[225]....
        /*0460*/ 	.word	0xffffffff


	//   ....[226]....
        /*0464*/ 	.word	0xffffffff


	//   ....[227]....
        /*0468*/ 	.word	0xffffffff


	//   ....[228]....
        /*046c*/ 	.word	0xffffffff


	//   ....[229]....
        /*0470*/ 	.word	0xffffffff


	//   ....[230]....
        /*0474*/ 	.word	0xffffffff


	//   ....[231]....
        /*0478*/ 	.word	0xffffffff


	//   ....[232]....
        /*047c*/ 	.word	0xffffffff


	//   ....[233]....
        /*0480*/ 	.word	0xffffffff


	//   ....[234]....
        /*0484*/ 	.word	0xffffffff


	//   ....[235]....
        /*0488*/ 	.word	0xffffffff


	//   ....[236]....
        /*048c*/ 	.word	0xffffffff


	//   ....[237]....
        /*0490*/ 	.word	0xffffffff


	//   ....[238]....
        /*0494*/ 	.word	0xffffffff


	//   ....[239]....
        /*0498*/ 	.word	0xffffffff


	//   ....[240]....
        /*049c*/ 	.word	0xffffffff


	//   ....[241]....
        /*04a0*/ 	.word	0xffffffff


	//   ....[242]....
        /*04a4*/ 	.word	0xffffffff


	//   ....[243]....
        /*04a8*/ 	.word	0xffffffff


	//   ....[244]....
        /*04ac*/ 	.word	0xffffffff


	//   ....[245]....
        /*04b0*/ 	.word	0xffffffff


	//   ....[246]....
        /*04b4*/ 	.word	0xffffffff


	//   ....[247]....
        /*04b8*/ 	.word	0xffffffff


	//   ....[248]....
        /*04bc*/ 	.word	0xffffffff


	//   ....[249]....
        /*04c0*/ 	.word	0xffffffff


	//   ....[250]....
        /*04c4*/ 	.word	0xffffffff


	//   ....[251]....
        /*04c8*/ 	.word	0xffffffff


	//   ....[252]....
        /*04cc*/ 	.word	0xffffffff


	//   ....[253]....
        /*04d0*/ 	.word	0xffffffff


	//   ....[254]....
        /*04d4*/ 	.word	0xffffffff


	//   ....[255]....
        /*04d8*/ 	.word	0xffffffff


	//   ....[0]....
        /*04dc*/ 	.word	0xffffffff


	//   ....[1]....
        /*04e0*/ 	.word	0xffffffff


	//   ....[2]....
        /*04e4*/ 	.word	0xffffffff


	//   ....[3]....
        /*04e8*/ 	.word	0xffffffff


	//   ....[4]....
        /*04ec*/ 	.word	0xffffffff


	//   ....[5]....
        /*04f0*/ 	.word	0xffffffff


	//   ....[6]....
        /*04f4*/ 	.word	0xffffffff


	//   ....[7]....
        /*04f8*/ 	.word	0xffffffff


	//   ....[8]....
        /*04fc*/ 	.word	0xffffffff


	//   ....[9]....
        /*0500*/ 	.word	0xffffffff


	//   ....[10]....
        /*0504*/ 	.word	0xffffffff


	//   ....[11]....
        /*0508*/ 	.word	0xffffffff


	//   ....[12]....
        /*050c*/ 	.word	0xffffffff


	//   ....[13]....
        /*0510*/ 	.word	0xffffffff


	//   ....[14]....
        /*0514*/ 	.word	0xffffffff


	//   ....[15]....
        /*0518*/ 	.word	0xffffffff


	//   ....[16]....
        /*051c*/ 	.word	0xffffffff


	//   ....[17]....
        /*0520*/ 	.word	0xffffffff


	//   ....[18]....
        /*0524*/ 	.word	0xffffffff


	//   ....[19]....
        /*0528*/ 	.word	0xffffffff


	//   ....[20]....
        /*052c*/ 	.word	0xffffffff


	//   ....[21]....
        /*0530*/ 	.word	0xffffffff


	//   ....[22]....
        /*0534*/ 	.word	0xffffffff


	//   ....[23]....
        /*0538*/ 	.word	0xffffffff


	//   ....[24]....
        /*053c*/ 	.word	0xffffffff


	//   ....[25]....
        /*0540*/ 	.word	0xffffffff


	//   ....[26]....
        /*0544*/ 	.word	0xffffffff


	//   ....[27]....
        /*0548*/ 	.word	0xffffffff


	//   ....[28]....
        /*054c*/ 	.word	0xffffffff


	//   ....[29]....
        /*0550*/ 	.word	0xffffffff


	//   ....[30]....
        /*0554*/ 	.word	0xffffffff


	//   ....[31]....
        /*0558*/ 	.word	0xffffffff


	//   ....[32]....
        /*055c*/ 	.word	0xffffffff


	//   ....[33]....
        /*0560*/ 	.word	0xffffffff


	//   ....[34]....
        /*0564*/ 	.word	0xffffffff


	//   ....[35]....
        /*0568*/ 	.word	0xffffffff


	//   ....[36]....
        /*056c*/ 	.word	0xffffffff


	//   ....[37]....
        /*0570*/ 	.word	0xffffffff


	//   ....[38]....
        /*0574*/ 	.word	0xffffffff


	//   ....[39]....
        /*0578*/ 	.word	0xffffffff


	//   ....[40]....
        /*057c*/ 	.word	0xffffffff


	//   ....[41]....
        /*0580*/ 	.word	0xffffffff


	//   ....[42]....
        /*0584*/ 	.word	0xffffffff


	//   ....[43]....
        /*0588*/ 	.word	0xffffffff


	//   ....[44]....
        /*058c*/ 	.word	0xffffffff


	//   ....[45]....
        /*0590*/ 	.word	0xffffffff


	//   ....[46]....
        /*0594*/ 	.word	0xffffffff


	//   ....[47]....
        /*0598*/ 	.word	0xffffffff


	//   ....[48]....
        /*059c*/ 	.word	0xffffffff


	//   ....[49]....
        /*05a0*/ 	.word	0xffffffff


	//   ....[50]....
        /*05a4*/ 	.word	0xffffffff


	//   ....[51]....
        /*05a8*/ 	.word	0x05000040


	//   ....[52]....
        /*05ac*/ 	.word	0x05000040


	//   ....[53]....
        /*05b0*/ 	.word	0x05000040


	//   ....[54]....
        /*05b4*/ 	.word	0x05000040


	//   ....[55]....
        /*05b8*/ 	.word	0x05000040


	//----- nvinfo : EIATTR_COOP_GROUP_INSTR_OFFSETS
	.align		4
.L_2168:
        /*05bc*/ 	.byte	0x04, 0x28
        /*05be*/ 	.short	(.L_2170 - .L_2169)


	//   ....[0]....
.L_2169:
        /*05c0*/ 	.word	0x00001150


	//   ....[1]....
        /*05c4*/ 	.word	0x00002180


	//   ....[2]....
        /*05c8*/ 	.word	0x000037f0


	//   ....[3]....
        /*05cc*/ 	.word	0x00003810


	//   ....[4]....
        /*05d0*/ 	.word	0x00003830


	//   ....[5]....
        /*05d4*/ 	.word	0x00003850


	//   ....[6]....
        /*05d8*/ 	.word	0x00003870


	//   ....[7]....
        /*05dc*/ 	.word	0x00003d00


	//   ....[8]....
        /*05e0*/ 	.word	0x00003d10


	//   ....[9]....
        /*05e4*/ 	.word	0x00003d30


	//   ....[10]....
        /*05e8*/ 	.word	0x00003d50


	//   ....[11]....
        /*05ec*/ 	.word	0x00003da0


	//   ....[12]....
        /*05f0*/ 	.word	0x00003dd0


	//   ....[13]....
        /*05f4*/ 	.word	0x00003e10


	//   ....[14]....
        /*05f8*/ 	.word	0x00003e30


	//   ....[15]....
        /*05fc*/ 	.word	0x00003f50


	//   ....[16]....
        /*0600*/ 	.word	0x00003f70


	//   ....[17]....
        /*0604*/ 	.word	0x00003f80


	//   ....[18]....
        /*0608*/ 	.word	0x00003fa0


	//   ....[19]....
        /*060c*/ 	.word	0x00003fe0


	//   ....[20]....
        /*0610*/ 	.word	0x00004010


	//   ....[21]....
        /*0614*/ 	.word	0x00004050


	//   ....[22]....
        /*0618*/ 	.word	0x00004070


	//   ....[23]....
        /*061c*/ 	.word	0x00004090


	//   ....[24]....
        /*0620*/ 	.word	0x00004190


	//   ....[25]....
        /*0624*/ 	.word	0x000041c0


	//   ....[26]....
        /*0628*/ 	.word	0x000041d0


	//   ....[27]....
        /*062c*/ 	.word	0x000041f0


	//   ....[28]....
        /*0630*/ 	.word	0x00004230


	//   ....[29]....
        /*0634*/ 	.word	0x00004260


	//   ....[30]....
        /*0638*/ 	.word	0x000042a0


	//   ....[31]....
        /*063c*/ 	.word	0x000042c0


	//   ....[32]....
        /*0640*/ 	.word	0x000042e0


	//   ....[33]....
        /*0644*/ 	.word	0x00004440


	//   ....[34]....
        /*0648*/ 	.word	0x00004470


	//   ....[35]....
        /*064c*/ 	.word	0x00004480


	//   ....[36]....
        /*0650*/ 	.word	0x000044a0


	//   ....[37]....
        /*0654*/ 	.word	0x000044e0


	//   ....[38]....
        /*0658*/ 	.word	0x00004510


	//   ....[39]....
        /*065c*/ 	.word	0x00004550


	//   ....[40]....
        /*0660*/ 	.word	0x00004570


	//   ....[41]....
        /*0664*/ 	.word	0x00004590


	//   ....[42]....
        /*0668*/ 	.word	0x000046f0


	//   ....[43]....
        /*066c*/ 	.word	0x00004710


	//   ....[44]....
        /*0670*/ 	.word	0x00004720


	//   ....[45]....
        /*0674*/ 	.word	0x00004740


	//   ....[46]....
        /*0678*/ 	.word	0x00004780


	//   ....[47]....
        /*067c*/ 	.word	0x000047b0


	//   ....[48]....
        /*0680*/ 	.word	0x000047f0


	//   ....[49]....
        /*0684*/ 	.word	0x00004810


	//   ....[50]....
        /*0688*/ 	.word	0x00004830


	//   ....[51]....
        /*068c*/ 	.word	0x000049a0


	//   ....[52]....
        /*0690*/ 	.word	0x000049c0


	//   ....[53]....
        /*0694*/ 	.word	0x000049d0


	//   ....[54]....
        /*0698*/ 	.word	0x00004a00


	//   ....[55]....
        /*069c*/ 	.word	0x00004a20


	//   ....[56]....
        /*06a0*/ 	.word	0x00004a70


	//   ....[57]....
        /*06a4*/ 	.word	0x00004a90


	//   ....[58]....
        /*06a8*/ 	.word	0x00004ad0


	//   ....[59]....
        /*06ac*/ 	.word	0x00004af0


	//   ....[60]....
        /*06b0*/ 	.word	0x00004be0


	//   ....[61]....
        /*06b4*/ 	.word	0x00004c00


	//   ....[62]....
        /*06b8*/ 	.word	0x00004c10


	//   ....[63]....
        /*06bc*/ 	.word	0x00004c40


	//   ....[64]....
        /*06c0*/ 	.word	0x00004c70


	//   ....[65]....
        /*06c4*/ 	.word	0x00004cc0


	//   ....[66]....
        /*06c8*/ 	.word	0x00004cd0


	//   ....[67]....
        /*06cc*/ 	.word	0x00004d10


	//   ....[68]....
        /*06d0*/ 	.word	0x00004d40


	//   ....[69]....
        /*06d4*/ 	.word	0x00004e40


	//   ....[70]....
        /*06d8*/ 	.word	0x00004e50


	//   ....[71]....
        /*06dc*/ 	.word	0x00004ea0


	//   ....[72]....
        /*06e0*/ 	.word	0x00004ed0


	//   ....[73]....
        /*06e4*/ 	.word	0x00004f00


	//   ....[74]....
        /*06e8*/ 	.word	0x00004f30


	//   ....[75]....
        /*06ec*/ 	.word	0x00004f60


	//   ....[76]....
        /*06f0*/ 	.word	0x00004f90


	//   ....[77]....
        /*06f4*/ 	.word	0x00004fc0


	//   ....[78]....
        /*06f8*/ 	.word	0x00005080


	//   ....[79]....
        /*06fc*/ 	.word	0x00005090


	//   ....[80]....
        /*0700*/ 	.word	0x000050e0


	//   ....[81]....
        /*0704*/ 	.word	0x00005110


	//   ....[82]....
        /*0708*/ 	.word	0x00005140


	//   ....[83]....
        /*070c*/ 	.word	0x00005170


	//   ....[84]....
        /*0710*/ 	.word	0x000051a0


	//   ....[85]....
        /*0714*/ 	.word	0x000051d0


	//   ....[86]....
        /*0718*/ 	.word	0x00005200


	//   ....[87]....
        /*071c*/ 	.word	0x000052a0


	//   ....[88]....
        /*0720*/ 	.word	0x000052d0


	//   ....[89]....
        /*0724*/ 	.word	0x000052e0


	//   ....[90]....
        /*0728*/ 	.word	0x00005330


	//   ....[91]....
        /*072c*/ 	.word	0x00005360


	//   ....[92]....
        /*0730*/ 	.word	0x00005390


	//   ....[93]....
        /*0734*/ 	.word	0x000053c0


	//   ....[94]....
        /*0738*/ 	.word	0x000053f0


	//   ....[95]....
        /*073c*/ 	.word	0x00005420


	//   ....[96]....
        /*0740*/ 	.word	0x000054e0


	//   ....[97]....
        /*0744*/ 	.word	0x00005500


	//   ....[98]....
        /*0748*/ 	.word	0x00005510


	//   ....[99]....
        /*074c*/ 	.word	0x00005560


	//   ....[100]....
        /*0750*/ 	.word	0x00005590


	//   ....[101]....
        /*0754*/ 	.word	0x000055c0


	//   ....[102]....
        /*0758*/ 	.word	0x000055f0


	//   ....[103]....
        /*075c*/ 	.word	0x00005620


	//   ....[104]....
        /*0760*/ 	.word	0x00005650


	//   ....[105]....
        /*0764*/ 	.word	0x00005720


	//   ....[106]....
        /*0768*/ 	.word	0x00005750


	//   ....[107]....
        /*076c*/ 	.word	0x00005760


	//   ....[108]....
        /*0770*/ 	.word	0x000057b0


	//   ....[109]....
        /*0774*/ 	.word	0x000057e0


	//   ....[110]....
        /*0778*/ 	.word	0x00005810


	//   ....[111]....
        /*077c*/ 	.word	0x00005840


	//   ....[112]....
        /*0780*/ 	.word	0x00005870


	//   ....[113]....
        /*0784*/ 	.word	0x000058a0


	//   ....[114]....
        /*0788*/ 	.word	0x00005980


	//   ....[115]....
        /*078c*/ 	.word	0x00005990


	//   ....[116]....
        /*0790*/ 	.word	0x000059a0


	//   ....[117]....
        /*0794*/ 	.word	0x000059f0


	//   ....[118]....
        /*0798*/ 	.word	0x00005a20


	//   ....[119]....
        /*079c*/ 	.word	0x00005a50


	//   ....[120]....
        /*07a0*/ 	.word	0x00005a80


	//   ....[121]....
        /*07a4*/ 	.word	0x00005ab0


	//   ....[122]....
        /*07a8*/ 	.word	0x00005ae0


	//   ....[123]....
        /*07ac*/ 	.word	0x00005bc0


	//   ....[124]....
        /*07b0*/ 	.word	0x00005be0


	//   ....[125]....
        /*07b4*/ 	.word	0x00005bf0


	//   ....[126]....
        /*07b8*/ 	.word	0x00005c40


	//   ....[127]....
        /*07bc*/ 	.word	0x00005c70


	//   ....[128]....
        /*07c0*/ 	.word	0x00005ca0


	//   ....[129]....
        /*07c4*/ 	.word	0x00005cd0


	//   ....[130]....
        /*07c8*/ 	.word	0x00005d00


	//   ....[131]....
        /*07cc*/ 	.word	0x00005d30


	//   ....[132]....
        /*07d0*/ 	.word	0x00005e20


	//   ....[133]....
        /*07d4*/ 	.word	0x00005e40


	//   ....[134]....
        /*07d8*/ 	.word	0x00005e50


	//   ....[135]....
        /*07dc*/ 	.word	0x00005ea0


	//   ....[136]....
        /*07e0*/ 	.word	0x00005ed0


	//   ....[137]....
        /*07e4*/ 	.word	0x00005f00


	//   ....[138]....
        /*07e8*/ 	.word	0x00005f30


	//   ....[139]....
        /*07ec*/ 	.word	0x00005f60


	//   ....[140]....
        /*07f0*/ 	.word	0x00005f90


	//   ....[141]....
        /*07f4*/ 	.word	0x00006070


	//   ....[142]....
        /*07f8*/ 	.word	0x00006080


	//   ....[143]....
        /*07fc*/ 	.word	0x00006090


	//   ....[144]....
        /*0800*/ 	.word	0x000060e0


	//   ....[145]....
        /*0804*/ 	.word	0x00006110


	//   ....[146]....
        /*0808*/ 	.word	0x00006140


	//   ....[147]....
        /*080c*/ 	.word	0x00006170


	//   ....[148]....
        /*0810*/ 	.word	0x000061a0


	//   ....[149]....
        /*0814*/ 	.word	0x000061d0


	//   ....[150]....
        /*0818*/ 	.word	0x000062b0


	//   ....[151]....
        /*081c*/ 	.word	0x000062e0


	//   ....[152]....
        /*0820*/ 	.word	0x000062f0


	//   ....[153]....
        /*0824*/ 	.word	0x00006340


	//   ....[154]....
        /*0828*/ 	.word	0x00006370


	//   ....[155]....
        /*082c*/ 	.word	0x000063a0


	//   ....[156]....
        /*0830*/ 	.word	0x000063d0


	//   ....[157]....
        /*0834*/ 	.word	0x00006400


	//   ....[158]....
        /*0838*/ 	.word	0x00006430


	//   ....[159]....
        /*083c*/ 	.word	0x00006550


	//   ....[160]....
        /*0840*/ 	.word	0x00006580


	//   ....[161]....
        /*0844*/ 	.word	0x00006590


	//   ....[162]....
        /*0848*/ 	.word	0x000065e0


	//   ....[163]....
        /*084c*/ 	.word	0x00006610


	//   ....[164]....
        /*0850*/ 	.word	0x00006640


	//   ....[165]....
        /*0854*/ 	.word	0x00006670


	//   ....[166]....
        /*0858*/ 	.word	0x000066a0


	//   ....[167]....
        /*085c*/ 	.word	0x000066d0


	//   ....[168]....
        /*0860*/ 	.word	0x000067f0


	//   ....[169]....
        /*0864*/ 	.word	0x00006820


	//   ....[170]....
        /*0868*/ 	.word	0x00006830


	//   ....[171]....
        /*086c*/ 	.word	0x00006880


	//   ....[172]....
        /*0870*/ 	.word	0x000068b0


	//   ....[173]....
        /*0874*/ 	.word	0x000068e0


	//   ....[174]....
        /*0878*/ 	.word	0x00006910


	//   ....[175]....
        /*087c*/ 	.word	0x00006940


	//   ....[176]....
        /*0880*/ 	.word	0x00006970


	//   ....[177]....
        /*0884*/ 	.word	0x00006a90


	//   ....[178]....
        /*0888*/ 	.word	0x00006ac0


	//   ....[179]....
        /*088c*/ 	.word	0x00006ad0


	//   ....[180]....
        /*0890*/ 	.word	0x00006b20


	//   ....[181]....
        /*0894*/ 	.word	0x00006b50


	//   ....[182]....
        /*0898*/ 	.word	0x00006b60


	//   ....[183]....
        /*089c*/ 	.word	0x00006ba0


	//   ....[184]....
        /*08a0*/ 	.word	0x00006bf0


	//   ....[185]....
        /*08a4*/ 	.word	0x00006c50


	//   ....[186]....
        /*08a8*/ 	.word	0x00006d30


	//   ....[187]....
        /*08ac*/ 	.word	0x00006d70


	//   ....[188]....
        /*08b0*/ 	.word	0x00006d80


	//   ....[189]....
        /*08b4*/ 	.word	0x00006dd0


	//   ....[190]....
        /*08b8*/ 	.word	0x00006e00


	//   ....[191]....
        /*08bc*/ 	.word	0x00006e30


	//   ....[192]....
        /*08c0*/ 	.word	0x00006e60


	//   ....[193]....
        /*08c4*/ 	.word	0x00006e90


	//   ....[194]....
        /*08c8*/ 	.word	0x00006ec0


	//   ....[195]....
        /*08cc*/ 	.word	0x00006fd0


	//   ....[196]....
        /*08d0*/ 	.word	0x00007000


	//   ....[197]....
        /*08d4*/ 	.word	0x00007010


	//   ....[198]....
        /*08d8*/ 	.word	0x00007060


	//   ....[199]....
        /*08dc*/ 	.word	0x00007090


	//   ....[200]....
        /*08e0*/ 	.word	0x000070c0


	//   ....[201]....
        /*08e4*/ 	.word	0x000070f0


	//   ....[202]....
        /*08e8*/ 	.word	0x00007120


	//   ....[203]....
        /*08ec*/ 	.word	0x00007150


	//   ....[204]....
        /*08f0*/ 	.word	0x00007210


	//   ....[205]....
        /*08f4*/ 	.word	0x00007240


	//   ....[206]....
        /*08f8*/ 	.word	0x00007250


	//   ....[207]....
        /*08fc*/ 	.word	0x000072a0


	//   ....[208]....
        /*0900*/ 	.word	0x000072d0


	//   ....[209]....
        /*0904*/ 	.word	0x00007300


	//   ....[210]....
        /*0908*/ 	.word	0x00007330


	//   ....[211]....
        /*090c*/ 	.word	0x00007360


	//   ....[212]....
        /*0910*/ 	.word	0x00007390


	//   ....[213]....
        /*0914*/ 	.word	0x000074c0


	//   ....[214]....
        /*0918*/ 	.word	0x000079c0


	//   ....[215]....
        /*091c*/ 	.word	0x00007c70


	//   ....[216]....
        /*0920*/ 	.word	0x00007d50


	//   ....[217]....
        /*0924*/ 	.word	0x00007e30


	//   ....[218]....
        /*0928*/ 	.word	0x00007f10


	//   ....[219]....
        /*092c*/ 	.word	0x00007ff0


	//   ....[220]....
        /*0930*/ 	.word	0x000080d0


	//   ....[221]....
        /*0934*/ 	.word	0x000081b0


	//   ....[222]....
        /*0938*/ 	.word	0x00008290


	//   ....[223]....
        /*093c*/ 	.word	0x00008370


	//   ....[224]....
        /*0940*/ 	.word	0x00008450


	//   ....[225]....
        /*0944*/ 	.word	0x00008530


	//   ....[226]....
        /*0948*/ 	.word	0x00008610


	//   ....[227]....
        /*094c*/ 	.word	0x000086f0


	//   ....[228]....
        /*0950*/ 	.word	0x000087d0


	//   ....[229]....
        /*0954*/ 	.word	0x000088b0


	//   ....[230]....
        /*0958*/ 	.word	0x00008990


	//   ....[231]....
        /*095c*/ 	.word	0x00008a70


	//   ....[232]....
        /*0960*/ 	.word	0x00008b50


	//   ....[233]....
        /*0964*/ 	.word	0x00008c30


	//   ....[234]....
        /*0968*/ 	.word	0x00008d10


	//   ....[235]....
        /*096c*/ 	.word	0x00008df0


	//   ....[236]....
        /*0970*/ 	.word	0x00008ed0


	//   ....[237]....
        /*0974*/ 	.word	0x00008fb0


	//   ....[238]....
        /*0978*/ 	.word	0x00009160


	//   ....[239]....
        /*097c*/ 	.word	0x00009290


	//   ....[240]....
        /*0980*/ 	.word	0x000093f0


	//   ....[241]....
        /*0984*/ 	.word	0x00009580


	//   ....[242]....
        /*0988*/ 	.word	0x000096b0


	//   ....[243]....
        /*098c*/ 	.word	0x000097e0


	//   ....[244]....
        /*0990*/ 	.word	0x00009920


	//   ....[245]....
        /*0994*/ 	.word	0x00009a80


	//   ....[246]....
        /*0998*/ 	.word	0x00009c10


	//   ....[247]....
        /*099c*/ 	.word	0x00009d40


	//   ....[248]....
        /*09a0*/ 	.word	0x00009e70


	//   ....[249]....
        /*09a4*/ 	.word	0x00009fb0


	//   ....[250]....
        /*09a8*/ 	.word	0x0000a130


	//   ....[251]....
        /*09ac*/ 	.word	0x0000a2a0


	//   ....[252]....
        /*09b0*/ 	.word	0x0000a3d0


	//   ....[253]....
        /*09b4*/ 	.word	0x0000a500


	//   ....[254]....
        /*09b8*/ 	.word	0x0000a640


	//   ....[255]....
        /*09bc*/ 	.word	0x0000a7a0


	//   ....[0]....
        /*09c0*/ 	.word	0x0000a930


	//   ....[1]....
        /*09c4*/ 	.word	0x0000aa60


	//   ....[2]....
        /*09c8*/ 	.word	0x0000ab90


	//   ....[3]....
        /*09cc*/ 	.word	0x0000acc0


	//   ....[4]....
        /*09d0*/ 	.word	0x0000adf0


	//   ....[5]....
        /*09d4*/ 	.word	0x0000bfa0


	//   ....[6]....
        /*09d8*/ 	.word	0x0000c010


	//   ....[7]....
        /*09dc*/ 	.word	0x0000c070


	//   ....[8]....
        /*09e0*/ 	.word	0x0000c0d0


	//   ....[9]....
        /*09e4*/ 	.word	0x0000c130


	//   ....[10]....
        /*09e8*/ 	.word	0x0000c1a0


	//   ....[11]....
        /*09ec*/ 	.word	0x0000c210


	//   ....[12]....
        /*09f0*/ 	.word	0x0000c280


	//   ....[13]....
        /*09f4*/ 	.word	0x0000c2f0


	//   ....[14]....
        /*09f8*/ 	.word	0x0000c360


	//   ....[15]....
        /*09fc*/ 	.word	0x0000c3d0


	//   ....[16]....
        /*0a00*/ 	.word	0x0000c430


	//   ....[17]....
        /*0a04*/ 	.word	0x0000c490


	//   ....[18]....
        /*0a08*/ 	.word	0x0000c500


	//   ....[19]....
        /*0a0c*/ 	.word	0x0000c570


	//   ....[20]....
        /*0a10*/ 	.word	0x0000c5e0


	//   ....[21]....
        /*0a14*/ 	.word	0x0000c650


	//   ....[22]....
        /*0a18*/ 	.word	0x0000c6c0


	//   ....[23]....
        /*0a1c*/ 	.word	0x0000c730


	//   ....[24]....
        /*0a20*/ 	.word	0x0000c790


	//   ....[25]....
        /*0a24*/ 	.word	0x0000c7f0


	//   ....[26]....
        /*0a28*/ 	.word	0x0000c850


	//   ....[27]....
        /*0a2c*/ 	.word	0x0000c8b0


	//   ....[28]....
        /*0a30*/ 	.word	0x0000ca30


	//   ....[29]....
        /*0a34*/ 	.word	0x0000cac0


	//   ....[30]....
        /*0a38*/ 	.word	0x0000cb40


	//   ....[31]....
        /*0a3c*/ 	.word	0x0000cbc0


	//   ....[32]....
        /*0a40*/ 	.word	0x0000cc40


	//   ....[33]....
        /*0a44*/ 	.word	0x0000ccd0


	//   ....[34]....
        /*0a48*/ 	.word	0x0000cd60


	//   ....[35]....
        /*0a4c*/ 	.word	0x0000cdf0


	//   ....[36]....
        /*0a50*/ 	.word	0x0000ce80


	//   ....[37]....
        /*0a54*/ 	.word	0x0000cf10


	//   ....[38]....
        /*0a58*/ 	.word	0x0000cfa0


	//   ....[39]....
        /*0a5c*/ 	.word	0x0000d020


	//   ....[40]....
        /*0a60*/ 	.word	0x0000d0a0


	//   ....[41]....
        /*0a64*/ 	.word	0x0000d130


	//   ....[42]....
        /*0a68*/ 	.word	0x0000d1c0


	//   ....[43]....
        /*0a6c*/ 	.word	0x0000d250


	//   ....[44]....
        /*0a70*/ 	.word	0x0000d2e0


	//   ....[45]....
        /*0a74*/ 	.word	0x0000d370


	//   ....[46]....
        /*0a78*/ 	.word	0x0000d3f0


	//   ....[47]....
        /*0a7c*/ 	.word	0x0000d480


	//   ....[48]....
        /*0a80*/ 	.word	0x0000d510


	//   ....[49]....
        /*0a84*/ 	.word	0x0000d590


	//   ....[50]....
        /*0a88*/ 	.word	0x0000d5f0


	//   ....[51]....
        /*0a8c*/ 	.word	0x0000d660


	//   ....[52]....
        /*0a90*/ 	.word	0x0000d6e0


	//   ....[53]....
        /*0a94*/ 	.word	0x0000d760


	//   ....[54]....
        /*0a98*/ 	.word	0x0000d7e0


	//   ....[55]....
        /*0a9c*/ 	.word	0x0000d860


	//----- nvinfo : EIATTR_VRC_CTA_INIT_COUNT
	.align		4
.L_2170:
        /*0aa0*/ 	.byte	0x02, 0x4a
	.zero		1
	.zero		1


	//----- nvinfo : EIATTR_EXIT_INSTR_OFFSETS
	.align		4
        /*0aa4*/ 	.byte	0x04, 0x1c
        /*0aa6*/ 	.short	(.L_2172 - .L_2171)


	//   ....[0]....
.L_2171:
        /*0aa8*/ 	.word	0x00003170


	//   ....[1]....
        /*0aac*/ 	.word	0x000035f0


	//   ....[2]....
        /*0ab0*/ 	.word	0x00003610


	//   ....[3]....
        /*0ab4*/ 	.word	0x0000c8c0


	//   ....[4]....
        /*0ab8*/ 	.word	0x0000d600


	//----- nvinfo : EIATTR_MAX_THREADS
	.align		4
.L_2172:
        /*0abc*/ 	.byte	0x04, 0x05
        /*0abe*/ 	.short	(.L_2174 - .L_2173)
.L_2173:
        /*0ac0*/ 	.word	0x00000180
        /*0ac4*/ 	.word	0x00000001
        /*0ac8*/ 	.word	0x00000001


	//----- nvinfo : EIATTR_CRS_STACK_SIZE
	.align		4
.L_2174:
        /*0acc*/ 	.byte	0x04, 0x1e
        /*0ace*/ 	.short	(.L_2176 - .L_2175)
.L_2175:
        /*0ad0*/ 	.word	0x00000000


	//----- nvinfo : EIATTR_CBANK_PARAM_SIZE
	.align		4
.L_2176:
        /*0ad4*/ 	.byte	0x03, 0x19
        /*0ad6*/ 	.short	0x004d


	//----- nvinfo : EIATTR_PARAM_CBANK
	.align		4
        /*0ad8*/ 	.byte	0x04, 0x0a
        /*0ada*/ 	.short	(.L_2178 - .L_2177)
	.align		4
.L_2177:
        /*0adc*/ 	.word	index@(.nv.constant0._ZN3cub18CUB_300001_SM_10006detail10radix_sort29DeviceRadixSortOnesweepKernelINS1_5radix10policy_hubIfijE10Policy1000ELNS0_9SortOrderE1EfijiiNS1_21identity_decomposer_tEEEvPT5_SB_PT3_PKSC_PT1_PKSG_PT2_PKSK_T4_iiT6_)
        /*0ae0*/ 	.short	0x0380
        /*0ae2*/ 	.short	0x004d


	//----- nvinfo : EIATTR_SW_WAR
	.align		4
.L_2178:
        /*0ae4*/ 	.byte	0x04, 0x36
        /*0ae6*/ 	.short	(.L_2180 - .L_2179)
.L_2179:
        /*0ae8*/ 	.word	0x00000008
.L_2180:


//--------------------- .nv.info._ZN3cub18CUB_300001_SM_10006detail10radix_sort33DeviceRadixSortExclusiveSumKernelINS1_5radix10policy_hubIfijE10Policy1000EjEEvPT0_ --------------------------
	.section	.nv.info._ZN3cub18CUB_300001_SM_10006detail10radix_sort33DeviceRadixSortExclusiveSumKernelINS1_5radix10policy_hubIfijE10Policy1000EjEEvPT0_,"",@"SHT_CUDA_INFO"
	.sectionflags	@""
	.align	4


	//----- nvinfo : EIATTR_CUDA_API_VERSION
	.align		4
        /*0000*/ 	.byte	0x04, 0x37
        /*0002*/ 	.short	(.L_2182 - .L_2181)
.L_2181:
        /*0004*/ 	.word	0x00000082


	//----- nvinfo : EIATTR_KPARAM_INFO
	.align		4
.L_2182:
        /*0008*/ 	.byte	0x04, 0x17
        /*000a*/ 	.short	(.L_2184 - .L_2183)
.L_2183:
        /*000c*/ 	.word	0x00000000
        /*0010*/ 	.short	0x0000
        /*0012*/ 	.short	0x0000
        /*0014*/ 	.byte	0x00, 0xf5, 0x21, 0x00


	//----- nvinfo : EIATTR_SPARSE_MMA_MASK
	.align		4
.L_2184:
        /*0018*/ 	.byte	0x03, 0x50
        /*001a*/ 	.short	0x0000


	//----- nvinfo : EIATTR_MAXREG_COUNT
	.align		4
        /*001c*/ 	.byte	0x03, 0x1b
        /*001e*/ 	.short	0x00ff


	//----- nvinfo : EIATTR_NUM_BARRIERS
	.align		4
        /*0020*/ 	.byte	0x02, 0x4c
        /*0022*/ 	.byte	0x01
	.zero		1


	//----- nvinfo : EIATTR_MERCURY_ISA_VERSION
	.align		4
        /*0024*/ 	.byte	0x03, 0x5f
        /*0026*/ 	.short	0x0101


	//----- nvinfo : EIATTR_COOP_GROUP_MASK_REGIDS
	.align		4
        /*0028*/ 	.byte	0x04, 0x29
        /*002a*/ 	.short	(.L_2186 - .L_2185)


	//   ....[0]....
.L_2185:
        /*002c*/ 	.word	0xffffffff


	//   ....[1]....
        /*0030*/ 	.word	0xffffffff


	//   ....[2]....
        /*0034*/ 	.word	0xffffffff


	//   ....[3]....
        /*0038*/ 	.word	0xffffffff


	//   ....[4]....
        /*003c*/ 	.word	0xffffffff


	//   ....[5]....
        /*0040*/ 	.word	0x05000012


	//   ....[6]....
        /*0044*/ 	.word	0x05000012


	//   ....[7]....
        /*0048*/ 	.word	0x05000012


	//   ....[8]....
        /*004c*/ 	.word	0x05000012


	//   ....[9]....
        /*0050*/ 	.word	0x05000012


	//----- nvinfo : EIATTR_COOP_GROUP_INSTR_OFFSETS
	.align		4
.L_2186:
        /*0054*/ 	.byte	0x04, 0x28
        /*0056*/ 	.short	(.L_2188 - .L_2187)


	//   ....[0]....
.L_2187:
        /*0058*/ 	.word	0x00000210


	//   ....[1]....
        /*005c*/ 	.word	0x00000230


	//   ....[2]....
        /*0060*/ 	.word	0x00000250


	//   ....[3]....
        /*0064*/ 	.word	0x00000270


	//   ....[4]....
        /*0068*/ 	.word	0x00000290


	//   ....[5]....
        /*006c*/ 	.word	0x00000460


	//   ....[6]....
        /*0070*/ 	.word	0x000004d0


	//   ....[7]....
        /*0074*/ 	.word	0x00000540


	//   ....[8]....
        /*0078*/ 	.word	0x000005b0


	//   ....[9]....
        /*007c*/ 	.word	0x00000620


	//----- nvinfo : EIATTR_VRC_CTA_INIT_COUNT
	.align		4
.L_2188:
        /*0080*/ 	.byte	0x02, 0x4a
	.zero		1
	.zero		1


	//----- nvinfo : EIATTR_EXIT_INSTR_OFFSETS
	.align		4
        /*0084*/ 	.byte	0x04, 0x1c
        /*0086*/ 	.short	(.L_2190 - .L_2189)


	//   ....[0]....
.L_2189:
        /*0088*/ 	.word	0x000003d0


	//   ....[1]....
        /*008c*/ 	.word	0x00000400


	//----- nvinfo : EIATTR_CRS_STACK_SIZE
	.align		4
.L_2190:
        /*0090*/ 	.byte	0x04, 0x1e
        /*0092*/ 	.short	(.L_2192 - .L_2191)
.L_2191:
        /*0094*/ 	.word	0x00000000


	//----- nvinfo : EIATTR_CBANK_PARAM_SIZE
	.align		4
.L_2192:
        /*0098*/ 	.byte	0x03, 0x19
        /*009a*/ 	.short	0x0008


	//----- nvinfo : EIATTR_PARAM_CBANK
	.align		4
        /*009c*/ 	.byte	0x04, 0x0a
        /*009e*/ 	.short	(.L_2194 - .L_2193)
	.align		4
.L_2193:
        /*00a0*/ 	.word	index@(.nv.constant0._ZN3cub18CUB_300001_SM_10006detail10radix_sort33DeviceRadixSortExclusiveSumKernelINS1_5radix10policy_hubIfijE10Policy1000EjEEvPT0_)
        /*00a4*/ 	.short	0x0380
        /*00a6*/ 	.short	0x0008


	//----- nvinfo : EIATTR_SW_WAR
	.align		4
.L_2194:
        /*00a8*/ 	.byte	0x04, 0x36
        /*00aa*/ 	.short	(.L_2196 - .L_2195)
.L_2195:
        /*00ac*/ 	.word	0x00000008
.L_2196:


//--------------------- .nv.info._ZN3cub18CUB_300001_SM_10006detail10radix_sort30DeviceRadixSortHistogramKernelINS1_5radix10policy_hubIfijE10Policy1000ELNS0_9SortOrderE1EfjNS1_21identity_decomposer_tEEEvPT2_PKT1_SA_iiT3_ --------------------------
	.section	.nv.info._ZN3cub18CUB_300001_SM_10006detail10radix_sort30DeviceRadixSortHistogramKernelINS1_5radix10policy_hubIfijE10Policy1000ELNS0_9SortOrderE1EfjNS1_21identity_decomposer_tEEEvPT2_PKT1_SA_iiT3_,"",@"SHT_CUDA_INFO"
	.sectionflags	@""
	.align	4


	//----- nvinfo : EIATTR_CUDA_API_VERSION
	.align		4
        /*0000*/ 	.byte	0x04, 0x37
        /*0002*/ 	.short	(.L_2198 - .L_2197)
.L_2197:
        /*0004*/ 	.word	0x00000082


	//----- nvinfo : EIATTR_KPARAM_INFO
	.align		4
.L_2198:
        /*0008*/ 	.byte	0x04, 0x17
        /*000a*/ 	.short	(.L_2200 - .L_2199)
.L_2199:
        /*000c*/ 	.word	0x00000000
        /*0010*/ 	.short	0x0005
        /*0012*/ 	.short	0x001c
        /*0014*/ 	.byte	0x00, 0xf0, 0x05, 0x00


	//----- nvinfo : EIATTR_KPARAM_INFO
	.align		4
.L_2200:
        /*0018*/ 	.byte	0x04, 0x17
        /*001a*/ 	.short	(.L_2202 - .L_2201)
.L_2201:
        /*001c*/ 	.word	0x00000000
        /*0020*/ 	.short	0x0004
        /*0022*/ 	.short	0x0018
        /*0024*/ 	.byte	0x00, 0xf0, 0x11, 0x00


	//----- nvinfo : EIATTR_KPARAM_INFO
	.align		4
.L_2202:
        /*0028*/ 	.byte	0x04, 0x17
        /*002a*/ 	.short	(.L_2204 - .L_2203)
.L_2203:
        /*002c*/ 	.word	0x00000000
        /*0030*/ 	.short	0x0003
        /*0032*/ 	.short	0x0014
        /*0034*/ 	.byte	0x00, 0xf0, 0x11, 0x00


	//----- nvinfo : EIATTR_KPARAM_INFO
	.align		4
.L_2204:
        /*0038*/ 	.byte	0x04, 0x17
        /*003a*/ 	.short	(.L_2206 - .L_2205)
.L_2205:
        /*003c*/ 	.word	0x00000000
        /*0040*/ 	.short	0x0002
        /*0042*/ 	.short	0x0010
        /*0044*/ 	.byte	0x00, 0xf0, 0x11, 0x00


	//----- nvinfo : EIATTR_KPARAM_INFO
	.align		4
.L_2206:
        /*0048*/ 	.byte	0x04, 0x17
        /*004a*/ 	.short	(.L_2208 - .L_2207)
.L_2207:
        /*004c*/ 	.word	0x00000000
        /*0050*/ 	.short	0x0001
        /*0052*/ 	.short	0x0008
        /*0054*/ 	.byte	0x00, 0xf5, 0x21, 0x00


	//----- nvinfo : EIATTR_KPARAM_INFO
	.align		4
.L_2208:
        /*0058*/ 	.byte	0x04, 0x17
        /*005a*/ 	.short	(.L_2210 - .L_2209)
.L_2209:
        /*005c*/ 	.word	0x00000000
        /*0060*/ 	.short	0x0000
        /*0062*/ 	.short	0x0000
        /*0064*/ 	.byte	0x00, 0xf5, 0x21, 0x00


	//----- nvinfo : EIATTR_SPARSE_MMA_MASK
	.align		4
.L_2210:
        /*0068*/ 	.byte	0x03, 0x50
        /*006a*/ 	.short	0x0000


	//----- nvinfo : EIATTR_MAXREG_COUNT
	.align		4
        /*006c*/ 	.byte	0x03, 0x1b
        /*006e*/ 	.short	0x00ff


	//----- nvinfo : EIATTR_NUM_BARRIERS
	.align		4
        /*0070*/ 	.byte	0x02, 0x4c
        /*0072*/ 	.byte	0x01
	.zero		1


	//----- nvinfo : EIATTR_MERCURY_ISA_VERSION
	.align		4
        /*0074*/ 	.byte	0x03, 0x5f
        /*0076*/ 	.short	0x0101


	//----- nvinfo : EIATTR_VRC_CTA_INIT_COUNT
	.align		4
        /*0078*/ 	.byte	0x02, 0x4a
	.zero		1
	.zero		1


	//----- nvinfo : EIATTR_EXIT_INSTR_OFFSETS
	.align		4
        /*007c*/ 	.byte	0x04, 0x1c
        /*007e*/ 	.short	(.L_2212 - .L_2211)


	//   ....[0]....
.L_2211:
        /*0080*/ 	.word	0x00000030


	//   ....[1]....
        /*0084*/ 	.word	0x00002f10


	//----- nvinfo : EIATTR_MAX_THREADS
	.align		4
.L_2212:
        /*0088*/ 	.byte	0x04, 0x05
        /*008a*/ 	.short	(.L_2214 - .L_2213)
.L_2213:
        /*008c*/ 	.word	0x00000080
        /*0090*/ 	.word	0x00000001
        /*0094*/ 	.word	0x00000001


	//----- nvinfo : EIATTR_CRS_STACK_SIZE
	.align		4
.L_2214:
        /*0098*/ 	.byte	0x04, 0x1e
        /*009a*/ 	.short	(.L_2216 - .L_2215)
.L_2215:
        /*009c*/ 	.word	0x00000000


	//----- nvinfo : EIATTR_CBANK_PARAM_SIZE
	.align		4
.L_2216:
        /*00a0*/ 	.byte	0x03, 0x19
        /*00a2*/ 	.short	0x001d


	//----- nvinfo : EIATTR_PARAM_CBANK
	.align		4
        /*00a4*/ 	.byte	0x04, 0x0a
        /*00a6*/ 	.short	(.L_2218 - .L_2217)
	.align		4
.L_2217:
        /*00a8*/ 	.word	index@(.nv.constant0._ZN3cub18CUB_300001_SM_10006detail10radix_sort30DeviceRadixSortHistogramKernelINS1_5radix10policy_hubIfijE10Policy1000ELNS0_9SortOrderE1EfjNS1_21identity_decomposer_tEEEvPT2_PKT1_SA_iiT3_)
        /*00ac*/ 	.short	0x0380
        /*00ae*/ 	.short	0x001d


	//----- nvinfo : EIATTR_SW_WAR
	.align		4
.L_2218:
        /*00b0*/ 	.byte	0x04, 0x36
        /*00b2*/ 	.short	(.L_2220 - .L_2219)
.L_2219:
        /*00b4*/ 	.word	0x00000008
.L_2220:


//--------------------- .nv.info._ZN3cub18CUB_300001_SM_10006detail10radix_sort31DeviceRadixSortSingleTileKernelINS1_5radix10policy_hubIfijE10Policy1000ELNS0_9SortOrderE1EfijNS1_21identity_decomposer_tEEEvPKT1_PSA_PKT2_PSE_T3_iiT4_ --------------------------
	.section	.nv.info._ZN3cub18CUB_300001_SM_10006detail10radix_sort31DeviceRadixSortSingleTileKernelINS1_5radix10policy_hubIfijE10Policy1000ELNS0_9SortOrderE1EfijNS1_21identity_decomposer_tEEEvPKT1_PSA_PKT2_PSE_T3_iiT4_,"",@"SHT_CUDA_INFO"
	.sectionflags	@""
	.align	4


	//----- nvinfo : EIATTR_CUDA_API_VERSION
	.align		4
        /*0000*/ 	.byte	0x04, 0x37
        /*0002*/ 	.short	(.L_2222 - .L_2221)
.L_2221:
        /*0004*/ 	.word	0x00000082


	//----- nvinfo : EIATTR_KPARAM_INFO
	.align		4
.L_2222:
        /*0008*/ 	.byte	0x04, 0x17
        /*000a*/ 	.short	(.L_2224 - .L_2223)
.L_2223:
        /*000c*/ 	.word	0x00000000
        /*0010*/ 	.short	0x0007
        /*0012*/ 	.short	0x002c
        /*0014*/ 	.byte	0x00, 0xf0, 0x05, 0x00


	//----- nvinfo : EIATTR_KPARAM_INFO
	.align		4
.L_2224:
        /*0018*/ 	.byte	0x04, 0x17
        /*001a*/ 	.short	(.L_2226 - .L_2225)
.L_2225:
        /*001c*/ 	.word	0x00000000
        /*0020*/ 	.short	0x0006
        /*0022*/ 	.short	0x0028
        /*0024*/ 	.byte	0x00, 0xf0, 0x11, 0x00


	//----- nvinfo : EIATTR_KPARAM_INFO
	.align		4
.L_2226:
        /*0028*/ 	.byte	0x04, 0x17
        /*002a*/ 	.short	(.L_2228 - .L_2227)
.L_2227:
        /*002c*/ 	.word	0x00000000
        /*0030*/ 	.short	0x0005
        /*0032*/ 	.short	0x0024
        /*0034*/ 	.byte	0x00, 0xf0, 0x11, 0x00


	//----- nvinfo : EIATTR_KPARAM_INFO
	.align		4
.L_2228:
        /*0038*/ 	.byte	0x04, 0x17
        /*003a*/ 	.short	(.L_2230 - .L_2229)
.L_2229:
        /*003c*/ 	.word	0x00000000
        /*0040*/ 	.short	0x0004
        /*0042*/ 	.short	0x0020
        /*0044*/ 	.byte	0x00, 0xf0, 0x11, 0x00


	//----- nvinfo : EIATTR_KPARAM_INFO
	.align		4
.L_2230:
        /*0048*/ 	.byte	0x04, 0x17
        /*004a*/ 	.short	(.L_2232 - .L_2231)
.L_2231:
        /*004c*/ 	.word	0x00000000
        /*0050*/ 	.short	0x0003
        /*0052*/ 	.short	0x0018
        /*0054*/ 	.byte	0x00, 0xf5, 0x21, 0x00


	//----- nvinfo : EIATTR_KPARAM_INFO
	.align		4
.L_2232:
        /*0058*/ 	.byte	0x04, 0x17
        /*005a*/ 	.short	(.L_2234 - .L_2233)
.L_2233:
        /*005c*/ 	.word	0x00000000
        /*0060*/ 	.short	0x0002
        /*0062*/ 	.short	0x0010
        /*0064*/ 	.byte	0x00, 0xf5, 0x21, 0x00


	//----- nvinfo : EIATTR_KPARAM_INFO
	.align		4
.L_2234:
        /*0068*/ 	.byte	0x04, 0x17
        /*006a*/ 	.short	(.L_2236 - .L_2235)
.L_2235:
        /*006c*/ 	.word	0x00000000
        /*0070*/ 	.short	0x0001
        /*0072*/ 	.short	0x0008
        /*0074*/ 	.byte	0x00, 0xf5, 0x21, 0x00


	//----- nvinfo : EIATTR_KPARAM_INFO
	.align		4
.L_2236:
        /*0078*/ 	.byte	0x04, 0x17
        /*007a*/ 	.short	(.L_2238 - .L_2237)
.L_2237:
        /*007c*/ 	.word	0x00000000
        /*0080*/ 	.short	0x0000
        /*0082*/ 	.short	0x0000
        /*0084*/ 	.byte	0x00, 0xf5, 0x21, 0x00


	//----- nvinfo : EIATTR_SPARSE_MMA_MASK
	.align		4
.L_2238:
        /*0088*/ 	.byte	0x03, 0x50
        /*008a*/ 	.short	0x0000


	//----- nvinfo : EIATTR_MAXREG_COUNT
	.align		4
        /*008c*/ 	.byte	0x03, 0x1b
        /*008e*/ 	.short	0x00ff


	//----- nvinfo : EIATTR_NUM_BARRIERS
	.align		4
        /*0090*/ 	.byte	0x02, 0x4c
        /*0092*/ 	.byte	0x01
	.zero		1


	//----- nvinfo : EIATTR_MERCURY_ISA_VERSION
	.align		4
        /*0094*/ 	.byte	0x03, 0x5f
        /*0096*/ 	.short	0x0101


	//----- nvinfo : EIATTR_COOP_GROUP_MASK_REGIDS
	.align		4
        /*0098*/ 	.byte	0x04, 0x29
        /*009a*/ 	.short	(.L_2240 - .L_2239)


	//   ....[0]....
.L_2239:
        /*009c*/ 	.word	0xffffffff


	//   ....[1]....
        /*00a0*/ 	.word	0xffffffff


	//   ....[2]....
        /*00a4*/ 	.word	0xffffffff


	//   ....[3]....
        /*00a8*/ 	.word	0xffffffff


	//   ....[4]....
        /*00ac*/ 	.word	0xffffffff


	//----- nvinfo : EIATTR_COOP_GROUP_INSTR_OFFSETS
	.align		4
.L_2240:
        /*00b0*/ 	.byte	0x04, 0x28
        /*00b2*/ 	.short	(.L_2242 - .L_2241)


	//   ....[0]....
.L_2241:
        /*00b4*/ 	.word	0x00002320


	//   ....[1]....
        /*00b8*/ 	.word	0x00002340


	//   ....[2]....
        /*00bc*/ 	.word	0x00002360


	//   ....[3]....
        /*00c0*/ 	.word	0x00002380


	//   ....[4]....
        /*00c4*/ 	.word	0x000023a0


	//----- nvinfo : EIATTR_VRC_CTA_INIT_COUNT
	.align		4
.L_2242:
        /*00c8*/ 	.byte	0x02, 0x4a
	.zero		1
	.zero		1


	//----- nvinfo : EIATTR_EXIT_INSTR_OFFSETS
	.align		4
        /*00cc*/ 	.byte	0x04, 0x1c
        /*00ce*/ 	.short	(.L_2244 - .L_2243)


	//   ....[0]....
.L_2243:
        /*00d0*/ 	.word	0x00004280


	//   ....[1]....
        /*00d4*/ 	.word	0x00004300


	//----- nvinfo : EIATTR_MAX_THREADS
	.align		4
.L_2244:
        /*00d8*/ 	.byte	0x04, 0x05
        /*00da*/ 	.short	(.L_2246 - .L_2245)
.L_2245:
        /*00dc*/ 	.word	0x00000100
        /*00e0*/ 	.word	0x00000001
        /*00e4*/ 	.word	0x00000001


	//----- nvinfo : EIATTR_CBANK_PARAM_SIZE
	.align		4
.L_2246:
        /*00e8*/ 	.byte	0x03, 0x19
        /*00ea*/ 	.short	0x002d


	//----- nvinfo : EIATTR_PARAM_CBANK
	.align		4
        /*00ec*/ 	.byte	0x04, 0x0a
        /*00ee*/ 	.short	(.L_2248 - .L_2247)
	.align		4
.L_2247:
        /*00f0*/ 	.word	index@(.nv.constant0._ZN3cub18CUB_300001_SM_10006detail10radix_sort31DeviceRadixSortSingleTileKernelINS1_5radix10policy_hubIfijE10Policy1000ELNS0_9SortOrderE1EfijNS1_21identity_decomposer_tEEEvPKT1_PSA_PKT2_PSE_T3_iiT4_)
        /*00f4*/ 	.short	0x0380
        /*00f6*/ 	.short	0x002d


	//----- nvinfo : EIATTR_SW_WAR
	.align		4
.L_2248:
        /*00f8*/ 	.byte	0x04, 0x36
        /*00fa*/ 	.short	(.L_2250 - .L_2249)
.L_2249:
        /*00fc*/ 	.word	0x00000008
.L_2250:


//--------------------- .nv.info._ZN3cub18CUB_300001_SM_10006detail10radix_sort30DeviceSegmentedRadixSortKernelINS1_5radix10policy_hubIfiiE10Policy1000ELb1ELNS0_9SortOrderE1EfiPiS9_iNS1_21identity_decomposer_tEEEvPKT2_PSB_PKT3_PSF_T4_T5_iiiT7_ --------------------------
	.section	.nv.info._ZN3cub18CUB_300001_SM_10006detail10radix_sort30DeviceSegmentedRadixSortKernelINS1_5radix10policy_hubIfiiE10Policy1000ELb1ELNS0_9SortOrderE1EfiPiS9_iNS1_21identity_decomposer_tEEEvPKT2_PSB_PKT3_PSF_T4_T5_iiiT7_,"",@"SHT_CUDA_INFO"
	.sectionflags	@""
	.align	4


	//----- nvinfo : EIATTR_CUDA_API_VERSION
	.align		4
        /*0000*/ 	.byte	0x04, 0x37
        /*0002*/ 	.short	(.L_2252 - .L_2251)
.L_2251:
        /*0004*/ 	.word	0x00000082


	//----- nvinfo : EIATTR_KPARAM_INFO
	.align		4
.L_2252:
        /*0008*/ 	.byte	0x04, 0x17
        /*000a*/ 	.short	(.L_2254 - .L_2253)
.L_2253:
        /*000c*/ 	.word	0x00000000
        /*0010*/ 	.short	0x0009
        /*0012*/ 	.short	0x003c
        /*0014*/ 	.byte	0x00, 0xf0, 0x05, 0x00


	//----- nvinfo : EIATTR_KPARAM_INFO
	.align		4
.L_2254:
        /*0018*/ 	.byte	0x04, 0x17
        /*001a*/ 	.short	(.L_2256 - .L_2255)
.L_2255:
        /*001c*/ 	.word	0x00000000
        /*0020*/ 	.short	0x0008
        /*0022*/ 	.short	0x0038
        /*0024*/ 	.byte	0x00, 0xf0, 0x11, 0x00


	//----- nvinfo : EIATTR_KPARAM_INFO
	.align		4
.L_2256:
        /*0028*/ 	.byte	0x04, 0x17
        /*002a*/ 	.short	(.L_2258 - .L_2257)
.L_2257:
        /*002c*/ 	.word	0x00000000
        /*0030*/ 	.short	0x0007
        /*0032*/ 	.short	0x0034
        /*0034*/ 	.byte	0x00, 0xf0, 0x11, 0x00


	//----- nvinfo : EIATTR_KPARAM_INFO
	.align		4
.L_2258:
        /*0038*/ 	.byte	0x04, 0x17
        /*003a*/ 	.short	(.L_2260 - .L_2259)
.L_2259:
        /*003c*/ 	.word	0x00000000
        /*0040*/ 	.short	0x0006
        /*0042*/ 	.short	0x0030
        /*0044*/ 	.byte	0x00, 0xf0, 0x11, 0x00


	//----- nvinfo : EIATTR_KPARAM_INFO
	.align		4
.L_2260:
        /*0048*/ 	.byte	0x04, 0x17
        /*004a*/ 	.short	(.L_2262 - .L_2261)
.L_2261:
        /*004c*/ 	.word	0x00000000
        /*0050*/ 	.short	0x0005
        /*0052*/ 	.short	0x0028
        /*0054*/ 	.byte	0x00, 0xf5, 0x21, 0x00


	//----- nvinfo : EIATTR_KPARAM_INFO
	.align		4
.L_2262:
        /*0058*/ 	.byte	0x04, 0x17
        /*005a*/ 	.short	(.L_2264 - .L_2263)
.L_2263:
        /*005c*/ 	.word	0x00000000
        /*0060*/ 	.short	0x0004
        /*0062*/ 	.short	0x0020
        /*0064*/ 	.byte	0x00, 0xf5, 0x21, 0x00


	//----- nvinfo : EIATTR_KPARAM_INFO
	.align		4
.L_2264:
        /*0068*/ 	.byte	0x04, 0x17
        /*006a*/ 	.short	(.L_2266 - .L_2265)
.L_2265:
        /*006c*/ 	.word	0x00000000
        /*0070*/ 	.short	0x0003
        /*0072*/ 	.short	0x0018
        /*0074*/ 	.byte	0x00, 0xf5, 0x21, 0x00


	//----- nvinfo : EIATTR_KPARAM_INFO
	.align		4
.L_2266:
        /*0078*/ 	.byte	0x04, 0x17
        /*007a*/ 	.short	(.L_2268 - .L_2267)
.L_2267:
        /*007c*/ 	.word	0x00000000
        /*0080*/ 	.short	0x0002
        /*0082*/ 	.short	0x0010
        /*0084*/ 	.byte	0x00, 0xf5, 0x21, 0x00


	//----- nvinfo : EIATTR_KPARAM_INFO
	.align		4
.L_2268:
        /*0088*/ 	.byte	0x04, 0x17
        /*008a*/ 	.short	(.L_2270 - .L_2269)
.L_2269:
        /*008c*/ 	.word	0x00000000
        /*0090*/ 	.short	0x0001
        /*0092*/ 	.short	0x0008
        /*0094*/ 	.byte	0x00, 0xf5, 0x21, 0x00


	//----- nvinfo : EIATTR_KPARAM_INFO
	.align		4
.L_2270:
        /*0098*/ 	.byte	0x04, 0x17
        /*009a*/ 	.short	(.L_2272 - .L_2271)
.L_2271:
        /*009c*/ 	.word	0x00000000
        /*00a0*/ 	.short	0x0000
        /*00a2*/ 	.short	0x0000
        /*00a4*/ 	.byte	0x00, 0xf5, 0x21, 0x00


	//----- nvinfo : EIATTR_SPARSE_MMA_MASK
	.align		4
.L_2272:
        /*00a8*/ 	.byte	0x03, 0x50
        /*00aa*/ 	.short	0x0000


	//----- nvinfo : EIATTR_MAXREG_COUNT
	.align		4
        /*00ac*/ 	.byte	0x03, 0x1b
        /*00ae*/ 	.short	0x00a8


	//----- nvinfo : EIATTR_NUM_BARRIERS
	.align		4
        /*00b0*/ 	.byte	0x02, 0x4c
        /*00b2*/ 	.byte	0x01
	.zero		1


	//----- nvinfo : EIATTR_MERCURY_ISA_VERSION
	.align		4
        /*00b4*/ 	.byte	0x03, 0x5f
        /*00b6*/ 	.short	0x0101


	//----- nvinfo : EIATTR_COOP_GROUP_MASK_REGIDS
	.align		4
        /*00b8*/ 	.byte	0x04, 0x29
        /*00ba*/ 	.short	(.L_2274 - .L_2273)


	//   ....[0]....
.L_2273:
        /*00bc*/ 	.word	0xffffffff


	//   ....[1]....
        /*00c0*/ 	.word	0xffffffff


	//   ....[2]....
        /*00c4*/ 	.word	0xffffffff


	//   ....[3]....
        /*00c8*/ 	.word	0xffffffff


	//   ....[4]....
        /*00cc*/ 	.word	0xffffffff


	//   ....[5]....
        /*00d0*/ 	.word	0xffffffff


	//   ....[6]....
        /*00d4*/ 	.word	0xffffffff


	//   ....[7]....
        /*00d8*/ 	.word	0xffffffff


	//   ....[8]....
        /*00dc*/ 	.word	0xffffffff


	//   ....[9]....
        /*00e0*/ 	.word	0xffffffff


	//   ....[10]....
        /*00e4*/ 	.word	0xffffffff


	//   ....[11]....
        /*00e8*/ 	.word	0xffffffff


	//   ....[12]....
        /*00ec*/ 	.word	0xffffffff


	//   ....[13]....
        /*00f0*/ 	.word	0xffffffff


	//   ....[14]....
        /*00f4*/ 	.word	0xffffffff


	//   ....[15]....
        /*00f8*/ 	.word	0xffffffff


	//   ....[16]....
        /*00fc*/ 	.word	0xffffffff


	//   ....[17]....
        /*0100*/ 	.word	0x05000018


	//   ....[18]....
        /*0104*/ 	.word	0x05000018


	//   ....[19]....
        /*0108*/ 	.word	0x05000018


	//   ....[20]....
        /*010c*/ 	.word	0x05000018


	//   ....[21]....
        /*0110*/ 	.word	0x05000018


	//----- nvinfo : EIATTR_COOP_GROUP_INSTR_OFFSETS
	.align		4
.L_2274:
        /*0114*/ 	.byte	0x04, 0x28
        /*0116*/ 	.short	(.L_2276 - .L_2275)


	//   ....[0]....
.L_2275:
        /*0118*/ 	.word	0x00003290


	//   ....[1]....
        /*011c*/ 	.word	0x000032b0


	//   ....[2]....
        /*0120*/ 	.word	0x000032d0


	//   ....[3]....
        /*0124*/ 	.word	0x000032f0


	//   ....[4]....
        /*0128*/ 	.word	0x00003310


	//   ....[5]....
        /*012c*/ 	.word	0x00004670


	//   ....[6]....
        /*0130*/ 	.word	0x00004690


	//   ....[7]....
        /*0134*/ 	.word	0x000046c0


	//   ....[8]....
        /*0138*/ 	.word	0x000046f0


	//   ....[9]....
        /*013c*/ 	.word	0x00004710


	//   ....[10]....
        /*0140*/ 	.word	0x000060b0


	//   ....[11]....
        /*0144*/ 	.word	0x00007340


	//   ....[12]....
        /*0148*/ 	.word	0x00007360


	//   ....[13]....
        /*014c*/ 	.word	0x00007380


	//   ....[14]....
        /*0150*/ 	.word	0x000073a0


	//   ....[15]....
        /*0154*/ 	.word	0x000073e0


	//   ....[16]....
        /*0158*/ 	.word	0x00008b90


	//   ....[17]....
        /*015c*/ 	.word	0x0000a3a0


	//   ....[18]....
        /*0160*/ 	.word	0x0000a410


	//   ....[19]....
        /*0164*/ 	.word	0x0000a480


	//   ....[20]....
        /*0168*/ 	.word	0x0000a4f0


	//   ....[21]....
        /*016c*/ 	.word	0x0000a560


	//----- nvinfo : EIATTR_VRC_CTA_INIT_COUNT
	.align		4
.L_2276:
        /*0170*/ 	.byte	0x02, 0x4a
	.zero		1
	.zero		1


	//----- nvinfo : EIATTR_EXIT_INSTR_OFFSETS
	.align		4
        /*0174*/ 	.byte	0x04, 0x1c
        /*0176*/ 	.short	(.L_2278 - .L_2277)


	//   ....[0]....
.L_2277:
        /*0178*/ 	.word	0x000000b0


	//   ....[1]....
        /*017c*/ 	.word	0x00006090


	//   ....[2]....
        /*0180*/ 	.word	0x00009440


	//   ....[3]....
        /*0184*/ 	.word	0x000094a0


	//   ....[4]....
        /*0188*/ 	.word	0x00009eb0


	//   ....[5]....
        /*018c*/ 	.word	0x0000a320


	//   ....[6]....
        /*0190*/ 	.word	0x0000a340


	//----- nvinfo : EIATTR_MAX_THREADS
	.align		4
.L_2278:
        /*0194*/ 	.byte	0x04, 0x05
        /*0196*/ 	.short	(.L_2280 - .L_2279)
.L_2279:
        /*0198*/ 	.word	0x00000180
        /*019c*/ 	.word	0x00000001
        /*01a0*/ 	.word	0x00000001


	//----- nvinfo : EIATTR_CRS_STACK_SIZE
	.align		4
.L_2280:
        /*01a4*/ 	.byte	0x04, 0x1e
        /*01a6*/ 	.short	(.L_2282 - .L_2281)
.L_2281:
        /*01a8*/ 	.word	0x00000000


	//----- nvinfo : EIATTR_CBANK_PARAM_SIZE
	.align		4
.L_2282:
        /*01ac*/ 	.byte	0x03, 0x19
        /*01ae*/ 	.short	0x003d


	//----- nvinfo : EIATTR_PARAM_CBANK
	.align		4
        /*01b0*/ 	.byte	0x04, 0x0a
        /*01b2*/ 	.short	(.L_2284 - .L_2283)
	.align		4
.L_2283:
        /*01b4*/ 	.word	index@(.nv.constant0._ZN3cub18CUB_300001_SM_10006detail10radix_sort30DeviceSegmentedRadixSortKernelINS1_5radix10policy_hubIfiiE10Policy1000ELb1ELNS0_9SortOrderE1EfiPiS9_iNS1_21identity_decomposer_tEEEvPKT2_PSB_PKT3_PSF_T4_T5_iiiT7_)
        /*01b8*/ 	.short	0x0380
        /*01ba*/ 	.short	0x003d


	//----- nvinfo : EIATTR_SW_WAR
	.align		4
.L_2284:
        /*01bc*/ 	.byte	0x04, 0x36
        /*01be*/ 	.short	(.L_2286 - .L_2285)
.L_2285:
        /*01c0*/ 	.word	0x00000008
.L_2286:


//--------------------- .nv.info._ZN3cub18CUB_300001_SM_10006detail10radix_sort30DeviceSegmentedRadixSortKernelINS1_5radix10policy_hubIfiiE10Policy1000ELb0ELNS0_9SortOrderE1EfiPiS9_iNS1_21identity_decomposer_tEEEvPKT2_PSB_PKT3_PSF_T4_T5_iiiT7_ --------------------------
	.section	.nv.info._ZN3cub18CUB_300001_SM_10006detail10radix_sort30DeviceSegmentedRadixSortKernelINS1_5radix10policy_hubIfiiE10Policy1000ELb0ELNS0_9SortOrderE1EfiPiS9_iNS1_21identity_decomposer_tEEEvPKT2_PSB_PKT3_PSF_T4_T5_iiiT7_,"",@"SHT_CUDA_INFO"
	.sectionflags	@""
	.align	4


	//----- nvinfo : EIATTR_CUDA_API_VERSION
	.align		4
        /*0000*/ 	.byte	0x04, 0x37
        /*0002*/ 	.short	(.L_2288 - .L_2287)
.L_2287:
        /*0004*/ 	.word	0x00000082


	//----- nvinfo : EIATTR_KPARAM_INFO
	.align		4
.L_2288:
        /*0008*/ 	.byte	0x04, 0x17
        /*000a*/ 	.short	(.L_2290 - .L_2289)
.L_2289:
        /*000c*/ 	.word	0x00000000
        /*0010*/ 	.short	0x0009
        /*0012*/ 	.short	0x003c
        /*0014*/ 	.byte	0x00, 0xf0, 0x05, 0x00


	//----- nvinfo : EIATTR_KPARAM_INFO
	.align		4
.L_2290:
        /*0018*/ 	.byte	0x04, 0x17
        /*001a*/ 	.short	(.L_2292 - .L_2291)
.L_2291:
        /*001c*/ 	.word	0x00000000
        /*0020*/ 	.short	0x0008
        /*0022*/ 	.short	0x0038
        /*0024*/ 	.byte	0x00, 0xf0, 0x11, 0x00


	//----- nvinfo : EIATTR_KPARAM_INFO
	.align		4
.L_2292:
        /*0028*/ 	.byte	0x04, 0x17
        /*002a*/ 	.short	(.L_2294 - .L_2293)
.L_2293:
        /*002c*/ 	.word	0x00000000
        /*0030*/ 	.short	0x0007
        /*0032*/ 	.short	0x0034
        /*0034*/ 	.byte	0x00, 0xf0, 0x11, 0x00


	//----- nvinfo : EIATTR_KPARAM_INFO
	.align		4
.L_2294:
        /*0038*/ 	.byte	0x04, 0x17
        /*003a*/ 	.short	(.L_2296 - .L_2295)
.L_2295:
        /*003c*/ 	.word	0x00000000
        /*0040*/ 	.short	0x0006
        /*0042*/ 	.short	0x0030
        /*0044*/ 	.byte	0x00, 0xf0, 0x11, 0x00


	//----- nvinfo : EIATTR_KPARAM_INFO
	.align		4
.L_2296:
        /*0048*/ 	.byte	0x04, 0x17
        /*004a*/ 	.short	(.L_2298 - .L_2297)
.L_2297:
        /*004c*/ 	.word	0x00000000
        /*0050*/ 	.short	0x0005
        /*0052*/ 	.short	0x0028
        /*0054*/ 	.byte	0x00, 0xf5, 0x21, 0x00


	//----- nvinfo : EIATTR_KPARAM_INFO
	.align		4
.L_2298:
        /*0058*/ 	.byte	0x04, 0x17
        /*005a*/ 	.short	(.L_2300 - .L_2299)
.L_2299:
        /*005c*/ 	.word	0x00000000
        /*0060*/ 	.short	0x0004
        /*0062*/ 	.short	0x0020
        /*0064*/ 	.byte	0x00, 0xf5, 0x21, 0x00


	//----- nvinfo : EIATTR_KPARAM_INFO
	.align		4
.L_2300:
        /*0068*/ 	.byte	0x04, 0x17
        /*006a*/ 	.short	(.L_2302 - .L_2301)
.L_2301:
        /*006c*/ 	.word	0x00000000
        /*0070*/ 	.short	0x0003
        /*0072*/ 	.short	0x0018
        /*0074*/ 	.byte	0x00, 0xf5, 0x21, 0x00


	//----- nvinfo : EIATTR_KPARAM_INFO
	.align		4
.L_2302:
        /*0078*/ 	.byte	0x04, 0x17
        /*007a*/ 	.short	(.L_2304 - .L_2303)
.L_2303:
        /*007c*/ 	.word	0x00000000
        /*0080*/ 	.short	0x0002
        /*0082*/ 	.short	0x0010
        /*0084*/ 	.byte	0x00, 0xf5, 0x21, 0x00


	//----- nvinfo : EIATTR_KPARAM_INFO
	.align		4
.L_2304:
        /*0088*/ 	.byte	0x04, 0x17
        /*008a*/ 	.short	(.L_2306 - .L_2305)
.L_2305:
        /*008c*/ 	.word	0x00000000
        /*0090*/ 	.short	0x0001
        /*0092*/ 	.short	0x0008
        /*0094*/ 	.byte	0x00, 0xf5, 0x21, 0x00


	//----- nvinfo : EIATTR_KPARAM_INFO
	.align		4
.L_2306:
        /*0098*/ 	.byte	0x04, 0x17
        /*009a*/ 	.short	(.L_2308 - .L_2307)
.L_2307:
        /*009c*/ 	.word	0x00000000
        /*00a0*/ 	.short	0x0000
        /*00a2*/ 	.short	0x0000
        /*00a4*/ 	.byte	0x00, 0xf5, 0x21, 0x00


	//----- nvinfo : EIATTR_SPARSE_MMA_MASK
	.align		4
.L_2308:
        /*00a8*/ 	.byte	0x03, 0x50
        /*00aa*/ 	.short	0x0000


	//----- nvinfo : EIATTR_MAXREG_COUNT
	.align		4
        /*00ac*/ 	.byte	0x03, 0x1b
        /*00ae*/ 	.short	0x00ff


	//----- nvinfo : EIATTR_NUM_BARRIERS
	.align		4
        /*00b0*/ 	.byte	0x02, 0x4c
        /*00b2*/ 	.byte	0x01
	.zero		1


	//----- nvinfo : EIATTR_MERCURY_ISA_VERSION
	.align		4
        /*00b4*/ 	.byte	0x03, 0x5f
        /*00b6*/ 	.short	0x0101


	//----- nvinfo : EIATTR_COOP_GROUP_MASK_REGIDS
	.align		4
        /*00b8*/ 	.byte	0x04, 0x29
        /*00ba*/ 	.short	(.L_2310 - .L_2309)


	//   ....[0]....
.L_2309:
        /*00bc*/ 	.word	0xffffffff


	//   ....[1]....
        /*00c0*/ 	.word	0xffffffff


	//   ....[2]....
        /*00c4*/ 	.word	0xffffffff


	//   ....[3]....
        /*00c8*/ 	.word	0xffffffff


	//   ....[4]....
        /*00cc*/ 	.word	0xffffffff


	//   ....[5]....
        /*00d0*/ 	.word	0xffffffff


	//   ....[6]....
        /*00d4*/ 	.word	0xffffffff


	//   ....[7]....
        /*00d8*/ 	.word	0xffffffff


	//   ....[8]....
        /*00dc*/ 	.word	0xffffffff


	//   ....[9]....
        /*00e0*/ 	.word	0xffffffff


	//   ....[10]....
        /*00e4*/ 	.word	0xffffffff


	//   ....[11]....
        /*00e8*/ 	.word	0xffffffff


	//   ....[12]....
        /*00ec*/ 	.word	0xffffffff


	//   ....[13]....
        /*00f0*/ 	.word	0xffffffff


	//   ....[14]....
        /*00f4*/ 	.word	0xffffffff


	//   ....[15]....
        /*00f8*/ 	.word	0xffffffff


	//   ....[16]....
        /*00fc*/ 	.word	0xffffffff


	//   ....[17]....
        /*0100*/ 	.word	0x05000013


	//   ....[18]....
        /*0104*/ 	.word	0x05000013


	//   ....[19]....
        /*0108*/ 	.word	0x05000013


	//   ....[20]....
        /*010c*/ 	.word	0x05000013


	//   ....[21]....
        /*0110*/ 	.word	0x05000013


	//----- nvinfo : EIATTR_COOP_GROUP_INSTR_OFFSETS
	.align		4
.L_2310:
        /*0114*/ 	.byte	0x04, 0x28
        /*0116*/ 	.short	(.L_2312 - .L_2311)


	//   ....[0]....
.L_2311:
        /*0118*/ 	.word	0x00006f40


	//   ....[1]....
        /*011c*/ 	.word	0x00006f60


	//   ....[2]....
        /*0120*/ 	.word	0x00006f80


	//   ....[3]....
        /*0124*/ 	.word	0x00006fa0


	//   ....[4]....
        /*0128*/ 	.word	0x00006fc0


	//   ....[5]....
        /*012c*/ 	.word	0x0000a760


	//   ....[6]....
        /*0130*/ 	.word	0x0000a780


	//   ....[7]....
        /*0134*/ 	.word	0x0000a7a0


	//   ....[8]....
        /*0138*/ 	.word	0x0000a7c0


	//   ....[9]....
        /*013c*/ 	.word	0x0000a7e0


	//   ....[10]....
        /*0140*/ 	.word	0x0000ea50


	//   ....[11]....
        /*0144*/ 	.word	0x000124b0


	//   ....[12]....
        /*0148*/ 	.word	0x000124d0


	//   ....[13]....
        /*014c*/ 	.word	0x000124f0


	//   ....[14]....
        /*0150*/ 	.word	0x00012510


	//   ....[15]....
        /*0154*/ 	.word	0x00012540


	//   ....[16]....
        /*0158*/ 	.word	0x00016440


	//   ....[17]....
        /*015c*/ 	.word	0x0001b310


	//   ....[18]....
        /*0160*/ 	.word	0x0001b380


	//   ....[19]....
        /*0164*/ 	.word	0x0001b3f0


	//   ....[20]....
        /*0168*/ 	.word	0x0001b460


	//   ....[21]....
        /*016c*/ 	.word	0x0001b4d0


	//----- nvinfo : EIATTR_VRC_CTA_INIT_COUNT
	.align		4
.L_2312:
        /*0170*/ 	.byte	0x02, 0x4a
	.zero		1
	.zero		1


	//----- nvinfo : EIATTR_EXIT_INSTR_OFFSETS
	.align		4
        /*0174*/ 	.byte	0x04, 0x1c
        /*0176*/ 	.short	(.L_2314 - .L_2313)


	//   ....[0]....
.L_2313:
        /*0178*/ 	.word	0x000000b0


	//   ....[1]....
        /*017c*/ 	.word	0x0000ea30


	//   ....[2]....
        /*0180*/ 	.word	0x00018110


	//   ....[3]....
        /*0184*/ 	.word	0x00018170


	//   ....[4]....
        /*0188*/ 	.word	0x0001a040


	//   ....[5]....
        /*018c*/ 	.word	0x0001b290


	//   ....[6]....
        /*0190*/ 	.word	0x0001b2b0


	//----- nvinfo : EIATTR_MAX_THREADS
	.align		4
.L_2314:
        /*0194*/ 	.byte	0x04, 0x05
        /*0196*/ 	.short	(.L_2316 - .L_2315)
.L_2315:
        /*0198*/ 	.word	0x000000c0
        /*019c*/ 	.word	0x00000001
        /*01a0*/ 	.word	0x00000001


	//----- nvinfo : EIATTR_CRS_STACK_SIZE
	.align		4
.L_2316:
        /*01a4*/ 	.byte	0x04, 0x1e
        /*01a6*/ 	.short	(.L_2318 - .L_2317)
.L_2317:
        /*01a8*/ 	.word	0x00000000


	//----- nvinfo : EIATTR_CBANK_PARAM_SIZE
	.align		4
.L_2318:
        /*01ac*/ 	.byte	0x03, 0x19
        /*01ae*/ 	.short	0x003d


	//----- nvinfo : EIATTR_PARAM_CBANK
	.align		4
        /*01b0*/ 	.byte	0x04, 0x0a
        /*01b2*/ 	.short	(.L_2320 - .L_2319)
	.align		4
.L_2319:
        /*01b4*/ 	.word	index@(.nv.constant0._ZN3cub18CUB_300001_SM_10006detail10radix_sort30DeviceSegmentedRadixSortKernelINS1_5radix10policy_hubIfiiE10Policy1000ELb0ELNS0_9SortOrderE1EfiPiS9_iNS1_21identity_decomposer_tEEEvPKT2_PSB_PKT3_PSF_T4_T5_iiiT7_)
        /*01b8*/ 	.short	0x0380
        /*01ba*/ 	.short	0x003d


	//----- nvinfo : EIATTR_SW_WAR
	.align		4
.L_2320:
        /*01bc*/ 	.byte	0x04, 0x36
        /*01be*/ 	.short	(.L_2322 - .L_2321)
.L_2321:
        /*01c0*/ 	.word	0x00000008
.L_2322:


//--------------------- .nv.info._ZN3cub18CUB_300001_SM_10006detail11EmptyKernelIvEEvv --------------------------
	.section	.nv.info._ZN3cub18CUB_300001_SM_10006detail11EmptyKernelIvEEvv,"",@"SHT_CUDA_INFO"
	.sectionflags	@""
	.align	4


	//----- nvinfo : EIATTR_CUDA_API_VERSION
	.align		4
        /*0000*/ 	.byte	0x04, 0x37
        /*0002*/ 	.short	(.L_2324 - .L_2323)
.L_2323:
        /*0004*/ 	.word	0x00000082


	//----- nvinfo : EIATTR_SPARSE_MMA_MASK
	.align		4
.L_2324:
        /*0008*/ 	.byte	0x03, 0x50
        /*000a*/ 	.short	0x0000


	//----- nvinfo : EIATTR_MAXREG_COUNT
	.align		4
        /*000c*/ 	.byte	0x03, 0x1b
        /*000e*/ 	.short	0x00ff


	//----- nvinfo : EIATTR_MERCURY_ISA_VERSION
	.align		4
        /*0010*/ 	.byte	0x03, 0x5f
        /*0012*/ 	.short	0x0101


	//----- nvinfo : EIATTR_VRC_CTA_INIT_COUNT
	.align		4
        /*0014*/ 	.byte	0x02, 0x4a
	.zero		1
	.zero		1


	//----- nvinfo : EIATTR_EXIT_INSTR_OFFSETS
	.align		4
        /*0018*/ 	.byte	0x04, 0x1c
        /*001a*/ 	.short	(.L_2326 - .L_2325)


	//   ....[0]....
.L_2325:
        /*001c*/ 	.word	0x00000010


	//----- nvinfo : EIATTR_SW_WAR
	.align		4
.L_2326:
        /*0020*/ 	.byte	0x04, 0x36
        /*0022*/ 	.short	(.L_2328 - .L_2327)
.L_2327:
        /*0024*/ 	.word	0x00000008
.L_2328:


//--------------------- .nv.callgraph             --------------------------
	.section	.nv.callgraph,"",@"SHT_CUDA_CALLGRAPH"
	.align	4
	.sectionentsize	8
	.align		4
        /*0000*/ 	.word	0x00000000
	.align		4
        /*0004*/ 	.word	0xffffffff
	.align		4
        /*0008*/ 	.word	0x00000000
	.align		4
        /*000c*/ 	.word	0xfffffffe
	.align		4
        /*0010*/ 	.word	0x00000000
	.align		4
        /*0014*/ 	.word	0xfffffffd
	.align		4
        /*0018*/ 	.word	0x00000000
	.align		4
        /*001c*/ 	.word	0xfffffffc


//--------------------- .nv.constant4             --------------------------
	.section	.nv.constant4,"a",@progbits
	.align	8
	.align		8
.nv.constant4:
        /*0000*/ 	.dword	precalc_xorwow_matrix
	.align		8
        /*0008*/ 	.dword	precalc_xorwow_offset_matrix
	.align		8
        /*0010*/ 	.dword	mrg32k3aM1
	.align		8
        /*0018*/ 	.dword	mrg32k3aM2
	.align		8
        /*0020*/ 	.dword	mrg32k3aM1SubSeq
	.align		8
        /*0028*/ 	.dword	mrg32k3aM2SubSeq
	.align		8
        /*0030*/ 	.dword	mrg32k3aM1Seq
	.align		8
        /*0038*/ 	.dword	mrg32k3aM2Seq
	.align		8
        /*0040*/ 	.dword	_ZN55_INTERNAL_7605fe86_24_sampling_topp_kernels_cu_0f590ff34cuda3std3__45__cpo5beginE
	.align		8
        /*0048*/ 	.dword	_ZN55_INTERNAL_7605fe86_24_sampling_topp_kernels_cu_0f590ff34cuda3std3__45__cpo3endE
	.align		8
        /*0050*/ 	.dword	_ZN55_INTERNAL_7605fe86_24_sampling_topp_kernels_cu_0f590ff34cuda3std3__45__cpo6cbeginE
	.align		8
        /*0058*/ 	.dword	_ZN55_INTERNAL_7605fe86_24_sampling_topp_kernels_cu_0f590ff34cuda3std3__45__cpo4cendE
	.align		8
        /*0060*/ 	.dword	_ZN55_INTERNAL_7605fe86_24_sampling_topp_kernels_cu_0f590ff34cuda3std3__45__cpo6rbeginE
	.align		8
        /*0068*/ 	.dword	_ZN55_INTERNAL_7605fe86_24_sampling_topp_kernels_cu_0f590ff34cuda3std3__45__cpo4rendE
	.align		8
        /*0070*/ 	.dword	_ZN55_INTERNAL_7605fe86_24_sampling_topp_kernels_cu_0f590ff34cuda3std3__45__cpo7crbeginE
	.align		8
        /*0078*/ 	.dword	_ZN55_INTERNAL_7605fe86_24_sampling_topp_kernels_cu_0f590ff34cuda3std3__45__cpo5crendE
	.align		8
        /*0080*/ 	.dword	_ZN55_INTERNAL_7605fe86_24_sampling_topp_kernels_cu_0f590ff34cuda3std3__457_GLOBAL__N__7605fe86_24_sampling_topp_kernels_cu_0f590ff36ignoreE
	.align		8
        /*0088*/ 	.dword	_ZN55_INTERNAL_7605fe86_24_sampling_topp_kernels_cu_0f590ff34cuda3std3__419piecewise_constructE
	.align		8
        /*0090*/ 	.dword	_ZN55_INTERNAL_7605fe86_24_sampling_topp_kernels_cu_0f590ff34cuda3std3__48in_placeE
	.align		8
        /*0098*/ 	.dword	_ZN55_INTERNAL_7605fe86_24_sampling_topp_kernels_cu_0f590ff34cuda3std3__420unreachable_sentinelE
	.align		8
        /*00a0*/ 	.dword	_ZN55_INTERNAL_7605fe86_24_sampling_topp_kernels_cu_0f590ff34cuda3std3__47nulloptE
	.align		8
        /*00a8*/ 	.dword	_ZN55_INTERNAL_7605fe86_24_sampling_topp_kernels_cu_0f590ff34cuda3std3__48unexpectE
	.align		8
        /*00b0*/ 	.dword	_ZN55_INTERNAL_7605fe86_24_sampling_topp_kernels_cu_0f590ff34cuda3std6ranges3__45__cpo4swapE
	.align		8
        /*00b8*/ 	.dword	_ZN55_INTERNAL_7605fe86_24_sampling_topp_kernels_cu_0f590ff34cuda3std6ranges3__45__cpo9iter_moveE
	.align		8
        /*00c0*/ 	.dword	_ZN55_INTERNAL_7605fe86_24_sampling_topp_kernels_cu_0f590ff34cuda3std6ranges3__45__cpo5beginE
	.align		8
        /*00c8*/ 	.dword	_ZN55_INTERNAL_7605fe86_24_sampling_topp_kernels_cu_0f590ff34cuda3std6ranges3__45__cpo3endE
	.align		8
        /*00d0*/ 	.dword	_ZN55_INTERNAL_7605fe86_24_sampling_topp_kernels_cu_0f590ff34cuda3std6ranges3__45__cpo6cbeginE
	.align		8
        /*00d8*/ 	.dword	_ZN55_INTERNAL_7605fe86_24_sampling_topp_kernels_cu_0f590ff34cuda3std6ranges3__45__cpo4cendE
	.align		8
        /*00e0*/ 	.dword	_ZN55_INTERNAL_7605fe86_24_sampling_topp_kernels_cu_0f590ff34cuda3std6ranges3__45__cpo7advanceE
	.align		8
        /*00e8*/ 	.dword	_ZN55_INTERNAL_7605fe86_24_sampling_topp_kernels_cu_0f590ff34cuda3std6ranges3__45__cpo9iter_swapE
	.align		8
        /*00f0*/ 	.dword	_ZN55_INTERNAL_7605fe86_24_sampling_topp_kernels_cu_0f590ff34cuda3std6ranges3__45__cpo4nextE
	.align		8
        /*00f8*/ 	.dword	_ZN55_INTERNAL_7605fe86_24_sampling_topp_kernels_cu_0f590ff34cuda3std6ranges3__45__cpo4prevE
	.align		8
        /*0100*/ 	.dword	_ZN55_INTERNAL_7605fe86_24_sampling_topp_kernels_cu_0f590ff34cuda3std6ranges3__45__cpo4dataE
	.align		8
        /*0108*/ 	.dword	_ZN55_INTERNAL_7605fe86_24_sampling_topp_kernels_cu_0f590ff34cuda3std6ranges3__45__cpo5cdataE
	.align		8
        /*0110*/ 	.dword	_ZN55_INTERNAL_7605fe86_24_sampling_topp_kernels_cu_0f590ff34cuda3std6ranges3__45__cpo4sizeE
	.align		8
        /*0118*/ 	.dword	_ZN55_INTERNAL_7605fe86_24_sampling_topp_kernels_cu_0f590ff34cuda3std6ranges3__45__cpo5ssizeE
	.align		8
        /*0120*/ 	.dword	_ZN55_INTERNAL_7605fe86_24_sampling_topp_kernels_cu_0f590ff34cuda3std6ranges3__45__cpo8distanceE
	.align		8
        /*0128*/ 	.dword	_ZN55_INTERNAL_7605fe86_24_sampling_topp_kernels_cu_0f590ff36thrust24THRUST_300001_SM_1000_NS6system6detail10sequential3seqE
	.align		8
        /*0130*/ 	.dword	_ZN55_INTERNAL_7605fe86_24_sampling_topp_kernels_cu_0f590ff36thrust24THRUST_300001_SM_1000_NS12placeholders2_1E
	.align		8
        /*0138*/ 	.dword	_ZN55_INTERNAL_7605fe86_24_sampling_topp_kernels_cu_0f590ff36thrust24THRUST_300001_SM_1000_NS12placeholders2_2E
	.align		8
        /*0140*/ 	.dword	_ZN55_INTERNAL_7605fe86_24_sampling_topp_kernels_cu_0f590ff36thrust24THRUST_300001_SM_1000_NS12placeholders2_3E
	.align		8
        /*0148*/ 	.dword	_ZN55_INTERNAL_7605fe86_24_sampling_topp_kernels_cu_0f590ff36thrust24THRUST_300001_SM_1000_NS12placeholders2_4E
	.align		8
        /*0150*/ 	.dword	_ZN55_INTERNAL_7605fe86_24_sampling_topp_kernels_cu_0f590ff36thrust24THRUST_300001_SM_1000_NS12placeholders2_5E
	.align		8
        /*0158*/ 	.dword	_ZN55_INTERNAL_7605fe86_24_sampling_topp_kernels_cu_0f590ff36thrust24THRUST_300001_SM_1000_NS12placeholders2_6E
	.align		8
        /*0160*/ 	.dword	_ZN55_INTERNAL_7605fe86_24_sampling_topp_kernels_cu_0f590ff36thrust24THRUST_300001_SM_1000_NS12placeholders2_7E
	.align		8
        /*0168*/ 	.dword	_ZN55_INTERNAL_7605fe86_24_sampling_topp_kernels_cu_0f590ff36thrust24THRUST_300001_SM_1000_NS12placeholders2_8E
	.align		8
        /*0170*/ 	.dword	_ZN55_INTERNAL_7605fe86_24_sampling_topp_kernels_cu_0f590ff36thrust24THRUST_300001_SM_1000_NS12placeholders2_9E
	.align		8
        /*0178*/ 	.dword	_ZN55_INTERNAL_7605fe86_24_sampling_topp_kernels_cu_0f590ff36thrust24THRUST_300001_SM_1000_NS12placeholders3_10E


//--------------------- .nv.constant3             --------------------------
	.section	.nv.constant3,"a",@progbits
	.align	8
.nv.constant3:
	.type		__cr_lgamma_table,@object
	.size		__cr_lgamma_table,(.L_8 - __cr_lgamma_table)
__cr_lgamma_table:
        /*0000*/ 	.byte	0x00, 0x00, 0x00, 0x00, 0x00, 0x00, 0x00, 0x00, 0x00, 0x00, 0x00, 0x00, 0x00, 0x00, 0x00, 0x00
        /*0010*/ 	.byte	0xef, 0x39, 0xfa, 0xfe, 0x42, 0x2e, 0xe6, 0x3f, 0x02, 0x20, 0x2a, 0xfa, 0x0b, 0xab, 0xfc, 0x3f
        /*0020*/ 	.byte	0xf9, 0x2c, 0x92, 0x7c, 0xa7, 0x6c, 0x09, 0x40, 0xc9, 0x79, 0x44, 0x3c, 0x64, 0x26, 0x13, 0x40
        /*0030*/ 	.byte	0xca, 0x01, 0xcf, 0x3a, 0x27, 0x51, 0x1a, 0x40, 0x30, 0xcc, 0x2d, 0xf3, 0xe1, 0x0c, 0x21, 0x40
        /*0040*/ 	.byte	0x0d, 0xb7, 0xfc, 0x82, 0x8e, 0x35, 0x25, 0x40
.L_8:


//--------------------- .text._ZN17fastertransformer19segmented_topp_impl27segmented_top_p_single_passINS0_28Segmented_topk_kernel_paramsI6__halfiLi256ELi1EEELi256EEEvNS0_20TopKPerSegmentParamsE --------------------------
	.section	.text._ZN17fastertransformer19segmented_topp_impl27segmented_top_p_single_passINS0_28Segmented_topk_kernel_paramsI6__halfiLi256ELi1EEELi256EEEvNS0_20TopKPerSegmentParamsE,"ax",@progbits
	.align	128
        .global         _ZN17fastertransformer19segmented_topp_impl27segmented_top_p_single_passINS0_28Segmented_topk_kernel_paramsI6__halfiLi256ELi1EEELi256EEEvNS0_20TopKPerSegmentParamsE
        .type           _ZN17fastertransformer19segmented_topp_impl27segmented_top_p_single_passINS0_28Segmented_topk_kernel_paramsI6__halfiLi256ELi1EEELi256EEEvNS0_20TopKPerSegmentParamsE,@function
        .size           _ZN17fastertransformer19segmented_topp_impl27segmented_top_p_single_passINS0_28Segmented_topk_kernel_paramsI6__halfiLi256ELi1EEELi256EEEvNS0_20TopKPerSegmentParamsE,(.L_x_2049 - _ZN17fastertransformer19segmented_topp_impl27segmented_top_p_single_passINS0_28Segmented_topk_kernel_paramsI6__halfiLi256ELi1EEELi256EEEvNS0_20TopKPerSegmentParamsE)
        .other          _ZN17fastertransformer19segmented_topp_impl27segmented_top_p_single_passINS0_28Segmented_topk_kernel_paramsI6__halfiLi256ELi1EEELi256EEEvNS0_20TopKPerSegmentParamsE,@"STO_CUDA_ENTRY STV_DEFAULT"
_ZN17fastertransformer19segmented_topp_impl27segmented_top_p_single_passINS0_28Segmented_topk_kernel_paramsI6__halfiLi256ELi1EEELi256EEEvNS0_20TopKPerSegmentParamsE:
.text._ZN17fastertransformer19segmented_topp_impl27segmented_top_p_single_passINS0_28Segmented_topk_kernel_paramsI6__halfiLi256ELi1EEELi256EEEvNS0_20TopKPerSegmentParamsE:
[----:B------:R-:W0:Y:S01]  /*0000*/  LDC R1, c[0x0][0x37c] ;  /* 0x0000df00ff017b82 */ /* 0x000e220000000800 */
[----:B------:R-:W1:Y:S07]  /*0010*/  S2R R7, SR_CTAID.X ;  /* 0x0000000000077919 */ /* 0x000e6e0000002500 */
[----:B------:R-:W1:Y:S01]  /*0020*/  S2UR UR4, SR_CTAID.Y ;  /* 0x00000000000479c3 */ /* 0x000e620000002600 */
[----:B------:R-:W2:Y:S01]  /*0030*/  LDCU.64 UR8, c[0x0][0x358] ;  /* 0x00006b00ff0877ac */ /* 0x000ea20008000a00 */
[----:B0-----:R-:W-:-:S06]  /*0040*/  VIADD R1, R1, 0xfffffee0 ;  /* 0xfffffee001017836 */ /* 0x001fcc0000000000 */
[----:B------:R-:W1:Y:S08]  /*0050*/  LDC R154, c[0x0][0x370] ;  /* 0x0000dc00ff9a7b82 */ /* 0x000e700000000800 */
[----:B------:R-:W0:Y:S08]  /*0060*/  LDC.64 R2, c[0x0][0x3b0] ;  /* 0x0000ec00ff027b82 */ /* 0x000e300000000a00 */
[----:B------:R-:W3:Y:S01]  /*0070*/  LDC.64 R4, c[0x0][0x3b8] ;  /* 0x0000ee00ff047b82 */ /* 0x000ee20000000a00 */
[----:B-1----:R-:W-:-:S04]  /*0080*/  IMAD R154, R154, UR4, R7 ;  /* 0x000000049a9a7c24 */ /* 0x002fc8000f8e0207 */
[----:B0-----:R-:W-:-:S06]  /*0090*/  IMAD.WIDE.U32 R2, R154, 0x4, R2 ;  /* 0x000000049a027825 */ /* 0x001fcc00078e0002 */
[----:B--2---:R-:W2:Y:S01]  /*00a0*/  LDG.E R2, desc[UR8][R2.64] ;  /* 0x0000000802027981 */ /* 0x004ea2000c1e1900 */
[----:B---3--:R-:W-:-:S06]  /*00b0*/  IMAD.WIDE.U32 R4, R154, 0x4, R4 ;  /* 0x000000049a047825 */ /* 0x008fcc00078e0004 */
[----:B------:R-:W2:Y:S02]  /*00c0*/  LDG.E R5, desc[UR8][R4.64] ;  /* 0x0000000804057981 */ /* 0x000ea4000c1e1900 */
[----:B--2---:R-:W-:-:S13]  /*00d0*/  ISETP.NE.AND P0, PT, R2, R5, PT ;  /* 0x000000050200720c */ /* 0x004fda0003f05270 */
[----:B------:R-:W-:Y:S05]  /*00e0*/  @P0 BRA `(.L_x_0) ;  /* 0x0000000000280947 */ /* 0x000fea0003800000 */
[----:B------:R-:W0:Y:S02]  /*00f0*/  S2R R0, SR_TID.X ;  /* 0x0000000000007919 */ /* 0x000e240000002100 */
[----:B0-----:R-:W-:-:S13]  /*0100*/  ISETP.NE.AND P0, PT, R0, RZ, PT ;  /* 0x000000ff0000720c */ /* 0x001fda0003f05270 */
[----:B------:R-:W-:Y:S05]  /*0110*/  @P0 EXIT ;  /* 0x000000000000094d */ /* 0x000fea0003800000 */
[----:B------:R-:W0:Y:S01]  /*0120*/  LDC.64 R4, c[0x0][0x3a0] ;  /* 0x0000e800ff047b82 */ /* 0x000e220000000a00 */
[----:B------:R-:W-:-:S07]  /*0130*/  IMAD.MOV.U32 R7, RZ, RZ, 0x1 ;  /* 0x00000001ff077424 */ /* 0x000fce00078e00ff */
[----:B------:R-:W1:Y:S01]  /*0140*/  LDC.64 R2, c[0x0][0x3a8] ;  /* 0x0000ea00ff027b82 */ /* 0x000e620000000a00 */
[----:B0-----:R-:W-:-:S05]  /*0150*/  IMAD.WIDE.U32 R154, R154, 0x4, R4 ;  /* 0x000000049a9a7825 */ /* 0x001fca00078e0004 */
[----:B------:R-:W-:Y:S04]  /*0160*/  STG.E desc[UR8][R154.64], R7 ;  /* 0x000000079a007986 */ /* 0x000fe8000c101908 */
[----:B-1----:R-:W-:Y:S01]  /*0170*/  REDG.E.MAX.S32.STRONG.GPU desc[UR8][R2.64], R7 ;  /* 0x000000070200798e */ /* 0x002fe2000d12e308 */
[----:B------:R-:W-:Y:S05]  /*0180*/  EXIT ;  /* 0x000000000000794d */ /* 0x000fea0003800000 */
.L_x_0:
[----:B------:R-:W0:Y:S01]  /*0190*/  LDC.64 R8, c[0x0][0x3c8] ;  /* 0x0000f200ff087b82 */ /* 0x000e220000000a00 */
[----:B------:R-:W1:Y:S01]  /*01a0*/  S2R R150, SR_TID.X ;  /* 0x0000000000967919 */ /* 0x000e620000002100 */
[----:B------:R-:W-:Y:S02]  /*01b0*/  PRMT R117, RZ, 0x7610, R117 ;  /* 0x00007610ff757816 */ /* 0x000fe40000000075 */
[----:B------:R-:W-:-:S04]  /*01c0*/  PRMT R119, RZ, 0x7610, R119 ;  /* 0x00007610ff777816 */ /* 0x000fc80000000077 */
[----:B------:R-:W2:Y:S01]  /*01d0*/  LDC.64 R158, c[0x0][0x380] ;  /* 0x0000e000ff9e7b82 */ /* 0x000ea20000000a00 */
[----:B0-----:R-:W-:-:S04]  /*01e0*/  IABS R5, R9 ;  /* 0x0000000900057213 */ /* 0x001fc80000000000 */
[----:B------:R-:W0:Y:S01]  /*01f0*/  I2F.RP R0, R5 ;  /* 0x0000000500007306 */ /* 0x000e220000209400 */
[----:B-1----:R-:W-:-:S07]  /*0200*/  IMAD.SHL.U32 R152, R150, 0x100, RZ ;  /* 0x0000010096987824 */ /* 0x002fce00078e00ff */
[----:B0-----:R-:W0:Y:S02]  /*0210*/  MUFU.RCP R0, R0 ;  /* 0x0000000000007308 */ /* 0x001e240000001000 */
[----:B0-----:R-:W-:-:S06]  /*0220*/  VIADD R2, R0, 0xffffffe ;  /* 0x0ffffffe00027836 */ /* 0x001fcc0000000000 */
[----:B------:R0:W1:Y:S02]  /*0230*/  F2I.FTZ.U32.TRUNC.NTZ R3, R2 ;  /* 0x0000000200037305 */ /* 0x000064000021f000 */
[----:B0-----:R-:W-:Y:S02]  /*0240*/  IMAD.MOV.U32 R2, RZ, RZ, RZ ;  /* 0x000000ffff027224 */ /* 0x001fe400078e00ff */
[----:B-1----:R-:W-:-:S04]  /*0250*/  IMAD.MOV R4, RZ, RZ, -R3 ;  /* 0x000000ffff047224 */ /* 0x002fc800078e0a03 */
[----:B------:R-:W-:Y:S01]  /*0260*/  IMAD R7, R4, R5, RZ ;  /* 0x0000000504077224 */ /* 0x000fe200078e02ff */
[----:B------:R-:W-:-:S03]  /*0270*/  IABS R4, R8 ;  /* 0x0000000800047213 */ /* 0x000fc60000000000 */
[----:B------:R-:W-:-:S04]  /*0280*/  IMAD.HI.U32 R3, R3, R7, R2 ;  /* 0x0000000703037227 */ /* 0x000fc800078e0002 */
[----:B------:R-:W-:Y:S02]  /*0290*/  VIADD R2, R152, 0x9 ;  /* 0x0000000998027836 */ /* 0x000fe40000000000 */
[----:B------:R-:W-:-:S04]  /*02a0*/  IMAD.HI.U32 R91, R3, R4, RZ ;  /* 0x00000004035b7227 */ /* 0x000fc800078e00ff */
[----:B------:R-:W-:-:S04]  /*02b0*/  IMAD.MOV R0, RZ, RZ, -R91 ;  /* 0x000000ffff007224 */ /* 0x000fc800078e0a5b */
[----:B------:R-:W-:Y:S02]  /*02c0*/  IMAD R0, R5, R0, R4 ;  /* 0x0000000005007224 */ /* 0x000fe400078e0204 */
[----:B------:R-:W-:-:S03]  /*02d0*/  VIADD R4, R152, 0xa ;  /* 0x0000000a98047836 */ /* 0x000fc60000000000 */
[----:B------:R-:W-:-:S13]  /*02e0*/  ISETP.GT.U32.AND P1, PT, R5, R0, PT ;  /* 0x000000000500720c */ /* 0x000fda0003f24070 */
[----:B------:R-:W-:Y:S02]  /*02f0*/  @!P1 IMAD.IADD R0, R0, 0x1, -R5 ;  /* 0x0000000100009824 */ /* 0x000fe400078e0a05 */
[----:B------:R-:W-:Y:S01]  /*0300*/  @!P1 VIADD R91, R91, 0x1 ;  /* 0x000000015b5b9836 */ /* 0x000fe20000000000 */
[----:B------:R-:W-:Y:S02]  /*0310*/  ISETP.NE.AND P1, PT, R9, RZ, PT ;  /* 0x000000ff0900720c */ /* 0x000fe40003f25270 */
[----:B------:R-:W-:Y:S02]  /*0320*/  ISETP.GE.U32.AND P0, PT, R0, R5, PT ;  /* 0x000000050000720c */ /* 0x000fe40003f06070 */
[----:B------:R-:W-:-:S04]  /*0330*/  LOP3.LUT R0, R8, R9, RZ, 0x3c, !PT ;  /* 0x0000000908007212 */ /* 0x000fc800078e3cff */
[----:B------:R-:W-:Y:S01]  /*0340*/  ISETP.GE.AND P2, PT, R0, RZ, PT ;  /* 0x000000ff0000720c */ /* 0x000fe20003f46270 */
[----:B------:R-:W-:-:S06]  /*0350*/  VIADD R0, R152, 0x8 ;  /* 0x0000000898007836 */ /* 0x000fcc0000000000 */
[----:B------:R-:W-:-:S06]  /*0360*/  @P0 VIADD R91, R91, 0x1 ;  /* 0x000000015b5b0836 */ /* 0x000fcc0000000000 */
[----:B------:R-:W-:Y:S01]  /*0370*/  @!P2 IMAD.MOV R91, RZ, RZ, -R91 ;  /* 0x000000ffff5ba224 */ /* 0x000fe200078e0a5b */
[----:B------:R-:W-:-:S04]  /*0380*/  @!P1 LOP3.LUT R91, RZ, R9, RZ, 0x33, !PT ;  /* 0x00000009ff5b9212 */ /* 0x000fc800078e33ff */
[-C--:B------:R-:W-:Y:S01]  /*0390*/  ISETP.GE.AND P2, PT, R0, R91.reuse, PT ;  /* 0x0000005b0000720c */ /* 0x080fe20003f46270 */
[----:B------:R-:W-:Y:S01]  /*03a0*/  VIADD R0, R152, 0xb ;  /* 0x0000000b98007836 */ /* 0x000fe20000000000 */
[-C--:B------:R-:W-:Y:S01]  /*03b0*/  ISETP.GE.AND P3, PT, R2, R91.reuse, PT ;  /* 0x0000005b0200720c */ /* 0x080fe20003f66270 */
[-C--:B------:R-:W-:Y:S01]  /*03c0*/  IMAD R93, R154, R91.reuse, RZ ;  /* 0x0000005b9a5d7224 */ /* 0x080fe200078e02ff */
[-C--:B------:R-:W-:Y:S01]  /*03d0*/  ISETP.GE.AND P4, PT, R4, R91.reuse, PT ;  /* 0x0000005b0400720c */ /* 0x080fe20003f86270 */
[----:B------:R-:W-:Y:S01]  /*03e0*/  VIADD R2, R152, 0xc ;  /* 0x0000000c98027836 */ /* 0x000fe20000000000 */
[-C--:B------:R-:W-:Y:S01]  /*03f0*/  ISETP.GE.AND P5, PT, R0, R91.reuse, PT ;  /* 0x0000005b0000720c */ /* 0x080fe20003fa6270 */
[----:B--2---:R-:W-:Y:S01]  /*0400*/  IMAD.WIDE R158, R93, 0x2, R158 ;  /* 0x000000025d9e7825 */ /* 0x004fe200078e029e */
[----:B------:R-:W-:Y:S02]  /*0410*/  PRMT R115, RZ, 0x7610, R115 ;  /* 0x00007610ff737816 */ /* 0x000fe40000000073 */
[----:B------:R-:W-:Y:S01]  /*0420*/  ISETP.GE.AND P6, PT, R2, R91, PT ;  /* 0x0000005b0200720c */ /* 0x000fe20003fc6270 */
[----:B------:R-:W-:-:S02]  /*0430*/  VIADD R0, R152, 0xe ;  /* 0x0000000e98007836 */ /* 0x000fc40000000000 */
[----:B------:R-:W-:-:S03]  /*0440*/  IMAD.WIDE.U32 R156, R152, 0x2, R158 ;  /* 0x00000002989c7825 */ /* 0x000fc600078e009e */
[-C--:B------:R-:W-:Y:S01]  /*0450*/  ISETP.GE.AND P1, PT, R0, R91.reuse, PT ;  /* 0x0000005b0000720c */ /* 0x080fe20003f26270 */
[C---:B------:R-:W-:Y:S01]  /*0460*/  VIADD R0, R152.reuse, 0x10 ;  /* 0x0000001098007836 */ /* 0x040fe20000000000 */
[----:B------:R-:W2:Y:S01]  /*0470*/  @!P3 LDG.E.U16 R117, desc[UR8][R156.64+0x12] ;  /* 0x000012089c75b981 */ /* 0x000ea2000c1e1500 */
[C---:B------:R-:W-:Y:S01]  /*0480*/  VIADD R4, R152.reuse, 0xd ;  /* 0x0000000d98047836 */ /* 0x040fe20000000000 */
[----:B------:R-:W-:Y:S01]  /*0490*/  PRMT R111, RZ, 0x7610, R111 ;  /* 0x00007610ff6f7816 */ /* 0x000fe2000000006f */
[----:B------:R-:W-:Y:S01]  /*04a0*/  VIADD R2, R152, 0xf ;  /* 0x0000000f98027836 */ /* 0x000fe20000000000 */
[-C--:B------:R-:W-:Y:S01]  /*04b0*/  ISETP.GE.AND P3, PT, R0, R91.reuse, PT ;  /* 0x0000005b0000720c */ /* 0x080fe20003f66270 */
[----:B------:R-:W-:Y:S01]  /*04c0*/  VIADD R0, R152, 0x11 ;  /* 0x0000001198007836 */ /* 0x000fe20000000000 */
[-C--:B------:R-:W-:Y:S01]  /*04d0*/  ISETP.GE.AND P0, PT, R4, R91.reuse, PT ;  /* 0x0000005b0400720c */ /* 0x080fe20003f06270 */
[----:B------:R-:W3:Y:S03]  /*04e0*/  @!P4 LDG.E.U16 R115, desc[UR8][R156.64+0x14] ;  /* 0x000014089c73c981 */ /* 0x000ee6000c1e1500 */
[-C--:B------:R-:W-:Y:S01]  /*04f0*/  ISETP.GE.AND P4, PT, R0, R91.reuse, PT ;  /* 0x0000005b0000720c */ /* 0x080fe20003f86270 */
[----:B------:R-:W-:Y:S01]  /*0500*/  VIADD R0, R152, 0x13 ;  /* 0x0000001398007836 */ /* 0x000fe20000000000 */
[----:B------:R-:W4:Y:S01]  /*0510*/  @!P2 LDG.E.U16 R119, desc[UR8][R156.64+0x10] ;  /* 0x000010089c77a981 */ /* 0x000f22000c1e1500 */
[----:B------:R-:W-:-:S02]  /*0520*/  ISETP.GE.AND P2, PT, R2, R91, PT ;  /* 0x0000005b0200720c */ /* 0x000fc40003f46270 */
[----:B------:R-:W-:Y:S01]  /*0530*/  PRMT R109, RZ, 0x7610, R109 ;  /* 0x00007610ff6d7816 */ /* 0x000fe2000000006d */
[----:B------:R-:W5:Y:S01]  /*0540*/  @!P6 LDG.E.U16 R111, desc[UR8][R156.64+0x18] ;  /* 0x000018089c6fe981 */ /* 0x000f62000c1e1500 */
[-C--:B------:R-:W-:Y:S01]  /*0550*/  ISETP.GE.AND P6, PT, R0, R91.reuse, PT ;  /* 0x0000005b0000720c */ /* 0x080fe20003fc6270 */
[C---:B------:R-:W-:Y:S01]  /*0560*/  VIADD R0, R152.reuse, 0x14 ;  /* 0x0000001498007836 */ /* 0x040fe20000000000 */
[----:B------:R-:W-:Y:S01]  /*0570*/  PRMT R113, RZ, 0x7610, R113 ;  /* 0x00007610ff717816 */ /* 0x000fe20000000071 */
[----:B------:R-:W-:Y:S01]  /*0580*/  VIADD R2, R152, 0x12 ;  /* 0x0000001298027836 */ /* 0x000fe20000000000 */
[----:B------:R-:W-:Y:S01]  /*0590*/  PRMT R105, RZ, 0x7610, R105 ;  /* 0x00007610ff697816 */ /* 0x000fe20000000069 */
[----:B------:R-:W5:Y:S01]  /*05a0*/  @!P0 LDG.E.U16 R109, desc[UR8][R156.64+0x1a] ;  /* 0x00001a089c6d8981 */ /* 0x000f62000c1e1500 */
[-C--:B------:R-:W-:Y:S01]  /*05b0*/  ISETP.GE.AND P0, PT, R0, R91.reuse, PT ;  /* 0x0000005b0000720c */ /* 0x080fe20003f06270 */
[----:B------:R-:W-:Y:S02]  /*05c0*/  VIADD R0, R152, 0x16 ;  /* 0x0000001698007836 */ /* 0x000fe40000000000 */
[----:B------:R-:W5:Y:S01]  /*05d0*/  @!P5 LDG.E.U16 R113, desc[UR8][R156.64+0x16] ;  /* 0x000016089c71d981 */ /* 0x000f62000c1e1500 */
        /* <DEDUP_REMOVED lines=76> */
[----:B------:R-:W-:Y:S01]  /*0aa0*/  VIADD R0, R152, 0x29 ;  /* 0x0000002998007836 */ /* 0x000fe20000000000 */
[----:B------:R-:W-:Y:S02]  /*0ab0*/  PRMT R102, RZ, 0x7610, R102 ;  /* 0x00007610ff667816 */ /* 0x000fe40000000066 */
[----:B------:R-:W-:Y:S01]  /*0ac0*/  PRMT R94, RZ, 0x7610, R94 ;  /* 0x00007610ff5e7816 */ /* 0x000fe2000000005e */
[----:B------:R-:W5:Y:S01]  /*0ad0*/  @!P0 LDG.E.U16 R98, desc[UR8][R156.64+0x44] ;  /* 0x000044089c628981 */ /* 0x000f62000c1e1500 */
[-C--:B------:R-:W-:Y:S01]  /*0ae0*/  ISETP.GE.AND P0, PT, R0, R91.reuse, PT ;  /* 0x0000005b0000720c */ /* 0x080fe20003f06270 */
[C---:B------:R-:W-:Y:S02]  /*0af0*/  VIADD R2, R152.reuse, 0x27 ;  /* 0x0000002798027836 */ /* 0x040fe40000000000 */
[----:B------:R-:W-:Y:S01]  /*0b00*/  VIADD R0, R152, 0x2b ;  /* 0x0000002b98007836 */ /* 0x000fe20000000000 */
[----:B------:R-:W5:Y:S02]  /*0b10*/  @!P5 LDG.E.U16 R102, desc[UR8][R156.64+0x40] ;  /* 0x000040089c66d981 */ /* 0x000f64000c1e1500 */
[----:B------:R-:W-:-:S02]  /*0b20*/  ISETP.GE.AND P5, PT, R2, R91, PT ;  /* 0x0000005b0200720c */ /* 0x000fc40003fa6270 */
[----:B------:R-:W5:Y:S01]  /*0b30*/  @!P2 LDG.E.U16 R94, desc[UR8][R156.64+0x48] ;  /* 0x000048089c5ea981 */ /* 0x000f62000c1e1500 */
[-C--:B------:R-:W-:Y:S02]  /*0b40*/  ISETP.GE.AND P2, PT, R0, R91.reuse, PT ;  /* 0x0000005b0000720c */ /* 0x080fe40003f46270 */
[----:B------:R-:W-:Y:S01]  /*0b50*/  PRMT R0, RZ, 0x7610, R0 ;  /* 0x00007610ff007816 */ /* 0x000fe20000000000 */
[----:B------:R-:W-:Y:S01]  /*0b60*/  VIADD R6, R152, 0x2c ;  /* 0x0000002c98067836 */ /* 0x000fe20000000000 */
[----:B------:R-:W-:Y:S02]  /*0b70*/  PRMT R96, RZ, 0x7610, R96 ;  /* 0x00007610ff607816 */ /* 0x000fe40000000060 */
[----:B------:R-:W-:Y:S02]  /*0b80*/  PRMT R4, RZ, 0x7610, R4 ;  /* 0x00007610ff047816 */ /* 0x000fe40000000004 */
[----:B------:R-:W5:Y:S01]  /*0b90*/  @!P3 LDG.E.U16 R0, desc[UR8][R156.64+0x4a] ;  /* 0x00004a089c00b981 */ /* 0x000f62000c1e1500 */
[----:B------:R-:W-:Y:S01]  /*0ba0*/  ISETP.GE.AND P3, PT, R6, R91, PT ;  /* 0x0000005b0600720c */ /* 0x000fe20003f66270 */
[----:B------:R-:W-:-:S02]  /*0bb0*/  VIADD R2, R152, 0x2a ;  /* 0x0000002a98027836 */ /* 0x000fc40000000000 */
[----:B------:R-:W-:Y:S01]  /*0bc0*/  VIADD R6, R152, 0x2e ;  /* 0x0000002e98067836 */ /* 0x000fe20000000000 */
[----:B------:R-:W5:Y:S02]  /*0bd0*/  @!P1 LDG.E.U16 R96, desc[UR8][R156.64+0x46] ;  /* 0x000046089c609981 */ /* 0x000f64000c1e1500 */
[-C--:B------:R-:W-:Y:S02]  /*0be0*/  ISETP.GE.AND P1, PT, R2, R91.reuse, PT ;  /* 0x0000005b0200720c */ /* 0x080fe40003f26270 */
[----:B------:R-:W5:Y:S01]  /*0bf0*/  @!P5 LDG.E.U16 R4, desc[UR8][R156.64+0x4e] ;  /* 0x00004e089c04d981 */ /* 0x000f62000c1e1500 */
[----:B------:R-:W-:Y:S02]  /*0c00*/  ISETP.GE.AND P5, PT, R6, R91, PT ;  /* 0x0000005b0600720c */ /* 0x000fe40003fa6270 */
[----:B------:R-:W-:Y:S01]  /*0c10*/  PRMT R6, RZ, 0x7610, R6 ;  /* 0x00007610ff067816 */ /* 0x000fe20000000006 */
[----:B------:R-:W-:Y:S01]  /*0c20*/  VIADD R12, R152, 0x2f ;  /* 0x0000002f980c7836 */ /* 0x000fe20000000000 */
[----:B------:R-:W-:-:S02]  /*0c30*/  PRMT R2, RZ, 0x7610, R2 ;  /* 0x00007610ff027816 */ /* 0x000fc40000000002 */
[----:B------:R-:W-:Y:S02]  /*0c40*/  PRMT R10, RZ, 0x7610, R10 ;  /* 0x00007610ff0a7816 */ /* 0x000fe4000000000a */
[----:B------:R-:W5:Y:S01]  /*0c50*/  @!P6 LDG.E.U16 R6, desc[UR8][R156.64+0x50] ;  /* 0x000050089c06e981 */ /* 0x000f62000c1e1500 */
[-C--:B------:R-:W-:Y:S01]  /*0c60*/  ISETP.GE.AND P6, PT, R12, R91.reuse, PT ;  /* 0x0000005b0c00720c */ /* 0x080fe20003fc6270 */
[C---:B------:R-:W-:Y:S02]  /*0c70*/  VIADD R8, R152.reuse, 0x2d ;  /* 0x0000002d98087836 */ /* 0x040fe40000000000 */
[----:B------:R-:W-:Y:S01]  /*0c80*/  VIADD R12, R152, 0x31 ;  /* 0x00000031980c7836 */ /* 0x000fe20000000000 */
[----:B------:R-:W5:Y:S02]  /*0c90*/  @!P4 LDG.E.U16 R2, desc[UR8][R156.64+0x4c] ;  /* 0x00004c089c02c981 */ /* 0x000f64000c1e1500 */
[-C--:B------:R-:W-:Y:S02]  /*0ca0*/  ISETP.GE.AND P4, PT, R8, R91.reuse, PT ;  /* 0x0000005b0800720c */ /* 0x080fe40003f86270 */
[----:B------:R-:W5:Y:S01]  /*0cb0*/  @!P1 LDG.E.U16 R10, desc[UR8][R156.64+0x54] ;  /* 0x000054089c0a9981 */ /* 0x000f62000c1e1500 */
[----:B------:R-:W-:-:S02]  /*0cc0*/  ISETP.GE.AND P1, PT, R12, R91, PT ;  /* 0x0000005b0c00720c */ /* 0x000fc40003f26270 */
[----:B------:R-:W-:Y:S01]  /*0cd0*/  PRMT R12, RZ, 0x7610, R12 ;  /* 0x00007610ff0c7816 */ /* 0x000fe2000000000c */
[----:B------:R-:W-:Y:S01]  /*0ce0*/  VIADD R18, R152, 0x32 ;  /* 0x0000003298127836 */ /* 0x000fe20000000000 */
[----:B------:R-:W-:Y:S02]  /*0cf0*/  PRMT R8, RZ, 0x7610, R8 ;  /* 0x00007610ff087816 */ /* 0x000fe40000000008 */
[----:B------:R-:W-:Y:S02]  /*0d00*/  PRMT R16, RZ, 0x7610, R16 ;  /* 0x00007610ff107816 */ /* 0x000fe40000000010 */
        /* <DEDUP_REMOVED lines=153> */
[C---:B------:R-:W-:Y:S01]  /*16a0*/  VIADD R126, R152.reuse, 0x59 ;  /* 0x00000059987e7836 */ /* 0x040fe20000000000 */
[----:B------:R-:W-:Y:S01]  /*16b0*/  PRMT R86, RZ, 0x7610, R86 ;  /* 0x00007610ff567816 */ /* 0x000fe20000000056 */
[----:B------:R-:W-:Y:S01]  /*16c0*/  VIADD R92, R152, 0x57 ;  /* 0x00000057985c7836 */ /* 0x000fe20000000000 */
[----:B------:R-:W-:Y:S02]  /*16d0*/  PRMT R3, RZ, 0x7610, R3 ;  /* 0x00007610ff037816 */ /* 0x000fe40000000003 */
[----:B------:R-:W5:Y:S01]  /*16e0*/  @!P6 LDG.E.U16 R90, desc[UR8][R156.64+0xa4] ;  /* 0x0000a4089c5ae981 */ /* 0x000f62000c1e1500 */
[----:B------:R-:W-:Y:S01]  /*16f0*/  ISETP.GE.AND P6, PT, R126, R91, PT ;  /* 0x0000005b7e00720c */ /* 0x000fe20003fc6270 */
[----:B------:R-:W-:-:S02]  /*1700*/  VIADD R126, R152, 0x5b ;  /* 0x0000005b987e7836 */ /* 0x000fc40000000000 */
[----:B------:R-:W5:Y:S01]  /*1710*/  @!P4 LDG.E.U16 R86, desc[UR8][R156.64+0xa0] ;  /* 0x0000a0089c56c981 */ /* 0x000f62000c1e1500 */
[-C--:B------:R-:W-:Y:S02]  /*1720*/  ISETP.GE.AND P4, PT, R92, R91.reuse, PT ;  /* 0x0000005b5c00720c */ /* 0x080fe40003f86270 */
        /* <DEDUP_REMOVED lines=134> */
[----:B------:R-:W-:Y:S01]  /*1f90*/  PRMT R71, RZ, 0x7610, R71 ;  /* 0x00007610ff477816 */ /* 0x000fe20000000047 */
[----:B------:R-:W-:Y:S01]  /*1fa0*/  VIADD R128, R152, 0x7b ;  /* 0x0000007b98807836 */ /* 0x000fe20000000000 */
[----:B------:R-:W-:Y:S01]  /*1fb0*/  ISETP.GE.AND P6, PT, R126, R91, PT ;  /* 0x0000005b7e00720c */ /* 0x000fe20003fc6270 */
[----:B------:R-:W-:Y:S01]  /*1fc0*/  VIADD R126, R152, 0x7d ;  /* 0x0000007d987e7836 */ /* 0x000fe20000000000 */
[----:B------:R-:W5:Y:S01]  /*1fd0*/  @!P5 LDG.E.U16 R67, desc[UR8][R156.64+0xe8] ;  /* 0x0000e8089c43d981 */ /* 0x000f62000c1e1500 */
[----:B------:R-:W-:-:S02]  /*1fe0*/  PRMT R73, RZ, 0x7610, R73 ;  /* 0x00007610ff497816 */ /* 0x000fc40000000049 */
[----:B------:R-:W-:Y:S01]  /*1ff0*/  PRMT R75, RZ, 0x7610, R75 ;  /* 0x00007610ff4b7816 */ /* 0x000fe2000000004b */
[----:B------:R-:W5:Y:S01]  /*2000*/  @!P0 LDG.E.U16 R71, desc[UR8][R156.64+0xec] ;  /* 0x0000ec089c478981 */ /* 0x000f62000c1e1500 */
[----:B------:R-:W-:Y:S02]  /*2010*/  PRMT R77, RZ, 0x7610, R77 ;  /* 0x00007610ff4d7816 */ /* 0x000fe4000000004d */
[-C--:B------:R-:W-:Y:S01]  /*2020*/  ISETP.GE.AND P5, PT, R128, R91.reuse, PT ;  /* 0x0000005b8000720c */ /* 0x080fe20003fa6270 */
[----:B------:R-:W-:Y:S01]  /*2030*/  VIADD R128, R152, 0x7e ;  /* 0x0000007e98807836 */ /* 0x000fe20000000000 */
[-C--:B------:R-:W-:Y:S01]  /*2040*/  ISETP.GE.AND P0, PT, R126, R91.reuse, PT ;  /* 0x0000005b7e00720c */ /* 0x080fe20003f06270 */
[----:B------:R-:W-:Y:S01]  /*2050*/  VIADD R126, R152, 0x7f ;  /* 0x0000007f987e7836 */ /* 0x000fe20000000000 */
[----:B------:R-:W5:Y:S02]  /*2060*/  @!P1 LDG.E.U16 R73, desc[UR8][R156.64+0xee] ;  /* 0x0000ee089c499981 */ /* 0x000f64000c1e1500 */
[----:B------:R-:W-:-:S02]  /*2070*/  ISETP.GE.AND P1, PT, R128, R91, PT ;  /* 0x0000005b8000720c */ /* 0x000fc40003f26270 */
[----:B------:R-:W5:Y:S01]  /*2080*/  @!P2 LDG.E.U16 R75, desc[UR8][R156.64+0xf0] ;  /* 0x0000f0089c4ba981 */ /* 0x000f62000c1e1500 */
[----:B------:R-:W-:-:S03]  /*2090*/  ISETP.GE.AND P2, PT, R126, R91, PT ;  /* 0x0000005b7e00720c */ /* 0x000fc60003f46270 */
[----:B------:R-:W5:Y:S01]  /*20a0*/  @!P3 LDG.E.U16 R77, desc[UR8][R156.64+0xf2] ;  /* 0x0000f2089c4db981 */ /* 0x000f62000c1e1500 */
[----:B------:R-:W-:Y:S02]  /*20b0*/  ISETP.GE.AND P3, PT, R152, R91, PT ;  /* 0x0000005b9800720c */ /* 0x000fe40003f66270 */
[----:B------:R-:W-:Y:S02]  /*20c0*/  PRMT R79, RZ, 0x7610, R79 ;  /* 0x00007610ff4f7816 */ /* 0x000fe4000000004f */
[----:B------:R-:W-:Y:S02]  /*20d0*/  PRMT R81, RZ, 0x7610, R81 ;  /* 0x00007610ff517816 */ /* 0x000fe40000000051 */
[----:B------:R-:W-:Y:S02]  /*20e0*/  PRMT R83, RZ, 0x7610, R83 ;  /* 0x00007610ff537816 */ /* 0x000fe40000000053 */
[----:B------:R-:W-:Y:S02]  /*20f0*/  PRMT R85, RZ, 0x7610, R85 ;  /* 0x00007610ff557816 */ /* 0x000fe40000000055 */
[----:B------:R-:W-:-:S02]  /*2100*/  PRMT R87, RZ, 0x7610, R87 ;  /* 0x00007610ff577816 */ /* 0x000fc40000000057 */
[----:B------:R-:W-:Y:S02]  /*2110*/  PRMT R89, RZ, 0x7610, R89 ;  /* 0x00007610ff597816 */ /* 0x000fe40000000059 */
[----:B------:R-:W-:Y:S01]  /*2120*/  PRMT R148, RZ, 0x7610, R148 ;  /* 0x00007610ff947816 */ /* 0x000fe20000000094 */
[C---:B------:R-:W-:Y:S01]  /*2130*/  VIADD R146, R152.reuse, 0x1 ;  /* 0x0000000198927836 */ /* 0x040fe20000000000 */
[----:B------:R-:W5:Y:S01]  /*2140*/  @!P4 LDG.E.U16 R79, desc[UR8][R156.64+0xf4] ;  /* 0x0000f4089c4fc981 */ /* 0x000f62000c1e1500 */
[C---:B------:R-:W-:Y:S02]  /*2150*/  VIADD R142, R152.reuse, 0x2 ;  /* 0x00000002988e7836 */ /* 0x040fe40000000000 */
[C---:B------:R-:W-:Y:S01]  /*2160*/  VIADD R138, R152.reuse, 0x3 ;  /* 0x00000003988a7836 */ /* 0x040fe20000000000 */
[----:B------:R-:W5:Y:S01]  /*2170*/  @!P5 LDG.E.U16 R81, desc[UR8][R156.64+0xf6] ;  /* 0x0000f6089c51d981 */ /* 0x000f62000c1e1500 */
[C---:B------:R-:W-:Y:S02]  /*2180*/  VIADD R134, R152.reuse, 0x4 ;  /* 0x0000000498867836 */ /* 0x040fe40000000000 */
[C---:B------:R-:W-:Y:S01]  /*2190*/  VIADD R130, R152.reuse, 0x5 ;  /* 0x0000000598827836 */ /* 0x040fe20000000000 */
[----:B------:R-:W5:Y:S01]  /*21a0*/  @!P6 LDG.E.U16 R83, desc[UR8][R156.64+0xf8] ;  /* 0x0000f8089c53e981 */ /* 0x000f62000c1e1500 */
[----:B------:R-:W-:-:S02]  /*21b0*/  VIADD R126, R152, 0x6 ;  /* 0x00000006987e7836 */ /* 0x000fc40000000000 */
[----:B------:R-:W-:Y:S01]  /*21c0*/  VIADD R123, R152, 0x7 ;  /* 0x00000007987b7836 */ /* 0x000fe20000000000 */
[----:B------:R-:W5:Y:S01]  /*21d0*/  @!P0 LDG.E.U16 R85, desc[UR8][R156.64+0xfa] ;  /* 0x0000fa089c558981 */ /* 0x000f62000c1e1500 */
[-C--:B------:R-:W-:Y:S02]  /*21e0*/  ISETP.GE.AND P4, PT, R146, R91.reuse, PT ;  /* 0x0000005b9200720c */ /* 0x080fe40003f86270 */
[-C--:B------:R-:W-:Y:S01]  /*21f0*/  ISETP.GE.AND P5, PT, R142, R91.reuse, PT ;  /* 0x0000005b8e00720c */ /* 0x080fe20003fa6270 */
[----:B------:R-:W5:Y:S01]  /*2200*/  @!P1 LDG.E.U16 R87, desc[UR8][R156.64+0xfc] ;  /* 0x0000fc089c579981 */ /* 0x000f62000c1e1500 */
[-C--:B------:R-:W-:Y:S02]  /*2210*/  ISETP.GE.AND P6, PT, R138, R91.reuse, PT ;  /* 0x0000005b8a00720c */ /* 0x080fe40003fc6270 */
[-C--:B------:R-:W-:Y:S01]  /*2220*/  ISETP.GE.AND P0, PT, R134, R91.reuse, PT ;  /* 0x0000005b8600720c */ /* 0x080fe20003f06270 */
[----:B------:R-:W5:Y:S01]  /*2230*/  @!P2 LDG.E.U16 R89, desc[UR8][R156.64+0xfe] ;  /* 0x0000fe089c59a981 */ /* 0x000f62000c1e1500 */
[----:B------:R-:W-:-:S02]  /*2240*/  ISETP.GE.AND P1, PT, R130, R91, PT ;  /* 0x0000005b8200720c */ /* 0x000fc40003f26270 */
[-C--:B------:R-:W-:Y:S01]  /*2250*/  ISETP.GE.AND P2, PT, R126, R91.reuse, PT ;  /* 0x0000005b7e00720c */ /* 0x080fe20003f46270 */
[----:B------:R-:W5:Y:S01]  /*2260*/  @!P3 LDG.E.U16 R148, desc[UR8][R156.64] ;  /* 0x000000089c94b981 */ /* 0x000f62000c1e1500 */
[----:B------:R-:W-:Y:S02]  /*2270*/  ISETP.GE.AND P3, PT, R123, R91, PT ;  /* 0x0000005b7b00720c */ /* 0x000fe40003f66270 */
[----:B------:R-:W-:Y:S02]  /*2280*/  PRMT R144, RZ, 0x7610, R144 ;  /* 0x00007610ff907816 */ /* 0x000fe40000000090 */
[----:B------:R-:W-:Y:S02]  /*2290*/  PRMT R140, RZ, 0x7610, R140 ;  /* 0x00007610ff8c7816 */ /* 0x000fe4000000008c */
[----:B------:R-:W-:Y:S02]  /*22a0*/  PRMT R136, RZ, 0x7610, R136 ;  /* 0x00007610ff887816 */ /* 0x000fe40000000088 */
[----:B------:R-:W-:Y:S01]  /*22b0*/  PRMT R132, RZ, 0x7610, R132 ;  /* 0x00007610ff847816 */ /* 0x000fe20000000084 */
[----:B------:R-:W5:Y:S01]  /*22c0*/  @!P4 LDG.E.U16 R144, desc[UR8][R156.64+0x2] ;  /* 0x000002089c90c981 */ /* 0x000f62000c1e1500 */
[----:B------:R-:W-:-:S02]  /*22d0*/  PRMT R128, RZ, 0x7610, R128 ;  /* 0x00007610ff807816 */ /* 0x000fc40000000080 */
[----:B------:R-:W-:Y:S01]  /*22e0*/  PRMT R125, RZ, 0x7610, R125 ;  /* 0x00007610ff7d7816 */ /* 0x000fe2000000007d */
[----:B------:R-:W5:Y:S01]  /*22f0*/  @!P5 LDG.E.U16 R140, desc[UR8][R156.64+0x4] ;  /* 0x000004089c8cd981 */ /* 0x000f62000c1e1500 */
[----:B------:R-:W-:-:S03]  /*2300*/  PRMT R121, RZ, 0x7610, R121 ;  /* 0x00007610ff797816 */ /* 0x000fc60000000079 */
[----:B------:R-:W5:Y:S04]  /*2310*/  @!P6 LDG.E.U16 R136, desc[UR8][R156.64+0x6] ;  /* 0x000006089c88e981 */ /* 0x000f68000c1e1500 */
[----:B------:R-:W5:Y:S04]  /*2320*/  @!P0 LDG.E.U16 R132, desc[UR8][R156.64+0x8] ;  /* 0x000008089c848981 */ /* 0x000f68000c1e1500 */
[----:B------:R-:W5:Y:S04]  /*2330*/  @!P1 LDG.E.U16 R128, desc[UR8][R156.64+0xa] ;  /* 0x00000a089c809981 */ /* 0x000f68000c1e1500 */
[----:B------:R-:W5:Y:S04]  /*2340*/  @!P2 LDG.E.U16 R125, desc[UR8][R156.64+0xc] ;  /* 0x00000c089c7da981 */ /* 0x000f68000c1e1500 */
[----:B------:R-:W5:Y:S01]  /*2350*/  @!P3 LDG.E.U16 R121, desc[UR8][R156.64+0xe] ;  /* 0x00000e089c79b981 */ /* 0x000f62000c1e1500 */
[----:B------:R-:W0:Y:S03]  /*2360*/  S2UR UR5, SR_CgaCtaId ;  /* 0x00000000000579c3 */ /* 0x000e260000008800 */
[----:B------:R-:W-:Y:S04]  /*2370*/  STL.128 [R1+0x10], RZ ;  /* 0x000010ff01007387 */ /* 0x000fe80000100c00 */
        /* <DEDUP_REMOVED lines=14> */
[----:B------:R-:W-:Y:S04]  /*2460*/  STL.128 [R1], RZ ;  /* 0x000000ff01007387 */ /* 0x000fe80000100c00 */
[----:B----4-:R-:W-:Y:S04]  /*2470*/  STL.U16 [R1+0x10], R119 ;  /* 0x0000107701007387 */ /* 0x010fe80000100400 */
[----:B--2---:R-:W-:Y:S04]  /*2480*/  STL.U16 [R1+0x12], R117 ;  /* 0x0000127501007387 */ /* 0x004fe80000100400 */
[----:B---3--:R-:W-:Y:S04]  /*2490*/  STL.U16 [R1+0x14], R115 ;  /* 0x0000147301007387 */ /* 0x008fe80000100400 */
[----:B-----5:R-:W-:Y:S04]  /*24a0*/  STL.U16 [R1+0x16], R113 ;  /* 0x0000167101007387 */ /* 0x020fe80000100400 */
[----:B------:R-:W-:Y:S04]  /*24b0*/  STL.U16 [R1+0x18], R111 ;  /* 0x0000186f01007387 */ /* 0x000fe80000100400 */
        /* <DEDUP_REMOVED lines=111> */
[----:B------:R-:W-:Y:S04]  /*2bb0*/  STL.U16 [R1], R148 ;  /* 0x0000009401007387 */ /* 0x000fe80000100400 */
[----:B------:R-:W-:Y:S04]  /*2bc0*/  STL.U16 [R1+0x2], R144 ;  /* 0x0000029001007387 */ /* 0x000fe80000100400 */
[----:B------:R-:W-:Y:S04]  /*2bd0*/  STL.U16 [R1+0x4], R140 ;  /* 0x0000048c01007387 */ /* 0x000fe80000100400 */
[----:B------:R-:W-:Y:S04]  /*2be0*/  STL.U16 [R1+0x6], R136 ;  /* 0x0000068801007387 */ /* 0x000fe80000100400 */
[----:B------:R-:W-:Y:S04]  /*2bf0*/  STL.U16 [R1+0x8], R132 ;  /* 0x0000088401007387 */ /* 0x000fe80000100400 */
[----:B------:R-:W-:Y:S04]  /*2c00*/  STL.U16 [R1+0xa], R128 ;  /* 0x00000a8001007387 */ /* 0x000fe80000100400 */
[----:B------:R-:W-:Y:S04]  /*2c10*/  STL.U16 [R1+0xc], R125 ;  /* 0x00000c7d01007387 */ /* 0x000fe80000100400 */
[----:B------:R-:W-:Y:S01]  /*2c20*/  STL.U16 [R1+0xe], R121 ;  /* 0x00000e7901007387 */ /* 0x000fe20000100400 */
[----:B------:R-:W-:-:S03]  /*2c30*/  UMOV UR4, 0x400 ;  /* 0x0000040000047882 */ /* 0x000fc60000000000 */
[----:B------:R1:W-:Y:S01]  /*2c40*/  STL.U16 [R1+0x4c], R2 ;  /* 0x00004c0201007387 */ /* 0x0003e20000100400 */
[----:B------:R-:W-:Y:S01]  /*2c50*/  BSSY.RECONVERGENT B0, `(.L_x_1) ;  /* 0x000001d000007945 */ /* 0x000fe20003800200 */
[----:B------:R-:W-:Y:S02]  /*2c60*/  UIADD3 UR4, UPT, UPT, UR4, 0x4b0, URZ ;  /* 0x000004b004047890 */ /* 0x000fe4000fffe0ff */
[----:B------:R2:W-:Y:S01]  /*2c70*/  STL.U16 [R1+0x4a], R0 ;  /* 0x00004a0001007387 */ /* 0x0005e20000100400 */
[----:B-1----:R-:W-:-:S03]  /*2c80*/  SHF.R.U32.HI R2, RZ, 0x5, R150 ;  /* 0x00000005ff027819 */ /* 0x002fc60000011696 */
[----:B------:R1:W-:Y:S01]  /*2c90*/  STL.U16 [R1+0x4e], R4 ;  /* 0x00004e0401007387 */ /* 0x0003e20000100400 */
[----:B--2---:R-:W-:-:S03]  /*2ca0*/  SHF.R.S32.HI R0, RZ, 0x1f, R93 ;  /* 0x0000001fff007819 */ /* 0x004fc6000001145d */
[----:B------:R2:W-:Y:S01]  /*2cb0*/  STL.U16 [R1+0xa8], R3 ;  /* 0x0000a80301007387 */ /* 0x0005e20000100400 */
[----:B0-----:R-:W-:Y:S01]  /*2cc0*/  ULEA UR4, UR5, UR4, 0x18 ;  /* 0x0000000405047291 */ /* 0x001fe2000f8ec0ff */
[----:B-1----:R-:W-:Y:S01]  /*2cd0*/  LOP3.LUT R4, R150, 0x1f, RZ, 0xc0, !PT ;  /* 0x0000001f96047812 */ /* 0x002fe200078ec0ff */
[----:B--2---:R-:W-:-:S10]  /*2ce0*/  IMAD.MOV.U32 R3, RZ, RZ, R2 ;  /* 0x000000ffff037224 */ /* 0x004fd400078e0002 */
.L_x_4:
[----:B------:R-:W-:Y:S01]  /*2cf0*/  BSSY.RECONVERGENT B1, `(.L_x_2) ;  /* 0x000000f000017945 */ /* 0x000fe20003800200 */
[----:B------:R-:W-:Y:S01]  /*2d00*/  LEA R11, R3, 0x80, 0x8 ;  /* 0x00000080030b7811 */ /* 0x000fe200078e40ff */
[----:B0-----:R-:W-:-:S07]  /*2d10*/  IMAD.MOV.U32 R8, RZ, RZ, R4 ;  /* 0x000000ffff087224 */ /* 0x001fce00078e0004 */
.L_x_3:
[----:B------:R-:W-:Y:S01]  /*2d20*/  IMAD.IADD R6, R11, 0x1, R8 ;  /* 0x000000010b067824 */ /* 0x000fe200078e0208 */
[----:B0-----:R-:W-:-:S04]  /*2d30*/  PRMT R5, RZ, 0x7610, R5 ;  /* 0x00007610ff057816 */ /* 0x001fc80000000005 */
[----:B------:R-:W-:-:S13]  /*2d40*/  ISETP.GE.AND P0, PT, R6, R91, PT ;  /* 0x0000005b0600720c */ /* 0x000fda0003f06270 */
[----:B------:R-:W-:-:S04]  /*2d50*/  @!P0 VIADD R7, R6, 0xffffff80 ;  /* 0xffffff8006078836 */ /* 0x000fc80000000000 */
[----:B------:R-:W-:-:S05]  /*2d60*/  @!P0 IMAD.WIDE.U32 R6, R7, 0x2, R158 ;  /* 0x0000000207068825 */ /* 0x000fca00078e009e */
[----:B------:R-:W2:Y:S01]  /*2d70*/  @!P0 LDG.E.U16 R5, desc[UR8][R6.64+0x100] ;  /* 0x0001000806058981 */ /* 0x000ea2000c1e1500 */
[C---:B------:R-:W-:Y:S01]  /*2d80*/  IMAD R9, R8.reuse, 0x100, R3 ;  /* 0x0000010008097824 */ /* 0x040fe200078e0203 */
[C---:B------:R-:W-:Y:S01]  /*2d90*/  ISETP.GE.U32.AND P0, PT, R8.reuse, 0x60, PT ;  /* 0x000000600800780c */ /* 0x040fe20003f06070 */
[----:B------:R-:W-:-:S03]  /*2da0*/  VIADD R8, R8, 0x20 ;  /* 0x0000002008087836 */ /* 0x000fc60000000000 */
[----:B------:R-:W-:-:S05]  /*2db0*/  LEA R10, R9, UR4, 0x1 ;  /* 0x00000004090a7c11 */ /* 0x000fca000f8e08ff */
[----:B--2---:R0:W-:Y:S04]  /*2dc0*/  STS.U16 [R10+0x6000], R5 ;  /* 0x006000050a007388 */ /* 0x0041e80000000400 */
[----:B------:R-:W-:Y:S05]  /*2dd0*/  @!P0 BRA `(.L_x_3) ;  /* 0xfffffffc00d08947 */ /* 0x000fea000383ffff */
[----:B------:R-:W-:Y:S05]  /*2de0*/  BSYNC.RECONVERGENT B1 ;  /* 0x0000000000017941 */ /* 0x000fea0003800200 */
.L_x_2:
[C---:B------:R-:W-:Y:S01]  /*2df0*/  ISETP.GE.U32.AND P0, PT, R3.reuse, 0xf8, PT ;  /* 0x000000f80300780c */ /* 0x040fe20003f06070 */
[----:B------:R-:W-:-:S12]  /*2e00*/  VIADD R3, R3, 0x8 ;  /* 0x0000000803037836 */ /* 0x000fd80000000000 */
[----:B------:R-:W-:Y:S05]  /*2e10*/  @!P0 BRA `(.L_x_4) ;  /* 0xfffffffc00b48947 */ /* 0x000fea000383ffff */
[----:B------:R-:W-:Y:S05]  /*2e20*/  BSYNC.RECONVERGENT B0 ;  /* 0x0000000000007941 */ /* 0x000fea0003800200 */
.L_x_1:
[----:B0-----:R-:W0:Y:S01]  /*2e30*/  S2R R5, SR_CgaCtaId ;  /* 0x0000000000057919 */ /* 0x001e220000008800 */
[----:B------:R-:W-:Y:S01]  /*2e40*/  ISETP.NE.AND P0, PT, R150, RZ, PT ;  /* 0x000000ff9600720c */ /* 0x000fe20003f05270 */
[----:B------:R-:W1:Y:S01]  /*2e50*/  LDC R30, c[0x0][0x3d4] ;  /* 0x0000f500ff1e7b82 */ /* 0x000e620000000800 */
[----:B------:R-:W-:Y:S01]  /*2e60*/  MOV R4, 0x400 ;  /* 0x0000040000047802 */ /* 0x000fe20000000f00 */
[----:B------:R-:W-:Y:S01]  /*2e70*/  VIADD R20, R152, 0x80 ;  /* 0x0000008098147836 */ /* 0x000fe20000000000 */
[----:B------:R-:W-:Y:S01]  /*2e80*/  LEA.HI R29, R150, R150, RZ, 0x1d ;  /* 0x00000096961d7211 */ /* 0x000fe200078fe8ff */
[----:B------:R-:W-:Y:S01]  /*2e90*/  IMAD.MOV.U32 R21, RZ, RZ, RZ ;  /* 0x000000ffff157224 */ /* 0x000fe200078e00ff */
[----:B------:R-:W-:Y:S01]  /*2ea0*/  PRMT R22, RZ, 0x7610, R22 ;  /* 0x00007610ff167816 */ /* 0x000fe20000000016 */
[----:B------:R-:W-:Y:S01]  /*2eb0*/  IMAD.MOV.U32 R23, RZ, RZ, RZ ;  /* 0x000000ffff177224 */ /* 0x000fe200078e00ff */
[----:B------:R-:W-:Y:S01]  /*2ec0*/  PRMT R25, RZ, 0x7610, R25 ;  /* 0x00007610ff197816 */ /* 0x000fe20000000019 */
[----:B------:R-:W-:Y:S01]  /*2ed0*/  IMAD.MOV.U32 R24, RZ, RZ, RZ ;  /* 0x000000ffff187224 */ /* 0x000fe200078e00ff */
[----:B------:R-:W-:Y:S01]  /*2ee0*/  UMOV UR7, 0xd ;  /* 0x0000000d00077882 */ /* 0x000fe20000000000 */
[----:B------:R-:W-:-:S02]  /*2ef0*/  IMAD.MOV.U32 R27, RZ, RZ, RZ ;  /* 0x000000ffff1b7224 */ /* 0x000fc400078e00ff */
[----:B------:R-:W-:Y:S02]  /*2f00*/  VIADD R28, R1, 0x100 ;  /* 0x00000100011c7836 */ /* 0x000fe40000000000 */
[----:B-1----:R-:W-:Y:S01]  /*2f10*/  FADD.FTZ R30, R30, 0.0099999997764825820923 ;  /* 0x3c23d70a1e1e7421 */ /* 0x002fe20000010000 */
[----:B0-----:R-:W-:Y:S01]  /*2f20*/  @!P0 LEA R3, R5, R4, 0x18 ;  /* 0x0000000405038211 */ /* 0x001fe200078ec0ff */
[----:B------:R-:W-:-:S04]  /*2f30*/  VIADD R4, R4, 0x10 ;  /* 0x0000001004047836 */ /* 0x000fc80000000000 */
[----:B------:R0:W-:Y:S01]  /*2f40*/  @!P0 STS [R3], RZ ;  /* 0x000000ff03008388 */ /* 0x0001e20000000800 */
[----:B------:R-:W-:-:S05]  /*2f50*/  LEA R5, R5, R4, 0x18 ;  /* 0x0000000405057211 */ /* 0x000fca00078ec0ff */
[----:B------:R-:W-:Y:S02]  /*2f60*/  IMAD R26, R2, 0x4, R5 ;  /* 0x00000004021a7824 */ /* 0x000fe400078e0205 */
[----:B------:R-:W-:-:S04]  /*2f70*/  VIADD R5, R5, 0x10 ;  /* 0x0000001005057836 */ /* 0x000fc80000000000 */
[--C-:B------:R-:W-:Y:S02]  /*2f80*/  IMAD R29, R29, 0x4, R5.reuse ;  /* 0x000000041d1d7824 */ /* 0x100fe400078e0205 */
[----:B0-----:R-:W-:-:S07]  /*2f90*/  IMAD R31, R150, 0x24, R5 ;  /* 0x00000024961f7824 */ /* 0x001fce00078e0205 */
.L_x_17:
[----:B------:R-:W-:Y:S01]  /*2fa0*/  BAR.SYNC.DEFER_BLOCKING 0x0 ;  /* 0x0000000000007b1d */ /* 0x000fe20000010000 */
[----:B------:R-:W-:Y:S02]  /*2fb0*/  IMAD.MOV.U32 R8, RZ, RZ, RZ ;  /* 0x000000ffff087224 */ /* 0x000fe400078e00ff */
[----:B0-2---:R-:W-:Y:S02]  /*2fc0*/  IMAD.MOV.U32 R4, RZ, RZ, 0x7 ;  /* 0x00000007ff047424 */ /* 0x005fe400078e00ff */
[----:B---3--:R-:W-:Y:S01]  /*2fd0*/  IMAD.MOV.U32 R3, RZ, RZ, R1 ;  /* 0x000000ffff037224 */ /* 0x008fe200078e0001 */
[----:B------:R-:W-:Y:S01]  /*2fe0*/  UMOV UR5, 0x1 ;  /* 0x0000000100057882 */ /* 0x000fe20000000000 */
[----:B------:R0:W-:Y:S01]  /*2ff0*/  STL.128 [R1+0x100], RZ ;  /* 0x000100ff01007387 */ /* 0x0001e20000100c00 */
[----:B------:R-:W-:-:S03]  /*3000*/  USHF.L.U32 UR5, UR5, UR7, URZ ;  /* 0x0000000705057299 */ /* 0x000fc600080006ff */
[----:B------:R0:W-:Y:S03]  /*3010*/  STL.128 [R1+0x110], RZ ;  /* 0x000110ff01007387 */ /* 0x0001e60000100c00 */
[----:B-1--4-:R-:W-:-:S07]  /*3020*/  LOP3.LUT R2, R22, UR5, RZ, 0xfc, !PT ;  /* 0x0000000516027c12 */ /* 0x012fce000f8efcff */
.L_x_5:
[----:B------:R1:W2:Y:S01]  /*3030*/  LDL.128 R12, [R3] ;  /* 0x00000000030c7983 */ /* 0x0002a20000100c00 */
[----:B------:R-:W-:-:S05]  /*3040*/  VIADD R7, R4, 0xfffffff9 ;  /* 0xfffffff904077836 */ /* 0x000fca0000000000 */
[----:B------:R-:W-:-:S05]  /*3050*/  SHF.R.U32.HI R5, RZ, 0x5, R7 ;  /* 0x00000005ff057819 */ /* 0x000fca0000011607 */
[----:B------:R-:W-:-:S05]  /*3060*/  IMAD R5, R5, 0x4, R28 ;  /* 0x0000000405057824 */ /* 0x000fca00078e021c */
[----:B------:R-:W3:Y:S01]  /*3070*/  LDL R6, [R5] ;  /* 0x0000000005067983 */ /* 0x000ee20000100800 */
[----:B-1----:R-:W-:Y:S01]  /*3080*/  VIADD R3, R3, 0x10 ;  /* 0x0000001003037836 */ /* 0x002fe20000000000 */
[C---:B--2---:R-:W-:Y:S02]  /*3090*/  LOP3.LUT R9, R2.reuse, R12, RZ, 0x30, !PT ;  /* 0x0000000c02097212 */ /* 0x044fe400078e30ff */
[----:B------:R-:W-:Y:S02]  /*30a0*/  LOP3.LUT R10, R2, R13, RZ, 0x30, !PT ;  /* 0x0000000d020a7212 */ /* 0x000fe400078e30ff */
[----:B------:R-:W-:Y:S02]  /*30b0*/  PRMT R9, R9, 0x9910, RZ ;  /* 0x0000991009097816 */ /* 0x000fe400000000ff */
[----:B------:R-:W-:Y:S02]  /*30c0*/  PRMT R16, R10, 0x9910, RZ ;  /* 0x000099100a107816 */ /* 0x000fe400000000ff */
[C---:B------:R-:W-:Y:S01]  /*30d0*/  LOP3.LUT R11, R2.reuse, R14, RZ, 0x30, !PT ;  /* 0x0000000e020b7212 */ /* 0x040fe200078e30ff */
[----:B------:R-:W-:Y:S01]  /*30e0*/  IMAD.MOV.U32 R10, RZ, RZ, R9 ;  /* 0x000000ffff0a7224 */ /* 0x000fe200078e0009 */
[----:B------:R-:W-:-:S02]  /*30f0*/  LOP3.LUT R9, R2, R15, RZ, 0x30, !PT ;  /* 0x0000000f02097212 */ /* 0x000fc400078e30ff */
[----:B------:R-:W-:Y:S01]  /*3100*/  PRMT R17, R11, 0x9910, RZ ;  /* 0x000099100b117816 */ /* 0x000fe200000000ff */
[----:B------:R-:W-:Y:S01]  /*3110*/  IMAD.MOV.U32 R11, RZ, RZ, R16 ;  /* 0x000000ffff0b7224 */ /* 0x000fe200078e0010 */
[----:B------:R-:W-:Y:S02]  /*3120*/  ISETP.NE.AND P6, PT, R10, RZ, PT ;  /* 0x000000ff0a00720c */ /* 0x000fe40003fc5270 */
[----:B------:R-:W-:Y:S01]  /*3130*/  PRMT R10, R9, 0x9910, RZ ;  /* 0x00009910090a7816 */ /* 0x000fe200000000ff */
[----:B------:R-:W-:Y:S01]  /*3140*/  IMAD.MOV.U32 R16, RZ, RZ, R17 ;  /* 0x000000ffff107224 */ /* 0x000fe200078e0011 */
[----:B------:R-:W-:Y:S02]  /*3150*/  PRMT R9, R14, 0x7632, R9 ;  /* 0x000076320e097816 */ /* 0x000fe40000000009 */
[----:B------:R-:W-:Y:S02]  /*3160*/  ISETP.NE.AND P0, PT, R10, RZ, PT ;  /* 0x000000ff0a00720c */ /* 0x000fe40003f05270 */
[----:B------:R-:W-:-:S02]  /*3170*/  LOP3.LUT R10, R2, R9, RZ, 0x30, !PT ;  /* 0x00000009020a7212 */ /* 0x000fc400078e30ff */
[----:B------:R-:W-:Y:S02]  /*3180*/  PRMT R17, R12, 0x7632, R17 ;  /* 0x000076320c117816 */ /* 0x000fe40000000011 */
[----:B------:R-:W-:Y:S02]  /*3190*/  PRMT R9, R15, 0x7632, R9 ;  /* 0x000076320f097816 */ /* 0x000fe40000000009 */
[----:B------:R-:W-:Y:S02]  /*31a0*/  ISETP.NE.AND P4, PT, R11, RZ, PT ;  /* 0x000000ff0b00720c */ /* 0x000fe40003f85270 */
[----:B------:R-:W-:Y:S02]  /*31b0*/  PRMT R11, R13, 0x7632, R11 ;  /* 0x000076320d0b7816 */ /* 0x000fe4000000000b */
[C---:B------:R-:W-:Y:S02]  /*31c0*/  LOP3.LUT R17, R2.reuse, R17, RZ, 0x30, !PT ;  /* 0x0000001102117212 */ /* 0x040fe400078e30ff */
[----:B------:R-:W-:-:S02]  /*31d0*/  LOP3.LUT R9, R2, R9, RZ, 0x30, !PT ;  /* 0x0000000902097212 */ /* 0x000fc400078e30ff */
[----:B------:R-:W-:Y:S02]  /*31e0*/  ISETP.NE.AND P2, PT, R16, RZ, PT ;  /* 0x000000ff1000720c */ /* 0x000fe40003f45270 */
[----:B------:R-:W-:Y:S02]  /*31f0*/  LOP3.LUT R11, R2, R11, RZ, 0x30, !PT ;  /* 0x0000000b020b7212 */ /* 0x000fe400078e30ff */
[----:B------:R-:W-:Y:S02]  /*3200*/  PRMT R17, R17, 0x9910, RZ ;  /* 0x0000991011117816 */ /* 0x000fe400000000ff */
[----:B------:R-:W-:Y:S02]  /*3210*/  PRMT R16, R10, 0x9910, RZ ;  /* 0x000099100a107816 */ /* 0x000fe400000000ff */
[----:B------:R-:W-:Y:S01]  /*3220*/  PRMT R9, R9, 0x9910, RZ ;  /* 0x0000991009097816 */ /* 0x000fe200000000ff */
[----:B------:R-:W-:Y:S01]  /*3230*/  IMAD.MOV.U32 R10, RZ, RZ, R17 ;  /* 0x000000ffff0a7224 */ /* 0x000fe200078e0011 */
[----:B------:R-:W-:Y:S01]  /*3240*/  PRMT R11, R11, 0x9910, RZ ;  /* 0x000099100b0b7816 */ /* 0x000fe200000000ff */
[----:B------:R-:W-:Y:S01]  /*3250*/  VIADD R17, R4, 0xfffffffb ;  /* 0xfffffffb04117836 */ /* 0x000fe20000000000 */
[----:B------:R-:W-:Y:S01]  /*3260*/  ISETP.NE.AND P1, PT, R16, RZ, PT ;  /* 0x000000ff1000720c */ /* 0x000fe20003f25270 */
[----:B------:R-:W-:Y:S01]  /*3270*/  IMAD.MOV.U32 R16, RZ, RZ, R9 ;  /* 0x000000ffff107224 */ /* 0x000fe200078e0009 */
[----:B------:R-:W-:-:S02]  /*3280*/  ISETP.NE.AND P3, PT, R11, RZ, PT ;  /* 0x000000ff0b00720c */ /* 0x000fc40003f65270 */
[----:B------:R-:W-:Y:S02]  /*3290*/  FSEL R11, RZ, 1, P6 ;  /* 0x3f800000ff0b7808 */ /* 0x000fe40003000000 */
[----:B------:R-:W-:Y:S02]  /*32a0*/  SEL R9, RZ, 0x1, P6 ;  /* 0x00000001ff097807 */ /* 0x000fe40003000000 */
[----:B------:R-:W-:Y:S01]  /*32b0*/  ISETP.NE.AND P5, PT, R10, RZ, PT ;  /* 0x000000ff0a00720c */ /* 0x000fe20003fa5270 */
[--C-:B------:R-:W-:Y:S01]  /*32c0*/  HADD2.F32 R10, -RZ, R12.reuse.H0_H0 ;  /* 0x2000000cff0a7230 */ /* 0x100fe20000004100 */
[----:B------:R-:W-:Y:S01]  /*32d0*/  ISETP.NE.AND P6, PT, R16, RZ, PT ;  /* 0x000000ff1000720c */ /* 0x000fe20003fc5270 */
[----:B------:R-:W-:Y:S01]  /*32e0*/  HADD2.F32 R12, -RZ, R12.H1_H1 ;  /* 0x3000000cff0c7230 */ /* 0x000fe20000004100 */
[----:B------:R-:W-:Y:S01]  /*32f0*/  LOP3.LUT R16, R7, 0x18, RZ, 0xc0, !PT ;  /* 0x0000001807107812 */ /* 0x000fe200078ec0ff */
[C---:B------:R-:W-:Y:S02]  /*3300*/  VIADD R7, R4.reuse, 0xfffffffa ;  /* 0xfffffffa04077836 */ /* 0x040fe40000000000 */
[----:B------:R-:W-:Y:S01]  /*3310*/  FFMA.FTZ R10, R11, R10, R8 ;  /* 0x0000000a0b0a7223 */ /* 0x000fe20000010008 */
[C---:B------:R-:W-:Y:S01]  /*3320*/  VIADD R11, R4.reuse, 0xfffffffc ;  /* 0xfffffffc040b7836 */ /* 0x040fe20000000000 */
[----:B------:R-:W-:Y:S01]  /*3330*/  SHF.L.U32 R9, R9, R16, RZ ;  /* 0x0000001009097219 */ /* 0x000fe200000006ff */
[----:B------:R-:W-:Y:S01]  /*3340*/  VIADD R16, R4, 0xfffffffd ;  /* 0xfffffffd04107836 */ /* 0x000fe20000000000 */
[----:B------:R-:W-:-:S02]  /*3350*/  LOP3.LUT R17, R17, 0x1a, RZ, 0xc0, !PT ;  /* 0x0000001a11117812 */ /* 0x000fc400078ec0ff */
[----:B------:R-:W-:Y:S02]  /*3360*/  SEL R8, RZ, 0x1, P4 ;  /* 0x00000001ff087807 */ /* 0x000fe40002000000 */
[----:B------:R-:W-:Y:S02]  /*3370*/  LOP3.LUT R19, R16, 0x1c, RZ, 0xc0, !PT ;  /* 0x0000001c10137812 */ /* 0x000fe400078ec0ff */
[----:B------:R-:W-:Y:S02]  /*3380*/  LOP3.LUT R16, R11, 0x1b, RZ, 0xc0, !PT ;  /* 0x0000001b0b107812 */ /* 0x000fe400078ec0ff */
[----:B------:R-:W-:Y:S02]  /*3390*/  SHF.L.U32 R17, R8, R17, RZ ;  /* 0x0000001108117219 */ /* 0x000fe400000006ff */
[----:B------:R-:W-:Y:S02]  /*33a0*/  SEL R11, RZ, 0x1, P3 ;  /* 0x00000001ff0b7807 */ /* 0x000fe40001800000 */
[----:B------:R-:W-:-:S02]  /*33b0*/  LOP3.LUT R8, R7, 0x19, RZ, 0xc0, !PT ;  /* 0x0000001907087812 */ /* 0x000fc400078ec0ff */
[----:B------:R-:W-:Y:S02]  /*33c0*/  SEL R7, RZ, 0x1, P5 ;  /* 0x00000001ff077807 */ /* 0x000fe40002800000 */
[----:B------:R-:W-:Y:S01]  /*33d0*/  SHF.L.U32 R11, R11, R16, RZ ;  /* 0x000000100b0b7219 */ /* 0x000fe200000006ff */
[C---:B------:R-:W-:Y:S01]  /*33e0*/  VIADD R16, R4.reuse, 0xfffffffe ;  /* 0xfffffffe04107836 */ /* 0x040fe20000000000 */
[----:B------:R-:W-:Y:S02]  /*33f0*/  SEL R18, RZ, 0x1, P2 ;  /* 0x00000001ff127807 */ /* 0x000fe40001000000 */
[----:B------:R-:W-:Y:S01]  /*3400*/  SHF.L.U32 R8, R7, R8, RZ ;  /* 0x0000000807087219 */ /* 0x000fe200000006ff */
[----:B------:R-:W-:Y:S01]  /*3410*/  VIADD R7, R4, 0xffffffff ;  /* 0xffffffff04077836 */ /* 0x000fe20000000000 */
[----:B------:R-:W-:Y:S02]  /*3420*/  SHF.L.U32 R18, R18, R19, RZ ;  /* 0x0000001312127219 */ /* 0x000fe400000006ff */
[----:B------:R-:W-:-:S02]  /*3430*/  LOP3.LUT R19, R16, 0x1d, RZ, 0xc0, !PT ;  /* 0x0000001d10137812 */ /* 0x000fc400078ec0ff */
[----:B------:R-:W-:Y:S02]  /*3440*/  SEL R16, RZ, 0x1, P1 ;  /* 0x00000001ff107807 */ /* 0x000fe40000800000 */
[----:B---3--:R-:W-:Y:S01]  /*3450*/  LOP3.LUT R6, R8, R9, R6, 0xfe, !PT ;  /* 0x0000000908067212 */ /* 0x008fe200078efe06 */
[--C-:B------:R-:W-:Y:S01]  /*3460*/  HADD2.F32 R8, -RZ, R13.reuse.H0_H0 ;  /* 0x2000000dff087230 */ /* 0x100fe20000004100 */
[----:B------:R-:W-:Y:S01]  /*3470*/  LOP3.LUT R33, R7, 0x1e, RZ, 0xc0, !PT ;  /* 0x0000001e07217812 */ /* 0x000fe200078ec0ff */
[----:B------:R-:W-:Y:S01]  /*3480*/  HADD2.F32 R13, -RZ, R13.H1_H1 ;  /* 0x3000000dff0d7230 */ /* 0x000fe20000004100 */
[----:B------:R-:W-:Y:S02]  /*3490*/  FSEL R7, RZ, 1, P5 ;  /* 0x3f800000ff077808 */ /* 0x000fe40002800000 */
[----:B------:R-:W-:Y:S02]  /*34a0*/  SEL R32, RZ, 0x1, P0 ;  /* 0x00000001ff207807 */ /* 0x000fe40000000000 */
[----:B------:R-:W-:Y:S01]  /*34b0*/  SHF.L.U32 R16, R16, R19, RZ ;  /* 0x0000001310107219 */ /* 0x000fe200000006ff */
[----:B------:R-:W-:Y:S01]  /*34c0*/  FFMA.FTZ R7, R7, R12, R10 ;  /* 0x0000000c07077223 */ /* 0x000fe2000001000a */
[----:B------:R-:W-:-:S02]  /*34d0*/  LOP3.LUT R11, R11, R17, R6, 0xfe, !PT ;  /* 0x000000110b0b7212 */ /* 0x000fc400078efe06 */
[----:B------:R-:W-:Y:S02]  /*34e0*/  SEL R9, RZ, 0x1, P6 ;  /* 0x00000001ff097807 */ /* 0x000fe40003000000 */
[----:B------:R-:W-:Y:S02]  /*34f0*/  FSEL R6, RZ, 1, P4 ;  /* 0x3f800000ff067808 */ /* 0x000fe40002000000 */
[----:B------:R-:W-:Y:S02]  /*3500*/  SHF.L.U32 R32, R32, R33, RZ ;  /* 0x0000002120207219 */ /* 0x000fe400000006ff */
[----:B------:R-:W-:Y:S01]  /*3510*/  LOP3.LUT R11, R16, R18, R11, 0xfe, !PT ;  /* 0x00000012100b7212 */ /* 0x000fe200078efe0b */
[----:B------:R-:W-:Y:S01]  /*3520*/  FFMA.FTZ R6, R6, R8, R7 ;  /* 0x0000000806067223 */ /* 0x000fe20000010007 */
[----:B------:R-:W-:Y:S01]  /*3530*/  SHF.L.W.U32 R10, R9, R4, RZ ;  /* 0x00000004090a7219 */ /* 0x000fe20000000eff */
[--C-:B------:R-:W-:Y:S01]  /*3540*/  HADD2.F32 R8, -RZ, R14.reuse.H0_H0 ;  /* 0x2000000eff087230 */ /* 0x100fe20000004100 */
[----:B------:R-:W-:Y:S01]  /*3550*/  FSEL R9, RZ, 1, P3 ;  /* 0x3f800000ff097808 */ /* 0x000fe20001800000 */
[----:B------:R-:W-:Y:S01]  /*3560*/  VIADD R4, R4, 0x8 ;  /* 0x0000000804047836 */ /* 0x000fe20000000000 */
[----:B------:R-:W-:Y:S01]  /*3570*/  LOP3.LUT R10, R10, R32, R11, 0xfe, !PT ;  /* 0x000000200a0a7212 */ /* 0x000fe200078efe0b */
[----:B------:R-:W-:Y:S01]  /*3580*/  HADD2.F32 R14, -RZ, R14.H1_H1 ;  /* 0x3000000eff0e7230 */ /* 0x000fe20000004100 */
[----:B------:R-:W-:Y:S01]  /*3590*/  FSEL R7, RZ, 1, P2 ;  /* 0x3f800000ff077808 */ /* 0x000fe20001000000 */
[----:B------:R-:W-:Y:S01]  /*35a0*/  FFMA.FTZ R6, R9, R13, R6 ;  /* 0x0000000d09067223 */ /* 0x000fe20000010006 */
[----:B------:R-:W-:Y:S01]  /*35b0*/  FSEL R9, RZ, 1, P1 ;  /* 0x3f800000ff097808 */ /* 0x000fe20000800000 */
[----:B------:R1:W-:Y:S02]  /*35c0*/  STL [R5], R10 ;  /* 0x0000000a05007387 */ /* 0x0003e40000100800 */
[----:B------:R-:W-:Y:S01]  /*35d0*/  FFMA.FTZ R6, R7, R8, R6 ;  /* 0x0000000807067223 */ /* 0x000fe20000010006 */
[----:B------:R-:W-:Y:S01]  /*35e0*/  FSEL R7, RZ, 1, P0 ;  /* 0x3f800000ff077808 */ /* 0x000fe20000000000 */
[--C-:B------:R-:W-:Y:S01]  /*35f0*/  HADD2.F32 R8, -RZ, R15.reuse.H0_H0 ;  /* 0x2000000fff087230 */ /* 0x100fe20000004100 */
[----:B------:R-:W-:Y:S01]  /*3600*/  ISETP.NE.AND P0, PT, R4, 0x87, PT ;  /* 0x000000870400780c */ /* 0x000fe20003f05270 */
[----:B------:R-:W-:Y:S01]  /*3610*/  FFMA.FTZ R6, R9, R14, R6 ;  /* 0x0000000e09067223 */ /* 0x000fe20000010006 */
[----:B------:R-:W-:Y:S01]  /*3620*/  HADD2.F32 R15, -RZ, R15.H1_H1 ;  /* 0x3000000fff0f7230 */ /* 0x000fe20000004100 */
[----:B------:R-:W-:-:S02]  /*3630*/  FSEL R9, RZ, 1, P6 ;  /* 0x3f800000ff097808 */ /* 0x000fc40003000000 */
[----:B------:R-:W-:-:S04]  /*3640*/  FFMA.FTZ R8, R7, R8, R6 ;  /* 0x0000000807087223 */ /* 0x000fc80000010006 */
[----:B------:R-:W-:-:S04]  /*3650*/  FFMA.FTZ R8, R9, R15, R8 ;  /* 0x0000000f09087223 */ /* 0x000fc80000010008 */
[----:B-1----:R-:W-:Y:S05]  /*3660*/  @P0 BRA `(.L_x_5) ;  /* 0xfffffff800700947 */ /* 0x002fea000383ffff */
[----:B------:R-:W-:-:S07]  /*3670*/  IMAD.MOV.U32 R3, RZ, RZ, RZ ;  /* 0x000000ffff037224 */ /* 0x000fce00078e00ff */
.L_x_6:
[----:B------:R-:W-:-:S05]  /*3680*/  VIADD R4, R3, 0x80 ;  /* 0x0000008003047836 */ /* 0x000fca0000000000 */
[----:B------:R-:W-:-:S05]  /*3690*/  SHF.R.U32.HI R5, RZ, 0x5, R4 ;  /* 0x00000005ff057819 */ /* 0x000fca0000011604 */
[----:B------:R-:W-:-:S05]  /*36a0*/  IMAD R4, R5, 0x4, R28 ;  /* 0x0000000405047824 */ /* 0x000fca00078e021c */
[----:B------:R-:W2:Y:S01]  /*36b0*/  LDL R35, [R4] ;  /* 0x0000000004237983 */ /* 0x000ea20000100800 */
[C---:B------:R-:W-:Y:S01]  /*36c0*/  IMAD R5, R3.reuse, 0x100, R150 ;  /* 0x0000010003057824 */ /* 0x040fe200078e0296 */
[----:B------:R-:W-:-:S04]  /*36d0*/  LOP3.LUT R33, R3, 0x18, RZ, 0xc0, !PT ;  /* 0x0000001803217812 */ /* 0x000fc800078ec0ff */
[----:B------:R-:W-:-:S05]  /*36e0*/  LEA R7, R5, UR4, 0x1 ;  /* 0x0000000405077c11 */ /* 0x000fca000f8e08ff */
[----:B------:R-:W1:Y:S04]  /*36f0*/  LDS.U16 R19, [R7+0x6000] ;  /* 0x0060000007137984 */ /* 0x000e680000000400 */
[----:B------:R-:W3:Y:S04]  /*3700*/  LDS.U16 R17, [R7+0x6200] ;  /* 0x0062000007117984 */ /* 0x000ee80000000400 */
[----:B------:R-:W4:Y:S04]  /*3710*/  LDS.U16 R15, [R7+0x6400] ;  /* 0x00640000070f7984 */ /* 0x000f280000000400 */
[----:B------:R-:W5:Y:S04]  /*3720*/  LDS.U16 R13, [R7+0x6600] ;  /* 0x00660000070d7984 */ /* 0x000f680000000400 */
[----:B------:R-:W0:Y:S04]  /*3730*/  LDS.U16 R11, [R7+0x6800] ;  /* 0x00680000070b7984 */ /* 0x000e280000000400 */
[----:B------:R-:W0:Y:S01]  /*3740*/  LDS.U16 R9, [R7+0x6a00] ;  /* 0x006a000007097984 */ /* 0x000e220000000400 */
[----:B-1----:R-:W-:-:S04]  /*3750*/  LOP3.LUT R5, R2, R19, RZ, 0x30, !PT ;  /* 0x0000001302057212 */ /* 0x002fc800078e30ff */
[----:B------:R-:W-:Y:S02]  /*3760*/  PRMT R10, R5, 0x9910, RZ ;  /* 0x00009910050a7816 */ /* 0x000fe400000000ff */
[----:B------:R-:W1:Y:S01]  /*3770*/  LDS.U16 R5, [R7+0x6c00] ;  /* 0x006c000007057984 */ /* 0x000e620000000400 */
[----:B---3--:R-:W-:Y:S02]  /*3780*/  LOP3.LUT R6, R2, R17, RZ, 0x30, !PT ;  /* 0x0000001102067212 */ /* 0x008fe400078e30ff */
[----:B------:R-:W-:Y:S01]  /*3790*/  ISETP.NE.AND P3, PT, R10, RZ, PT ;  /* 0x000000ff0a00720c */ /* 0x000fe20003f65270 */
[----:B------:R-:W3:Y:S01]  /*37a0*/  LDS.U16 R7, [R7+0x6e00] ;  /* 0x006e000007077984 */ /* 0x000ee20000000400 */
[----:B------:R-:W-:Y:S01]  /*37b0*/  PRMT R14, R6, 0x9910, RZ ;  /* 0x00009910060e7816 */ /* 0x000fe200000000ff */
[----:B------:R-:W-:Y:S01]  /*37c0*/  VIADD R10, R3, 0x1 ;  /* 0x00000001030a7836 */ /* 0x000fe20000000000 */
[----:B----4-:R-:W-:Y:S02]  /*37d0*/  LOP3.LUT R12, R2, R15, RZ, 0x30, !PT ;  /* 0x0000000f020c7212 */ /* 0x010fe400078e30ff */
[----:B------:R-:W-:-:S02]  /*37e0*/  SEL R6, RZ, 0x1, P3 ;  /* 0x00000001ff067807 */ /* 0x000fc40001800000 */
[----:B------:R-:W-:Y:S02]  /*37f0*/  ISETP.NE.AND P4, PT, R14, RZ, PT ;  /* 0x000000ff0e00720c */ /* 0x000fe40003f85270 */
[----:B------:R-:W-:Y:S02]  /*3800*/  PRMT R14, R12, 0x9910, RZ ;  /* 0x000099100c0e7816 */ /* 0x000fe400000000ff */
[----:B-----5:R-:W-:Y:S02]  /*3810*/  LOP3.LUT R12, R2, R13, RZ, 0x30, !PT ;  /* 0x0000000d020c7212 */ /* 0x020fe400078e30ff */
[----:B------:R-:W-:Y:S02]  /*3820*/  SHF.L.U32 R6, R6, R33, RZ ;  /* 0x0000002106067219 */ /* 0x000fe400000006ff */
[----:B------:R-:W-:Y:S01]  /*3830*/  PRMT R16, R12, 0x9910, RZ ;  /* 0x000099100c107816 */ /* 0x000fe200000000ff */
[----:B------:R-:W-:Y:S01]  /*3840*/  VIADD R12, R3, 0x3 ;  /* 0x00000003030c7836 */ /* 0x000fe20000000000 */
[----:B------:R-:W-:-:S02]  /*3850*/  LOP3.LUT R33, R10, 0x19, RZ, 0xc0, !PT ;  /* 0x000000190a217812 */ /* 0x000fc400078ec0ff */
[----:B------:R-:W-:Y:S02]  /*3860*/  ISETP.NE.AND P2, PT, R14, RZ, PT ;  /* 0x000000ff0e00720c */ /* 0x000fe40003f45270 */
[----:B------:R-:W-:Y:S02]  /*3870*/  SEL R10, RZ, 0x1, P4 ;  /* 0x00000001ff0a7807 */ /* 0x000fe40002000000 */
[----:B0-----:R-:W-:Y:S02]  /*3880*/  LOP3.LUT R14, R2, R11, RZ, 0x30, !PT ;  /* 0x0000000b020e7212 */ /* 0x001fe400078e30ff */
[----:B------:R-:W-:Y:S01]  /*3890*/  ISETP.NE.AND P1, PT, R16, RZ, PT ;  /* 0x000000ff1000720c */ /* 0x000fe20003f25270 */
[----:B------:R-:W-:Y:S01]  /*38a0*/  VIADD R16, R3, 0x4 ;  /* 0x0000000403107836 */ /* 0x000fe20000000000 */
[----:B------:R-:W-:Y:S02]  /*38b0*/  SHF.L.U32 R10, R10, R33, RZ ;  /* 0x000000210a0a7219 */ /* 0x000fe400000006ff */
[----:B------:R-:W-:-:S02]  /*38c0*/  PRMT R18, R14, 0x9910, RZ ;  /* 0x000099100e127816 */ /* 0x000fc400000000ff */
[----:B------:R-:W-:Y:S02]  /*38d0*/  LOP3.LUT R39, R16, 0x1c, RZ, 0xc0, !PT ;  /* 0x0000001c10277812 */ /* 0x000fe400078ec0ff */
[----:B------:R-:W-:Y:S02]  /*38e0*/  ISETP.NE.AND P0, PT, R18, RZ, PT ;  /* 0x000000ff1200720c */ /* 0x000fe40003f05270 */
[----:B------:R-:W-:Y:S02]  /*38f0*/  LOP3.LUT R16, R2, R9, RZ, 0x30, !PT ;  /* 0x0000000902107212 */ /* 0x000fe400078e30ff */
[----:B------:R-:W-:Y:S02]  /*3900*/  LOP3.LUT R37, R12, 0x1b, RZ, 0xc0, !PT ;  /* 0x0000001b0c257812 */ /* 0x000fe400078ec0ff */
[----:B------:R-:W-:Y:S02]  /*3910*/  PRMT R16, R16, 0x9910, RZ ;  /* 0x0000991010107816 */ /* 0x000fe400000000ff */
[----:B------:R-:W-:-:S02]  /*3920*/  SEL R14, RZ, 0x1, P1 ;  /* 0x00000001ff0e7807 */ /* 0x000fc40000800000 */
[----:B-1----:R-:W-:Y:S02]  /*3930*/  LOP3.LUT R18, R2, R5, RZ, 0x30, !PT ;  /* 0x0000000502127212 */ /* 0x002fe400078e30ff */
[----:B------:R-:W-:Y:S02]  /*3940*/  SHF.L.U32 R14, R14, R37, RZ ;  /* 0x000000250e0e7219 */ /* 0x000fe400000006ff */
[----:B--2---:R-:W-:Y:S01]  /*3950*/  LOP3.LUT R35, R6, R35, RZ, 0xfc, !PT ;  /* 0x0000002306237212 */ /* 0x004fe200078efcff */
[----:B------:R-:W-:-:S04]  /*3960*/  VIADD R6, R3, 0x2 ;  /* 0x0000000203067836 */ /* 0x000fc80000000000 */
[----:B------:R1:W-:Y:S01]  /*3970*/  STL [R4], R35 ;  /* 0x0000002304007387 */ /* 0x0003e20000100800 */
[----:B------:R-:W-:Y:S02]  /*3980*/  LOP3.LUT R33, R6, 0x1a, RZ, 0xc0, !PT ;  /* 0x0000001a06217812 */ /* 0x000fe400078ec0ff */
[----:B------:R-:W-:-:S04]  /*3990*/  SEL R6, RZ, 0x1, P2 ;  /* 0x00000001ff067807 */ /* 0x000fc80001000000 */
[----:B------:R-:W-:Y:S01]  /*39a0*/  SHF.L.U32 R12, R6, R33, RZ ;  /* 0x00000021060c7219 */ /* 0x000fe200000006ff */
[----:B------:R-:W-:Y:S01]  /*39b0*/  HADD2.F32 R6, -RZ, R19.H0_H0 ;  /* 0x20000013ff067230 */ /* 0x000fe20000004100 */
[----:B------:R-:W-:Y:S02]  /*39c0*/  LOP3.LUT R33, R10, R35, RZ, 0xfc, !PT ;  /* 0x000000230a217212 */ /* 0x000fe400078efcff */
[----:B------:R-:W-:Y:S02]  /*39d0*/  SEL R10, RZ, 0x1, P0 ;  /* 0x00000001ff0a7807 */ /* 0x000fe40000000000 */
[----:B------:R-:W-:Y:S01]  /*39e0*/  FSEL R19, RZ, 1, P3 ;  /* 0x3f800000ff137808 */ /* 0x000fe20001800000 */
[----:B------:R1:W-:Y:S01]  /*39f0*/  STL [R4], R33 ;  /* 0x0000002104007387 */ /* 0x0003e20000100800 */
[----:B------:R-:W-:Y:S01]  /*3a00*/  SHF.L.U32 R39, R10, R39, RZ ;  /* 0x000000270a277219 */ /* 0x000fe200000006ff */
[----:B------:R-:W-:Y:S01]  /*3a10*/  IMAD.MOV.U32 R10, RZ, RZ, R16 ;  /* 0x000000ffff0a7224 */ /* 0x000fe200078e0010 */
[----:B------:R-:W-:Y:S01]  /*3a20*/  LOP3.LUT R37, R12, R33, RZ, 0xfc, !PT ;  /* 0x000000210c257212 */ /* 0x000fe200078efcff */
[----:B------:R-:W-:Y:S01]  /*3a30*/  FFMA.FTZ R6, R19, R6, R8 ;  /* 0x0000000613067223 */ /* 0x000fe20000010008 */
[----:B------:R-:W-:Y:S01]  /*3a40*/  PRMT R12, R18, 0x9910, RZ ;  /* 0x00009910120c7816 */ /* 0x000fe200000000ff */
[C---:B------:R-:W-:Y:S01]  /*3a50*/  VIADD R8, R3.reuse, 0x5 ;  /* 0x0000000503087836 */ /* 0x040fe20000000000 */
[----:B------:R-:W-:Y:S01]  /*3a60*/  ISETP.NE.AND P3, PT, R10, RZ, PT ;  /* 0x000000ff0a00720c */ /* 0x000fe20003f65270 */
[----:B------:R1:W-:Y:S01]  /*3a70*/  STL [R4], R37 ;  /* 0x0000002504007387 */ /* 0x0003e20000100800 */
[----:B------:R-:W-:Y:S01]  /*3a80*/  ISETP.NE.AND P5, PT, R12, RZ, PT ;  /* 0x000000ff0c00720c */ /* 0x000fe20003fa5270 */
[----:B------:R-:W-:Y:S01]  /*3a90*/  VIADD R12, R3, 0x6 ;  /* 0x00000006030c7836 */ /* 0x000fe20000000000 */
[----:B---3--:R-:W-:Y:S01]  /*3aa0*/  LOP3.LUT R16, R2, R7, RZ, 0x30, !PT ;  /* 0x0000000702107212 */ /* 0x008fe200078e30ff */
[----:B------:R-:W-:Y:S01]  /*3ab0*/  HADD2.F32 R7, -RZ, R7.H0_H0 ;  /* 0x20000007ff077230 */ /* 0x000fe20000004100 */
[----:B------:R-:W-:-:S02]  /*3ac0*/  LOP3.LUT R14, R14, R37, RZ, 0xfc, !PT ;  /* 0x000000250e0e7212 */ /* 0x000fc400078efcff */
[----:B------:R-:W-:Y:S01]  /*3ad0*/  LOP3.LUT R19, R8, 0x1d, RZ, 0xc0, !PT ;  /* 0x0000001d08137812 */ /* 0x000fe200078ec0ff */
[----:B------:R-:W-:Y:S01]  /*3ae0*/  HADD2.F32 R8, -RZ, R17.H0_H0 ;  /* 0x20000011ff087230 */ /* 0x000fe20000004100 */
[----:B------:R-:W-:Y:S02]  /*3af0*/  SEL R10, RZ, 0x1, P3 ;  /* 0x00000001ff0a7807 */ /* 0x000fe40001800000 */
[----:B------:R-:W-:Y:S02]  /*3b00*/  PRMT R16, R16, 0x9910, RZ ;  /* 0x0000991010107816 */ /* 0x000fe400000000ff */
[----:B------:R-:W-:Y:S02]  /*3b10*/  LOP3.LUT R14, R39, R14, RZ, 0xfc, !PT ;  /* 0x0000000e270e7212 */ /* 0x000fe400078efcff */
[----:B------:R-:W-:Y:S02]  /*3b20*/  SHF.L.U32 R19, R10, R19, RZ ;  /* 0x000000130a137219 */ /* 0x000fe400000006ff */
[----:B------:R-:W-:-:S02]  /*3b30*/  FSEL R17, RZ, 1, P4 ;  /* 0x3f800000ff117808 */ /* 0x000fc40002000000 */
[----:B------:R-:W-:Y:S02]  /*3b40*/  LOP3.LUT R39, R12, 0x1e, RZ, 0xc0, !PT ;  /* 0x0000001e0c277812 */ /* 0x000fe400078ec0ff */
[----:B------:R-:W-:Y:S01]  /*3b50*/  SEL R10, RZ, 0x1, P5 ;  /* 0x00000001ff0a7807 */ /* 0x000fe20002800000 */
[----:B------:R-:W-:Y:S01]  /*3b60*/  FFMA.FTZ R6, R17, R8, R6 ;  /* 0x0000000811067223 */ /* 0x000fe20000010006 */
[----:B------:R-:W-:Y:S01]  /*3b70*/  ISETP.NE.AND P4, PT, R16, RZ, PT ;  /* 0x000000ff1000720c */ /* 0x000fe20003f85270 */
[----:B------:R-:W-:Y:S01]  /*3b80*/  HADD2.F32 R8, -RZ, R15.H0_H0 ;  /* 0x2000000fff087230 */ /* 0x000fe20000004100 */
[----:B------:R-:W-:Y:S01]  /*3b90*/  SHF.L.U32 R39, R10, R39, RZ ;  /* 0x000000270a277219 */ /* 0x000fe200000006ff */
[----:B------:R-:W-:Y:S01]  /*3ba0*/  VIADD R10, R3, 0x7 ;  /* 0x00000007030a7836 */ /* 0x000fe20000000000 */
[----:B------:R-:W-:Y:S01]  /*3bb0*/  LOP3.LUT R14, R19, R14, RZ, 0xfc, !PT ;  /* 0x0000000e130e7212 */ /* 0x000fe200078efcff */
[----:B------:R-:W-:Y:S01]  /*3bc0*/  VIADD R3, R3, 0x8 ;  /* 0x0000000803037836 */ /* 0x000fe20000000000 */
[----:B------:R-:W-:-:S02]  /*3bd0*/  SEL R17, RZ, 0x1, P4 ;  /* 0x00000001ff117807 */ /* 0x000fc40002000000 */
[----:B------:R-:W-:Y:S02]  /*3be0*/  LOP3.LUT R14, R39, R14, RZ, 0xfc, !PT ;  /* 0x0000000e270e7212 */ /* 0x000fe400078efcff */
[----:B------:R-:W-:Y:S01]  /*3bf0*/  SHF.L.W.U32 R17, R17, R10, RZ ;  /* 0x0000000a11117219 */ /* 0x000fe20000000eff */
[----:B------:R-:W-:Y:S01]  /*3c00*/  HADD2.F32 R10, -RZ, R11.H0_H0 ;  /* 0x2000000bff0a7230 */ /* 0x000fe20000004100 */
[----:B------:R-:W-:Y:S02]  /*3c10*/  FSEL R15, RZ, 1, P2 ;  /* 0x3f800000ff0f7808 */ /* 0x000fe40001000000 */
[----:B------:R-:W-:Y:S02]  /*3c20*/  LOP3.LUT R17, R17, R14, RZ, 0xfc, !PT ;  /* 0x0000000e11117212 */ /* 0x000fe400078efcff */
[----:B------:R-:W-:Y:S01]  /*3c30*/  FSEL R11, RZ, 1, P0 ;  /* 0x3f800000ff0b7808 */ /* 0x000fe20000000000 */
[----:B------:R-:W-:Y:S01]  /*3c40*/  FFMA.FTZ R6, R15, R8, R6 ;  /* 0x000000080f067223 */ /* 0x000fe20000010006 */
[----:B------:R-:W-:Y:S01]  /*3c50*/  HADD2.F32 R8, -RZ, R13.H0_H0 ;  /* 0x2000000dff087230 */ /* 0x000fe20000004100 */
[----:B------:R-:W-:Y:S01]  /*3c60*/  FSEL R13, RZ, 1, P1 ;  /* 0x3f800000ff0d7808 */ /* 0x000fe20000800000 */
[----:B------:R1:W-:Y:S01]  /*3c70*/  STL [R4], R17 ;  /* 0x0000001104007387 */ /* 0x0003e20000100800 */
[----:B------:R-:W-:-:S03]  /*3c80*/  ISETP.NE.AND P0, PT, R3, 0x80, PT ;  /* 0x000000800300780c */ /* 0x000fc60003f05270 */
[----:B------:R-:W-:Y:S01]  /*3c90*/  FFMA.FTZ R6, R13, R8, R6 ;  /* 0x000000080d067223 */ /* 0x000fe20000010006 */
[----:B------:R-:W-:Y:S01]  /*3ca0*/  HADD2.F32 R8, -RZ, R9.H0_H0 ;  /* 0x20000009ff087230 */ /* 0x000fe20000004100 */
[----:B------:R-:W-:Y:S02]  /*3cb0*/  FSEL R9, RZ, 1, P3 ;  /* 0x3f800000ff097808 */ /* 0x000fe40001800000 */
[----:B------:R-:W-:Y:S01]  /*3cc0*/  FFMA.FTZ R6, R11, R10, R6 ;  /* 0x0000000a0b067223 */ /* 0x000fe20000010006 */
[----:B------:R-:W-:Y:S01]  /*3cd0*/  HADD2.F32 R10, -RZ, R5.H0_H0 ;  /* 0x20000005ff0a7230 */ /* 0x000fe20000004100 */
[----:B------:R-:W-:Y:S02]  /*3ce0*/  FSEL R5, RZ, 1, P5 ;  /* 0x3f800000ff057808 */ /* 0x000fe40002800000 */
[----:B------:R-:W-:Y:S01]  /*3cf0*/  FFMA.FTZ R6, R9, R8, R6 ;  /* 0x0000000809067223 */ /* 0x000fe20000010006 */
[----:B------:R-:W-:-:S03]  /*3d00*/  FSEL R8, RZ, 1, P4 ;  /* 0x3f800000ff087808 */ /* 0x000fc60002000000 */
[----:B------:R-:W-:-:S04]  /*3d10*/  FFMA.FTZ R5, R5, R10, R6 ;  /* 0x0000000a05057223 */ /* 0x000fc80000010006 */
[----:B------:R-:W-:Y:S01]  /*3d20*/  FFMA.FTZ R8, R8, R7, R5 ;  /* 0x0000000708087223 */ /* 0x000fe20000010005 */
[----:B-1----:R-:W-:Y:S06]  /*3d30*/  @P0 BRA `(.L_x_6) ;  /* 0xfffffff800500947 */ /* 0x002fec000383ffff */
[----:B------:R-:W2:Y:S04]  /*3d40*/  LDL.128 R16, [R1+0x100] ;  /* 0x0001000001107983 */ /* 0x000ea80000100c00 */
[----:B------:R-:W3:Y:S01]  /*3d50*/  LDL.128 R4, [R1+0x110] ;  /* 0x0001100001047983 */ /* 0x000ee20000100c00 */
[----:B------:R-:W0:Y:S01]  /*3d60*/  S2UR UR6, SR_CgaCtaId ;  /* 0x00000000000679c3 */ /* 0x000e220000008800 */
[----:B------:R-:W-:Y:S01]  /*3d70*/  ISETP.NE.AND P2, PT, R150, RZ, PT ;  /* 0x000000ff9600720c */ /* 0x000fe20003f45270 */
[----:B------:R-:W-:Y:S01]  /*3d80*/  UMOV UR5, 0x400 ;  /* 0x0000040000057882 */ /* 0x000fe20000000000 */
[----:B------:R-:W1:Y:S01]  /*3d90*/  SHFL.DOWN P0, R3, R8, 0x1, 0x1f ;  /* 0x08201f0008037f89 */ /* 0x000e620000000000 */
[----:B------:R-:W4:Y:S01]  /*3da0*/  S2R R11, SR_LANEID ;  /* 0x00000000000b7919 */ /* 0x000f220000000000 */
[----:B0-----:R-:W-:Y:S01]  /*3db0*/  ULEA UR5, UR6, UR5, 0x18 ;  /* 0x0000000506057291 */ /* 0x001fe2000f8ec0ff */
[----:B-1----:R-:W-:-:S05]  /*3dc0*/  @P0 FADD R3, R8, R3 ;  /* 0x0000000308030221 */ /* 0x002fca0000000000 */
[----:B------:R-:W0:Y:S01]  /*3dd0*/  SHFL.DOWN P0, R10, R3, 0x2, 0x1f ;  /* 0x08401f00030a7f89 */ /* 0x000e220000000000 */
[----:B----4-:R-:W-:Y:S01]  /*3de0*/  ISETP.NE.AND P1, PT, R11, RZ, PT ;  /* 0x000000ff0b00720c */ /* 0x010fe20003f25270 */
[----:B0-----:R-:W-:-:S05]  /*3df0*/  @P0 FADD R10, R3, R10 ;  /* 0x0000000a030a0221 */ /* 0x001fca0000000000 */
[----:B------:R-:W0:Y:S02]  /*3e00*/  SHFL.DOWN P0, R9, R10, 0x4, 0x1f ;  /* 0x08801f000a097f89 */ /* 0x000e240000000000 */
[----:B0-----:R-:W-:-:S05]  /*3e10*/  @P0 FADD R9, R10, R9 ;  /* 0x000000090a090221 */ /* 0x001fca0000000000 */
[----:B------:R-:W0:Y:S02]  /*3e20*/  SHFL.DOWN P0, R12, R9, 0x8, 0x1f ;  /* 0x09001f00090c7f89 */ /* 0x000e240000000000 */
[----:B0-----:R-:W-:-:S05]  /*3e30*/  @P0 FADD R12, R9, R12 ;  /* 0x0000000c090c0221 */ /* 0x001fca0000000000 */
[----:B------:R-:W0:Y:S02]  /*3e40*/  SHFL.DOWN P0, R13, R12, 0x10, 0x1f ;  /* 0x0a001f000c0d7f89 */ /* 0x000e240000000000 */
[----:B0-----:R-:W-:Y:S01]  /*3e50*/  @P0 FADD R13, R12, R13 ;  /* 0x0000000d0c0d0221 */ /* 0x001fe20000000000 */
[----:B------:R-:W-:-:S04]  /*3e60*/  ISETP.GT.U32.AND P0, PT, R150, 0x1f, PT ;  /* 0x0000001f9600780c */ /* 0x000fc80003f04070 */
[----:B------:R-:W-:Y:S01]  /*3e70*/  @!P1 STS [R26+0x8], R13 ;  /* 0x0000080d1a009388 */ /* 0x000fe20000000800 */
[----:B------:R-:W-:Y:S06]  /*3e80*/  BAR.SYNC.DEFER_BLOCKING 0x0 ;  /* 0x0000000000007b1d */ /* 0x000fec0000010000 */
[----:B------:R-:W0:Y:S04]  /*3e90*/  @!P2 LDS R32, [UR5+0x1c] ;  /* 0x00001c05ff20a984 */ /* 0x000e280008000800 */
[----:B------:R-:W1:Y:S04]  /*3ea0*/  @!P2 LDS.128 R8, [UR5+0x20] ;  /* 0x00002005ff08a984 */ /* 0x000e680008000c00 */
[----:B------:R-:W4:Y:S01]  /*3eb0*/  @!P2 LDS.64 R14, [UR5+0x30] ;  /* 0x00003005ff0ea984 */ /* 0x000f220008000a00 */
[----:B0-----:R-:W-:-:S04]  /*3ec0*/  @!P2 FADD.FTZ R3, R13, R32 ;  /* 0x000000200d03a221 */ /* 0x001fc80000010000 */
[----:B-1----:R-:W-:-:S04]  /*3ed0*/  @!P2 FADD.FTZ R8, R3, R8 ;  /* 0x000000080308a221 */ /* 0x002fc80000010000 */
[----:B------:R-:W-:-:S04]  /*3ee0*/  @!P2 FADD.FTZ R9, R9, R8 ;  /* 0x000000080909a221 */ /* 0x000fc80000010000 */
[----:B------:R-:W-:-:S04]  /*3ef0*/  @!P2 FADD.FTZ R10, R10, R9 ;  /* 0x000000090a0aa221 */ /* 0x000fc80000010000 */
[----:B------:R-:W-:-:S04]  /*3f00*/  @!P2 FADD.FTZ R11, R11, R10 ;  /* 0x0000000a0b0ba221 */ /* 0x000fc80000010000 */
[----:B----4-:R-:W-:-:S04]  /*3f10*/  @!P2 FADD.FTZ R14, R11, R14 ;  /* 0x0000000e0b0ea221 */ /* 0x010fc80000010000 */
[----:B------:R-:W-:-:S04]  /*3f20*/  @!P2 FADD.FTZ R14, R15, R14 ;  /* 0x0000000e0f0ea221 */ /* 0x000fc80000010000 */
[----:B------:R-:W-:-:S05]  /*3f30*/  @!P2 FADD.FTZ R14, R14, R21 ;  /* 0x000000150e0ea221 */ /* 0x000fca0000010000 */
[----:B------:R0:W-:Y:S01]  /*3f40*/  @!P2 STS [UR5+0x4], R14 ;  /* 0x0000040eff00a988 */ /* 0x0001e20008000805 */
[----:B------:R-:W-:Y:S06]  /*3f50*/  BAR.SYNC.DEFER_BLOCKING 0x0 ;  /* 0x0000000000007b1d */ /* 0x000fec0000010000 */
[----:B------:R-:W1:Y:S01]  /*3f60*/  LDS R21, [UR5+0x4] ;  /* 0x00000405ff157984 */ /* 0x000e620008000800 */
[----:B--2---:R-:W-:Y:S08]  /*3f70*/  POPC R16, R16 ;  /* 0x0000001000107309 */ /* 0x004ff00000000000 */
[----:B------:R-:W-:Y:S08]  /*3f80*/  POPC R17, R17 ;  /* 0x0000001100117309 */ /* 0x000ff00000000000 */
[----:B------:R-:W2:Y:S08]  /*3f90*/  POPC R18, R18 ;  /* 0x0000001200127309 */ /* 0x000eb00000000000 */
[----:B------:R-:W-:Y:S01]  /*3fa0*/  POPC R19, R19 ;  /* 0x0000001300137309 */ /* 0x000fe20000000000 */
[----:B--2---:R-:W-:-:S07]  /*3fb0*/  IADD3 R16, PT, PT, R18, R17, R16 ;  /* 0x0000001112107210 */ /* 0x004fce0007ffe010 */
[----:B---3--:R-:W2:Y:S08]  /*3fc0*/  POPC R4, R4 ;  /* 0x0000000400047309 */ /* 0x008eb00000000000 */
[----:B------:R-:W-:Y:S01]  /*3fd0*/  POPC R5, R5 ;  /* 0x0000000500057309 */ /* 0x000fe20000000000 */
[----:B--2---:R-:W-:-:S07]  /*3fe0*/  IADD3 R4, PT, PT, R4, R19, R16 ;  /* 0x0000001304047210 */ /* 0x004fce0007ffe010 */
[----:B------:R-:W2:Y:S08]  /*3ff0*/  POPC R6, R6 ;  /* 0x0000000600067309 */ /* 0x000eb00000000000 */
[----:B------:R-:W3:Y:S01]  /*4000*/  POPC R7, R7 ;  /* 0x0000000700077309 */ /* 0x000ee20000000000 */
[----:B--2---:R-:W-:-:S05]  /*4010*/  IADD3 R4, PT, PT, R6, R5, R4 ;  /* 0x0000000506047210 */ /* 0x004fca0007ffe004 */
[----:B---3--:R-:W-:Y:S01]  /*4020*/  IMAD.IADD R4, R4, 0x1, R7 ;  /* 0x0000000104047824 */ /* 0x008fe200078e0207 */
[----:B------:R-:W-:Y:S06]  /*4030*/  BAR.SYNC.DEFER_BLOCKING 0x0 ;  /* 0x0000000000007b1d */ /* 0x000fec0000010000 */
[----:B------:R0:W-:Y:S02]  /*4040*/  STS [R29], R4 ;  /* 0x000000041d007388 */ /* 0x0001e40000000800 */
[----:B------:R-:W-:Y:S06]  /*4050*/  BAR.SYNC.DEFER_BLOCKING 0x0 ;  /* 0x0000000000007b1d */ /* 0x000fec0000010000 */
[----:B-1----:R-:W-:Y:S05]  /*4060*/  @P0 BRA `(.L_x_7) ;  /* 0x0000000000bc0947 */ /* 0x002fea0003800000 */
[----:B------:R-:W-:Y:S01]  /*4070*/  LDS R3, [R31] ;  /* 0x000000001f037984 */ /* 0x000fe20000000800 */
[----:B------:R-:W-:Y:S01]  /*4080*/  UMOV UR6, 0xffffffff ;  /* 0xffffffff00067882 */ /* 0x000fe20000000000 */
[----:B------:R-:W-:Y:S02]  /*4090*/  ISETP.NE.AND P1, PT, R150, RZ, PT ;  /* 0x000000ff9600720c */ /* 0x000fe40003f25270 */
[----:B0-----:R-:W-:Y:S04]  /*40a0*/  LDS R4, [R31+0x4] ;  /* 0x000004001f047984 */ /* 0x001fe80000000800 */
[----:B------:R-:W0:Y:S04]  /*40b0*/  LDS R5, [R31+0x8] ;  /* 0x000008001f057984 */ /* 0x000e280000000800 */
[----:B------:R-:W-:Y:S04]  /*40c0*/  LDS R6, [R31+0xc] ;  /* 0x00000c001f067984 */ /* 0x000fe80000000800 */
[----:B------:R-:W1:Y:S04]  /*40d0*/  LDS R7, [R31+0x10] ;  /* 0x000010001f077984 */ /* 0x000e680000000800 */
[----:B------:R-:W-:Y:S04]  /*40e0*/  LDS R8, [R31+0x14] ;  /* 0x000014001f087984 */ /* 0x000fe80000000800 */
[----:B------:R-:W2:Y:S04]  /*40f0*/  LDS R9, [R31+0x18] ;  /* 0x000018001f097984 */ /* 0x000ea80000000800 */
[----:B------:R-:W3:Y:S01]  /*4100*/  LDS R10, [R31+0x1c] ;  /* 0x00001c001f0a7984 */ /* 0x000ee20000000800 */
[----:B0-----:R-:W-:-:S04]  /*4110*/  IADD3 R11, PT, PT, R5, R4, R3 ;  /* 0x00000004050b7210 */ /* 0x001fc80007ffe003 */
[----:B-1----:R-:W-:-:S04]  /*4120*/  IADD3 R11, PT, PT, R7, R11, R6 ;  /* 0x0000000b070b7210 */ /* 0x002fc80007ffe006 */
[----:B--2---:R-:W-:-:S05]  /*4130*/  IADD3 R11, PT, PT, R9, R11, R8 ;  /* 0x0000000b090b7210 */ /* 0x004fca0007ffe008 */
[----:B---3--:R-:W-:Y:S01]  /*4140*/  IMAD.IADD R10, R10, 0x1, R11 ;  /* 0x000000010a0a7824 */ /* 0x008fe200078e020b */
[----:B------:R-:W-:Y:S06]  /*4150*/  BRA.DIV UR6, `(.L_x_8) ;  /* 0x0000001a06a07947 */ /* 0x000fec000b800000 */
[----:B------:R-:W0:Y:S04]  /*4160*/  SHFL.UP P0, R11, R10, 0x1, RZ ;  /* 0x042000000a0b7989 */ /* 0x000e2800000000ff */
[----:B------:R-:W-:Y:S01]  /*4170*/  SHFL.IDX PT, R17, R23, RZ, 0x1f ;  /* 0x00001fff17117589 */ /* 0x000fe200000e0000 */
[----:B0-----:R-:W-:-:S05]  /*4180*/  @P0 IMAD.IADD R11, R10, 0x1, R11 ;  /* 0x000000010a0b0824 */ /* 0x001fca00078e020b */
[----:B------:R-:W0:Y:S02]  /*4190*/  SHFL.UP P0, R12, R11, 0x2, RZ ;  /* 0x044000000b0c7989 */ /* 0x000e2400000000ff */
[----:B0-----:R-:W-:-:S05]  /*41a0*/  @P0 IMAD.IADD R12, R11, 0x1, R12 ;  /* 0x000000010b0c0824 */ /* 0x001fca00078e020c */
[----:B------:R-:W0:Y:S02]  /*41b0*/  SHFL.UP P0, R13, R12, 0x4, RZ ;  /* 0x048000000c0d7989 */ /* 0x000e2400000000ff */
[----:B0-----:R-:W-:-:S05]  /*41c0*/  @P0 IMAD.IADD R13, R12, 0x1, R13 ;  /* 0x000000010c0d0824 */ /* 0x001fca00078e020d */
[----:B------:R-:W0:Y:S02]  /*41d0*/  SHFL.UP P0, R14, R13, 0x8, RZ ;  /* 0x050000000d0e7989 */ /* 0x000e2400000000ff */
[----:B0-----:R-:W-:-:S05]  /*41e0*/  @P0 IMAD.IADD R14, R13, 0x1, R14 ;  /* 0x000000010d0e0824 */ /* 0x001fca00078e020e */
[----:B------:R-:W0:Y:S02]  /*41f0*/  SHFL.UP P0, R15, R14, 0x10, RZ ;  /* 0x060000000e0f7989 */ /* 0x000e2400000000ff */
[----:B0-----:R-:W-:-:S04]  /*4200*/  @P0 IMAD.IADD R15, R14, 0x1, R15 ;  /* 0x000000010e0f0824 */ /* 0x001fc800078e020f */
[----:B------:R-:W-:Y:S01]  /*4210*/  IMAD.IADD R10, R15, 0x1, -R10 ;  /* 0x000000010f0a7824 */ /* 0x000fe200078e0a0a */
[----:B------:R-:W0:Y:S02]  /*4220*/  SHFL.IDX PT, R16, R15, 0x1f, 0x1f ;  /* 0x03e01f000f107f89 */ /* 0x000e2400000e0000 */
[----:B0-----:R-:W-:-:S07]  /*4230*/  IMAD.IADD R16, R23, 0x1, R16 ;  /* 0x0000000117107824 */ /* 0x001fce00078e0210 */
.L_x_31:
[----:B------:R-:W-:Y:S01]  /*4240*/  SEL R10, R10, RZ, P1 ;  /* 0x000000ff0a0a7207 */ /* 0x000fe20000800000 */
[----:B------:R-:W-:-:S04]  /*4250*/  IMAD.MOV.U32 R23, RZ, RZ, R16 ;  /* 0x000000ffff177224 */ /* 0x000fc800078e0010 */
[----:B------:R-:W-:-:S04]  /*4260*/  IMAD.IADD R10, R17, 0x1, R10 ;  /* 0x00000001110a7824 */ /* 0x000fc800078e020a */
[----:B------:R-:W-:Y:S01]  /*4270*/  IMAD.IADD R3, R3, 0x1, R10 ;  /* 0x0000000103037824 */ /* 0x000fe200078e020a */
[----:B------:R1:W-:Y:S03]  /*4280*/  STS [R31], R10 ;  /* 0x0000000a1f007388 */ /* 0x0003e60000000800 */
[----:B------:R-:W-:Y:S01]  /*4290*/  IMAD.IADD R4, R4, 0x1, R3 ;  /* 0x0000000104047824 */ /* 0x000fe200078e0203 */
[----:B------:R1:W-:Y:S03]  /*42a0*/  STS [R31+0x4], R3 ;  /* 0x000004031f007388 */ /* 0x0003e60000000800 */
        /* <DEDUP_REMOVED lines=9> */
[----:B------:R1:W-:Y:S04]  /*4340*/  STS [R31+0x18], R8 ;  /* 0x000018081f007388 */ /* 0x0003e80000000800 */
[----:B------:R1:W-:Y:S02]  /*4350*/  STS [R31+0x1c], R12 ;  /* 0x00001c0c1f007388 */ /* 0x0003e40000000800 */
.L_x_7:
[----:B------:R-:W-:Y:S05]  /*4360*/  WARPSYNC.ALL ;  /* 0x0000000000007948 */ /* 0x000fea0003800000 */
[----:B------:R-:W-:Y:S01]  /*4370*/  BAR.SYNC.DEFER_BLOCKING 0x0 ;  /* 0x0000000000007b1d */ /* 0x000fe20000010000 */
[C---:B------:R-:W-:Y:S02]  /*4380*/  FSETP.GTU.FTZ.AND P1, PT, R21.reuse, R30, PT ;  /* 0x0000001e1500720b */ /* 0x040fe40003f3c000 */
[----:B------:R-:W-:-:S03]  /*4390*/  FSETP.GT.FTZ.AND P0, PT, R21, RZ, PT ;  /* 0x000000ff1500720b */ /* 0x000fc60003f14000 */
[----:B------:R-:W2:Y:S01]  /*43a0*/  LDCU UR6, c[0x0][0x3d4] ;  /* 0x00007a80ff0677ac */ /* 0x000ea20008000800 */
[----:B-1----:R1:W3:Y:S01]  /*43b0*/  LDS R3, [R29] ;  /* 0x000000001d037984 */ /* 0x0022e20000000800 */
[----:B--2---:R-:W-:-:S03]  /*43c0*/  FADD.FTZ R7, R21, -UR6 ;  /* 0x8000000615077e21 */ /* 0x004fc60008010000 */
[----:B------:R1:W-:Y:S01]  /*43d0*/  @!P2 STS [UR5], R23 ;  /* 0x00000017ff00a988 */ /* 0x0003e20008000805 */
[----:B------:R-:W-:Y:S06]  /*43e0*/  BAR.SYNC.DEFER_BLOCKING 0x0 ;  /* 0x0000000000007b1d */ /* 0x000fec0000010000 */
[----:B------:R-:W2:Y:S02]  /*43f0*/  LDS R6, [UR5] ;  /* 0x00000005ff067984 */ /* 0x000ea40008000800 */
[----:B------:R-:W-:Y:S06]  /*4400*/  BAR.SYNC.DEFER_BLOCKING 0x0 ;  /* 0x0000000000007b1d */ /* 0x000fec0000010000 */
[----:B------:R-:W-:Y:S05]  /*4410*/  @P0 BRA !P1, `(.L_x_9) ;  /* 0x0000000000140947 */ /* 0x000fea0004800000 */
[----:B------:R-:W-:Y:S02]  /*4420*/  FSETP.GT.FTZ.AND P1, PT, R21, UR6, PT ;  /* 0x0000000615007c0b */ /* 0x000fe4000bf34000 */
[----:B------:R-:W-:Y:S02]  /*4430*/  ISETP.EQ.AND P0, PT, RZ, UR7, P0 ;  /* 0x00000007ff007c0c */ /* 0x000fe40008702270 */
[----:B--2---:R-:W-:-:S04]  /*4440*/  ISETP.LT.U32.AND P1, PT, R6, 0xc01, P1 ;  /* 0x00000c010600780c */ /* 0x004fc80000f21070 */
[----:B------:R-:W-:-:S13]  /*4450*/  PLOP3.LUT P0, PT, P1, P0, PT, 0xf8, 0x8f ;  /* 0x00000000008f781c */ /* 0x000fda0000f01f70 */
[----:B------:R-:W-:Y:S05]  /*4460*/  @!P0 BRA `(.L_x_10) ;  /* 0x0000000c00388947 */ /* 0x000fea0003800000 */
.L_x_9:
[----:B------:R-:W-:-:S07]  /*4470*/  IMAD.MOV.U32 R9, RZ, RZ, RZ ;  /* 0x000000ffff097224 */ /* 0x000fce00078e00ff */
.L_x_11:
[----:B------:R-:W-:-:S05]  /*4480*/  SHF.R.U32.HI R5, RZ, 0x5, R9 ;  /* 0x00000005ff057819 */ /* 0x000fca0000011609 */
[----:B------:R-:W-:-:S05]  /*4490*/  IMAD R5, R5, 0x4, R28 ;  /* 0x0000000405057824 */ /* 0x000fca00078e021c */
[----:B0-----:R4:W5:Y:S01]  /*44a0*/  LDL R12, [R5] ;  /* 0x00000000050c7983 */ /* 0x0019620000100800 */
[C---:B0-----:R-:W-:Y:S01]  /*44b0*/  LOP3.LUT R4, R9.reuse, 0x18, RZ, 0xc0, !PT ;  /* 0x0000001809047812 */ /* 0x041fe200078ec0ff */
[----:B------:R-:W-:Y:S01]  /*44c0*/  IMAD R8, R9, 0x2, R1 ;  /* 0x0000000209087824 */ /* 0x000fe200078e0201 */
[----:B---3--:R-:W-:Y:S01]  /*44d0*/  ISETP.GT.U32.AND P6, PT, R3, 0xbff, PT ;  /* 0x00000bff0300780c */ /* 0x008fe20003fc4070 */
[----:B------:R-:W-:-:S05]  /*44e0*/  VIADD R10, R9, 0x1 ;  /* 0x00000001090a7836 */ /* 0x000fca0000000000 */
[----:B------:R-:W-:Y:S01]  /*44f0*/  LOP3.LUT R10, R10, 0x19, RZ, 0xc0, !PT ;  /* 0x000000190a0a7812 */ /* 0x000fe200078ec0ff */
[----:B----4-:R-:W-:-:S05]  /*4500*/  VIADD R5, R9, 0x2 ;  /* 0x0000000209057836 */ /* 0x010fca0000000000 */
[----:B------:R-:W-:Y:S02]  /*4510*/  LOP3.LUT R5, R5, 0x1a, RZ, 0xc0, !PT ;  /* 0x0000001a05057812 */ /* 0x000fe400078ec0ff */
[----:B-----5:R-:W-:-:S04]  /*4520*/  SHF.R.U32.HI R4, RZ, R4, R12 ;  /* 0x00000004ff047219 */ /* 0x020fc8000001160c */
[----:B------:R-:W-:-:S04]  /*4530*/  LOP3.LUT R4, R4, 0x1, RZ, 0xc0, !PT ;  /* 0x0000000104047812 */ /* 0x000fc800078ec0ff */
[----:B------:R-:W-:-:S13]  /*4540*/  ISETP.NE.U32.OR P6, PT, R4, 0x1, P6 ;  /* 0x000000010400780c */ /* 0x000fda00037c5470 */
[----:B------:R-:W3:Y:S01]  /*4550*/  @!P6 LDL.U16 R4, [R8] ;  /* 0x000000000804e983 */ /* 0x000ee20000100400 */
[--C-:B------:R-:W-:Y:S02]  /*4560*/  SHF.R.U32.HI R11, RZ, R10, R12.reuse ;  /* 0x0000000aff0b7219 */ /* 0x100fe4000001160c */
[C---:B------:R-:W-:Y:S01]  /*4570*/  @!P6 LEA R10, R3.reuse, UR4, 0x3 ;  /* 0x00000004030aec11 */ /* 0x040fe2000f8e18ff */
[----:B------:R-:W-:Y:S01]  /*4580*/  @!P6 VIADD R3, R3, 0x1 ;  /* 0x000000010303e836 */ /* 0x000fe20000000000 */
[----:B------:R-:W-:Y:S01]  /*4590*/  LOP3.LUT R11, R11, 0x1, RZ, 0xc0, !PT ;  /* 0x000000010b0b7812 */ /* 0x000fe200078ec0ff */
[----:B------:R-:W-:Y:S01]  /*45a0*/  @!P6 STL.U16 [R8], RZ ;  /* 0x000000ff0800e387 */ /* 0x000fe20000100400 */
[----:B------:R-:W-:Y:S02]  /*45b0*/  SHF.R.U32.HI R5, RZ, R5, R12 ;  /* 0x00000005ff057219 */ /* 0x000fe4000001160c */
[----:B------:R-:W-:Y:S02]  /*45c0*/  ISETP.GT.U32.AND P5, PT, R3, 0xbff, PT ;  /* 0x00000bff0300780c */ /* 0x000fe40003fa4070 */
[----:B------:R-:W-:-:S02]  /*45d0*/  LOP3.LUT R5, R5, 0x1, RZ, 0xc0, !PT ;  /* 0x0000000105057812 */ /* 0x000fc400078ec0ff */
[----:B------:R-:W-:-:S13]  /*45e0*/  ISETP.NE.U32.OR P5, PT, R11, 0x1, P5 ;  /* 0x000000010b00780c */ /* 0x000fda0002fa5470 */
[C---:B------:R-:W-:Y:S01]  /*45f0*/  @!P5 LEA R38, R3.reuse, UR4, 0x3 ;  /* 0x000000040326dc11 */ /* 0x040fe2000f8e18ff */
[----:B------:R-:W-:-:S05]  /*4600*/  @!P5 VIADD R3, R3, 0x1 ;  /* 0x000000010303d836 */ /* 0x000fca0000000000 */
[----:B------:R-:W-:-:S04]  /*4610*/  ISETP.GT.U32.AND P4, PT, R3, 0xbff, PT ;  /* 0x00000bff0300780c */ /* 0x000fc80003f84070 */
[----:B------:R-:W-:Y:S01]  /*4620*/  ISETP.NE.U32.OR P4, PT, R5, 0x1, P4 ;  /* 0x000000010500780c */ /* 0x000fe20002785470 */
[----:B------:R-:W-:-:S05]  /*4630*/  VIADD R5, R9, 0x3 ;  /* 0x0000000309057836 */ /* 0x000fca0000000000 */
[----:B------:R-:W-:-:S04]  /*4640*/  LOP3.LUT R5, R5, 0x1b, RZ, 0xc0, !PT ;  /* 0x0000001b05057812 */ /* 0x000fc800078ec0ff */
[----:B------:R-:W-:-:S03]  /*4650*/  SHF.R.U32.HI R5, RZ, R5, R12 ;  /* 0x00000005ff057219 */ /* 0x000fc6000001160c */
[C---:B------:R-:W-:Y:S01]  /*4660*/  @!P4 LEA R39, R3.reuse, UR4, 0x3 ;  /* 0x000000040327cc11 */ /* 0x040fe2000f8e18ff */
[----:B------:R-:W-:Y:S01]  /*4670*/  @!P4 VIADD R3, R3, 0x1 ;  /* 0x000000010303c836 */ /* 0x000fe20000000000 */
[----:B------:R-:W-:Y:S01]  /*4680*/  LOP3.LUT R5, R5, 0x1, RZ, 0xc0, !PT ;  /* 0x0000000105057812 */ /* 0x000fe200078ec0ff */
[----:B------:R-:W4:Y:S03]  /*4690*/  @!P4 LDL.U16 R14, [R8+0x4] ;  /* 0x00000400080ec983 */ /* 0x000f260000100400 */
        /* <DEDUP_REMOVED lines=8> */
[----:B------:R-:W5:Y:S03]  /*4720*/  @!P3 LDL.U16 R16, [R8+0x6] ;  /* 0x000006000810b983 */ /* 0x000f660000100400 */
        /* <DEDUP_REMOVED lines=8> */
[----:B------:R-:W2:Y:S03]  /*47b0*/  @!P2 LDL.U16 R18, [R8+0x8] ;  /* 0x000008000812a983 */ /* 0x000ea60000100400 */
        /* <DEDUP_REMOVED lines=12> */
[----:B------:R-:W-:Y:S01]  /*4880*/  SHF.R.W.U32.HI R11, RZ, R5, R12 ;  /* 0x00000005ff0b7219 */ /* 0x000fe20000011e0c */
[----:B------:R-:W-:Y:S01]  /*4890*/  @!P6 IMAD.IADD R5, R152, 0x1, R9 ;  /* 0x000000019805e824 */ /* 0x000fe200078e0209 */
[----:B------:R-:W4:Y:S02]  /*48a0*/  @!P5 LDL.U16 R12, [R8+0x2] ;  /* 0x00000200080cd983 */ /* 0x000f240000100400 */
[----:B------:R-:W-:-:S03]  /*48b0*/  LOP3.LUT R11, R11, 0x1, RZ, 0xc0, !PT ;  /* 0x000000010b0b7812 */ /* 0x000fc600078ec0ff */
[C---:B------:R-:W-:Y:S01]  /*48c0*/  @!P0 LEA R43, R3.reuse, UR4, 0x3 ;  /* 0x00000004032b8c11 */ /* 0x040fe2000f8e18ff */
[----:B------:R-:W-:Y:S01]  /*48d0*/  @!P0 VIADD R3, R3, 0x1 ;  /* 0x0000000103038836 */ /* 0x000fe20000000000 */
[----:B------:R-:W2:Y:S04]  /*48e0*/  @!P0 LDL.U16 R34, [R8+0xc] ;  /* 0x00000c0008228983 */ /* 0x000ea80000100400 */
[----:B---3--:R0:W-:Y:S01]  /*48f0*/  @!P6 STS.64 [R10], R4 ;  /* 0x000000040a00e388 */ /* 0x0081e20000000a00 */
[----:B------:R-:W-:-:S04]  /*4900*/  ISETP.GT.U32.AND P6, PT, R3, 0xbff, PT ;  /* 0x00000bff0300780c */ /* 0x000fc80003fc4070 */
[----:B------:R-:W-:-:S13]  /*4910*/  ISETP.NE.U32.OR P6, PT, R11, 0x1, P6 ;  /* 0x000000010b00780c */ /* 0x000fda00037c5470 */
[----:B------:R-:W3:Y:S01]  /*4920*/  @!P6 LDL.U16 R36, [R8+0xe] ;  /* 0x00000e000824e983 */ /* 0x000ee20000100400 */
[--C-:B------:R-:W-:Y:S02]  /*4930*/  @!P5 IMAD.IADD R13, R146, 0x1, R9.reuse ;  /* 0x00000001920dd824 */ /* 0x100fe400078e0209 */
[--C-:B------:R-:W-:Y:S02]  /*4940*/  @!P4 IMAD.IADD R15, R142, 0x1, R9.reuse ;  /* 0x000000018e0fc824 */ /* 0x100fe400078e0209 */
[--C-:B------:R-:W-:Y:S02]  /*4950*/  @!P3 IMAD.IADD R17, R138, 0x1, R9.reuse ;  /* 0x000000018a11b824 */ /* 0x100fe400078e0209 */
[--C-:B------:R-:W-:Y:S02]  /*4960*/  @!P2 IMAD.IADD R19, R134, 0x1, R9.reuse ;  /* 0x000000018613a824 */ /* 0x100fe400078e0209 */
[--C-:B------:R-:W-:Y:S01]  /*4970*/  @!P1 IMAD.IADD R33, R130, 0x1, R9.reuse ;  /* 0x0000000182219824 */ /* 0x100fe200078e0209 */
[----:B0-----:R-:W-:Y:S01]  /*4980*/  @!P6 LEA R4, R3, UR4, 0x3 ;  /* 0x000000040304ec11 */ /* 0x001fe2000f8e18ff */
[----:B------:R-:W-:-:S02]  /*4990*/  @!P0 IMAD.IADD R35, R126, 0x1, R9 ;  /* 0x000000017e238824 */ /* 0x000fc400078e0209 */
[----:B------:R-:W-:Y:S01]  /*49a0*/  @!P6 IMAD.IADD R37, R123, 0x1, R9 ;  /* 0x000000017b25e824 */ /* 0x000fe200078e0209 */
[----:B------:R0:W-:Y:S01]  /*49b0*/  @!P5 STL.U16 [R8+0x2], RZ ;  /* 0x000002ff0800d387 */ /* 0x0001e20000100400 */
[----:B------:R-:W-:-:S03]  /*49c0*/  VIADD R9, R9, 0x8 ;  /* 0x0000000809097836 */ /* 0x000fc60000000000 */
[----:B------:R0:W-:Y:S04]  /*49d0*/  @!P4 STL.U16 [R8+0x4], RZ ;  /* 0x000004ff0800c387 */ /* 0x0001e80000100400 */
[----:B------:R0:W-:Y:S04]  /*49e0*/  @!P3 STL.U16 [R8+0x6], RZ ;  /* 0x000006ff0800b387 */ /* 0x0001e80000100400 */
[----:B------:R0:W-:Y:S04]  /*49f0*/  @!P2 STL.U16 [R8+0x8], RZ ;  /* 0x000008ff0800a387 */ /* 0x0001e80000100400 */
[----:B------:R0:W-:Y:S04]  /*4a00*/  @!P1 STL.U16 [R8+0xa], RZ ;  /* 0x00000aff08009387 */ /* 0x0001e80000100400 */
[----:B------:R0:W-:Y:S04]  /*4a10*/  @!P6 STL.U16 [R8+0xe], RZ ;  /* 0x00000eff0800e387 */ /* 0x0001e80000100400 */
[----:B------:R0:W-:Y:S01]  /*4a20*/  @!P0 STL.U16 [R8+0xc], RZ ;  /* 0x00000cff08008387 */ /* 0x0001e20000100400 */
[----:B------:R-:W-:-:S03]  /*4a30*/  @!P6 VIADD R3, R3, 0x1 ;  /* 0x000000010303e836 */ /* 0x000fc60000000000 */
[----:B----4-:R0:W-:Y:S04]  /*4a40*/  @!P5 STS.64 [R38], R12 ;  /* 0x0000000c2600d388 */ /* 0x0101e80000000a00 */
[----:B------:R0:W-:Y:S04]  /*4a50*/  @!P4 STS.64 [R39], R14 ;  /* 0x0000000e2700c388 */ /* 0x0001e80000000a00 */
[----:B-----5:R0:W-:Y:S04]  /*4a60*/  @!P3 STS.64 [R40], R16 ;  /* 0x000000102800b388 */ /* 0x0201e80000000a00 */
[----:B--2---:R0:W-:Y:S04]  /*4a70*/  @!P2 STS.64 [R41], R18 ;  /* 0x000000122900a388 */ /* 0x0041e80000000a00 */
[----:B------:R0:W-:Y:S04]  /*4a80*/  @!P1 STS.64 [R42], R32 ;  /* 0x000000202a009388 */ /* 0x0001e80000000a00 */
[----:B------:R0:W-:Y:S01]  /*4a90*/  @!P0 STS.64 [R43], R34 ;  /* 0x000000222b008388 */ /* 0x0001e20000000a00 */
[----:B------:R-:W-:-:S03]  /*4aa0*/  ISETP.NE.AND P0, PT, R9, 0x80, PT ;  /* 0x000000800900780c */ /* 0x000fc60003f05270 */
[----:B---3--:R0:W-:Y:S10]  /*4ab0*/  @!P6 STS.64 [R4], R36 ;  /* 0x000000240400e388 */ /* 0x0081f40000000a00 */
[----:B------:R-:W-:Y:S05]  /*4ac0*/  @P0 BRA `(.L_x_11) ;  /* 0xfffffff8006c0947 */ /* 0x000fea000383ffff */
[----:B------:R-:W-:-:S07]  /*4ad0*/  IMAD.MOV.U32 R5, RZ, RZ, RZ ;  /* 0x000000ffff057224 */ /* 0x000fce00078e00ff */
.L_x_12:
[----:B0-2---:R-:W-:-:S05]  /*4ae0*/  VIADD R4, R5, 0x80 ;  /* 0x0000008005047836 */ /* 0x005fca0000000000 */
[----:B------:R-:W-:-:S05]  /*4af0*/  SHF.R.U32.HI R9, RZ, 0x5, R4 ;  /* 0x00000005ff097819 */ /* 0x000fca0000011604 */
[----:B------:R-:W-:-:S05]  /*4b00*/  IMAD R9, R9, 0x4, R28 ;  /* 0x0000000409097824 */ /* 0x000fca00078e021c */
[----:B------:R-:W2:Y:S01]  /*4b10*/  LDL R13, [R9] ;  /* 0x00000000090d7983 */ /* 0x000ea20000100800 */
[C---:B------:R-:W-:Y:S01]  /*4b20*/  LOP3.LUT R4, R5.reuse, 0x18, RZ, 0xc0, !PT ;  /* 0x0000001805047812 */ /* 0x040fe200078ec0ff */
[----:B------:R-:W-:Y:S01]  /*4b30*/  VIADD R11, R5, 0x1 ;  /* 0x00000001050b7836 */ /* 0x000fe20000000000 */
[----:B------:R-:W-:Y:S01]  /*4b40*/  ISETP.GT.U32.AND P0, PT, R3, 0xbff, PT ;  /* 0x00000bff0300780c */ /* 0x000fe20003f04070 */
[C---:B------:R-:W-:Y:S02]  /*4b50*/  VIADD R15, R5.reuse, 0x2 ;  /* 0x00000002050f7836 */ /* 0x040fe40000000000 */
[----:B------:R-:W-:Y:S01]  /*4b60*/  VIADD R17, R5, 0x3 ;  /* 0x0000000305117836 */ /* 0x000fe20000000000 */
[----:B--2---:R-:W-:-:S04]  /*4b70*/  SHF.R.U32.HI R4, RZ, R4, R13 ;  /* 0x00000004ff047219 */ /* 0x004fc8000001160d */
[----:B------:R-:W-:-:S04]  /*4b80*/  LOP3.LUT R4, R4, 0x1, RZ, 0xc0, !PT ;  /* 0x0000000104047812 */ /* 0x000fc800078ec0ff */
[----:B------:R-:W-:Y:S01]  /*4b90*/  ISETP.NE.U32.OR P0, PT, R4, 0x1, P0 ;  /* 0x000000010400780c */ /* 0x000fe20000705470 */
[----:B------:R-:W-:-:S05]  /*4ba0*/  IMAD R4, R5, 0x100, R150 ;  /* 0x0000010005047824 */ /* 0x000fca00078e0296 */
[----:B------:R-:W-:Y:S02]  /*4bb0*/  LEA R12, R4, UR4, 0x1 ;  /* 0x00000004040c7c11 */ /* 0x000fe4000f8e08ff */
[----:B------:R-:W-:-:S04]  /*4bc0*/  LOP3.LUT R4, R11, 0x19, RZ, 0xc0, !PT ;  /* 0x000000190b047812 */ /* 0x000fc800078ec0ff */
[----:B------:R-:W-:Y:S01]  /*4bd0*/  SHF.R.U32.HI R4, RZ, R4, R13 ;  /* 0x00000004ff047219 */ /* 0x000fe2000001160d */
[----:B------:R-:W0:Y:S01]  /*4be0*/  @!P0 LDS.U16 R8, [R12+0x6000] ;  /* 0x006000000c088984 */ /* 0x000e220000000400 */
[C---:B------:R-:W-:Y:S01]  /*4bf0*/  @!P0 LEA R14, R3.reuse, UR4, 0x3 ;  /* 0x00000004030e8c11 */ /* 0x040fe2000f8e18ff */
[----:B------:R-:W-:Y:S01]  /*4c00*/  @!P0 VIADD R3, R3, 0x1 ;  /* 0x0000000103038836 */ /* 0x000fe20000000000 */
[----:B------:R-:W-:Y:S01]  /*4c10*/  LOP3.LUT R4, R4, 0x1, RZ, 0xc0, !PT ;  /* 0x0000000104047812 */ /* 0x000fe200078ec0ff */
[----:B------:R-:W-:-:S03]  /*4c20*/  @!P0 IMAD.IADD R9, R20, 0x1, R5 ;  /* 0x0000000114098824 */ /* 0x000fc600078e0205 */
[----:B------:R-:W-:-:S04]  /*4c30*/  ISETP.GT.U32.AND P1, PT, R3, 0xbff, PT ;  /* 0x00000bff0300780c */ /* 0x000fc80003f24070 */
[----:B------:R-:W-:Y:S02]  /*4c40*/  ISETP.NE.U32.OR P1, PT, R4, 0x1, P1 ;  /* 0x000000010400780c */ /* 0x000fe40000f25470 */
[----:B------:R-:W-:-:S04]  /*4c50*/  LOP3.LUT R4, R15, 0x1a, RZ, 0xc0, !PT ;  /* 0x0000001a0f047812 */ /* 0x000fc800078ec0ff */
[----:B------:R-:W-:-:S04]  /*4c60*/  SHF.R.U32.HI R4, RZ, R4, R13 ;  /* 0x00000004ff047219 */ /* 0x000fc8000001160d */
[----:B------:R-:W-:-:S03]  /*4c70*/  LOP3.LUT R4, R4, 0x1, RZ, 0xc0, !PT ;  /* 0x0000000104047812 */ /* 0x000fc600078ec0ff */
[C---:B------:R-:W-:Y:S01]  /*4c80*/  @!P1 LEA R16, R3.reuse, UR4, 0x3 ;  /* 0x0000000403109c11 */ /* 0x040fe2000f8e18ff */
[----:B------:R-:W-:Y:S02]  /*4c90*/  @!P1 VIADD R3, R3, 0x1 ;  /* 0x0000000103039836 */ /* 0x000fe40000000000 */
[----:B------:R-:W-:-:S03]  /*4ca0*/  @!P1 IMAD.IADD R11, R20, 0x1, R11 ;  /* 0x00000001140b9824 */ /* 0x000fc600078e020b */
[----:B------:R-:W-:-:S04]  /*4cb0*/  ISETP.GT.U32.AND P2, PT, R3, 0xbff, PT ;  /* 0x00000bff0300780c */ /* 0x000fc80003f44070 */
[----:B------:R-:W-:Y:S02]  /*4cc0*/  ISETP.NE.U32.OR P2, PT, R4, 0x1, P2 ;  /* 0x000000010400780c */ /* 0x000fe40001745470 */
[----:B------:R-:W-:Y:S01]  /*4cd0*/  LOP3.LUT R4, R17, 0x1b, RZ, 0xc0, !PT ;  /* 0x0000001b11047812 */ /* 0x000fe200078ec0ff */
[----:B0-----:R0:W-:Y:S03]  /*4ce0*/  @!P0 STS.64 [R14], R8 ;  /* 0x000000080e008388 */ /* 0x0011e60000000a00 */
[----:B------:R-:W-:Y:S01]  /*4cf0*/  SHF.R.U32.HI R4, RZ, R4, R13 ;  /* 0x00000004ff047219 */ /* 0x000fe2000001160d */
[----:B------:R-:W2:Y:S03]  /*4d00*/  @!P1 LDS.U16 R10, [R12+0x6200] ;  /* 0x006200000c0a9984 */ /* 0x000ea60000000400 */
[----:B------:R-:W-:Y:S01]  /*4d10*/  LOP3.LUT R4, R4, 0x1, RZ, 0xc0, !PT ;  /* 0x0000000104047812 */ /* 0x000fe200078ec0ff */
[----:B------:R-:W-:Y:S02]  /*4d20*/  @!P0 STS.U16 [R12+0x6000], RZ ;  /* 0x006000ff0c008388 */ /* 0x000fe40000000400 */
[C---:B0-----:R-:W-:Y:S01]  /*4d30*/  @!P2 LEA R14, R3.reuse, UR4, 0x3 ;  /* 0x00000004030eac11 */ /* 0x041fe2000f8e18ff */
[----:B------:R-:W-:-:S02]  /*4d40*/  @!P2 VIADD R3, R3, 0x1 ;  /* 0x000000010303a836 */ /* 0x000fc40000000000 */
[----:B------:R-:W-:Y:S02]  /*4d50*/  @!P2 IMAD.IADD R9, R20, 0x1, R15 ;  /* 0x000000011409a824 */ /* 0x000fe400078e020f */
[----:B------:R-:W-:Y:S01]  /*4d60*/  VIADD R15, R5, 0x4 ;  /* 0x00000004050f7836 */ /* 0x000fe20000000000 */
[----:B------:R-:W-:-:S04]  /*4d70*/  ISETP.GT.U32.AND P0, PT, R3, 0xbff, PT ;  /* 0x00000bff0300780c */ /* 0x000fc80003f04070 */
[----:B------:R-:W-:Y:S02]  /*4d80*/  ISETP.NE.U32.OR P0, PT, R4, 0x1, P0 ;  /* 0x000000010400780c */ /* 0x000fe40000705470 */
[----:B------:R-:W-:-:S04]  /*4d90*/  LOP3.LUT R4, R15, 0x1c, RZ, 0xc0, !PT ;  /* 0x0000001c0f047812 */ /* 0x000fc800078ec0ff */
[----:B------:R-:W-:-:S04]  /*4da0*/  SHF.R.U32.HI R4, RZ, R4, R13 ;  /* 0x00000004ff047219 */ /* 0x000fc8000001160d */
[----:B------:R-:W-:Y:S01]  /*4db0*/  LOP3.LUT R4, R4, 0x1, RZ, 0xc0, !PT ;  /* 0x0000000104047812 */ /* 0x000fe200078ec0ff */
[----:B--2---:R0:W-:Y:S04]  /*4dc0*/  @!P1 STS.64 [R16], R10 ;  /* 0x0000000a10009388 */ /* 0x0041e80000000a00 */
[----:B------:R-:W2:Y:S04]  /*4dd0*/  @!P2 LDS.U16 R8, [R12+0x6400] ;  /* 0x006400000c08a984 */ /* 0x000ea80000000400 */
[----:B------:R-:W-:Y:S01]  /*4de0*/  @!P1 STS.U16 [R12+0x6200], RZ ;  /* 0x006200ff0c009388 */ /* 0x000fe20000000400 */
        /* <DEDUP_REMOVED lines=26> */
[----:B------:R-:W-:-:S03]  /*4f90*/  @!P2 IMAD.IADD R11, R20, 0x1, R17 ;  /* 0x00000001140ba824 */ /* 0x000fc600078e0211 */
[----:B------:R-:W-:-:S04]  /*4fa0*/  ISETP.GT.U32.AND P0, PT, R3, 0xbff, PT ;  /* 0x00000bff0300780c */ /* 0x000fc80003f04070 */
[----:B------:R-:W-:Y:S01]  /*4fb0*/  ISETP.NE.U32.OR P0, PT, R4, 0x1, P0 ;  /* 0x000000010400780c */ /* 0x000fe20000705470 */
[----:B--2---:R0:W-:Y:S04]  /*4fc0*/  @!P1 STS.64 [R14], R8 ;  /* 0x000000080e009388 */ /* 0x0041e80000000a00 */
[----:B------:R-:W2:Y:S04]  /*4fd0*/  @!P2 LDS.U16 R10, [R12+0x6a00] ;  /* 0x006a00000c0aa984 */ /* 0x000ea80000000400 */
[----:B------:R-:W-:Y:S01]  /*4fe0*/  @!P1 STS.U16 [R12+0x6800], RZ ;  /* 0x006800ff0c009388 */ /* 0x000fe20000000400 */
[----:B0-----:R-:W-:-:S03]  /*4ff0*/  VIADD R14, R5, 0x7 ;  /* 0x00000007050e7836 */ /* 0x001fc60000000000 */
[----:B------:R-:W-:Y:S02]  /*5000*/  @!P0 IMAD.IADD R9, R20, 0x1, R15 ;  /* 0x0000000114098824 */ /* 0x000fe400078e020f */
[----:B------:R-:W-:Y:S01]  /*5010*/  VIADD R5, R5, 0x8 ;  /* 0x0000000805057836 */ /* 0x000fe20000000000 */
[----:B------:R-:W-:Y:S02]  /*5020*/  SHF.R.W.U32.HI R4, RZ, R14, R13 ;  /* 0x0000000eff047219 */ /* 0x000fe40000011e0d */
[C---:B------:R-:W-:Y:S01]  /*5030*/  @!P0 LEA R13, R3.reuse, UR4, 0x3 ;  /* 0x00000004030d8c11 */ /* 0x040fe2000f8e18ff */
[----:B------:R-:W-:Y:S01]  /*5040*/  @!P0 VIADD R3, R3, 0x1 ;  /* 0x0000000103038836 */ /* 0x000fe20000000000 */
[----:B------:R-:W-:-:S04]  /*5050*/  LOP3.LUT R4, R4, 0x1, RZ, 0xc0, !PT ;  /* 0x0000000104047812 */ /* 0x000fc800078ec0ff */
[----:B------:R-:W-:-:S04]  /*5060*/  ISETP.GT.U32.AND P1, PT, R3, 0xbff, PT ;  /* 0x00000bff0300780c */ /* 0x000fc80003f24070 */
[----:B------:R-:W-:-:S13]  /*5070*/  ISETP.NE.U32.OR P1, PT, R4, 0x1, P1 ;  /* 0x000000010400780c */ /* 0x000fda0000f25470 */
[C---:B------:R-:W-:Y:S01]  /*5080*/  @!P1 LEA R4, R3.reuse, UR4, 0x3 ;  /* 0x0000000403049c11 */ /* 0x040fe2000f8e18ff */
[----:B------:R-:W-:Y:S01]  /*5090*/  @!P1 VIADD R3, R3, 0x1 ;  /* 0x0000000103039836 */ /* 0x000fe20000000000 */
[----:B--2---:R0:W-:Y:S04]  /*50a0*/  @!P2 STS.64 [R16], R10 ;  /* 0x0000000a1000a388 */ /* 0x0041e80000000a00 */
[----:B------:R-:W2:Y:S04]  /*50b0*/  @!P0 LDS.U16 R8, [R12+0x6c00] ;  /* 0x006c00000c088984 */ /* 0x000ea80000000400 */
[----:B------:R-:W-:Y:S01]  /*50c0*/  @!P2 STS.U16 [R12+0x6a00], RZ ;  /* 0x006a00ff0c00a388 */ /* 0x000fe20000000400 */
[----:B0-----:R-:W-:-:S03]  /*50d0*/  @!P1 IMAD.IADD R11, R20, 0x1, R14 ;  /* 0x00000001140b9824 */ /* 0x001fc600078e020e */
[----:B--2---:R-:W-:Y:S04]  /*50e0*/  @!P0 STS.64 [R13], R8 ;  /* 0x000000080d008388 */ /* 0x004fe80000000a00 */
[----:B------:R-:W0:Y:S04]  /*50f0*/  @!P1 LDS.U16 R10, [R12+0x6e00] ;  /* 0x006e00000c0a9984 */ /* 0x000e280000000400 */
[----:B------:R2:W-:Y:S01]  /*5100*/  @!P0 STS.U16 [R12+0x6c00], RZ ;  /* 0x006c00ff0c008388 */ /* 0x0005e20000000400 */
[----:B------:R-:W-:-:S03]  /*5110*/  ISETP.NE.AND P0, PT, R5, 0x80, PT ;  /* 0x000000800500780c */ /* 0x000fc60003f05270 */
[----:B0-----:R2:W-:Y:S04]  /*5120*/  @!P1 STS.64 [R4], R10 ;  /* 0x0000000a04009388 */ /* 0x0015e80000000a00 */
[----:B------:R2:W-:Y:S06]  /*5130*/  @!P1 STS.U16 [R12+0x6e00], RZ ;  /* 0x006e00ff0c009388 */ /* 0x0005ec0000000400 */
[----:B------:R-:W-:Y:S05]  /*5140*/  @P0 BRA `(.L_x_12) ;  /* 0xfffffff800640947 */ /* 0x000fea000383ffff */
.L_x_10:
[----:B------:R-:W4:Y:S01]  /*5150*/  LDCU UR10, c[0x0][0x3d4] ;  /* 0x00007a80ff0a77ac */ /* 0x000f220008000800 */
[----:B------:R-:W-:Y:S02]  /*5160*/  FSETP.GTU.FTZ.AND P2, PT, R7, 0.0099999997764825820923, PT ;  /* 0x3c23d70a0700780b */ /* 0x000fe40003f5c000 */
[----:B----4-:R-:W-:-:S04]  /*5170*/  FSETP.GT.FTZ.AND P0, PT, R21, UR10, PT ;  /* 0x0000000a15007c0b */ /* 0x010fc8000bf14000 */
[----:B------:R-:W-:Y:S02]  /*5180*/  ISETP.LT.U32.AND P1, PT, R6, 0xc01, P0 ;  /* 0x00000c010600780c */ /* 0x000fe40000721070 */
[----:B------:R-:W-:Y:S02]  /*5190*/  FSETP.GE.FTZ.AND P0, PT, R7, RZ, PT ;  /* 0x000000ff0700720b */ /* 0x000fe40003f16000 */
[----:B------:R-:W-:-:S04]  /*51a0*/  ISETP.EQ.OR P1, PT, RZ, UR7, P1 ;  /* 0x00000007ff007c0c */ /* 0x000fc80008f22670 */
[----:B------:R-:W-:-:S13]  /*51b0*/  PLOP3.LUT P0, PT, P1, P2, P0, 0xf2, 0x0 ;  /* 0x000000000000781c */ /* 0x000fda0000f05e02 */
[----:B------:R-:W-:Y:S05]  /*51c0*/  @P0 BRA `(.L_x_13) ;  /* 0x00000000006c0947 */ /* 0x000fea0003800000 */
[----:B------:R-:W-:Y:S01]  /*51d0*/  FSETP.GT.FTZ.AND P0, PT, R7, 0.0099999997764825820923, PT ;  /* 0x3c23d70a0700780b */ /* 0x000fe20003f14000 */
[----:B------:R-:W-:-:S12]  /*51e0*/  BSSY.RECONVERGENT B0, `(.L_x_14) ;  /* 0x0000017000007945 */ /* 0x000fd80003800200 */
[----:B------:R-:W-:Y:S05]  /*51f0*/  @!P0 BRA `(.L_x_15) ;  /* 0x00000000002c8947 */ /* 0x000fea0003800000 */
[----:B------:R-:W-:Y:S02]  /*5200*/  ISETP.NE.AND P0, PT, R150, RZ, PT ;  /* 0x000000ff9600720c */ /* 0x000fe40003f05270 */
[C---:B------:R-:W-:Y:S02]  /*5210*/  PRMT R22, R2.reuse, 0x7610, R22 ;  /* 0x0000761002167816 */ /* 0x040fe40000000016 */
[----:B------:R-:W-:-:S09]  /*5220*/  PRMT R25, R2, 0x7610, R25 ;  /* 0x0000761002197816 */ /* 0x000fd20000000019 */
[----:B------:R-:W-:Y:S05]  /*5230*/  @P0 BRA `(.L_x_16) ;  /* 0x0000000000440947 */ /* 0x000fea0003800000 */
[----:B------:R-:W4:Y:S01]  /*5240*/  S2UR UR6, SR_CgaCtaId ;  /* 0x00000000000679c3 */ /* 0x000f220000008800 */
[----:B------:R-:W-:Y:S01]  /*5250*/  UMOV UR5, 0x400 ;  /* 0x0000040000057882 */ /* 0x000fe20000000000 */
[----:B-1----:R-:W-:Y:S02]  /*5260*/  IMAD.MOV.U32 R23, RZ, RZ, R27 ;  /* 0x000000ffff177224 */ /* 0x002fe400078e001b */
[----:B------:R-:W-:Y:S01]  /*5270*/  IMAD.MOV.U32 R21, RZ, RZ, R24 ;  /* 0x000000ffff157224 */ /* 0x000fe200078e0018 */
[----:B----4-:R-:W-:-:S09]  /*5280*/  ULEA UR5, UR6, UR5, 0x18 ;  /* 0x0000000506057291 */ /* 0x010fd2000f8ec0ff */
[----:B------:R4:W-:Y:S01]  /*5290*/  STS [UR5], R27 ;  /* 0x0000001bff007988 */ /* 0x0009e20008000805 */
[----:B------:R-:W-:Y:S05]  /*52a0*/  BRA `(.L_x_16) ;  /* 0x0000000000287947 */ /* 0x000fea0003800000 */
.L_x_15:
[----:B------:R-:W4:Y:S01]  /*52b0*/  S2UR UR6, SR_CgaCtaId ;  /* 0x00000000000679c3 */ /* 0x000f220000008800 */
[----:B------:R-:W-:Y:S01]  /*52c0*/  ISETP.NE.AND P1, PT, R150, RZ, PT ;  /* 0x000000ff9600720c */ /* 0x000fe20003f25270 */
[----:B------:R-:W-:Y:S01]  /*52d0*/  UMOV UR5, 0x400 ;  /* 0x0000040000057882 */ /* 0x000fe20000000000 */
[----:B------:R-:W-:Y:S02]  /*52e0*/  PRMT R2, R25, 0x9910, RZ ;  /* 0x0000991019027816 */ /* 0x000fe400000000ff */
[----:B------:R-:W-:Y:S02]  /*52f0*/  FSEL R24, R21, R24, !P1 ;  /* 0x0000001815187208 */ /* 0x000fe40004800000 */
[----:B------:R-:W-:-:S04]  /*5300*/  ISETP.NE.AND P0, PT, R2, RZ, PT ;  /* 0x000000ff0200720c */ /* 0x000fc80003f05270 */
[----:B------:R-:W-:Y:S02]  /*5310*/  SEL R22, R22, R25, !P0 ;  /* 0x0000001916167207 */ /* 0x000fe40004000000 */
[----:B------:R-:W-:Y:S01]  /*5320*/  PRMT R25, RZ, 0x7610, R25 ;  /* 0x00007610ff197816 */ /* 0x000fe20000000019 */
[----:B----4-:R-:W-:-:S09]  /*5330*/  ULEA UR5, UR6, UR5, 0x18 ;  /* 0x0000000506057291 */ /* 0x010fd2000f8ec0ff */
[----:B------:R-:W4:Y:S03]  /*5340*/  @!P1 LDS R27, [UR5] ;  /* 0x00000005ff1b9984 */ /* 0x000f260008000800 */
.L_x_16:
[----:B------:R-:W-:Y:S05]  /*5350*/  BSYNC.RECONVERGENT B0 ;  /* 0x0000000000007941 */ /* 0x000fea0003800200 */
.L_x_14:
[----:B------:R-:W-:Y:S01]  /*5360*/  UIADD3 UR7, UPT, UPT, UR7, -0x1, URZ ;  /* 0xffffffff07077890 */ /* 0x000fe2000fffe0ff */
[----:B------:R-:W-:Y:S11]  /*5370*/  BRA `(.L_x_17) ;  /* 0xffffffdc00087947 */ /* 0x000ff6000383ffff */
.L_x_13:
[----:B------:R-:W4:Y:S08]  /*5380*/  S2UR UR6, SR_CgaCtaId ;  /* 0x00000000000679c3 */ /* 0x000f300000008800 */
[----:B------:R-:W-:Y:S01]  /*5390*/  BAR.SYNC.DEFER_BLOCKING 0x0 ;  /* 0x0000000000007b1d */ /* 0x000fe20000010000 */
[----:B------:R-:W-:Y:S02]  /*53a0*/  ISETP.NE.AND P1, PT, R150, RZ, PT ;  /* 0x000000ff9600720c */ /* 0x000fe40003f25270 */
[----:B------:R-:W-:-:S03]  /*53b0*/  FSETP.GEU.FTZ.AND P0, PT, R21, UR10, PT ;  /* 0x0000000a15007c0b */ /* 0x000fc6000bf1e000 */
[----:B------:R-:W-:Y:S01]  /*53c0*/  UMOV UR5, 0x400 ;  /* 0x0000040000057882 */ /* 0x000fe20000000000 */
[----:B------:R-:W-:Y:S01]  /*53d0*/  BSSY.RECONVERGENT B0, `(.L_x_18) ;  /* 0x0000012000007945 */ /* 0x000fe20003800200 */
[----:B----4-:R-:W-:-:S09]  /*53e0*/  ULEA UR5, UR6, UR5, 0x18 ;  /* 0x0000000506057291 */ /* 0x010fd2000f8ec0ff */
[----:B------:R-:W4:Y:S02]  /*53f0*/  LDS R2, [UR5] ;  /* 0x00000005ff027984 */ /* 0x000f240008000800 */
[----:B----4-:R-:W-:-:S04]  /*5400*/  SEL R91, R91, R2, !P0 ;  /* 0x000000025b5b7207 */ /* 0x010fc80004000000 */
[----:B------:R-:W-:-:S04]  /*5410*/  ISETP.GE.U32.AND P0, PT, R150, R91, PT ;  /* 0x0000005b9600720c */ /* 0x000fc80003f06070 */
[----:B------:R-:W-:Y:S01]  /*5420*/  ISETP.GT.U32.OR P0, PT, R91, 0xbff, P0 ;  /* 0x00000bff5b00780c */ /* 0x000fe20000704470 */
[----:B------:R-:W-:-:S12]  /*5430*/  @P1 BRA `(.L_x_19) ;  /* 0x00000000002c1947 */ /* 0x000fd80003800000 */
[----:B------:R-:W4:Y:S01]  /*5440*/  S2R R6, SR_LANEID ;  /* 0x0000000000067919 */ /* 0x000f220000000000 */
[----:B---3--:R-:W3:Y:S01]  /*5450*/  LDC.64 R2, c[0x0][0x3a0] ;  /* 0x0000e800ff027b82 */ /* 0x008ee20000000a00 */
[----:B------:R-:W-:Y:S01]  /*5460*/  VOTEU.ANY UR5, UPT, PT ;  /* 0x0000000000057886 */ /* 0x000fe200038e0100 */
[----:B------:R-:W-:Y:S01]  /*5470*/  CREDUX.MAX.S32 UR6, R91 ;  /* 0x000000005b0672cc */ /* 0x000fe20000000200 */
[----:B------:R-:W-:-:S05]  /*5480*/  UFLO.U32 UR5, UR5 ;  /* 0x00000005000572bd */ /* 0x000fca00080e0000 */
[----:B0-2---:R-:W0:Y:S07]  /*5490*/  LDC.64 R4, c[0x0][0x3a8] ;  /* 0x0000ea00ff047b82 */ /* 0x005e2e0000000a00 */
[----:B------:R-:W-:Y:S02]  /*54a0*/  IMAD.U32 R7, RZ, RZ, UR6 ;  /* 0x00000006ff077e24 */ /* 0x000fe4000f8e00ff */
[----:B---3--:R-:W-:-:S05]  /*54b0*/  IMAD.WIDE.U32 R2, R154, 0x4, R2 ;  /* 0x000000049a027825 */ /* 0x008fca00078e0002 */
[----:B------:R2:W-:Y:S01]  /*54c0*/  STG.E desc[UR8][R2.64], R91 ;  /* 0x0000005b02007986 */ /* 0x0005e2000c101908 */
[----:B----4-:R-:W-:-:S13]  /*54d0*/  ISETP.EQ.U32.AND P1, PT, R6, UR5, PT ;  /* 0x0000000506007c0c */ /* 0x010fda000bf22070 */
[----:B0-----:R2:W-:Y:S02]  /*54e0*/  @P1 REDG.E.MAX.S32.STRONG.GPU desc[UR8][R4.64], R7 ;  /* 0x000000070400198e */ /* 0x0015e4000d12e308 */
.L_x_19:
[----:B------:R-:W-:Y:S05]  /*54f0*/  BSYNC.RECONVERGENT B0 ;  /* 0x0000000000007941 */ /* 0x000fea0003800200 */
.L_x_18:
[----:B------:R-:W-:Y:S05]  /*5500*/  @P0 EXIT ;  /* 0x000000000000094d */ /* 0x000fea0003800000 */
[----:B------:R-:W2:Y:S01]  /*5510*/  LDC R25, c[0x0][0x360] ;  /* 0x0000d800ff197b82 */ /* 0x000ea20000000800 */
[----:B------:R-:W4:Y:S01]  /*5520*/  LDCU.64 UR12, c[0x0][0x388] ;  /* 0x00007100ff0c77ac */ /* 0x000f220008000a00 */
[----:B------:R-:W-:Y:S01]  /*5530*/  BSSY.RECONVERGENT B0, `(.L_x_20) ;  /* 0x000003a000007945 */ /* 0x000fe20003800200 */
[----:B------:R-:W0:Y:S01]  /*5540*/  LDCU.64 UR14, c[0x0][0x390] ;  /* 0x00007200ff0e77ac */ /* 0x000e220008000a00 */
[----:B--2---:R-:W2:Y:S01]  /*5550*/  I2F.U32.RP R7, R25 ;  /* 0x0000001900077306 */ /* 0x004ea20000209000 */
[----:B0-----:R-:W-:Y:S01]  /*5560*/  IMAD.IADD R4, R150, 0x1, R25 ;  /* 0x0000000196047824 */ /* 0x001fe200078e0219 */
[----:B------:R-:W-:-:S04]  /*5570*/  ISETP.NE.U32.AND P2, PT, R25, RZ, PT ;  /* 0x000000ff1900720c */ /* 0x000fc80003f45070 */
[----:B------:R-:W-:Y:S02]  /*5580*/  ISETP.GE.U32.AND P0, PT, R4, R91, PT ;  /* 0x0000005b0400720c */ /* 0x000fe40003f06070 */
[----:B------:R-:W-:Y:S01]  /*5590*/  VIMNMX.U32 R5, PT, PT, R91, R4, !PT ;  /* 0x000000045b057248 */ /* 0x000fe20007fe0000 */
[----:B--2---:R-:W0:Y:S02]  /*55a0*/  MUFU.RCP R7, R7 ;  /* 0x0000000700077308 */ /* 0x004e240000001000 */
[----:B0-----:R-:W-:-:S06]  /*55b0*/  VIADD R2, R7, 0xffffffe ;  /* 0x0ffffffe07027836 */ /* 0x001fcc0000000000 */
[----:B---3--:R0:W2:Y:S02]  /*55c0*/  F2I.FTZ.U32.TRUNC.NTZ R3, R2 ;  /* 0x0000000200037305 */ /* 0x0080a4000021f000 */
[----:B0-----:R-:W-:Y:S02]  /*55d0*/  IMAD.MOV.U32 R2, RZ, RZ, RZ ;  /* 0x000000ffff027224 */ /* 0x001fe400078e00ff */
[----:B--2---:R-:W-:-:S04]  /*55e0*/  IMAD.MOV R6, RZ, RZ, -R3 ;  /* 0x000000ffff067224 */ /* 0x004fc800078e0a03 */
[----:B------:R-:W-:Y:S01]  /*55f0*/  IMAD R9, R6, R25, RZ ;  /* 0x0000001906097224 */ /* 0x000fe200078e02ff */
[----:B------:R-:W-:-:S03]  /*5600*/  SEL R6, RZ, 0x1, P0 ;  /* 0x00000001ff067807 */ /* 0x000fc60000000000 */
[----:B------:R-:W-:Y:S01]  /*5610*/  IMAD.HI.U32 R8, R3, R9, R2 ;  /* 0x0000000903087227 */ /* 0x000fe200078e0002 */
[----:B------:R-:W-:-:S05]  /*5620*/  IADD3 R5, PT, PT, R5, -R4, -R6 ;  /* 0x8000000405057210 */ /* 0x000fca0007ffe806 */
[----:B------:R-:W-:-:S04]  /*5630*/  IMAD.HI.U32 R3, R8, R5, RZ ;  /* 0x0000000508037227 */ /* 0x000fc800078e00ff */
[----:B------:R-:W-:-:S04]  /*5640*/  IMAD.MOV R2, RZ, RZ, -R3 ;  /* 0x000000ffff027224 */ /* 0x000fc800078e0a03 */
[----:B------:R-:W-:-:S05]  /*5650*/  IMAD R5, R25, R2, R5 ;  /* 0x0000000219057224 */ /* 0x000fca00078e0205 */
[----:B------:R-:W-:-:S13]  /*5660*/  ISETP.GE.U32.AND P0, PT, R5, R25, PT ;  /* 0x000000190500720c */ /* 0x000fda0003f06070 */
[----:B------:R-:W-:Y:S02]  /*5670*/  @P0 IMAD.IADD R5, R5, 0x1, -R25 ;  /* 0x0000000105050824 */ /* 0x000fe400078e0a19 */
[----:B------:R-:W-:-:S03]  /*5680*/  @P0 VIADD R3, R3, 0x1 ;  /* 0x0000000103030836 */ /* 0x000fc60000000000 */
[----:B------:R-:W-:-:S13]  /*5690*/  ISETP.GE.U32.AND P1, PT, R5, R25, PT ;  /* 0x000000190500720c */ /* 0x000fda0003f26070 */
[----:B------:R-:W-:Y:S01]  /*56a0*/  @P1 VIADD R3, R3, 0x1 ;  /* 0x0000000103031836 */ /* 0x000fe20000000000 */
[----:B------:R-:W-:-:S05]  /*56b0*/  @!P2 LOP3.LUT R3, RZ, R25, RZ, 0x33, !PT ;  /* 0x00000019ff03a212 */ /* 0x000fca00078e33ff */
[----:B------:R-:W-:-:S05]  /*56c0*/  IMAD.IADD R2, R6, 0x1, R3 ;  /* 0x0000000106027824 */ /* 0x000fca00078e0203 */
[C---:B------:R-:W-:Y:S02]  /*56d0*/  LOP3.LUT R3, R2.reuse, 0x3, RZ, 0xc0, !PT ;  /* 0x0000000302037812 */ /* 0x040fe400078ec0ff */
[----:B------:R-:W-:Y:S02]  /*56e0*/  ISETP.GE.U32.AND P1, PT, R2, 0x3, PT ;  /* 0x000000030200780c */ /* 0x000fe40003f26070 */
[----:B------:R-:W-:-:S13]  /*56f0*/  ISETP.NE.AND P0, PT, R3, 0x3, PT ;  /* 0x000000030300780c */ /* 0x000fda0003f05270 */
[----:B----4-:R-:W-:Y:S05]  /*5700*/  @!P0 BRA `(.L_x_21) ;  /* 0x0000000000708947 */ /* 0x010fea0003800000 */
[----:B------:R-:W0:Y:S01]  /*5710*/  LDCU.64 UR6, c[0x0][0x390] ;  /* 0x00007200ff0677ac */ /* 0x000e220008000a00 */
[----:B------:R-:W-:Y:S01]  /*5720*/  IADD3 R5, P0, PT, R93, R150, RZ ;  /* 0x000000965d057210 */ /* 0x000fe20007f1e0ff */
[----:B------:R-:W-:Y:S01]  /*5730*/  VIADD R2, R2, 0x1 ;  /* 0x0000000102027836 */ /* 0x000fe20000000000 */
[----:B------:R-:W-:Y:S01]  /*5740*/  LEA R10, R150, UR4, 0x3 ;  /* 0x00000004960a7c11 */ /* 0x000fe2000f8e18ff */
[----:B------:R-:W2:Y:S02]  /*5750*/  LDCU.64 UR10, c[0x0][0x388] ;  /* 0x00007100ff0a77ac */ /* 0x000ea40008000a00 */
[----:B------:R-:W-:Y:S01]  /*5760*/  IMAD.X R6, RZ, RZ, R0, P0 ;  /* 0x000000ffff067224 */ /* 0x000fe200000e0600 */
[----:B------:R-:W-:-:S05]  /*5770*/  LOP3.LUT R3, R2, 0x3, RZ, 0xc0, !PT ;  /* 0x0000000302037812 */ /* 0x000fca00078ec0ff */
[----:B------:R-:W-:Y:S02]  /*5780*/  IMAD R150, R3, R25, R150 ;  /* 0x0000001903967224 */ /* 0x000fe400078e0296 */
[----:B------:R-:W-:Y:S01]  /*5790*/  IMAD.MOV R11, RZ, RZ, -R3 ;  /* 0x000000ffff0b7224 */ /* 0x000fe200078e0a03 */
[C---:B0-----:R-:W-:Y:S02]  /*57a0*/  LEA R14, P0, R5.reuse, UR6, 0x2 ;  /* 0x00000006050e7c11 */ /* 0x041fe4000f8010ff */
[C---:B--2---:R-:W-:Y:S02]  /*57b0*/  LEA R4, P2, R5.reuse, UR10, 0x1 ;  /* 0x0000000a05047c11 */ /* 0x044fe4000f8408ff */
[C-C-:B------:R-:W-:Y:S02]  /*57c0*/  LEA.HI.X R15, R5.reuse, UR7, R6.reuse, 0x2, P0 ;  /* 0x00000007050f7c11 */ /* 0x140fe400080f1406 */
[----:B------:R-:W-:-:S09]  /*57d0*/  LEA.HI.X R5, R5, UR11, R6, 0x1, P2 ;  /* 0x0000000b05057c11 */ /* 0x000fd200090f0c06 */
.L_x_22:
[----:B0-----:R0:W2:Y:S01]  /*57e0*/  LDS.64 R12, [R10] ;  /* 0x000000000a0c7984 */ /* 0x0010a20000000a00 */
[----:B------:R-:W-:Y:S02]  /*57f0*/  IMAD.MOV.U32 R8, RZ, RZ, R4 ;  /* 0x000000ffff087224 */ /* 0x000fe400078e0004 */
[----:B------:R-:W-:Y:S02]  /*5800*/  IMAD.MOV.U32 R9, RZ, RZ, R5 ;  /* 0x000000ffff097224 */ /* 0x000fe400078e0005 */
[----:B------:R-:W-:Y:S02]  /*5810*/  IMAD.MOV.U32 R6, RZ, RZ, R14 ;  /* 0x000000ffff067224 */ /* 0x000fe400078e000e */
[----:B------:R-:W-:Y:S02]  /*5820*/  IMAD.MOV.U32 R7, RZ, RZ, R15 ;  /* 0x000000ffff077224 */ /* 0x000fe400078e000f */
[----:B------:R-:W-:Y:S02]  /*5830*/  VIADD R11, R11, 0x1 ;  /* 0x000000010b0b7836 */ /* 0x000fe40000000000 */
[----:B------:R-:W-:-:S03]  /*5840*/  IMAD.WIDE.U32 R2, R25, 0x4, R6 ;  /* 0x0000000419027825 */ /* 0x000fc600078e0006 */
[----:B------:R-:W-:Y:S01]  /*5850*/  ISETP.NE.AND P0, PT, R11, RZ, PT ;  /* 0x000000ff0b00720c */ /* 0x000fe20003f05270 */
[----:B------:R-:W-:-:S04]  /*5860*/  IMAD.WIDE.U32 R4, R25, 0x2, R8 ;  /* 0x0000000219047825 */ /* 0x000fc800078e0008 */
[----:B------:R-:W-:Y:S02]  /*5870*/  IMAD.MOV.U32 R14, RZ, RZ, R2 ;  /* 0x000000ffff0e7224 */ /* 0x000fe400078e0002 */
[----:B------:R-:W-:Y:S02]  /*5880*/  IMAD.MOV.U32 R15, RZ, RZ, R3 ;  /* 0x000000ffff0f7224 */ /* 0x000fe400078e0003 */
[----:B0-----:R-:W-:Y:S01]  /*5890*/  IMAD R10, R25, 0x8, R10 ;  /* 0x00000008190a7824 */ /* 0x001fe200078e020a */
[----:B--2---:R0:W-:Y:S04]  /*58a0*/  STG.E.U16 desc[UR8][R8.64], R12 ;  /* 0x0000000c08007986 */ /* 0x0041e8000c101508 */
[----:B------:R0:W-:Y:S01]  /*58b0*/  STG.E desc[UR8][R6.64], R13 ;  /* 0x0000000d06007986 */ /* 0x0001e2000c101908 */
[----:B------:R-:W-:Y:S05]  /*58c0*/  @P0 BRA `(.L_x_22) ;  /* 0xfffffffc00c40947 */ /* 0x000fea000383ffff */
.L_x_21:
[----:B------:R-:W-:Y:S05]  /*58d0*/  BSYNC.RECONVERGENT B0 ;  /* 0x0000000000007941 */ /* 0x000fea0003800200 */
.L_x_20:
[----:B------:R-:W-:Y:S05]  /*58e0*/  @!P1 EXIT ;  /* 0x000000000000994d */ /* 0x000fea0003800000 */
.L_x_23:
[----:B0-2---:R-:W-:Y:S02]  /*58f0*/  LEA R6, R150, UR4, 0x3 ;  /* 0x0000000496067c11 */ /* 0x005fe4000f8e18ff */
[----:B------:R-:W-:Y:S01]  /*5900*/  IADD3 R5, P0, PT, R93, R150, RZ ;  /* 0x000000965d057210 */ /* 0x000fe20007f1e0ff */
[C---:B------:R-:W-:Y:S02]  /*5910*/  IMAD.IADD R150, R25.reuse, 0x1, R150 ;  /* 0x0000000119967824 */ /* 0x040fe400078e0296 */
[----:B------:R-:W-:Y:S01]  /*5920*/  IMAD R7, R25, 0x8, R6 ;  /* 0x0000000819077824 */ /* 0x000fe200078e0206 */
[----:B------:R0:W2:Y:S01]  /*5930*/  LDS.64 R18, [R6] ;  /* 0x0000000006127984 */ /* 0x0000a20000000a00 */
[----:B------:R-:W-:Y:S01]  /*5940*/  IMAD.X R12, RZ, RZ, R0, P0 ;  /* 0x000000ffff0c7224 */ /* 0x000fe200000e0600 */
[----:B------:R-:W-:Y:S01]  /*5950*/  IADD3 R9, P2, PT, R93, R150, RZ ;  /* 0x000000965d097210 */ /* 0x000fe20007f5e0ff */
[----:B------:R-:W-:Y:S01]  /*5960*/  IMAD R8, R25, 0x8, R7 ;  /* 0x0000000819087824 */ /* 0x000fe200078e0207 */
[----:B------:R-:W3:Y:S01]  /*5970*/  LDS.64 R20, [R7] ;  /* 0x0000000007147984 */ /* 0x000ee20000000a00 */
[C---:B------:R-:W-:Y:S01]  /*5980*/  LEA R2, P0, R5.reuse, UR12, 0x1 ;  /* 0x0000000c05027c11 */ /* 0x040fe2000f8008ff */
[--C-:B------:R-:W-:Y:S01]  /*5990*/  IMAD.IADD R150, R150, 0x1, R25.reuse ;  /* 0x0000000196967824 */ /* 0x100fe200078e0219 */
[----:B------:R-:W-:Y:S01]  /*59a0*/  LEA R4, P1, R5, UR14, 0x2 ;  /* 0x0000000e05047c11 */ /* 0x000fe2000f8210ff */
[----:B------:R-:W-:Y:S01]  /*59b0*/  IMAD R10, R25, 0x8, R8 ;  /* 0x00000008190a7824 */ /* 0x000fe200078e0208 */
[----:B-1----:R1:W4:Y:S01]  /*59c0*/  LDS.64 R22, [R8] ;  /* 0x0000000008167984 */ /* 0x0023220000000a00 */
[C-C-:B------:R-:W-:Y:S01]  /*59d0*/  LEA.HI.X R3, R5.reuse, UR13, R12.reuse, 0x1, P0 ;  /* 0x0000000d05037c11 */ /* 0x140fe200080f0c0c */
[----:B------:R-:W-:Y:S01]  /*59e0*/  IMAD.IADD R24, R150, 0x1, R25 ;  /* 0x0000000196187824 */ /* 0x000fe200078e0219 */
[----:B------:R-:W-:Y:S01]  /*59f0*/  LEA.HI.X R5, R5, UR15, R12, 0x2, P1 ;  /* 0x0000000f05057c11 */ /* 0x000fe200088f140c */
[----:B------:R5:W4:Y:S01]  /*5a00*/  LDS.64 R26, [R10] ;  /* 0x000000000a1a7984 */ /* 0x000b220000000a00 */
[----:B------:R-:W-:Y:S01]  /*5a10*/  IMAD.X R12, RZ, RZ, R0, P2 ;  /* 0x000000ffff0c7224 */ /* 0x000fe200010e0600 */
[----:B------:R-:W-:-:S02]  /*5a20*/  IADD3 R150, P2, PT, R93, R150, RZ ;  /* 0x000000965d967210 */ /* 0x000fc40007f5e0ff */
[C---:B0-----:R-:W-:Y:S02]  /*5a30*/  LEA R6, P0, R9.reuse, UR12, 0x1 ;  /* 0x0000000c09067c11 */ /* 0x041fe4000f8008ff */
[----:B-1----:R-:W-:Y:S01]  /*5a40*/  LEA R8, P1, R9, UR14, 0x2 ;  /* 0x0000000e09087c11 */ /* 0x002fe2000f8210ff */
[----:B------:R-:W-:Y:S01]  /*5a50*/  IMAD.X R13, RZ, RZ, R0, P2 ;  /* 0x000000ffff0d7224 */ /* 0x000fe200010e0600 */
[----:B------:R-:W-:Y:S02]  /*5a60*/  IADD3 R17, P3, PT, R93, R24, RZ ;  /* 0x000000185d117210 */ /* 0x000fe40007f7e0ff */
[C-C-:B------:R-:W-:Y:S02]  /*5a70*/  LEA.HI.X R7, R9.reuse, UR13, R12.reuse, 0x1, P0 ;  /* 0x0000000d09077c11 */ /* 0x140fe400080f0c0c */
[----:B------:R-:W-:Y:S01]  /*5a80*/  LEA.HI.X R9, R9, UR15, R12, 0x2, P1 ;  /* 0x0000000f09097c11 */ /* 0x000fe200088f140c */
[----:B------:R-:W-:Y:S01]  /*5a90*/  IMAD.X R28, RZ, RZ, R0, P3 ;  /* 0x000000ffff1c7224 */ /* 0x000fe200018e0600 */
[----:B-----5:R-:W-:-:S02]  /*5aa0*/  LEA R10, P0, R150, UR12, 0x1 ;  /* 0x0000000c960a7c11 */ /* 0x020fc4000f8008ff */
[C---:B------:R-:W-:Y:S02]  /*5ab0*/  LEA R12, P1, R150.reuse, UR14, 0x2 ;  /* 0x0000000e960c7c11 */ /* 0x040fe4000f8210ff */
[C---:B------:R-:W-:Y:S02]  /*5ac0*/  LEA R14, P2, R17.reuse, UR12, 0x1 ;  /* 0x0000000c110e7c11 */ /* 0x040fe4000f8408ff */
[C---:B------:R-:W-:Y:S02]  /*5ad0*/  LEA R16, P3, R17.reuse, UR14, 0x2 ;  /* 0x0000000e11107c11 */ /* 0x040fe4000f8610ff */
[C-C-:B------:R-:W-:Y:S02]  /*5ae0*/  LEA.HI.X R11, R150.reuse, UR13, R13.reuse, 0x1, P0 ;  /* 0x0000000d960b7c11 */ /* 0x140fe400080f0c0d */
[----:B------:R-:W-:Y:S01]  /*5af0*/  LEA.HI.X R13, R150, UR15, R13, 0x2, P1 ;  /* 0x0000000f960d7c11 */ /* 0x000fe200088f140d */
[----:B------:R-:W-:Y:S01]  /*5b00*/  IMAD.IADD R150, R24, 0x1, R25 ;  /* 0x0000000118967824 */ /* 0x000fe200078e0219 */
[C-C-:B------:R-:W-:Y:S01]  /*5b10*/  LEA.HI.X R15, R17.reuse, UR13, R28.reuse, 0x1, P2 ;  /* 0x0000000d110f7c11 */ /* 0x140fe200090f0c1c */
[----:B--2---:R2:W-:Y:S01]  /*5b20*/  STG.E.U16 desc[UR8][R2.64], R18 ;  /* 0x0000001202007986 */ /* 0x0045e2000c101508 */
[----:B------:R-:W-:-:S02]  /*5b30*/  LEA.HI.X R17, R17, UR15, R28, 0x2, P3 ;  /* 0x0000000f11117c11 */ /* 0x000fc400098f141c */
[----:B------:R-:W-:Y:S01]  /*5b40*/  ISETP.GE.U32.AND P0, PT, R150, R91, PT ;  /* 0x0000005b9600720c */ /* 0x000fe20003f06070 */
[----:B------:R2:W-:Y:S04]  /*5b50*/  STG.E desc[UR8][R4.64], R19 ;  /* 0x0000001304007986 */ /* 0x0005e8000c101908 */
[----:B---3--:R2:W-:Y:S04]  /*5b60*/  STG.E.U16 desc[UR8][R6.64], R20 ;  /* 0x0000001406007986 */ /* 0x0085e8000c101508 */
[----:B------:R2:W-:Y:S04]  /*5b70*/  STG.E desc[UR8][R8.64], R21 ;  /* 0x0000001508007986 */ /* 0x0005e8000c101908 */
[----:B----4-:R2:W-:Y:S04]  /*5b80*/  STG.E.U16 desc[UR8][R10.64], R22 ;  /* 0x000000160a007986 */ /* 0x0105e8000c101508 */
[----:B------:R2:W-:Y:S04]  /*5b90*/  STG.E desc[UR8][R12.64], R23 ;  /* 0x000000170c007986 */ /* 0x0005e8000c101908 */
[----:B------:R2:W-:Y:S04]  /*5ba0*/  STG.E.U16 desc[UR8][R14.64], R26 ;  /* 0x0000001a0e007986 */ /* 0x0005e8000c101508 */
[----:B------:R2:W-:Y:S01]  /*5bb0*/  STG.E desc[UR8][R16.64], R27 ;  /* 0x0000001b10007986 */ /* 0x0005e2000c101908 */
[----:B------:R-:W-:Y:S05]  /*5bc0*/  @!P0 BRA `(.L_x_23) ;  /* 0xfffffffc00488947 */ /* 0x000fea000383ffff */
[----:B------:R-:W-:Y:S05]  /*5bd0*/  EXIT ;  /* 0x000000000000794d */ /* 0x000fea0003800000 */
.L_x_8:
[----:B------:R-:W-:Y:S02]  /*5be0*/  IMAD.MOV.U32 R17, RZ, RZ, R10 ;  /* 0x000000ffff117224 */ /* 0x000fe400078e000a */
[----:B------:R-:W-:Y:S02]  /*5bf0*/  IMAD.MOV.U32 R19, RZ, RZ, 0x1 ;  /* 0x00000001ff137424 */ /* 0x000fe400078e00ff */
[----:B------:R-:W-:Y:S02]  /*5c00*/  IMAD.MOV.U32 R32, RZ, RZ, RZ ;  /* 0x000000ffff207224 */ /* 0x000fe400078e00ff */
[----:B------:R-:W-:Y:S02]  /*5c10*/  IMAD.MOV.U32 R18, RZ, RZ, -0x1 ;  /* 0xffffffffff127424 */ /* 0x000fe400078e00ff */
[----:B------:R-:W-:-:S07]  /*5c20*/  IMAD.MOV.U32 R33, RZ, RZ, 0x1f ;  /* 0x0000001fff217424 */ /* 0x000fce00078e00ff */
[----:B------:R-:W-:Y:S05]  /*5c30*/  WARPSYNC.COLLECTIVE R18, `(.L_x_24) ;  /* 0x0000000012087348 */ /* 0x000fea0003c00000 */
[----:B------:R0:W1:Y:S02]  /*5c40*/  SHFL.UP P0, R15, R17, R19, R32 ;  /* 0x04000013110f7389 */ /* 0x0000640000000020 */
[----:B01----:R-:W-:Y:S05]  /*5c50*/  ENDCOLLECTIVE ;  /* 0x000000000000791b */ /* 0x003fea0003800000 */
.L_x_24:
[----:B------:R-:W-:Y:S02]  /*5c60*/  IMAD.MOV.U32 R19, RZ, RZ, 0x2 ;  /* 0x00000002ff137424 */ /* 0x000fe400078e00ff */
[----:B------:R-:W-:-:S04]  /*5c70*/  IMAD.MOV.U32 R11, RZ, RZ, R15 ;  /* 0x000000ffff0b7224 */ /* 0x000fc800078e000f */
[----:B------:R-:W-:-:S04]  /*5c80*/  @P0 IMAD.IADD R11, R10, 0x1, R11 ;  /* 0x000000010a0b0824 */ /* 0x000fc800078e020b */
[----:B------:R-:W-:-:S07]  /*5c90*/  IMAD.MOV.U32 R17, RZ, RZ, R11 ;  /* 0x000000ffff117224 */ /* 0x000fce00078e000b */
[----:B------:R-:W-:Y:S05]  /*5ca0*/  WARPSYNC.COLLECTIVE R18, `(.L_x_25) ;  /* 0x0000000012087348 */ /* 0x000fea0003c00000 */
[----:B------:R0:W1:Y:S02]  /*5cb0*/  SHFL.UP P0, R15, R17, R19, R32 ;  /* 0x04000013110f7389 */ /* 0x0000640000000020 */
[----:B01----:R-:W-:Y:S05]  /*5cc0*/  ENDCOLLECTIVE ;  /* 0x000000000000791b */ /* 0x003fea0003800000 */
.L_x_25:
[----:B------:R-:W-:Y:S02]  /*5cd0*/  IMAD.MOV.U32 R19, RZ, RZ, 0x4 ;  /* 0x00000004ff137424 */ /* 0x000fe400078e00ff */
[----:B------:R-:W-:-:S04]  /*5ce0*/  IMAD.MOV.U32 R12, RZ, RZ, R15 ;  /* 0x000000ffff0c7224 */ /* 0x000fc800078e000f */
[----:B------:R-:W-:-:S04]  /*5cf0*/  @P0 IMAD.IADD R12, R11, 0x1, R12 ;  /* 0x000000010b0c0824 */ /* 0x000fc800078e020c */
[----:B------:R-:W-:-:S07]  /*5d00*/  IMAD.MOV.U32 R17, RZ, RZ, R12 ;  /* 0x000000ffff117224 */ /* 0x000fce00078e000c */
[----:B------:R-:W-:Y:S05]  /*5d10*/  WARPSYNC.COLLECTIVE R18, `(.L_x_26) ;  /* 0x0000000012087348 */ /* 0x000fea0003c00000 */
[----:B------:R0:W1:Y:S02]  /*5d20*/  SHFL.UP P0, R15, R17, R19, R32 ;  /* 0x04000013110f7389 */ /* 0x0000640000000020 */
[----:B01----:R-:W-:Y:S05]  /*5d30*/  ENDCOLLECTIVE ;  /* 0x000000000000791b */ /* 0x003fea0003800000 */
.L_x_26:
[----:B------:R-:W-:Y:S02]  /*5d40*/  IMAD.MOV.U32 R19, RZ, RZ, 0x8 ;  /* 0x00000008ff137424 */ /* 0x000fe400078e00ff */
[----:B------:R-:W-:-:S04]  /*5d50*/  IMAD.MOV.U32 R13, RZ, RZ, R15 ;  /* 0x000000ffff0d7224 */ /* 0x000fc800078e000f */
[----:B------:R-:W-:Y:S02]  /*5d60*/  @P0 IMAD.IADD R13, R12, 0x1, R13 ;  /* 0x000000010c0d0824 */ /* 0x000fe400078e020d */
[----:B------:R-:W-:Y:S02]  /*5d70*/  IMAD.MOV.U32 R12, RZ, RZ, 0x1f ;  /* 0x0000001fff0c7424 */ /* 0x000fe400078e00ff */
[----:B------:R-:W-:-:S07]  /*5d80*/  IMAD.MOV.U32 R17, RZ, RZ, R13 ;  /* 0x000000ffff117224 */ /* 0x000fce00078e000d */
[----:B------:R-:W-:Y:S05]  /*5d90*/  WARPSYNC.COLLECTIVE R18, `(.L_x_27) ;  /* 0x0000000012087348 */ /* 0x000fea0003c00000 */
[----:B------:R0:W1:Y:S02]  /*5da0*/  SHFL.UP P0, R15, R17, R19, R32 ;  /* 0x04000013110f7389 */ /* 0x0000640000000020 */
[----:B01----:R-:W-:Y:S05]  /*5db0*/  ENDCOLLECTIVE ;  /* 0x000000000000791b */ /* 0x003fea0003800000 */
.L_x_27:
[----:B------:R-:W-:Y:S02]  /*5dc0*/  IMAD.MOV.U32 R19, RZ, RZ, 0x10 ;  /* 0x00000010ff137424 */ /* 0x000fe400078e00ff */
[----:B------:R-:W-:-:S04]  /*5dd0*/  IMAD.MOV.U32 R14, RZ, RZ, R15 ;  /* 0x000000ffff0e7224 */ /* 0x000fc800078e000f */
[----:B------:R-:W-:-:S04]  /*5de0*/  @P0 IMAD.IADD R14, R13, 0x1, R14 ;  /* 0x000000010d0e0824 */ /* 0x000fc800078e020e */
[----:B------:R-:W-:-:S07]  /*5df0*/  IMAD.MOV.U32 R17, RZ, RZ, R14 ;  /* 0x000000ffff117224 */ /* 0x000fce00078e000e */
[----:B------:R-:W-:Y:S05]  /*5e00*/  WARPSYNC.COLLECTIVE R18, `(.L_x_28) ;  /* 0x0000000012087348 */ /* 0x000fea0003c00000 */
[----:B------:R0:W1:Y:S02]  /*5e10*/  SHFL.UP P0, R15, R17, R19, R32 ;  /* 0x04000013110f7389 */ /* 0x0000640000000020 */
[----:B01----:R-:W-:Y:S05]  /*5e20*/  ENDCOLLECTIVE ;  /* 0x000000000000791b */ /* 0x003fea0003800000 */
.L_x_28:
[----:B------:R-:W-:-:S04]  /*5e30*/  @P0 IMAD.IADD R15, R14, 0x1, R15 ;  /* 0x000000010e0f0824 */ /* 0x000fc800078e020f */
[----:B------:R-:W-:Y:S02]  /*5e40*/  IMAD.MOV.U32 R13, RZ, RZ, R15 ;  /* 0x000000ffff0d7224 */ /* 0x000fe400078e000f */
[----:B------:R-:W-:-:S07]  /*5e50*/  IMAD.IADD R10, R15, 0x1, -R10 ;  /* 0x000000010f0a7824 */ /* 0x000fce00078e0a0a */
[----:B------:R-:W-:Y:S05]  /*5e60*/  WARPSYNC.COLLECTIVE R18, `(.L_x_29) ;  /* 0x0000000012087348 */ /* 0x000fea0003c00000 */
[----:B------:R0:W1:Y:S02]  /*5e70*/  SHFL.IDX P0, R11, R13, R12, R33 ;  /* 0x0000000c0d0b7389 */ /* 0x0000640000000021 */
[----:B01----:R-:W-:Y:S05]  /*5e80*/  ENDCOLLECTIVE ;  /* 0x000000000000791b */ /* 0x003fea0003800000 */
.L_x_29:
[----:B------:R-:W-:Y:S02]  /*5e90*/  IMAD.MOV.U32 R13, RZ, RZ, R23 ;  /* 0x000000ffff0d7224 */ /* 0x000fe400078e0017 */
[----:B------:R-:W-:Y:S02]  /*5ea0*/  IMAD.MOV.U32 R12, RZ, RZ, RZ ;  /* 0x000000ffff0c7224 */ /* 0x000fe400078e00ff */
[----:B------:R-:W-:-:S07]  /*5eb0*/  IMAD.MOV.U32 R16, RZ, RZ, R11 ;  /* 0x000000ffff107224 */ /* 0x000fce00078e000b */
[----:B------:R-:W-:Y:S05]  /*5ec0*/  WARPSYNC.COLLECTIVE R18, `(.L_x_30) ;  /* 0x0000000012087348 */ /* 0x000fea0003c00000 */
[----:B------:R0:W1:Y:S02]  /*5ed0*/  SHFL.IDX P0, R11, R13, R12, R33 ;  /* 0x0000000c0d0b7389 */ /* 0x0000640000000021 */
[----:B01----:R-:W-:Y:S05]  /*5ee0*/  ENDCOLLECTIVE ;  /* 0x000000000000791b */ /* 0x003fea0003800000 */
.L_x_30:
[----:B------:R-:W-:Y:S02]  /*5ef0*/  IMAD.IADD R16, R23, 0x1, R16 ;  /* 0x0000000117107824 */ /* 0x000fe400078e0210 */
[----:B------:R-:W-:Y:S01]  /*5f00*/  IMAD.MOV.U32 R17, RZ, RZ, R11 ;  /* 0x000000ffff117224 */ /* 0x000fe200078e000b */
[----:B------:R-:W-:Y:S06]  /*5f10*/  BRA `(.L_x_31) ;  /* 0xffffffe000c87947 */ /* 0x000fec000383ffff */
.L_x_32:
[----:B------:R-:W-:-:S00]  /*5f20*/  BRA `(.L_x_32) ;  /* 0xfffffffc00fc7947 */ /* 0x000fc0000383ffff */
[----:B------:R-:W-:-:S00]  /*5f30*/  NOP ;  /* 0x0000000000007918 */ /* 0x000fc00000000000 */
        /* <DEDUP_REMOVED lines=12> */
.L_x_2049:


//--------------------- .text._ZN17fastertransformer19segmented_topp_impl27segmented_top_p_single_passINS0_28Segmented_topk_kernel_paramsI6__halfiLi256ELi1EEELi224EEEvNS0_20TopKPerSegmentParamsE --------------------------
	.section	.text._ZN17fastertransformer19segmented_topp_impl27segmented_top_p_single_passINS0_28Segmented_topk_kernel_paramsI6__halfiLi256ELi1EEELi224EEEvNS0_20TopKPerSegmentParamsE,"ax",@progbits
	.align	128
        .global         _ZN17fastertransformer19segmented_topp_impl27segmented_top_p_single_passINS0_28Segmented_topk_kernel_paramsI6__halfiLi256ELi1EEELi224EEEvNS0_20TopKPerSegmentParamsE
        .type           _ZN17fastertransformer19segmented_topp_impl27segmented_top_p_single_passINS0_28Segmented_topk_kernel_paramsI6__halfiLi256ELi1EEELi224EEEvNS0_20TopKPerSegmentParamsE,@function
        .size           _ZN17fastertransformer19segmented_topp_impl27segmented_top_p_single_passINS0_28Segmented_topk_kernel_paramsI6__halfiLi256ELi1EEELi224EEEvNS0_20TopKPerSegmentParamsE,(.L_x_2050 - _ZN17fastertransformer19segmented_topp_impl27segmented_top_p_single_passINS0_28Segmented_topk_kernel_paramsI6__halfiLi256ELi1EEELi224EEEvNS0_20TopKPerSegmentParamsE)
        .other          _ZN17fastertransformer19segmented_topp_impl27segmented_top_p_single_passINS0_28Segmented_topk_kernel_paramsI6__halfiLi256ELi1EEELi224EEEvNS0_20TopKPerSegmentParamsE,@"STO_CUDA_ENTRY STV_DEFAULT"
_ZN17fastertransformer19segmented_topp_impl27segmented_top_p_single_passINS0_28Segmented_topk_kernel_paramsI6__halfiLi256ELi1EEELi224EEEvNS0_20TopKPerSegmentParamsE:
.text._ZN17fastertransformer19segmented_topp_impl27segmented_top_p_single_passINS0_28Segmented_topk_kernel_paramsI6__halfiLi256ELi1EEELi224EEEvNS0_20TopKPerSegmentParamsE:
        /* <DEDUP_REMOVED lines=25> */
.L_x_33:
[----:B------:R-:W0:Y:S01]  /*0190*/  LDC.64 R8, c[0x0][0x3c8] ;  /* 0x0000f200ff087b82 */ /* 0x000e220000000a00 */
[----:B------:R-:W1:Y:S01]  /*01a0*/  S2R R119, SR_TID.X ;  /* 0x0000000000777919 */ /* 0x000e620000002100 */
[----:B------:R-:W-:-:S06]  /*01b0*/  PRMT R118, RZ, 0x7610, R118 ;  /* 0x00007610ff767816 */ /* 0x000fcc0000000076 */
[----:B------:R-:W2:Y:S01]  /*01c0*/  LDC.64 R128, c[0x0][0x380] ;  /* 0x0000e000ff807b82 */ /* 0x000ea20000000a00 */
[----:B0-----:R-:W-:-:S04]  /*01d0*/  IABS R5, R9 ;  /* 0x0000000900057213 */ /* 0x001fc80000000000 */
[----:B------:R-:W0:Y:S01]  /*01e0*/  I2F.RP R0, R5 ;  /* 0x0000000500007306 */ /* 0x000e220000209400 */
[----:B-1----:R-:W-:-:S07]  /*01f0*/  IMAD R121, R119, 0xe0, RZ ;  /* 0x000000e077797824 */ /* 0x002fce00078e02ff */
        /* <DEDUP_REMOVED lines=33> */
[----:B------:R-:W-:Y:S01]  /*0410*/  PRMT R112, RZ, 0x7610, R112 ;  /* 0x00007610ff707816 */ /* 0x000fe20000000070 */
[C---:B------:R-:W-:Y:S01]  /*0420*/  VIADD R0, R121.reuse, 0xc ;  /* 0x0000000c79007836 */ /* 0x040fe20000000000 */
[----:B------:R-:W-:Y:S01]  /*0430*/  ISETP.GE.AND P2, PT, R4, R75, PT ;  /* 0x0000004b0400720c */ /* 0x000fe20003f46270 */
[----:B------:R-:W-:-:S03]  /*0440*/  IMAD.WIDE.U32 R126, R121, 0x2, R128 ;  /* 0x00000002797e7825 */ /* 0x000fc600078e0080 */
[----:B------:R-:W-:Y:S01]  /*0450*/  ISETP.GE.AND P0, PT, R0, R75, PT ;  /* 0x0000004b0000720c */ /* 0x000fe20003f06270 */
[C---:B------:R-:W-:Y:S01]  /*0460*/  VIADD R0, R121.reuse, 0xf ;  /* 0x0000000f79007836 */ /* 0x040fe20000000000 */
[----:B------:R-:W2:Y:S01]  /*0470*/  @!P3 LDG.E.U16 R118, desc[UR8][R126.64+0x10] ;  /* 0x000010087e76b981 */ /* 0x000ea2000c1e1500 */
[----:B------:R-:W-:-:S03]  /*0480*/  VIADD R2, R121, 0xd ;  /* 0x0000000d79027836 */ /* 0x000fc60000000000 */
[-C--:B------:R-:W-:Y:S01]  /*0490*/  ISETP.GE.AND P3, PT, R0, R75.reuse, PT ;  /* 0x0000004b0000720c */ /* 0x080fe20003f66270 */
[C---:B------:R-:W-:Y:S01]  /*04a0*/  VIADD R0, R121.reuse, 0x10 ;  /* 0x0000001079007836 */ /* 0x040fe20000000000 */
[----:B------:R-:W3:Y:S01]  /*04b0*/  @!P4 LDG.E.U16 R116, desc[UR8][R126.64+0x12] ;  /* 0x000012087e74c981 */ /* 0x000ee2000c1e1500 */
[----:B------:R-:W-:Y:S02]  /*04c0*/  PRMT R110, RZ, 0x7610, R110 ;  /* 0x00007610ff6e7816 */ /* 0x000fe4000000006e */
[----:B------:R-:W-:Y:S01]  /*04d0*/  PRMT R114, RZ, 0x7610, R114 ;  /* 0x00007610ff727816 */ /* 0x000fe20000000072 */
[----:B------:R-:W4:Y:S01]  /*04e0*/  @!P6 LDG.E.U16 R112, desc[UR8][R126.64+0x16] ;  /* 0x000016087e70e981 */ /* 0x000f22000c1e1500 */
[-C--:B------:R-:W-:Y:S01]  /*04f0*/  ISETP.GE.AND P4, PT, R0, R75.reuse, PT ;  /* 0x0000004b0000720c */ /* 0x080fe20003f86270 */
[C---:B------:R-:W-:Y:S01]  /*0500*/  VIADD R0, R121.reuse, 0x12 ;  /* 0x0000001279007836 */ /* 0x040fe20000000000 */
[-C--:B------:R-:W-:Y:S01]  /*0510*/  ISETP.GE.AND P1, PT, R2, R75.reuse, PT ;  /* 0x0000004b0200720c */ /* 0x080fe20003f26270 */
[----:B------:R-:W5:Y:S03]  /*0520*/  @!P0 LDG.E.U16 R110, desc[UR8][R126.64+0x18] ;  /* 0x000018087e6e8981 */ /* 0x000f66000c1e1500 */
[-C--:B------:R-:W-:Y:S01]  /*0530*/  ISETP.GE.AND P6, PT, R0, R75.reuse, PT ;  /* 0x0000004b0000720c */ /* 0x080fe20003fc6270 */
[C---:B------:R-:W-:Y:S01]  /*0540*/  VIADD R0, R121.reuse, 0x13 ;  /* 0x0000001379007836 */ /* 0x040fe20000000000 */
[----:B------:R-:W-:Y:S01]  /*0550*/  PRMT R106, RZ, 0x7610, R106 ;  /* 0x00007610ff6a7816 */ /* 0x000fe2000000006a */
[C---:B------:R-:W-:Y:S01]  /*0560*/  VIADD R2, R121.reuse, 0x11 ;  /* 0x0000001179027836 */ /* 0x040fe20000000000 */
[----:B------:R-:W4:Y:S02]  /*0570*/  @!P5 LDG.E.U16 R114, desc[UR8][R126.64+0x14] ;  /* 0x000014087e72d981 */ /* 0x000f24000c1e1500 */
[-C--:B------:R-:W-:Y:S01]  /*0580*/  ISETP.GE.AND P0, PT, R0, R75.reuse, PT ;  /* 0x0000004b0000720c */ /* 0x080fe20003f06270 */
[----:B------:R-:W-:Y:S01]  /*0590*/  VIADD R0, R121, 0x15 ;  /* 0x0000001579007836 */ /* 0x000fe20000000000 */
[----:B------:R-:W-:Y:S01]  /*05a0*/  ISETP.GE.AND P5, PT, R2, R75, PT ;  /* 0x0000004b0200720c */ /* 0x000fe20003fa6270 */
[----:B------:R-:W5:Y:S01]  /*05b0*/  @!P2 LDG.E.U16 R106, desc[UR8][R126.64+0x1c] ;  /* 0x00001c087e6aa981 */ /* 0x000f62000c1e1500 */
[----:B------:R-:W-:-:S02]  /*05c0*/  PRMT R104, RZ, 0x7610, R104 ;  /* 0x00007610ff687816 */ /* 0x000fc40000000068 */
[-C--:B------:R-:W-:Y:S01]  /*05d0*/  ISETP.GE.AND P2, PT, R0, R75.reuse, PT ;  /* 0x0000004b0000720c */ /* 0x080fe20003f46270 */
[C---:B------:R-:W-:Y:S01]  /*05e0*/  VIADD R0, R121.reuse, 0x16 ;  /* 0x0000001679007836 */ /* 0x040fe20000000000 */
[----:B------:R-:W-:Y:S01]  /*05f0*/  PRMT R108, RZ, 0x7610, R108 ;  /* 0x00007610ff6c7816 */ /* 0x000fe2000000006c */
[C---:B------:R-:W-:Y:S01]  /*0600*/  VIADD R2, R121.reuse, 0x14 ;  /* 0x0000001479027836 */ /* 0x040fe20000000000 */
        /* <DEDUP_REMOVED lines=44> */
[----:B------:R-:W-:Y:S01]  /*08d0*/  PRMT R81, RZ, 0x7610, R81 ;  /* 0x00007610ff517816 */ /* 0x000fe20000000051 */
[C---:B------:R-:W-:Y:S01]  /*08e0*/  VIADD R2, R121.reuse, 0x20 ;  /* 0x0000002079027836 */ /* 0x040fe20000000000 */
[-C--:B------:R-:W-:Y:S01]  /*08f0*/  ISETP.GE.AND P0, PT, R0, R75.reuse, PT ;  /* 0x0000004b0000720c */ /* 0x080fe20003f06270 */
[C---:B------:R-:W-:Y:S01]  /*0900*/  VIADD R0, R121.reuse, 0x22 ;  /* 0x0000002279007836 */ /* 0x040fe20000000000 */
[----:B------:R-:W5:Y:S01]  /*0910*/  @!P6 LDG.E.U16 R85, desc[UR8][R126.64+0x32] ;  /* 0x000032087e55e981 */ /* 0x000f62000c1e1500 */
[----:B------:R-:W-:Y:S02]  /*0920*/  PRMT R79, RZ, 0x7610, R79 ;  /* 0x00007610ff4f7816 */ /* 0x000fe4000000004f */
[----:B------:R-:W-:Y:S01]  /*0930*/  PRMT R92, RZ, 0x7610, R92 ;  /* 0x00007610ff5c7816 */ /* 0x000fe2000000005c */
[----:B------:R-:W5:Y:S01]  /*0940*/  @!P1 LDG.E.U16 R81, desc[UR8][R126.64+0x36] ;  /* 0x000036087e519981 */ /* 0x000f62000c1e1500 */
[-C--:B------:R-:W-:Y:S01]  /*0950*/  ISETP.GE.AND P6, PT, R2, R75.reuse, PT ;  /* 0x0000004b0200720c */ /* 0x080fe20003fc6270 */
[C---:B------:R-:W-:Y:S01]  /*0960*/  VIADD R2, R121.reuse, 0x23 ;  /* 0x0000002379027836 */ /* 0x040fe20000000000 */
[----:B------:R-:W-:Y:S01]  /*0970*/  ISETP.GE.AND P1, PT, R0, R75, PT ;  /* 0x0000004b0000720c */ /* 0x000fe20003f26270 */
[----:B------:R-:W-:Y:S01]  /*0980*/  VIADD R0, R121, 0x24 ;  /* 0x0000002479007836 */ /* 0x000fe20000000000 */
[----:B------:R-:W5:Y:S01]  /*0990*/  @!P2 LDG.E.U16 R79, desc[UR8][R126.64+0x38] ;  /* 0x000038087e4fa981 */ /* 0x000f62000c1e1500 */
[----:B------:R-:W-:-:S02]  /*09a0*/  PRMT R88, RZ, 0x7610, R88 ;  /* 0x00007610ff587816 */ /* 0x000fc40000000058 */
[-C--:B------:R-:W-:Y:S01]  /*09b0*/  ISETP.GE.AND P2, PT, R2, R75.reuse, PT ;  /* 0x0000004b0200720c */ /* 0x080fe20003f46270 */
[----:B------:R-:W5:Y:S01]  /*09c0*/  @!P3 LDG.E.U16 R92, desc[UR8][R126.64+0x3a] ;  /* 0x00003a087e5cb981 */ /* 0x000f62000c1e1500 */
[-C--:B------:R-:W-:Y:S01]  /*09d0*/  ISETP.GE.AND P3, PT, R0, R75.reuse, PT ;  /* 0x0000004b0000720c */ /* 0x080fe20003f66270 */
[C---:B------:R-:W-:Y:S01]  /*09e0*/  VIADD R2, R121.reuse, 0x26 ;  /* 0x0000002679027836 */ /* 0x040fe20000000000 */
[----:B------:R-:W-:Y:S01]  /*09f0*/  PRMT R90, RZ, 0x7610, R90 ;  /* 0x00007610ff5a7816 */ /* 0x000fe2000000005a */
[C---:B------:R-:W-:Y:S01]  /*0a00*/  VIADD R0, R121.reuse, 0x25 ;  /* 0x0000002579007836 */ /* 0x040fe20000000000 */
[----:B------:R-:W5:Y:S01]  /*0a10*/  @!P5 LDG.E.U16 R88, desc[UR8][R126.64+0x3e] ;  /* 0x00003e087e58d981 */ /* 0x000f62000c1e1500 */
[----:B------:R-:W-:Y:S02]  /*0a20*/  PRMT R82, RZ, 0x7610, R82 ;  /* 0x00007610ff527816 */ /* 0x000fe40000000052 */
[-C--:B------:R-:W-:Y:S01]  /*0a30*/  ISETP.GE.AND P5, PT, R2, R75.reuse, PT ;  /* 0x0000004b0200720c */ /* 0x080fe20003fa6270 */
[----:B------:R-:W5:Y:S01]  /*0a40*/  @!P4 LDG.E.U16 R90, desc[UR8][R126.64+0x3c] ;  /* 0x00003c087e5ac981 */ /* 0x000f62000c1e1500 */
[----:B------:R-:W-:Y:S01]  /*0a50*/  PRMT R86, RZ, 0x7610, R86 ;  /* 0x00007610ff567816 */ /* 0x000fe20000000056 */
[C---:B------:R-:W-:Y:S01]  /*0a60*/  VIADD R2, R121.reuse, 0x29 ;  /* 0x0000002979027836 */ /* 0x040fe20000000000 */
[----:B------:R-:W-:Y:S01]  /*0a70*/  PRMT R78, RZ, 0x7610, R78 ;  /* 0x00007610ff4e7816 */ /* 0x000fe2000000004e */
[C---:B------:R-:W-:Y:S01]  /*0a80*/  VIADD R4, R121.reuse, 0x2b ;  /* 0x0000002b79047836 */ /* 0x040fe20000000000 */
[-C--:B------:R-:W-:Y:S01]  /*0a90*/  ISETP.GE.AND P4, PT, R0, R75.reuse, PT ;  /* 0x0000004b0000720c */ /* 0x080fe20003f86270 */
[----:B------:R-:W-:Y:S01]  /*0aa0*/  VIADD R0, R121, 0x27 ;  /* 0x0000002779007836 */ /* 0x000fe20000000000 */
[----:B------:R-:W5:Y:S01]  /*0ab0*/  @!P1 LDG.E.U16 R82, desc[UR8][R126.64+0x44] ;  /* 0x000044087e529981 */ /* 0x000f62000c1e1500 */
[----:B------:R-:W-:-:S02]  /*0ac0*/  ISETP.GE.AND P1, PT, R2, R75, PT ;  /* 0x0000004b0200720c */ /* 0x000fc40003f26270 */
[----:B------:R-:W-:Y:S01]  /*0ad0*/  PRMT R84, RZ, 0x7610, R84 ;  /* 0x00007610ff547816 */ /* 0x000fe20000000054 */
[----:B------:R-:W5:Y:S01]  /*0ae0*/  @!P6 LDG.E.U16 R86, desc[UR8][R126.64+0x40] ;  /* 0x000040087e56e981 */ /* 0x000f62000c1e1500 */
[----:B------:R-:W-:Y:S02]  /*0af0*/  PRMT R2, RZ, 0x7610, R2 ;  /* 0x00007610ff027816 */ /* 0x000fe40000000002 */
[-C--:B------:R-:W-:Y:S01]  /*0b00*/  ISETP.GE.AND P6, PT, R0, R75.reuse, PT ;  /* 0x0000004b0000720c */ /* 0x080fe20003fc6270 */
[----:B------:R-:W5:Y:S01]  /*0b10*/  @!P3 LDG.E.U16 R78, desc[UR8][R126.64+0x48] ;  /* 0x000048087e4eb981 */ /* 0x000f62000c1e1500 */
[-C--:B------:R-:W-:Y:S01]  /*0b20*/  ISETP.GE.AND P3, PT, R4, R75.reuse, PT ;  /* 0x0000004b0400720c */ /* 0x080fe20003f66270 */
[C---:B------:R-:W-:Y:S02]  /*0b30*/  VIADD R0, R121.reuse, 0x28 ;  /* 0x0000002879007836 */ /* 0x040fe40000000000 */
[C---:B------:R-:W-:Y:S01]  /*0b40*/  VIADD R4, R121.reuse, 0x2d ;  /* 0x0000002d79047836 */ /* 0x040fe20000000000 */
[----:B------:R-:W-:Y:S01]  /*0b50*/  PRMT R80, RZ, 0x7610, R80 ;  /* 0x00007610ff507816 */ /* 0x000fe20000000050 */
[----:B------:R-:W5:Y:S01]  /*0b60*/  @!P0 LDG.E.U16 R84, desc[UR8][R126.64+0x42] ;  /* 0x000042087e548981 */ /* 0x000f62000c1e1500 */
[----:B------:R-:W-:Y:S01]  /*0b70*/  ISETP.GE.AND P0, PT, R0, R75, PT ;  /* 0x0000004b0000720c */ /* 0x000fe20003f06270 */
[----:B------:R-:W-:-:S02]  /*0b80*/  VIADD R0, R121, 0x2a ;  /* 0x0000002a79007836 */ /* 0x000fc40000000000 */
[----:B------:R-:W5:Y:S01]  /*0b90*/  @!P5 LDG.E.U16 R2, desc[UR8][R126.64+0x4c] ;  /* 0x00004c087e02d981 */ /* 0x000f62000c1e1500 */
[-C--:B------:R-:W-:Y:S02]  /*0ba0*/  ISETP.GE.AND P5, PT, R4, R75.reuse, PT ;  /* 0x0000004b0400720c */ /* 0x080fe40003fa6270 */
[----:B------:R-:W-:Y:S01]  /*0bb0*/  PRMT R4, RZ, 0x7610, R4 ;  /* 0x00007610ff047816 */ /* 0x000fe20000000004 */
[C---:B------:R-:W-:Y:S01]  /*0bc0*/  VIADD R10, R121.reuse, 0x2e ;  /* 0x0000002e790a7836 */ /* 0x040fe20000000000 */
[----:B------:R-:W5:Y:S01]  /*0bd0*/  @!P2 LDG.E.U16 R80, desc[UR8][R126.64+0x46] ;  /* 0x000046087e50a981 */ /* 0x000f62000c1e1500 */
[-C--:B------:R-:W-:Y:S02]  /*0be0*/  ISETP.GE.AND P2, PT, R0, R75.reuse, PT ;  /* 0x0000004b0000720c */ /* 0x080fe40003f46270 */
[----:B------:R-:W-:Y:S01]  /*0bf0*/  PRMT R0, RZ, 0x7610, R0 ;  /* 0x00007610ff007816 */ /* 0x000fe20000000000 */
[----:B------:R-:W5:Y:S01]  /*0c00*/  @!P6 LDG.E.U16 R4, desc[UR8][R126.64+0x4e] ;  /* 0x00004e087e04e981 */ /* 0x000f62000c1e1500 */
[----:B------:R-:W-:Y:S01]  /*0c10*/  PRMT R8, RZ, 0x7610, R8 ;  /* 0x00007610ff087816 */ /* 0x000fe20000000008 */
[C---:B------:R-:W-:Y:S01]  /*0c20*/  VIADD R6, R121.reuse, 0x2c ;  /* 0x0000002c79067836 */ /* 0x040fe20000000000 */
[-C--:B------:R-:W-:Y:S01]  /*0c30*/  ISETP.GE.AND P6, PT, R10, R75.reuse, PT ;  /* 0x0000004b0a00720c */ /* 0x080fe20003fc6270 */
[----:B------:R-:W-:Y:S01]  /*0c40*/  VIADD R10, R121, 0x30 ;  /* 0x00000030790a7836 */ /* 0x000fe20000000000 */
[----:B------:R-:W5:Y:S02]  /*0c50*/  @!P4 LDG.E.U16 R0, desc[UR8][R126.64+0x4a] ;  /* 0x00004a087e00c981 */ /* 0x000f64000c1e1500 */
[----:B------:R-:W-:-:S02]  /*0c60*/  ISETP.GE.AND P4, PT, R6, R75, PT ;  /* 0x0000004b0600720c */ /* 0x000fc40003f86270 */
[----:B------:R-:W5:Y:S01]  /*0c70*/  @!P1 LDG.E.U16 R8, desc[UR8][R126.64+0x52] ;  /* 0x000052087e089981 */ /* 0x000f62000c1e1500 */
[-C--:B------:R-:W-:Y:S02]  /*0c80*/  ISETP.GE.AND P1, PT, R10, R75.reuse, PT ;  /* 0x0000004b0a00720c */ /* 0x080fe40003f26270 */
[----:B------:R-:W-:Y:S01]  /*0c90*/  PRMT R10, RZ, 0x7610, R10 ;  /* 0x00007610ff0a7816 */ /* 0x000fe2000000000a */
[C---:B------:R-:W-:Y:S01]  /*0ca0*/  VIADD R16, R121.reuse, 0x31 ;  /* 0x0000003179107836 */ /* 0x040fe20000000000 */
[----:B------:R-:W-:Y:S02]  /*0cb0*/  PRMT R6, RZ, 0x7610, R6 ;  /* 0x00007610ff067816 */ /* 0x000fe40000000006 */
[----:B------:R-:W-:Y:S02]  /*0cc0*/  PRMT R14, RZ, 0x7610, R14 ;  /* 0x00007610ff0e7816 */ /* 0x000fe4000000000e */
[----:B------:R-:W5:Y:S01]  /*0cd0*/  @!P2 LDG.E.U16 R10, desc[UR8][R126.64+0x54] ;  /* 0x000054087e0aa981 */ /* 0x000f62000c1e1500 */
[----:B------:R-:W-:Y:S01]  /*0ce0*/  ISETP.GE.AND P2, PT, R16, R75, PT ;  /* 0x0000004b1000720c */ /* 0x000fe20003f46270 */
[----:B------:R-:W-:-:S02]  /*0cf0*/  VIADD R12, R121, 0x2f ;  /* 0x0000002f790c7836 */ /* 0x000fc40000000000 */
[C---:B------:R-:W-:Y:S01]  /*0d00*/  VIADD R16, R121.reuse, 0x33 ;  /* 0x0000003379107836 */ /* 0x040fe20000000000 */
        /* <DEDUP_REMOVED lines=17> */
[C---:B------:R-:W-:Y:S01]  /*0e20*/  VIADD R28, R121.reuse, 0x37 ;  /* 0x00000037791c7836 */ /* 0x040fe20000000000 */
        /* <DEDUP_REMOVED lines=94> */
[----:B------:R-:W-:Y:S02]  /*1410*/  PRMT R66, RZ, 0x7610, R66 ;  /* 0x00007610ff427816 */ /* 0x000fe40000000042 */
[----:B------:R-:W-:Y:S01]  /*1420*/  PRMT R70, RZ, 0x7610, R70 ;  /* 0x00007610ff467816 */ /* 0x000fe20000000046 */
[----:B------:R-:W-:-:S02]  /*1430*/  VIADD R72, R121, 0x4d ;  /* 0x0000004d79487836 */ /* 0x000fc40000000000 */
[C---:B------:R-:W-:Y:S01]  /*1440*/  VIADD R76, R121.reuse, 0x4f ;  /* 0x0000004f794c7836 */ /* 0x040fe20000000000 */
[----:B------:R-:W5:Y:S01]  /*1450*/  @!P2 LDG.E.U16 R66, desc[UR8][R126.64+0x8c] ;  /* 0x00008c087e42a981 */ /* 0x000f62000c1e1500 */
[----:B------:R-:W-:Y:S02]  /*1460*/  PRMT R74, RZ, 0x7610, R74 ;  /* 0x00007610ff4a7816 */ /* 0x000fe4000000004a */
[-C--:B------:R-:W-:Y:S01]  /*1470*/  ISETP.GE.AND P2, PT, R72, R75.reuse, PT ;  /* 0x0000004b4800720c */ /* 0x080fe20003f46270 */
[----:B------:R-:W5:Y:S01]  /*1480*/  @!P4 LDG.E.U16 R70, desc[UR8][R126.64+0x90] ;  /* 0x000090087e46c981 */ /* 0x000f62000c1e1500 */
[-C--:B------:R-:W-:Y:S01]  /*1490*/  ISETP.GE.AND P4, PT, R76, R75.reuse, PT ;  /* 0x0000004b4c00720c */ /* 0x080fe20003f86270 */
[C---:B------:R-:W-:Y:S01]  /*14a0*/  VIADD R76, R121.reuse, 0x51 ;  /* 0x00000051794c7836 */ /* 0x040fe20000000000 */
[----:B------:R-:W-:Y:S01]  /*14b0*/  PRMT R72, RZ, 0x7610, R72 ;  /* 0x00007610ff487816 */ /* 0x000fe20000000048 */
[----:B------:R-:W-:Y:S01]  /*14c0*/  VIADD R120, R121, 0x50 ;  /* 0x0000005079787836 */ /* 0x000fe20000000000 */
[----:B------:R-:W5:Y:S02]  /*14d0*/  @!P6 LDG.E.U16 R74, desc[UR8][R126.64+0x94] ;  /* 0x000094087e4ae981 */ /* 0x000f64000c1e1500 */
[----:B------:R-:W-:-:S02]  /*14e0*/  ISETP.GE.AND P6, PT, R76, R75, PT ;  /* 0x0000004b4c00720c */ /* 0x000fc40003fc6270 */
[----:B------:R-:W5:Y:S01]  /*14f0*/  @!P5 LDG.E.U16 R72, desc[UR8][R126.64+0x92] ;  /* 0x000092087e48d981 */ /* 0x000f62000c1e1500 */
[----:B------:R-:W-:Y:S02]  /*1500*/  PRMT R76, RZ, 0x7610, R76 ;  /* 0x00007610ff4c7816 */ /* 0x000fe4000000004c */
[-C--:B------:R-:W-:Y:S01]  /*1510*/  ISETP.GE.AND P5, PT, R120, R75.reuse, PT ;  /* 0x0000004b7800720c */ /* 0x080fe20003fa6270 */
[C---:B------:R-:W-:Y:S01]  /*1520*/  VIADD R120, R121.reuse, 0x52 ;  /* 0x0000005279787836 */ /* 0x040fe20000000000 */
[----:B------:R-:W-:Y:S02]  /*1530*/  PRMT R5, RZ, 0x7610, R5 ;  /* 0x00007610ff057816 */ /* 0x000fe40000000005 */
[----:B------:R-:W5:Y:S02]  /*1540*/  @!P0 LDG.E.U16 R76, desc[UR8][R126.64+0x96] ;  /* 0x000096087e4c8981 */ /* 0x000f64000c1e1500 */
[----:B------:R-:W-:Y:S01]  /*1550*/  ISETP.GE.AND P0, PT, R120, R75, PT ;  /* 0x0000004b7800720c */ /* 0x000fe20003f06270 */
[----:B------:R-:W-:Y:S01]  /*1560*/  VIADD R120, R121, 0x54 ;  /* 0x0000005479787836 */ /* 0x000fe20000000000 */
[----:B------:R-:W5:Y:S01]  /*1570*/  @!P2 LDG.E.U16 R5, desc[UR8][R126.64+0x9a] ;  /* 0x00009a087e05a981 */ /* 0x000f62000c1e1500 */
[----:B------:R-:W-:-:S03]  /*1580*/  PRMT R7, RZ, 0x7610, R7 ;  /* 0x00007610ff077816 */ /* 0x000fc60000000007 */
        /* <DEDUP_REMOVED lines=98> */
[----:B------:R-:W-:Y:S01]  /*1bb0*/  ISETP.GE.AND P5, PT, R120, R75, PT ;  /* 0x0000004b7800720c */ /* 0x000fe20003fa6270 */
[----:B------:R-:W-:Y:S01]  /*1bc0*/  VIADD R120, R121, 0x6d ;  /* 0x0000006d79787836 */ /* 0x000fe20000000000 */
[----:B------:R-:W5:Y:S01]  /*1bd0*/  @!P4 LDG.E.U16 R51, desc[UR8][R126.64+0xc8] ;  /* 0x0000c8087e33c981 */ /* 0x000f62000c1e1500 */
[----:B------:R-:W-:Y:S02]  /*1be0*/  PRMT R57, RZ, 0x7610, R57 ;  /* 0x00007610ff397816 */ /* 0x000fe40000000039 */
[----:B------:R-:W-:Y:S01]  /*1bf0*/  PRMT R59, RZ, 0x7610, R59 ;  /* 0x00007610ff3b7816 */ /* 0x000fe2000000003b */
[----:B------:R-:W5:Y:S01]  /*1c00*/  @!P6 LDG.E.U16 R55, desc[UR8][R126.64+0xcc] ;  /* 0x0000cc087e37e981 */ /* 0x000f62000c1e1500 */
[----:B------:R-:W-:-:S02]  /*1c10*/  PRMT R61, RZ, 0x7610, R61 ;  /* 0x00007610ff3d7816 */ /* 0x000fc4000000003d */
[-C--:B------:R-:W-:Y:S01]  /*1c20*/  ISETP.GE.AND P4, PT, R122, R75.reuse, PT ;  /* 0x0000004b7a00720c */ /* 0x080fe20003f86270 */
[C---:B------:R-:W-:Y:S01]  /*1c30*/  VIADD R122, R121.reuse, 0x6e ;  /* 0x0000006e797a7836 */ /* 0x040fe20000000000 */
[-C--:B------:R-:W-:Y:S01]  /*1c40*/  ISETP.GE.AND P6, PT, R120, R75.reuse, PT ;  /* 0x0000004b7800720c */ /* 0x080fe20003fc6270 */
[----:B------:R-:W-:Y:S01]  /*1c50*/  VIADD R120, R121, 0x6f ;  /* 0x0000006f79787836 */ /* 0x000fe20000000000 */
[----:B------:R-:W5:Y:S02]  /*1c60*/  @!P0 LDG.E.U16 R57, desc[UR8][R126.64+0xce] ;  /* 0x0000ce087e398981 */ /* 0x000f64000c1e1500 */
[-C--:B------:R-:W-:Y:S02]  /*1c70*/  ISETP.GE.AND P0, PT, R122, R75.reuse, PT ;  /* 0x0000004b7a00720c */ /* 0x080fe40003f06270 */
        /* <DEDUP_REMOVED lines=61> */
[----:B--2---:R-:W-:Y:S04]  /*2050*/  STL.U16 [R1+0x10], R118 ;  /* 0x0000107601007387 */ /* 0x004fe80000100400 */
[----:B---3--:R-:W-:Y:S04]  /*2060*/  STL.U16 [R1+0x12], R116 ;  /* 0x0000127401007387 */ /* 0x008fe80000100400 */
[----:B----4-:R-:W-:Y:S04]  /*2070*/  STL.U16 [R1+0x14], R114 ;  /* 0x0000147201007387 */ /* 0x010fe80000100400 */
[----:B------:R-:W-:Y:S04]  /*2080*/  STL.U16 [R1+0x16], R112 ;  /* 0x0000167001007387 */ /* 0x000fe80000100400 */
        /* <DEDUP_REMOVED lines=116> */
.L_x_37:
[----:B------:R-:W-:Y:S01]  /*27d0*/  IMAD.MOV.U32 R6, RZ, RZ, 0xe0 ;  /* 0x000000e0ff067424 */ /* 0x000fe200078e00ff */
[----:B------:R-:W-:Y:S01]  /*27e0*/  BSSY.RECONVERGENT B1, `(.L_x_35) ;  /* 0x000000f000017945 */ /* 0x000fe20003800200 */
[----:B------:R-:W-:Y:S02]  /*27f0*/  IMAD.MOV.U32 R8, RZ, RZ, R4 ;  /* 0x000000ffff087224 */ /* 0x000fe400078e0004 */
[----:B0-----:R-:W-:-:S07]  /*2800*/  IMAD R11, R3, R6, 0x70 ;  /* 0x00000070030b7424 */ /* 0x001fce00078e0206 */
.L_x_36:
        /* <DEDUP_REMOVED lines=13> */
.L_x_35:
[C---:B------:R-:W-:Y:S01]  /*28e0*/  ISETP.GE.U32.AND P0, PT, R3.reuse, 0xf8, PT ;  /* 0x000000f80300780c */ /* 0x040fe20003f06070 */
[----:B------:R-:W-:-:S12]  /*28f0*/  VIADD R3, R3, 0x8 ;  /* 0x0000000803037836 */ /* 0x000fd80000000000 */
[----:B------:R-:W-:Y:S05]  /*2900*/  @!P0 BRA `(.L_x_37) ;  /* 0xfffffffc00b08947 */ /* 0x000fea000383ffff */
[----:B------:R-:W-:Y:S05]  /*2910*/  BSYNC.RECONVERGENT B0 ;  /* 0x0000000000007941 */ /* 0x000fea0003800200 */
.L_x_34:
[----:B0-----:R-:W0:Y:S01]  /*2920*/  S2R R5, SR_CgaCtaId ;  /* 0x0000000000057919 */ /* 0x001e220000008800 */
[----:B------:R-:W-:Y:S01]  /*2930*/  ISETP.NE.AND P0, PT, R119, RZ, PT ;  /* 0x000000ff7700720c */ /* 0x000fe20003f05270 */
[----:B------:R-:W1:Y:S01]  /*2940*/  LDC R29, c[0x0][0x3d4] ;  /* 0x0000f500ff1d7b82 */ /* 0x000e620000000800 */
[----:B------:R-:W-:Y:S01]  /*2950*/  MOV R4, 0x400 ;  /* 0x0000040000047802 */ /* 0x000fe20000000f00 */
[----:B------:R-:W-:Y:S01]  /*2960*/  VIADD R20, R121, 0x70 ;  /* 0x0000007079147836 */ /* 0x000fe20000000000 */
[----:B------:R-:W-:Y:S02]  /*2970*/  LEA.HI R30, R119, R119, RZ, 0x1d ;  /* 0x00000077771e7211 */ /* 0x000fe400078fe8ff */
[----:B------:R-:W-:Y:S02]  /*2980*/  CS2R R26, SRZ ;  /* 0x00000000001a7805 */ /* 0x000fe4000001ff00 */
[----:B------:R-:W-:Y:S02]  /*2990*/  PRMT R21, RZ, 0x7610, R21 ;  /* 0x00007610ff157816 */ /* 0x000fe40000000015 */
[----:B------:R-:W-:-:S02]  /*29a0*/  CS2R R22, SRZ ;  /* 0x0000000000167805 */ /* 0x000fc4000001ff00 */
[----:B------:R-:W-:Y:S01]  /*29b0*/  PRMT R24, RZ, 0x7610, R24 ;  /* 0x00007610ff187816 */ /* 0x000fe20000000018 */
[----:B------:R-:W-:Y:S01]  /*29c0*/  VIADD R28, R1, 0xe0 ;  /* 0x000000e0011c7836 */ /* 0x000fe20000000000 */
[----:B------:R-:W-:Y:S01]  /*29d0*/  UMOV UR7, 0xd ;  /* 0x0000000d00077882 */ /* 0x000fe20000000000 */
        /* <DEDUP_REMOVED lines=9> */
.L_x_50:
[----:B------:R-:W-:Y:S01]  /*2a70*/  BAR.SYNC.DEFER_BLOCKING 0x0 ;  /* 0x0000000000007b1d */ /* 0x000fe20000010000 */
[----:B-1----:R-:W-:Y:S02]  /*2a80*/  IMAD.MOV.U32 R5, RZ, RZ, RZ ;  /* 0x000000ffff057224 */ /* 0x002fe400078e00ff */
[----:B--2---:R-:W-:Y:S02]  /*2a90*/  IMAD.MOV.U32 R3, RZ, RZ, 0x7 ;  /* 0x00000007ff037424 */ /* 0x004fe400078e00ff */
[----:B------:R-:W-:Y:S01]  /*2aa0*/  IMAD.MOV.U32 R2, RZ, RZ, R1 ;  /* 0x000000ffff027224 */ /* 0x000fe200078e0001 */
[----:B------:R-:W-:Y:S01]  /*2ab0*/  UMOV UR5, 0x1 ;  /* 0x0000000100057882 */ /* 0x000fe20000000000 */
[----:B0-----:R0:W-:Y:S01]  /*2ac0*/  STL.128 [R1+0xe0], RZ ;  /* 0x0000e0ff01007387 */ /* 0x0011e20000100c00 */
[----:B------:R-:W-:-:S03]  /*2ad0*/  USHF.L.U32 UR5, UR5, UR7, URZ ;  /* 0x0000000705057299 */ /* 0x000fc600080006ff */
[----:B------:R0:W-:Y:S03]  /*2ae0*/  STL.64 [R1+0xf0], RZ ;  /* 0x0000f0ff01007387 */ /* 0x0001e60000100a00 */
[----:B------:R-:W-:Y:S01]  /*2af0*/  LOP3.LUT R4, R21, UR5, RZ, 0xfc, !PT ;  /* 0x0000000515047c12 */ /* 0x000fe2000f8efcff */
[----:B---34-:R0:W-:Y:S06]  /*2b00*/  STL [R1+0xf8], RZ ;  /* 0x0000f8ff01007387 */ /* 0x0181ec0000100800 */
.L_x_38:
[----:B------:R1:W2:Y:S01]  /*2b10*/  LDL.128 R8, [R2] ;  /* 0x0000000002087983 */ /* 0x0002a20000100c00 */
[----:B------:R-:W-:-:S05]  /*2b20*/  VIADD R12, R3, 0xfffffff9 ;  /* 0xfffffff9030c7836 */ /* 0x000fca0000000000 */
[----:B------:R-:W-:-:S05]  /*2b30*/  SHF.R.U32.HI R7, RZ, 0x5, R12 ;  /* 0x00000005ff077819 */ /* 0x000fca000001160c */
[----:B------:R-:W-:-:S05]  /*2b40*/  IMAD R6, R7, 0x4, R28 ;  /* 0x0000000407067824 */ /* 0x000fca00078e021c */
[----:B------:R-:W3:Y:S01]  /*2b50*/  LDL R7, [R6] ;  /* 0x0000000006077983 */ /* 0x000ee20000100800 */
[----:B------:R-:W-:Y:S01]  /*2b60*/  LOP3.LUT R12, R12, 0x18, RZ, 0xc0, !PT ;  /* 0x000000180c0c7812 */ /* 0x000fe200078ec0ff */
[----:B-1----:R-:W-:Y:S01]  /*2b70*/  VIADD R2, R2, 0x10 ;  /* 0x0000001002027836 */ /* 0x002fe20000000000 */
[C---:B--2---:R-:W-:Y:S02]  /*2b80*/  LOP3.LUT R13, R4.reuse, R8, RZ, 0x30, !PT ;  /* 0x00000008040d7212 */ /* 0x044fe400078e30ff */
[C---:B------:R-:W-:Y:S02]  /*2b90*/  LOP3.LUT R14, R4.reuse, R9, RZ, 0x30, !PT ;  /* 0x00000009040e7212 */ /* 0x040fe400078e30ff */
[----:B------:R-:W-:Y:S02]  /*2ba0*/  LOP3.LUT R15, R4, R10, RZ, 0x30, !PT ;  /* 0x0000000a040f7212 */ /* 0x000fe400078e30ff */
[----:B------:R-:W-:Y:S02]  /*2bb0*/  PRMT R13, R13, 0x9910, RZ ;  /* 0x000099100d0d7816 */ /* 0x000fe400000000ff */
[----:B------:R-:W-:-:S02]  /*2bc0*/  PRMT R16, R14, 0x9910, RZ ;  /* 0x000099100e107816 */ /* 0x000fc400000000ff */
[----:B------:R-:W-:Y:S01]  /*2bd0*/  PRMT R17, R15, 0x9910, RZ ;  /* 0x000099100f117816 */ /* 0x000fe200000000ff */
[----:B------:R-:W-:Y:S01]  /*2be0*/  IMAD.MOV.U32 R14, RZ, RZ, R13 ;  /* 0x000000ffff0e7224 */ /* 0x000fe200078e000d */
[----:B------:R-:W-:Y:S01]  /*2bf0*/  LOP3.LUT R13, R4, R11, RZ, 0x30, !PT ;  /* 0x0000000b040d7212 */ /* 0x000fe200078e30ff */
[----:B------:R-:W-:Y:S02]  /*2c00*/  IMAD.MOV.U32 R15, RZ, RZ, R16 ;  /* 0x000000ffff0f7224 */ /* 0x000fe400078e0010 */
[--C-:B------:R-:W-:Y:S01]  /*2c10*/  IMAD.MOV.U32 R16, RZ, RZ, R17.reuse ;  /* 0x000000ffff107224 */ /* 0x100fe200078e0011 */
[----:B------:R-:W-:Y:S02]  /*2c20*/  PRMT R17, R8, 0x7632, R17 ;  /* 0x0000763208117816 */ /* 0x000fe40000000011 */
[----:B------:R-:W-:Y:S02]  /*2c30*/  ISETP.NE.AND P6, PT, R14, RZ, PT ;  /* 0x000000ff0e00720c */ /* 0x000fe40003fc5270 */
[----:B------:R-:W-:-:S02]  /*2c40*/  PRMT R14, R13, 0x9910, RZ ;  /* 0x000099100d0e7816 */ /* 0x000fc400000000ff */
[----:B------:R-:W-:Y:S02]  /*2c50*/  PRMT R13, R10, 0x7632, R13 ;  /* 0x000076320a0d7816 */ /* 0x000fe4000000000d */
[----:B------:R-:W-:Y:S02]  /*2c60*/  LOP3.LUT R17, R4, R17, RZ, 0x30, !PT ;  /* 0x0000001104117212 */ /* 0x000fe400078e30ff */
[----:B------:R-:W-:Y:S02]  /*2c70*/  ISETP.NE.AND P4, PT, R15, RZ, PT ;  /* 0x000000ff0f00720c */ /* 0x000fe40003f85270 */
[----:B------:R-:W-:Y:S02]  /*2c80*/  PRMT R15, R9, 0x7632, R15 ;  /* 0x00007632090f7816 */ /* 0x000fe4000000000f */
[----:B------:R-:W-:Y:S02]  /*2c90*/  ISETP.NE.AND P0, PT, R14, RZ, PT ;  /* 0x000000ff0e00720c */ /* 0x000fe40003f05270 */
[----:B------:R-:W-:-:S02]  /*2ca0*/  LOP3.LUT R14, R4, R13, RZ, 0x30, !PT ;  /* 0x0000000d040e7212 */ /* 0x000fc400078e30ff */
[----:B------:R-:W-:Y:S02]  /*2cb0*/  PRMT R17, R17, 0x9910, RZ ;  /* 0x0000991011117816 */ /* 0x000fe400000000ff */
[----:B------:R-:W-:Y:S02]  /*2cc0*/  LOP3.LUT R15, R4, R15, RZ, 0x30, !PT ;  /* 0x0000000f040f7212 */ /* 0x000fe400078e30ff */
[----:B------:R-:W-:Y:S02]  /*2cd0*/  ISETP.NE.AND P2, PT, R16, RZ, PT ;  /* 0x000000ff1000720c */ /* 0x000fe40003f45270 */
[----:B------:R-:W-:Y:S02]  /*2ce0*/  PRMT R13, R11, 0x7632, R13 ;  /* 0x000076320b0d7816 */ /* 0x000fe4000000000d */
[----:B------:R-:W-:Y:S01]  /*2cf0*/  PRMT R16, R14, 0x9910, RZ ;  /* 0x000099100e107816 */ /* 0x000fe200000000ff */
[----:B------:R-:W-:Y:S01]  /*2d00*/  IMAD.MOV.U32 R14, RZ, RZ, R17 ;  /* 0x000000ffff0e7224 */ /* 0x000fe200078e0011 */
[----:B------:R-:W-:-:S02]  /*2d10*/  PRMT R15, R15, 0x9910, RZ ;  /* 0x000099100f0f7816 */ /* 0x000fc400000000ff */
[----:B------:R-:W-:Y:S02]  /*2d20*/  LOP3.LUT R13, R4, R13, RZ, 0x30, !PT ;  /* 0x0000000d040d7212 */ /* 0x000fe400078e30ff */
[----:B------:R-:W-:Y:S02]  /*2d30*/  ISETP.NE.AND P5, PT, R14, RZ, PT ;  /* 0x000000ff0e00720c */ /* 0x000fe40003fa5270 */
[----:B------:R-:W-:Y:S01]  /*2d40*/  ISETP.NE.AND P3, PT, R15, RZ, PT ;  /* 0x000000ff0f00720c */ /* 0x000fe20003f65270 */
[--C-:B------:R-:W-:Y:S01]  /*2d50*/  HADD2.F32 R15, -RZ, R8.reuse.H0_H0 ;  /* 0x20000008ff0f7230 */ /* 0x100fe20000004100 */
[----:B------:R-:W-:Y:S01]  /*2d60*/  ISETP.NE.AND P1, PT, R16, RZ, PT ;  /* 0x000000ff1000720c */ /* 0x000fe20003f25270 */
[----:B------:R-:W-:Y:S01]  /*2d70*/  VIADD R16, R3, 0xfffffffb ;  /* 0xfffffffb03107836 */ /* 0x000fe20000000000 */
[----:B------:R-:W-:Y:S01]  /*2d80*/  FSEL R14, RZ, 1, P6 ;  /* 0x3f800000ff0e7808 */ /* 0x000fe20003000000 */
[----:B------:R-:W-:Y:S01]  /*2d90*/  HADD2.F32 R8, -RZ, R8.H1_H1 ;  /* 0x30000008ff087230 */ /* 0x000fe20000004100 */
[----:B------:R-:W-:-:S02]  /*2da0*/  PRMT R17, R13, 0x9910, RZ ;  /* 0x000099100d117816 */ /* 0x000fc400000000ff */
[----:B------:R-:W-:Y:S01]  /*2db0*/  SEL R13, RZ, 0x1, P6 ;  /* 0x00000001ff0d7807 */ /* 0x000fe20003000000 */
[----:B------:R-:W-:Y:S01]  /*2dc0*/  FFMA.FTZ R14, R14, R15, R5 ;  /* 0x0000000f0e0e7223 */ /* 0x000fe20000010005 */
[----:B------:R-:W-:Y:S01]  /*2dd0*/  ISETP.NE.AND P6, PT, R17, RZ, PT ;  /* 0x000000ff1100720c */ /* 0x000fe20003fc5270 */
[C---:B------:R-:W-:Y:S01]  /*2de0*/  VIADD R5, R3.reuse, 0xfffffffa ;  /* 0xfffffffa03057836 */ /* 0x040fe20000000000 */
[----:B------:R-:W-:Y:S01]  /*2df0*/  LOP3.LUT R16, R16, 0x1a, RZ, 0xc0, !PT ;  /* 0x0000001a10107812 */ /* 0x000fe200078ec0ff */
[----:B------:R-:W-:Y:S01]  /*2e00*/  VIADD R17, R3, 0xfffffffd ;  /* 0xfffffffd03117836 */ /* 0x000fe20000000000 */
[----:B------:R-:W-:Y:S02]  /*2e10*/  SEL R15, RZ, 0x1, P4 ;  /* 0x00000001ff0f7807 */ /* 0x000fe40002000000 */
[----:B------:R-:W-:Y:S01]  /*2e20*/  SHF.L.U32 R12, R13, R12, RZ ;  /* 0x0000000c0d0c7219 */ /* 0x000fe200000006ff */
[----:B------:R-:W-:Y:S01]  /*2e30*/  VIADD R13, R3, 0xfffffffc ;  /* 0xfffffffc030d7836 */ /* 0x000fe20000000000 */
[----:B------:R-:W-:-:S02]  /*2e40*/  SHF.L.U32 R18, R15, R16, RZ ;  /* 0x000000100f127219 */ /* 0x000fc400000006ff */
[----:B------:R-:W-:Y:S02]  /*2e50*/  LOP3.LUT R16, R5, 0x19, RZ, 0xc0, !PT ;  /* 0x0000001905107812 */ /* 0x000fe400078ec0ff */
[----:B------:R-:W-:Y:S02]  /*2e60*/  LOP3.LUT R34, R17, 0x1c, RZ, 0xc0, !PT ;  /* 0x0000001c11227812 */ /* 0x000fe400078ec0ff */
[----:B------:R-:W-:Y:S02]  /*2e70*/  SEL R15, RZ, 0x1, P2 ;  /* 0x00000001ff0f7807 */ /* 0x000fe40001000000 */
[----:B------:R-:W-:Y:S02]  /*2e80*/  SEL R5, RZ, 0x1, P5 ;  /* 0x00000001ff057807 */ /* 0x000fe40002800000 */
[----:B------:R-:W-:Y:S02]  /*2e90*/  LOP3.LUT R32, R13, 0x1b, RZ, 0xc0, !PT ;  /* 0x0000001b0d207812 */ /* 0x000fe400078ec0ff */
[----:B------:R-:W-:Y:S01]  /*2ea0*/  SHF.L.U32 R34, R15, R34, RZ ;  /* 0x000000220f227219 */ /* 0x000fe200000006ff */
[----:B------:R-:W-:Y:S01]  /*2eb0*/  VIADD R15, R3, 0xfffffffe ;  /* 0xfffffffe030f7836 */ /* 0x000fe20000000000 */
[----:B------:R-:W-:-:S02]  /*2ec0*/  SEL R13, RZ, 0x1, P3 ;  /* 0x00000001ff0d7807 */ /* 0x000fc40001800000 */
[----:B------:R-:W-:Y:S01]  /*2ed0*/  SHF.L.U32 R16, R5, R16, RZ ;  /* 0x0000001005107219 */ /* 0x000fe200000006ff */
[----:B------:R-:W-:Y:S01]  /*2ee0*/  VIADD R5, R3, 0xffffffff ;  /* 0xffffffff03057836 */ /* 0x000fe20000000000 */
[----:B------:R-:W-:Y:S02]  /*2ef0*/  SHF.L.U32 R13, R13, R32, RZ ;  /* 0x000000200d0d7219 */ /* 0x000fe400000006ff */
[----:B------:R-:W-:Y:S02]  /*2f00*/  LOP3.LUT R32, R15, 0x1d, RZ, 0xc0, !PT ;  /* 0x0000001d0f207812 */ /* 0x000fe400078ec0ff */
[----:B------:R-:W-:Y:S02]  /*2f10*/  LOP3.LUT R36, R5, 0x1e, RZ, 0xc0, !PT ;  /* 0x0000001e05247812 */ /* 0x000fe400078ec0ff */
[----:B------:R-:W-:Y:S02]  /*2f20*/  SEL R15, RZ, 0x1, P1 ;  /* 0x00000001ff0f7807 */ /* 0x000fe40000800000 */
[----:B---3--:R-:W-:-:S02]  /*2f30*/  LOP3.LUT R7, R16, R12, R7, 0xfe, !PT ;  /* 0x0000000c10077212 */ /* 0x008fc400078efe07 */
[----:B------:R-:W-:Y:S02]  /*2f40*/  FSEL R5, RZ, 1, P5 ;  /* 0x3f800000ff057808 */ /* 0x000fe40002800000 */
[----:B------:R-:W-:Y:S02]  /*2f50*/  SEL R17, RZ, 0x1, P0 ;  /* 0x00000001ff117807 */ /* 0x000fe40000000000 */
[----:B------:R-:W-:Y:S01]  /*2f60*/  SHF.L.U32 R15, R15, R32, RZ ;  /* 0x000000200f0f7219 */ /* 0x000fe200000006ff */
[----:B------:R-:W-:Y:S01]  /*2f70*/  FFMA.FTZ R5, R5, R8, R14 ;  /* 0x0000000805057223 */ /* 0x000fe2000001000e */
[----:B------:R-:W-:Y:S01]  /*2f80*/  LOP3.LUT R13, R13, R18, R7, 0xfe, !PT ;  /* 0x000000120d0d7212 */ /* 0x000fe200078efe07 */
[--C-:B------:R-:W-:Y:S01]  /*2f90*/  HADD2.F32 R7, -RZ, R9.reuse.H0_H0 ;  /* 0x20000009ff077230 */ /* 0x100fe20000004100 */
[----:B------:R-:W-:Y:S01]  /*2fa0*/  SEL R12, RZ, 0x1, P6 ;  /* 0x00000001ff0c7807 */ /* 0x000fe20003000000 */
[----:B------:R-:W-:Y:S01]  /*2fb0*/  HADD2.F32 R9, -RZ, R9.H1_H1 ;  /* 0x30000009ff097230 */ /* 0x000fe20000004100 */
[----:B------:R-:W-:-:S02]  /*2fc0*/  FSEL R8, RZ, 1, P4 ;  /* 0x3f800000ff087808 */ /* 0x000fc40002000000 */
[----:B------:R-:W-:Y:S02]  /*2fd0*/  SHF.L.U32 R36, R17, R36, RZ ;  /* 0x0000002411247219 */ /* 0x000fe400000006ff */
[----:B------:R-:W-:Y:S01]  /*2fe0*/  LOP3.LUT R13, R15, R34, R13, 0xfe, !PT ;  /* 0x000000220f0d7212 */ /* 0x000fe200078efe0d */
[----:B------:R-:W-:Y:S01]  /*2ff0*/  FFMA.FTZ R5, R8, R7, R5 ;  /* 0x0000000708057223 */ /* 0x000fe20000010005 */
[----:B------:R-:W-:Y:S01]  /*3000*/  SHF.L.W.U32 R14, R12, R3, RZ ;  /* 0x000000030c0e7219 */ /* 0x000fe20000000eff */
[--C-:B------:R-:W-:Y:S01]  /*3010*/  HADD2.F32 R7, -RZ, R10.reuse.H0_H0 ;  /* 0x2000000aff077230 */ /* 0x100fe20000004100 */
[----:B------:R-:W-:Y:S01]  /*3020*/  FSEL R12, RZ, 1, P3 ;  /* 0x3f800000ff0c7808 */ /* 0x000fe20001800000 */
[----:B------:R-:W-:Y:S01]  /*3030*/  VIADD R3, R3, 0x8 ;  /* 0x0000000803037836 */ /* 0x000fe20000000000 */
[----:B------:R-:W-:Y:S02]  /*3040*/  LOP3.LUT R13, R14, R36, R13, 0xfe, !PT ;  /* 0x000000240e0d7212 */ /* 0x000fe400078efe0d */
[----:B------:R-:W-:Y:S01]  /*3050*/  FSEL R8, RZ, 1, P2 ;  /* 0x3f800000ff087808 */ /* 0x000fe20001000000 */
[----:B------:R-:W-:Y:S01]  /*3060*/  FFMA.FTZ R5, R12, R9, R5 ;  /* 0x000000090c057223 */ /* 0x000fe20000010005 */
[----:B------:R-:W-:Y:S01]  /*3070*/  HADD2.F32 R9, -RZ, R10.H1_H1 ;  /* 0x3000000aff097230 */ /* 0x000fe20000004100 */
[----:B------:R1:W-:Y:S01]  /*3080*/  STL [R6], R13 ;  /* 0x0000000d06007387 */ /* 0x0003e20000100800 */
[----:B------:R-:W-:Y:S01]  /*3090*/  FSEL R10, RZ, 1, P1 ;  /* 0x3f800000ff0a7808 */ /* 0x000fe20000800000 */
        /* <DEDUP_REMOVED lines=11> */
.L_x_39:
[----:B------:R-:W-:-:S05]  /*3150*/  VIADD R3, R2, 0x70 ;  /* 0x0000007002037836 */ /* 0x000fca0000000000 */
[----:B------:R-:W-:-:S05]  /*3160*/  SHF.R.U32.HI R3, RZ, 0x5, R3 ;  /* 0x00000005ff037819 */ /* 0x000fca0000011603 */
[----:B------:R-:W-:-:S05]  /*3170*/  IMAD R3, R3, 0x4, R28 ;  /* 0x0000000403037824 */ /* 0x000fca00078e021c */
[----:B------:R-:W2:Y:S01]  /*3180*/  LDL R12, [R3] ;  /* 0x00000000030c7983 */ /* 0x000ea20000100800 */
[----:B------:R-:W-:-:S05]  /*3190*/  IMAD R6, R2, 0x100, R119 ;  /* 0x0000010002067824 */ /* 0x000fca00078e0277 */
[----:B------:R-:W-:-:S05]  /*31a0*/  LEA R10, R6, UR4, 0x1 ;  /* 0x00000004060a7c11 */ /* 0x000fca000f8e08ff */
[----:B------:R-:W1:Y:S04]  /*31b0*/  LDS.U16 R17, [R10+0x6000] ;  /* 0x006000000a117984 */ /* 0x000e680000000400 */
[----:B------:R-:W3:Y:S04]  /*31c0*/  LDS.U16 R33, [R10+0x6200] ;  /* 0x006200000a217984 */ /* 0x000ee80000000400 */
[----:B------:R-:W4:Y:S04]  /*31d0*/  LDS.U16 R15, [R10+0x6400] ;  /* 0x006400000a0f7984 */ /* 0x000f280000000400 */
[----:B------:R-:W5:Y:S04]  /*31e0*/  LDS.U16 R9, [R10+0x6800] ;  /* 0x006800000a097984 */ /* 0x000f680000000400 */
[----:B------:R-:W0:Y:S04]  /*31f0*/  LDS.U16 R11, [R10+0x6600] ;  /* 0x006600000a0b7984 */ /* 0x000e280000000400 */
[----:B------:R-:W0:Y:S01]  /*3200*/  LDS.U16 R7, [R10+0x6a00] ;  /* 0x006a00000a077984 */ /* 0x000e220000000400 */
[----:B-1----:R-:W-:Y:S01]  /*3210*/  LOP3.LUT R6, R4, R17, RZ, 0x30, !PT ;  /* 0x0000001104067212 */ /* 0x002fe200078e30ff */
[----:B------:R-:W-:-:S03]  /*3220*/  HADD2.F32 R17, -RZ, R17.H0_H0 ;  /* 0x20000011ff117230 */ /* 0x000fc60000004100 */
[----:B------:R-:W-:Y:S01]  /*3230*/  PRMT R13, R6, 0x9910, RZ ;  /* 0x00009910060d7816 */ /* 0x000fe200000000ff */
[----:B---3--:R-:W-:Y:S01]  /*3240*/  HADD2.F32 R16, -RZ, R33.H0_H0 ;  /* 0x20000021ff107230 */ /* 0x008fe20000004100 */
[----:B------:R-:W-:Y:S02]  /*3250*/  LOP3.LUT R8, R4, R33, RZ, 0x30, !PT ;  /* 0x0000002104087212 */ /* 0x000fe400078e30ff */
[----:B------:R-:W-:Y:S02]  /*3260*/  ISETP.NE.AND P0, PT, R13, RZ, PT ;  /* 0x000000ff0d00720c */ /* 0x000fe40003f05270 */
[----:B------:R-:W-:Y:S01]  /*3270*/  PRMT R14, R8, 0x9910, RZ ;  /* 0x00009910080e7816 */ /* 0x000fe200000000ff */
[C---:B------:R-:W-:Y:S01]  /*3280*/  VIADD R8, R2.reuse, 0x1 ;  /* 0x0000000102087836 */ /* 0x040fe20000000000 */
[----:B------:R-:W1:Y:S01]  /*3290*/  LDS.U16 R13, [R10+0x6c00] ;  /* 0x006c00000a0d7984 */ /* 0x000e620000000400 */
[----:B------:R-:W-:Y:S02]  /*32a0*/  LOP3.LUT R6, R2, 0x18, RZ, 0xc0, !PT ;  /* 0x0000001802067812 */ /* 0x000fe400078ec0ff */
[----:B------:R-:W-:-:S02]  /*32b0*/  ISETP.NE.AND P1, PT, R14, RZ, PT ;  /* 0x000000ff0e00720c */ /* 0x000fc40003f25270 */
[----:B------:R-:W-:Y:S02]  /*32c0*/  LOP3.LUT R8, R8, 0x19, RZ, 0xc0, !PT ;  /* 0x0000001908087812 */ /* 0x000fe400078ec0ff */
[----:B------:R-:W-:Y:S02]  /*32d0*/  LOP3.LUT R19, R6, 0x10, RZ, 0x3c, !PT ;  /* 0x0000001006137812 */ /* 0x000fe400078e3cff */
[----:B------:R-:W-:Y:S02]  /*32e0*/  LOP3.LUT R35, R8, 0x10, RZ, 0x3c, !PT ;  /* 0x0000001008237812 */ /* 0x000fe400078e3cff */
[----:B------:R-:W-:Y:S02]  /*32f0*/  FSEL R8, RZ, 1, P0 ;  /* 0x3f800000ff087808 */ /* 0x000fe40000000000 */
[----:B------:R-:W-:Y:S02]  /*3300*/  SEL R6, RZ, 0x1, P0 ;  /* 0x00000001ff067807 */ /* 0x000fe40000000000 */
[----:B------:R-:W-:Y:S01]  /*3310*/  FSEL R33, RZ, 1, P1 ;  /* 0x3f800000ff217808 */ /* 0x000fe20000800000 */
[----:B------:R-:W-:Y:S01]  /*3320*/  FFMA.FTZ R8, R8, R17, R5 ;  /* 0x0000001108087223 */ /* 0x000fe20000010005 */
[----:B----4-:R-:W-:-:S02]  /*3330*/  LOP3.LUT R5, R4, R15, RZ, 0x30, !PT ;  /* 0x0000000f04057212 */ /* 0x010fc400078e30ff */
[----:B------:R-:W-:Y:S01]  /*3340*/  SHF.L.U32 R19, R6, R19, RZ ;  /* 0x0000001306137219 */ /* 0x000fe200000006ff */
[----:B------:R-:W-:Y:S01]  /*3350*/  FFMA.FTZ R6, R33, R16, R8 ;  /* 0x0000001021067223 */ /* 0x000fe20000010008 */
[----:B------:R-:W-:Y:S02]  /*3360*/  PRMT R18, R5, 0x9910, RZ ;  /* 0x0000991005127816 */ /* 0x000fe400000000ff */
[----:B------:R3:W4:Y:S01]  /*3370*/  LDS.U16 R5, [R10+0x6e00] ;  /* 0x006e00000a057984 */ /* 0x0007220000000400 */
[----:B------:R-:W-:Y:S02]  /*3380*/  SEL R14, RZ, 0x1, P1 ;  /* 0x00000001ff0e7807 */ /* 0x000fe40000800000 */
[----:B-----5:R-:W-:Y:S02]  /*3390*/  LOP3.LUT R16, R4, R9, RZ, 0x30, !PT ;  /* 0x0000000904107212 */ /* 0x020fe400078e30ff */
[----:B------:R-:W-:Y:S02]  /*33a0*/  SHF.L.U32 R17, R14, R35, RZ ;  /* 0x000000230e117219 */ /* 0x000fe400000006ff */
[----:B------:R-:W-:-:S02]  /*33b0*/  ISETP.NE.AND P0, PT, R18, RZ, PT ;  /* 0x000000ff1200720c */ /* 0x000fc40003f05270 */
[----:B------:R-:W-:Y:S02]  /*33c0*/  PRMT R16, R16, 0x9910, RZ ;  /* 0x0000991010107816 */ /* 0x000fe400000000ff */
[C---:B0-----:R-:W-:Y:S02]  /*33d0*/  LOP3.LUT R14, R4.reuse, R11, RZ, 0x30, !PT ;  /* 0x0000000b040e7212 */ /* 0x041fe400078e30ff */
[----:B---3--:R-:W-:Y:S02]  /*33e0*/  LOP3.LUT R10, R4, R7, RZ, 0x30, !PT ;  /* 0x00000007040a7212 */ /* 0x008fe400078e30ff */
[----:B------:R-:W-:Y:S02]  /*33f0*/  ISETP.NE.AND P2, PT, R16, RZ, PT ;  /* 0x000000ff1000720c */ /* 0x000fe40003f45270 */
[----:B------:R-:W-:Y:S02]  /*3400*/  PRMT R14, R14, 0x9910, RZ ;  /* 0x000099100e0e7816 */ /* 0x000fe400000000ff */
[----:B------:R-:W-:Y:S01]  /*3410*/  PRMT R16, R10, 0x9910, RZ ;  /* 0x000099100a107816 */ /* 0x000fe200000000ff */
[----:B------:R-:W-:Y:S01]  /*3420*/  VIADD R10, R2, 0x3 ;  /* 0x00000003020a7836 */ /* 0x000fe20000000000 */
[----:B------:R-:W-:Y:S01]  /*3430*/  ISETP.NE.AND P1, PT, R14, RZ, PT ;  /* 0x000000ff0e00720c */ /* 0x000fe20003f25270 */
[----:B------:R-:W-:Y:S01]  /*3440*/  VIADD R14, R2, 0x5 ;  /* 0x00000005020e7836 */ /* 0x000fe20000000000 */
[----:B------:R-:W-:-:S02]  /*3450*/  ISETP.NE.AND P3, PT, R16, RZ, PT ;  /* 0x000000ff1000720c */ /* 0x000fc40003f65270 */
[----:B------:R-:W-:Y:S02]  /*3460*/  LOP3.LUT R10, R10, 0x1b, RZ, 0xc0, !PT ;  /* 0x0000001b0a0a7812 */ /* 0x000fe400078ec0ff */
[----:B-1----:R-:W-:Y:S01]  /*3470*/  LOP3.LUT R16, R4, R13, RZ, 0x30, !PT ;  /* 0x0000000d04107212 */ /* 0x002fe200078e30ff */
[----:B------:R-:W-:Y:S01]  /*3480*/  HADD2.F32 R13, -RZ, R13.H0_H0 ;  /* 0x2000000dff0d7230 */ /* 0x000fe20000004100 */
[----:B------:R-:W-:Y:S02]  /*3490*/  LOP3.LUT R14, R14, 0x1d, RZ, 0xc0, !PT ;  /* 0x0000001d0e0e7812 */ /* 0x000fe400078ec0ff */
[----:B------:R-:W-:Y:S02]  /*34a0*/  LOP3.LUT R33, R10, 0x10, RZ, 0x3c, !PT ;  /* 0x000000100a217812 */ /* 0x000fe400078e3cff */
[----:B------:R-:W-:Y:S02]  /*34b0*/  SEL R10, RZ, 0x1, P1 ;  /* 0x00000001ff0a7807 */ /* 0x000fe40000800000 */
[----:B------:R-:W-:-:S02]  /*34c0*/  PRMT R16, R16, 0x9910, RZ ;  /* 0x0000991010107816 */ /* 0x000fc400000000ff */
[----:B------:R-:W-:Y:S02]  /*34d0*/  LOP3.LUT R37, R14, 0x10, RZ, 0x3c, !PT ;  /* 0x000000100e257812 */ /* 0x000fe400078e3cff */
[----:B------:R-:W-:Y:S02]  /*34e0*/  SEL R14, RZ, 0x1, P3 ;  /* 0x00000001ff0e7807 */ /* 0x000fe40001800000 */
[----:B------:R-:W-:Y:S02]  /*34f0*/  SHF.L.U32 R33, R10, R33, RZ ;  /* 0x000000210a217219 */ /* 0x000fe400000006ff */
[----:B----4-:R-:W-:-:S04]  /*3500*/  LOP3.LUT R18, R4, R5, RZ, 0x30, !PT ;  /* 0x0000000504127212 */ /* 0x010fc800078e30ff */
[----:B------:R-:W-:-:S04]  /*3510*/  PRMT R32, R18, 0x9910, RZ ;  /* 0x0000991012207816 */ /* 0x000fc800000000ff */
[----:B------:R-:W-:Y:S02]  /*3520*/  ISETP.NE.AND P5, PT, R32, RZ, PT ;  /* 0x000000ff2000720c */ /* 0x000fe40003fa5270 */
[----:B--2---:R-:W-:Y:S01]  /*3530*/  LOP3.LUT R8, R19, R12, RZ, 0xfc, !PT ;  /* 0x0000000c13087212 */ /* 0x004fe200078efcff */
[----:B------:R-:W-:-:S03]  /*3540*/  VIADD R12, R2, 0x2 ;  /* 0x00000002020c7836 */ /* 0x000fc60000000000 */
[----:B------:R-:W-:Y:S01]  /*3550*/  LOP3.LUT R10, R17, R8, RZ, 0xfc, !PT ;  /* 0x00000008110a7212 */ /* 0x000fe200078efcff */
[----:B------:R-:W-:Y:S01]  /*3560*/  IMAD.MOV.U32 R17, RZ, RZ, R16 ;  /* 0x000000ffff117224 */ /* 0x000fe200078e0010 */
[----:B------:R-:W-:Y:S01]  /*3570*/  LOP3.LUT R12, R12, 0x1a, RZ, 0xc0, !PT ;  /* 0x0000001a0c0c7812 */ /* 0x000fe200078ec0ff */
[----:B------:R-:W-:Y:S01]  /*3580*/  VIADD R16, R2, 0x6 ;  /* 0x0000000602107836 */ /* 0x000fe20000000000 */
[----:B------:R0:W-:Y:S02]  /*3590*/  STL [R3], R8 ;  /* 0x0000000803007387 */ /* 0x0001e40000100800 */
[----:B------:R-:W-:Y:S02]  /*35a0*/  LOP3.LUT R19, R12, 0x10, RZ, 0x3c, !PT ;  /* 0x000000100c137812 */ /* 0x000fe400078e3cff */
[----:B------:R-:W-:Y:S01]  /*35b0*/  SEL R12, RZ, 0x1, P0 ;  /* 0x00000001ff0c7807 */ /* 0x000fe20000000000 */
[----:B------:R-:W-:Y:S01]  /*35c0*/  STL [R3], R10 ;  /* 0x0000000a03007387 */ /* 0x000fe20000100800 */
[----:B------:R-:W-:-:S02]  /*35d0*/  ISETP.NE.AND P4, PT, R17, RZ, PT ;  /* 0x000000ff1100720c */ /* 0x000fc40003f85270 */
[----:B------:R-:W-:Y:S01]  /*35e0*/  SHF.L.U32 R19, R12, R19, RZ ;  /* 0x000000130c137219 */ /* 0x000fe200000006ff */
[----:B------:R-:W-:Y:S01]  /*35f0*/  VIADD R12, R2, 0x4 ;  /* 0x00000004020c7836 */ /* 0x000fe20000000000 */
[----:B------:R-:W-:Y:S01]  /*3600*/  LOP3.LUT R17, R16, 0x1e, RZ, 0xc0, !PT ;  /* 0x0000001e10117812 */ /* 0x000fe200078ec0ff */
[----:B0-----:R-:W-:Y:S01]  /*3610*/  HADD2.F32 R8, -RZ, R7.H0_H0 ;  /* 0x20000007ff087230 */ /* 0x001fe20000004100 */
[----:B------:R-:W-:Y:S02]  /*3620*/  FSEL R7, RZ, 1, P3 ;  /* 0x3f800000ff077808 */ /* 0x000fe40001800000 */
[----:B------:R-:W-:Y:S02]  /*3630*/  LOP3.LUT R12, R12, 0x1c, RZ, 0xc0, !PT ;  /* 0x0000001c0c0c7812 */ /* 0x000fe400078ec0ff */
[----:B------:R-:W-:Y:S02]  /*3640*/  LOP3.LUT R18, R17, 0x10, RZ, 0x3c, !PT ;  /* 0x0000001011127812 */ /* 0x000fe400078e3cff */
[----:B------:R-:W-:-:S02]  /*3650*/  LOP3.LUT R35, R12, 0x10, RZ, 0x3c, !PT ;  /* 0x000000100c237812 */ /* 0x000fc400078e3cff */
[----:B------:R-:W-:Y:S02]  /*3660*/  SEL R12, RZ, 0x1, P2 ;  /* 0x00000001ff0c7807 */ /* 0x000fe40001000000 */
[----:B------:R-:W-:Y:S02]  /*3670*/  SEL R17, RZ, 0x1, P4 ;  /* 0x00000001ff117807 */ /* 0x000fe40002000000 */
[----:B------:R-:W-:Y:S02]  /*3680*/  SHF.L.U32 R35, R12, R35, RZ ;  /* 0x000000230c237219 */ /* 0x000fe400000006ff */
[----:B------:R-:W-:Y:S02]  /*3690*/  SHF.L.U32 R12, R14, R37, RZ ;  /* 0x000000250e0c7219 */ /* 0x000fe400000006ff */
[----:B------:R-:W-:Y:S01]  /*36a0*/  LOP3.LUT R14, R19, R10, RZ, 0xfc, !PT ;  /* 0x0000000a130e7212 */ /* 0x000fe200078efcff */
[C---:B------:R-:W-:Y:S01]  /*36b0*/  VIADD R19, R2.reuse, 0x7 ;  /* 0x0000000702137836 */ /* 0x040fe20000000000 */
[----:B------:R-:W-:Y:S01]  /*36c0*/  SHF.L.U32 R18, R17, R18, RZ ;  /* 0x0000001211127219 */ /* 0x000fe200000006ff */
[----:B------:R-:W-:Y:S01]  /*36d0*/  VIADD R2, R2, 0x8 ;  /* 0x0000000802027836 */ /* 0x000fe20000000000 */
[----:B------:R-:W-:Y:S01]  /*36e0*/  LOP3.LUT R16, R33, R14, RZ, 0xfc, !PT ;  /* 0x0000000e21107212 */ /* 0x000fe200078efcff */
[----:B------:R-:W-:Y:S01]  /*36f0*/  STL [R3], R14 ;  /* 0x0000000e03007387 */ /* 0x000fe20000100800 */
[----:B------:R-:W-:-:S02]  /*3700*/  LOP3.LUT R19, R19, 0x1f, RZ, 0xc0, !PT ;  /* 0x0000001f13137812 */ /* 0x000fc400078ec0ff */
[----:B------:R-:W-:Y:S01]  /*3710*/  LOP3.LUT R35, R35, R16, RZ, 0xfc, !PT ;  /* 0x0000001023237212 */ /* 0x000fe200078efcff */
[----:B------:R-:W-:Y:S01]  /*3720*/  STL [R3], R16 ;  /* 0x0000001003007387 */ /* 0x000fe20000100800 */
[----:B------:R-:W-:Y:S02]  /*3730*/  LOP3.LUT R32, R19, 0x10, RZ, 0x3c, !PT ;  /* 0x0000001013207812 */ /* 0x000fe400078e3cff */
[----:B------:R-:W-:Y:S01]  /*3740*/  LOP3.LUT R35, R12, R35, RZ, 0xfc, !PT ;  /* 0x000000230c237212 */ /* 0x000fe200078efcff */
[----:B------:R-:W-:Y:S01]  /*3750*/  HADD2.F32 R12, -RZ, R15.H0_H0 ;  /* 0x2000000fff0c7230 */ /* 0x000fe20000004100 */
[----:B------:R-:W-:Y:S02]  /*3760*/  FSEL R15, RZ, 1, P0 ;  /* 0x3f800000ff0f7808 */ /* 0x000fe40000000000 */
[----:B------:R-:W-:Y:S02]  /*3770*/  SEL R17, RZ, 0x1, P5 ;  /* 0x00000001ff117807 */ /* 0x000fe40002800000 */
[----:B------:R-:W-:Y:S01]  /*3780*/  LOP3.LUT R18, R18, R35, RZ, 0xfc, !PT ;  /* 0x0000002312127212 */ /* 0x000fe200078efcff */
[----:B------:R-:W-:Y:S01]  /*3790*/  FFMA.FTZ R6, R15, R12, R6 ;  /* 0x0000000c0f067223 */ /* 0x000fe20000010006 */
[----:B------:R-:W-:Y:S01]  /*37a0*/  HADD2.F32 R12, -RZ, R11.H0_H0 ;  /* 0x2000000bff0c7230 */ /* 0x000fe20000004100 */
[----:B------:R-:W-:Y:S01]  /*37b0*/  FSEL R11, RZ, 1, P1 ;  /* 0x3f800000ff0b7808 */ /* 0x000fe20000800000 */
[----:B------:R-:W-:Y:S01]  /*37c0*/  HADD2.F32 R15, -RZ, R9.H0_H0 ;  /* 0x20000009ff0f7230 */ /* 0x000fe20000004100 */
[----:B------:R-:W-:-:S02]  /*37d0*/  FSEL R9, RZ, 1, P2 ;  /* 0x3f800000ff097808 */ /* 0x000fc40001000000 */
[----:B------:R-:W-:Y:S01]  /*37e0*/  SHF.L.U32 R17, R17, R32, RZ ;  /* 0x0000002011117219 */ /* 0x000fe200000006ff */
[----:B------:R-:W-:Y:S01]  /*37f0*/  FFMA.FTZ R6, R11, R12, R6 ;  /* 0x0000000c0b067223 */ /* 0x000fe20000010006 */
[----:B------:R-:W-:Y:S02]  /*3800*/  ISETP.NE.AND P0, PT, R2, 0x70, PT ;  /* 0x000000700200780c */ /* 0x000fe40003f05270 */
[----:B------:R-:W-:Y:S01]  /*3810*/  LOP3.LUT R18, R17, R18, RZ, 0xfc, !PT ;  /* 0x0000001211127212 */ /* 0x000fe200078efcff */
[----:B------:R-:W-:Y:S01]  /*3820*/  FFMA.FTZ R6, R9, R15, R6 ;  /* 0x0000000f09067223 */ /* 0x000fe20000010006 */
[----:B------:R-:W-:-:S03]  /*3830*/  FSEL R9, RZ, 1, P4 ;  /* 0x3f800000ff097808 */ /* 0x000fc60002000000 */
[----:B------:R-:W-:Y:S01]  /*3840*/  FFMA.FTZ R6, R7, R8, R6 ;  /* 0x0000000807067223 */ /* 0x000fe20000010006 */
[----:B------:R0:W-:Y:S03]  /*3850*/  STL [R3], R18 ;  /* 0x0000001203007387 */ /* 0x0001e60000100800 */
[----:B------:R-:W-:Y:S01]  /*3860*/  FFMA.FTZ R6, R9, R13, R6 ;  /* 0x0000000d09067223 */ /* 0x000fe20000010006 */
[----:B0-----:R-:W-:Y:S01]  /*3870*/  HADD2.F32 R3, -RZ, R5.H0_H0 ;  /* 0x20000005ff037230 */ /* 0x001fe20000004100 */
[----:B------:R-:W-:-:S05]  /*3880*/  FSEL R5, RZ, 1, P5 ;  /* 0x3f800000ff057808 */ /* 0x000fca0002800000 */
[----:B------:R-:W-:Y:S01]  /*3890*/  FFMA.FTZ R5, R5, R3, R6 ;  /* 0x0000000305057223 */ /* 0x000fe20000010006 */
[----:B------:R-:W-:Y:S06]  /*38a0*/  @P0 BRA `(.L_x_39) ;  /* 0xfffffff800280947 */ /* 0x000fec000383ffff */
[----:B------:R-:W2:Y:S04]  /*38b0*/  LDL.128 R8, [R1+0xe0] ;  /* 0x0000e00001087983 */ /* 0x000ea80000100c00 */
[----:B------:R-:W3:Y:S04]  /*38c0*/  LDL.64 R2, [R1+0xf0] ;  /* 0x0000f00001027983 */ /* 0x000ee80000100a00 */
[----:B------:R-:W4:Y:S01]  /*38d0*/  LDL R15, [R1+0xf8] ;  /* 0x0000f800010f7983 */ /* 0x000f220000100800 */
[----:B------:R-:W0:Y:S01]  /*38e0*/  S2UR UR6, SR_CgaCtaId ;  /* 0x00000000000679c3 */ /* 0x000e220000008800 */
[----:B------:R-:W-:Y:S01]  /*38f0*/  ISETP.NE.AND P2, PT, R119, RZ, PT ;  /* 0x000000ff7700720c */ /* 0x000fe20003f45270 */
[----:B------:R-:W-:Y:S01]  /*3900*/  UMOV UR5, 0x400 ;  /* 0x0000040000057882 */ /* 0x000fe20000000000 */
[----:B------:R-:W1:Y:S01]  /*3910*/  SHFL.DOWN P0, R6, R5, 0x1, 0x1f ;  /* 0x08201f0005067f89 */ /* 0x000e620000000000 */
[----:B------:R-:W5:Y:S01]  /*3920*/  S2R R14, SR_LANEID ;  /* 0x00000000000e7919 */ /* 0x000f620000000000 */
[----:B0-----:R-:W-:Y:S01]  /*3930*/  ULEA UR5, UR6, UR5, 0x18 ;  /* 0x0000000506057291 */ /* 0x001fe2000f8ec0ff */
[----:B-1----:R-:W-:-:S05]  /*3940*/  @P0 FADD R6, R5, R6 ;  /* 0x0000000605060221 */ /* 0x002fca0000000000 */
[----:B------:R-:W0:Y:S01]  /*3950*/  SHFL.DOWN P0, R7, R6, 0x2, 0x1f ;  /* 0x08401f0006077f89 */ /* 0x000e220000000000 */
[----:B-----5:R-:W-:Y:S01]  /*3960*/  ISETP.NE.AND P1, PT, R14, RZ, PT ;  /* 0x000000ff0e00720c */ /* 0x020fe20003f25270 */
        /* <DEDUP_REMOVED lines=12> */
[----:B------:R-:W5:Y:S01]  /*3a30*/  @!P2 LDS.64 R6, [UR5+0x30] ;  /* 0x00003005ff06a984 */ /* 0x000f620008000a00 */
[----:B0-----:R-:W-:-:S04]  /*3a40*/  @!P2 FADD.FTZ R5, R32, R5 ;  /* 0x000000052005a221 */ /* 0x001fc80000010000 */
[----:B-1----:R-:W-:-:S04]  /*3a50*/  @!P2 FADD.FTZ R16, R5, R16 ;  /* 0x000000100510a221 */ /* 0x002fc80000010000 */
[----:B------:R-:W-:-:S04]  /*3a60*/  @!P2 FADD.FTZ R17, R17, R16 ;  /* 0x000000101111a221 */ /* 0x000fc80000010000 */
[----:B------:R-:W-:-:S04]  /*3a70*/  @!P2 FADD.FTZ R18, R18, R17 ;  /* 0x000000111212a221 */ /* 0x000fc80000010000 */
[----:B------:R-:W-:-:S04]  /*3a80*/  @!P2 FADD.FTZ R19, R19, R18 ;  /* 0x000000121313a221 */ /* 0x000fc80000010000 */
[----:B-----5:R-:W-:-:S04]  /*3a90*/  @!P2 FADD.FTZ R6, R19, R6 ;  /* 0x000000061306a221 */ /* 0x020fc80000010000 */
        /* <DEDUP_REMOVED lines=13> */
[----:B----4-:R-:W2:Y:S02]  /*3b70*/  POPC R15, R15 ;  /* 0x0000000f000f7309 */ /* 0x010ea40000000000 */
[----:B--2---:R-:W-:Y:S01]  /*3b80*/  IADD3 R5, PT, PT, R15, R3, R2 ;  /* 0x000000030f057210 */ /* 0x004fe20007ffe002 */
[----:B------:R-:W-:Y:S06]  /*3b90*/  BAR.SYNC.DEFER_BLOCKING 0x0 ;  /* 0x0000000000007b1d */ /* 0x000fec0000010000 */
[----:B------:R0:W-:Y:S02]  /*3ba0*/  STS [R30], R5 ;  /* 0x000000051e007388 */ /* 0x0001e40000000800 */
[----:B------:R-:W-:Y:S06]  /*3bb0*/  BAR.SYNC.DEFER_BLOCKING 0x0 ;  /* 0x0000000000007b1d */ /* 0x000fec0000010000 */
[----:B-1----:R-:W-:Y:S05]  /*3bc0*/  @P0 BRA `(.L_x_40) ;  /* 0x0000000000bc0947 */ /* 0x002fea0003800000 */
[----:B------:R-:W-:Y:S01]  /*3bd0*/  LDS R2, [R31] ;  /* 0x000000001f027984 */ /* 0x000fe20000000800 */
[----:B------:R-:W-:Y:S01]  /*3be0*/  UMOV UR6, 0xffffffff ;  /* 0xffffffff00067882 */ /* 0x000fe20000000000 */
[----:B------:R-:W-:Y:S02]  /*3bf0*/  ISETP.NE.AND P1, PT, R119, RZ, PT ;  /* 0x000000ff7700720c */ /* 0x000fe40003f25270 */
[----:B------:R-:W-:Y:S04]  /*3c00*/  LDS R3, [R31+0x4] ;  /* 0x000004001f037984 */ /* 0x000fe80000000800 */
[----:B0-----:R-:W0:Y:S04]  /*3c10*/  LDS R5, [R31+0x8] ;  /* 0x000008001f057984 */ /* 0x001e280000000800 */
        /* <DEDUP_REMOVED lines=24> */
.L_x_64:
        /* <DEDUP_REMOVED lines=18> */
.L_x_40:
[----:B------:R-:W-:Y:S05]  /*3ec0*/  WARPSYNC.ALL ;  /* 0x0000000000007948 */ /* 0x000fea0003800000 */
[----:B------:R-:W-:Y:S01]  /*3ed0*/  BAR.SYNC.DEFER_BLOCKING 0x0 ;  /* 0x0000000000007b1d */ /* 0x000fe20000010000 */
[C---:B------:R-:W-:Y:S02]  /*3ee0*/  FSETP.GTU.FTZ.AND P1, PT, R26.reuse, R29, PT ;  /* 0x0000001d1a00720b */ /* 0x040fe40003f3c000 */
[----:B------:R-:W-:-:S03]  /*3ef0*/  FSETP.GT.FTZ.AND P0, PT, R26, RZ, PT ;  /* 0x000000ff1a00720b */ /* 0x000fc60003f14000 */
[----:B------:R-:W2:Y:S01]  /*3f00*/  LDCU UR6, c[0x0][0x3d4] ;  /* 0x00007a80ff0677ac */ /* 0x000ea20008000800 */
[----:B01----:R0:W1:Y:S01]  /*3f10*/  LDS R5, [R30] ;  /* 0x000000001e057984 */ /* 0x0030620000000800 */
        /* <DEDUP_REMOVED lines=11> */
.L_x_42:
[----:B------:R-:W-:-:S07]  /*3fd0*/  IMAD.MOV.U32 R34, RZ, RZ, RZ ;  /* 0x000000ffff227224 */ /* 0x000fce00078e00ff */
.L_x_44:
[----:B------:R-:W-:-:S05]  /*3fe0*/  SHF.R.U32.HI R3, RZ, 0x5, R34 ;  /* 0x00000005ff037819 */ /* 0x000fca0000011622 */
[----:B------:R-:W-:-:S05]  /*3ff0*/  IMAD R3, R3, 0x4, R28 ;  /* 0x0000000403037824 */ /* 0x000fca00078e021c */
[----:B------:R-:W3:Y:S01]  /*4000*/  LDL R7, [R3] ;  /* 0x0000000003077983 */ /* 0x000ee20000100800 */
[C---:B------:R-:W-:Y:S01]  /*4010*/  LOP3.LUT R2, R34.reuse, 0x18, RZ, 0xc0, !PT ;  /* 0x0000001822027812 */ /* 0x040fe200078ec0ff */
[----:B------:R-:W-:Y:S01]  /*4020*/  IMAD R35, R34, 0x2, R1 ;  /* 0x0000000222237824 */ /* 0x000fe200078e0201 */
[----:B-1----:R-:W-:Y:S02]  /*4030*/  ISETP.GT.U32.AND P6, PT, R5, 0xbff, PT ;  /* 0x00000bff0500780c */ /* 0x002fe40003fc4070 */
[----:B---3--:R-:W-:-:S04]  /*4040*/  SHF.R.U32.HI R2, RZ, R2, R7 ;  /* 0x00000002ff027219 */ /* 0x008fc80000011607 */
[----:B------:R-:W-:-:S04]  /*4050*/  LOP3.LUT R2, R2, 0x1, RZ, 0xc0, !PT ;  /* 0x0000000102027812 */ /* 0x000fc800078ec0ff */
[----:B------:R-:W-:-:S13]  /*4060*/  ISETP.NE.U32.OR P6, PT, R2, 0x1, P6 ;  /* 0x000000010200780c */ /* 0x000fda00037c5470 */
[----:B------:R-:W3:Y:S01]  /*4070*/  @!P6 LDL.U16 R18, [R35] ;  /* 0x000000002312e983 */ /* 0x000ee20000100400 */
[----:B------:R-:W-:Y:S01]  /*4080*/  VIADD R2, R34, 0x1 ;  /* 0x0000000122027836 */ /* 0x000fe20000000000 */
[C---:B------:R-:W-:Y:S01]  /*4090*/  @!P6 LEA R3, R5.reuse, UR4, 0x3 ;  /* 0x000000040503ec11 */ /* 0x040fe2000f8e18ff */
[----:B------:R-:W-:Y:S01]  /*40a0*/  @!P6 VIADD R5, R5, 0x1 ;  /* 0x000000010505e836 */ /* 0x000fe20000000000 */
[----:B------:R-:W-:Y:S01]  /*40b0*/  @!P6 STL.U16 [R35], RZ ;  /* 0x000000ff2300e387 */ /* 0x000fe20000100400 */
[----:B------:R-:W-:Y:S01]  /*40c0*/  @!P6 IMAD.IADD R19, R121, 0x1, R34 ;  /* 0x000000017913e824 */ /* 0x000fe200078e0222 */
[----:B------:R-:W-:Y:S02]  /*40d0*/  LOP3.LUT R2, R2, 0x19, RZ, 0xc0, !PT ;  /* 0x0000001902027812 */ /* 0x000fe400078ec0ff */
[----:B------:R-:W-:Y:S02]  /*40e0*/  ISETP.GT.U32.AND P5, PT, R5, 0xbff, PT ;  /* 0x00000bff0500780c */ /* 0x000fe40003fa4070 */
[----:B------:R-:W-:-:S04]  /*40f0*/  SHF.R.U32.HI R2, RZ, R2, R7 ;  /* 0x00000002ff027219 */ /* 0x000fc80000011607 */
[----:B------:R-:W-:-:S04]  /*4100*/  LOP3.LUT R2, R2, 0x1, RZ, 0xc0, !PT ;  /* 0x0000000102027812 */ /* 0x000fc800078ec0ff */
[----:B------:R-:W-:Y:S01]  /*4110*/  ISETP.NE.U32.OR P5, PT, R2, 0x1, P5 ;  /* 0x000000010200780c */ /* 0x000fe20002fa5470 */
[----:B------:R-:W-:-:S05]  /*4120*/  VIADD R2, R34, 0x2 ;  /* 0x0000000222027836 */ /* 0x000fca0000000000 */
[----:B------:R-:W-:-:S04]  /*4130*/  LOP3.LUT R2, R2, 0x1a, RZ, 0xc0, !PT ;  /* 0x0000001a02027812 */ /* 0x000fc800078ec0ff */
[----:B------:R-:W-:-:S03]  /*4140*/  SHF.R.U32.HI R2, RZ, R2, R7 ;  /* 0x00000002ff027219 */ /* 0x000fc60000011607 */
[C---:B------:R-:W-:Y:S01]  /*4150*/  @!P5 LEA R36, R5.reuse, UR4, 0x3 ;  /* 0x000000040524dc11 */ /* 0x040fe2000f8e18ff */
[----:B------:R-:W-:Y:S01]  /*4160*/  @!P5 VIADD R5, R5, 0x1 ;  /* 0x000000010505d836 */ /* 0x000fe20000000000 */
[----:B------:R-:W-:-:S04]  /*4170*/  LOP3.LUT R2, R2, 0x1, RZ, 0xc0, !PT ;  /* 0x0000000102027812 */ /* 0x000fc800078ec0ff */
        /* <DEDUP_REMOVED lines=39> */
[----:B------:R-:W-:-:S04]  /*43f0*/  SHF.R.W.U32.HI R2, RZ, R2, R7 ;  /* 0x00000002ff027219 */ /* 0x000fc80000011e07 */
[----:B------:R-:W-:-:S03]  /*4400*/  LOP3.LUT R2, R2, 0x1, RZ, 0xc0, !PT ;  /* 0x0000000102027812 */ /* 0x000fc600078ec0ff */
[C---:B------:R-:W-:Y:S01]  /*4410*/  @!P0 LEA R41, R5.reuse, UR4, 0x3 ;  /* 0x0000000405298c11 */ /* 0x040fe2000f8e18ff */
[----:B------:R-:W-:Y:S01]  /*4420*/  @!P0 VIADD R5, R5, 0x1 ;  /* 0x0000000105058836 */ /* 0x000fe20000000000 */
[----:B------:R-:W2:Y:S04]  /*4430*/  @!P0 LDL.U16 R14, [R35+0xc] ;  /* 0x00000c00230e8983 */ /* 0x000ea80000100400 */
[----:B---3--:R1:W-:Y:S01]  /*4440*/  @!P6 STS.64 [R3], R18 ;  /* 0x000000120300e388 */ /* 0x0083e20000000a00 */
[----:B------:R-:W-:-:S04]  /*4450*/  ISETP.GT.U32.AND P6, PT, R5, 0xbff, PT ;  /* 0x00000bff0500780c */ /* 0x000fc80003fc4070 */
[----:B------:R-:W-:Y:S02]  /*4460*/  ISETP.NE.U32.OR P6, PT, R2, 0x1, P6 ;  /* 0x000000010200780c */ /* 0x000fe400037c5470 */
[----:B------:R-:W3:Y:S11]  /*4470*/  @!P5 LDL.U16 R2, [R35+0x2] ;  /* 0x000002002302d983 */ /* 0x000ef60000100400 */
[----:B------:R-:W2:Y:S01]  /*4480*/  @!P6 LDL.U16 R16, [R35+0xe] ;  /* 0x00000e002310e983 */ /* 0x000ea20000100400 */
[----:B-1----:R-:W-:-:S02]  /*4490*/  @!P5 IMAD.IADD R3, R115, 0x1, R34 ;  /* 0x000000017303d824 */ /* 0x002fc400078e0222 */
[--C-:B------:R-:W-:Y:S02]  /*44a0*/  @!P4 IMAD.IADD R7, R111, 0x1, R34.reuse ;  /* 0x000000016f07c824 */ /* 0x100fe400078e0222 */
[--C-:B------:R-:W-:Y:S02]  /*44b0*/  @!P3 IMAD.IADD R9, R107, 0x1, R34.reuse ;  /* 0x000000016b09b824 */ /* 0x100fe400078e0222 */
[--C-:B------:R-:W-:Y:S02]  /*44c0*/  @!P2 IMAD.IADD R11, R103, 0x1, R34.reuse ;  /* 0x00000001670ba824 */ /* 0x100fe400078e0222 */
[--C-:B------:R-:W-:Y:S01]  /*44d0*/  @!P1 IMAD.IADD R13, R99, 0x1, R34.reuse ;  /* 0x00000001630d9824 */ /* 0x100fe200078e0222 */
[----:B------:R-:W-:Y:S01]  /*44e0*/  @!P6 LEA R18, R5, UR4, 0x3 ;  /* 0x000000040512ec11 */ /* 0x000fe2000f8e18ff */
[--C-:B------:R-:W-:Y:S02]  /*44f0*/  @!P0 IMAD.IADD R15, R95, 0x1, R34.reuse ;  /* 0x000000015f0f8824 */ /* 0x100fe400078e0222 */
        /* <DEDUP_REMOVED lines=10> */
[----:B---3--:R1:W-:Y:S04]  /*45a0*/  @!P5 STS.64 [R36], R2 ;  /* 0x000000022400d388 */ /* 0x0083e80000000a00 */
[----:B----4-:R1:W-:Y:S04]  /*45b0*/  @!P4 STS.64 [R37], R6 ;  /* 0x000000062500c388 */ /* 0x0103e80000000a00 */
[----:B-----5:R1:W-:Y:S04]  /*45c0*/  @!P3 STS.64 [R38], R8 ;  /* 0x000000082600b388 */ /* 0x0203e80000000a00 */
[----:B--2---:R1:W-:Y:S04]  /*45d0*/  @!P2 STS.64 [R39], R10 ;  /* 0x0000000a2700a388 */ /* 0x0043e80000000a00 */
[----:B------:R1:W-:Y:S04]  /*45e0*/  @!P1 STS.64 [R40], R12 ;  /* 0x0000000c28009388 */ /* 0x0003e80000000a00 */
[----:B------:R1:W-:Y:S04]  /*45f0*/  @!P0 STS.64 [R41], R14 ;  /* 0x0000000e29008388 */ /* 0x0003e80000000a00 */
[----:B------:R1:W-:Y:S01]  /*4600*/  @!P6 STS.64 [R18], R16 ;  /* 0x000000101200e388 */ /* 0x0003e20000000a00 */
[----:B------:R-:W-:-:S13]  /*4610*/  ISETP.NE.AND P0, PT, R34, 0x70, PT ;  /* 0x000000702200780c */ /* 0x000fda0003f05270 */
[----:B-1----:R-:W-:Y:S05]  /*4620*/  @P0 BRA `(.L_x_44) ;  /* 0xfffffff8006c0947 */ /* 0x002fea000383ffff */
[----:B------:R-:W-:-:S07]  /*4630*/  IMAD.MOV.U32 R2, RZ, RZ, RZ ;  /* 0x000000ffff027224 */ /* 0x000fce00078e00ff */
.L_x_45:
[----:B--2---:R-:W-:-:S05]  /*4640*/  VIADD R3, R2, 0x70 ;  /* 0x0000007002037836 */ /* 0x004fca0000000000 */
[----:B------:R-:W-:-:S05]  /*4650*/  SHF.R.U32.HI R3, RZ, 0x5, R3 ;  /* 0x00000005ff037819 */ /* 0x000fca0000011603 */
[----:B------:R-:W-:-:S06]  /*4660*/  IMAD R6, R3, 0x4, R28 ;  /* 0x0000000403067824 */ /* 0x000fcc00078e021c */
[----:B------:R-:W2:Y:S01]  /*4670*/  LDL R6, [R6] ;  /* 0x0000000006067983 */ /* 0x000ea20000100800 */
[C---:B------:R-:W-:Y:S01]  /*4680*/  LOP3.LUT R3, R2.reuse, 0x18, RZ, 0xc0, !PT ;  /* 0x0000001802037812 */ /* 0x040fe200078ec0ff */
[C---:B------:R-:W-:Y:S01]  /*4690*/  VIADD R11, R2.reuse, 0x1 ;  /* 0x00000001020b7836 */ /* 0x040fe20000000000 */
[----:B------:R-:W-:Y:S01]  /*46a0*/  ISETP.GT.U32.AND P0, PT, R5, 0xbff, PT ;  /* 0x00000bff0500780c */ /* 0x000fe20003f04070 */
[C---:B------:R-:W-:Y:S01]  /*46b0*/  VIADD R13, R2.reuse, 0x2 ;  /* 0x00000002020d7836 */ /* 0x040fe20000000000 */
[----:B------:R-:W-:Y:S01]  /*46c0*/  LOP3.LUT R3, R3, 0x10, RZ, 0x3c, !PT ;  /* 0x0000001003037812 */ /* 0x000fe200078e3cff */
[----:B------:R-:W-:Y:S01]  /*46d0*/  VIADD R15, R2, 0x3 ;  /* 0x00000003020f7836 */ /* 0x000fe20000000000 */
[----:B------:R-:W-:-:S04]  /*46e0*/  LOP3.LUT R7, R11, 0x19, RZ, 0xc0, !PT ;  /* 0x000000190b077812 */ /* 0x000fc800078ec0ff */
[----:B------:R-:W-:Y:S02]  /*46f0*/  LOP3.LUT R7, R7, 0x10, RZ, 0x3c, !PT ;  /* 0x0000001007077812 */ /* 0x000fe400078e3cff */
[--C-:B--2---:R-:W-:Y:S02]  /*4700*/  SHF.R.U32.HI R3, RZ, R3, R6.reuse ;  /* 0x00000003ff037219 */ /* 0x104fe40000011606 */
[----:B------:R-:W-:Y:S02]  /*4710*/  SHF.R.U32.HI R7, RZ, R7, R6 ;  /* 0x00000007ff077219 */ /* 0x000fe40000011606 */
[----:B------:R-:W-:Y:S02]  /*4720*/  LOP3.LUT R3, R3, 0x1, RZ, 0xc0, !PT ;  /* 0x0000000103037812 */ /* 0x000fe400078ec0ff */
[----:B------:R-:W-:Y:S02]  /*4730*/  LOP3.LUT R7, R7, 0x1, RZ, 0xc0, !PT ;  /* 0x0000000107077812 */ /* 0x000fe400078ec0ff */
[----:B------:R-:W-:Y:S01]  /*4740*/  ISETP.NE.U32.OR P0, PT, R3, 0x1, P0 ;  /* 0x000000010300780c */ /* 0x000fe20000705470 */
[----:B------:R-:W-:-:S05]  /*4750*/  IMAD R3, R2, 0x100, R119 ;  /* 0x0000010002037824 */ /* 0x000fca00078e0277 */
[----:B------:R-:W-:-:S07]  /*4760*/  LEA R3, R3, UR4, 0x1 ;  /* 0x0000000403037c11 */ /* 0x000fce000f8e08ff */
[----:B------:R-:W1:Y:S01]  /*4770*/  @!P0 LDS.U16 R8, [R3+0x6000] ;  /* 0x0060000003088984 */ /* 0x000e620000000400 */
[C---:B------:R-:W-:Y:S01]  /*4780*/  @!P0 LEA R12, R5.reuse, UR4, 0x3 ;  /* 0x00000004050c8c11 */ /* 0x040fe2000f8e18ff */
[----:B------:R-:W-:Y:S02]  /*4790*/  @!P0 VIADD R5, R5, 0x1 ;  /* 0x0000000105058836 */ /* 0x000fe40000000000 */
[----:B------:R-:W-:-:S03]  /*47a0*/  @!P0 IMAD.IADD R9, R20, 0x1, R2 ;  /* 0x0000000114098824 */ /* 0x000fc600078e0202 */
[----:B------:R-:W-:-:S04]  /*47b0*/  ISETP.GT.U32.AND P1, PT, R5, 0xbff, PT ;  /* 0x00000bff0500780c */ /* 0x000fc80003f24070 */
[----:B------:R-:W-:Y:S02]  /*47c0*/  ISETP.NE.U32.OR P1, PT, R7, 0x1, P1 ;  /* 0x000000010700780c */ /* 0x000fe40000f25470 */
[----:B------:R-:W-:-:S04]  /*47d0*/  LOP3.LUT R7, R13, 0x1a, RZ, 0xc0, !PT ;  /* 0x0000001a0d077812 */ /* 0x000fc800078ec0ff */
[----:B------:R-:W-:-:S04]  /*47e0*/  LOP3.LUT R7, R7, 0x10, RZ, 0x3c, !PT ;  /* 0x0000001007077812 */ /* 0x000fc800078e3cff */
[----:B------:R-:W-:-:S03]  /*47f0*/  SHF.R.U32.HI R7, RZ, R7, R6 ;  /* 0x00000007ff077219 */ /* 0x000fc60000011606 */
[C---:B------:R-:W-:Y:S01]  /*4800*/  @!P1 LEA R14, R5.reuse, UR4, 0x3 ;  /* 0x00000004050e9c11 */ /* 0x040fe2000f8e18ff */
[----:B------:R-:W-:Y:S01]  /*4810*/  @!P1 VIADD R5, R5, 0x1 ;  /* 0x0000000105059836 */ /* 0x000fe20000000000 */
[----:B------:R-:W-:Y:S01]  /*4820*/  LOP3.LUT R7, R7, 0x1, RZ, 0xc0, !PT ;  /* 0x0000000107077812 */ /* 0x000fe200078ec0ff */
[----:B------:R-:W-:-:S03]  /*4830*/  @!P1 IMAD.IADD R11, R20, 0x1, R11 ;  /* 0x00000001140b9824 */ /* 0x000fc600078e020b */
[----:B------:R-:W-:-:S04]  /*4840*/  ISETP.GT.U32.AND P2, PT, R5, 0xbff, PT ;  /* 0x00000bff0500780c */ /* 0x000fc80003f44070 */
[----:B------:R-:W-:Y:S02]  /*4850*/  ISETP.NE.U32.OR P2, PT, R7, 0x1, P2 ;  /* 0x000000010700780c */ /* 0x000fe40001745470 */
[----:B------:R-:W-:Y:S01]  /*4860*/  LOP3.LUT R7, R15, 0x1b, RZ, 0xc0, !PT ;  /* 0x0000001b0f077812 */ /* 0x000fe200078ec0ff */
[----:B-1----:R1:W-:Y:S03]  /*4870*/  @!P0 STS.64 [R12], R8 ;  /* 0x000000080c008388 */ /* 0x0023e60000000a00 */
[----:B------:R-:W-:Y:S01]  /*4880*/  LOP3.LUT R7, R7, 0x10, RZ, 0x3c, !PT ;  /* 0x0000001007077812 */ /* 0x000fe200078e3cff */
[----:B------:R-:W2:Y:S03]  /*4890*/  @!P1 LDS.U16 R10, [R3+0x6200] ;  /* 0x00620000030a9984 */ /* 0x000ea60000000400 */
[----:B------:R-:W-:Y:S01]  /*48a0*/  SHF.R.U32.HI R7, RZ, R7, R6 ;  /* 0x00000007ff077219 */ /* 0x000fe20000011606 */
[----:B------:R-:W-:Y:S03]  /*48b0*/  @!P0 STS.U16 [R3+0x6000], RZ ;  /* 0x006000ff03008388 */ /* 0x000fe60000000400 */
[----:B------:R-:W-:-:S02]  /*48c0*/  LOP3.LUT R7, R7, 0x1, RZ, 0xc0, !PT ;  /* 0x0000000107077812 */ /* 0x000fc400078ec0ff */
[C---:B-1----:R-:W-:Y:S01]  /*48d0*/  @!P2 LEA R12, R5.reuse, UR4, 0x3 ;  /* 0x00000004050cac11 */ /* 0x042fe2000f8e18ff */
[----:B------:R-:W-:Y:S02]  /*48e0*/  @!P2 VIADD R5, R5, 0x1 ;  /* 0x000000010505a836 */ /* 0x000fe40000000000 */
[----:B------:R-:W-:Y:S02]  /*48f0*/  @!P2 IMAD.IADD R9, R20, 0x1, R13 ;  /* 0x000000011409a824 */ /* 0x000fe400078e020d */
[----:B------:R-:W-:Y:S01]  /*4900*/  VIADD R13, R2, 0x4 ;  /* 0x00000004020d7836 */ /* 0x000fe20000000000 */
[----:B------:R-:W-:-:S04]  /*4910*/  ISETP.GT.U32.AND P0, PT, R5, 0xbff, PT ;  /* 0x00000bff0500780c */ /* 0x000fc80003f04070 */
[----:B------:R-:W-:Y:S02]  /*4920*/  ISETP.NE.U32.OR P0, PT, R7, 0x1, P0 ;  /* 0x000000010700780c */ /* 0x000fe40000705470 */
[----:B------:R-:W-:-:S04]  /*4930*/  LOP3.LUT R7, R13, 0x1c, RZ, 0xc0, !PT ;  /* 0x0000001c0d077812 */ /* 0x000fc800078ec0ff */
[----:B------:R-:W-:-:S04]  /*4940*/  LOP3.LUT R7, R7, 0x10, RZ, 0x3c, !PT ;  /* 0x0000001007077812 */ /* 0x000fc800078e3cff */
[----:B------:R-:W-:-:S04]  /*4950*/  SHF.R.U32.HI R7, RZ, R7, R6 ;  /* 0x00000007ff077219 */ /* 0x000fc80000011606 */
[----:B------:R-:W-:Y:S01]  /*4960*/  LOP3.LUT R7, R7, 0x1, RZ, 0xc0, !PT ;  /* 0x0000000107077812 */ /* 0x000fe200078ec0ff */
[----:B--2---:R1:W-:Y:S04]  /*4970*/  @!P1 STS.64 [R14], R10 ;  /* 0x0000000a0e009388 */ /* 0x0043e80000000a00 */
[----:B------:R-:W2:Y:S04]  /*4980*/  @!P2 LDS.U16 R8, [R3+0x6400] ;  /* 0x006400000308a984 */ /* 0x000ea80000000400 */
[----:B------:R-:W-:Y:S01]  /*4990*/  @!P1 STS.U16 [R3+0x6200], RZ ;  /* 0x006200ff03009388 */ /* 0x000fe20000000400 */
[C---:B-1----:R-:W-:Y:S01]  /*49a0*/  @!P0 LEA R14, R5.reuse, UR4, 0x3 ;  /* 0x00000004050e8c11 */ /* 0x042fe2000f8e18ff */
[----:B------:R-:W-:-:S02]  /*49b0*/  @!P0 VIADD R5, R5, 0x1 ;  /* 0x0000000105058836 */ /* 0x000fc40000000000 */
        /* <DEDUP_REMOVED lines=27> */
[C---:B------:R-:W-:Y:S01]  /*4b70*/  VIADD R15, R2.reuse, 0x7 ;  /* 0x00000007020f7836 */ /* 0x040fe20000000000 */
[----:B------:R-:W-:Y:S01]  /*4b80*/  ISETP.GT.U32.AND P0, PT, R5, 0xbff, PT ;  /* 0x00000bff0500780c */ /* 0x000fe20003f04070 */
[----:B------:R-:W-:-:S03]  /*4b90*/  VIADD R2, R2, 0x8 ;  /* 0x0000000802027836 */ /* 0x000fc60000000000 */
        /* <DEDUP_REMOVED lines=10> */
[----:B------:R-:W-:-:S03]  /*4c40*/  @!P0 IMAD.IADD R9, R20, 0x1, R13 ;  /* 0x0000000114098824 */ /* 0x000fc600078e020d */
[----:B------:R-:W-:-:S04]  /*4c50*/  ISETP.GT.U32.AND P1, PT, R5, 0xbff, PT ;  /* 0x00000bff0500780c */ /* 0x000fc80003f24070 */
[----:B------:R-:W-:-:S13]  /*4c60*/  ISETP.NE.U32.OR P1, PT, R7, 0x1, P1 ;  /* 0x000000010700780c */ /* 0x000fda0000f25470 */
[----:B------:R-:W-:Y:S01]  /*4c70*/  @!P1 IMAD.IADD R7, R20, 0x1, R15 ;  /* 0x0000000114079824 */ /* 0x000fe200078e020f */
[----:B--2---:R1:W-:Y:S04]  /*4c80*/  @!P2 STS.64 [R14], R10 ;  /* 0x0000000a0e00a388 */ /* 0x0043e80000000a00 */
[----:B------:R-:W2:Y:S04]  /*4c90*/  @!P0 LDS.U16 R8, [R3+0x6c00] ;  /* 0x006c000003088984 */ /* 0x000ea80000000400 */
[----:B------:R-:W-:Y:S01]  /*4ca0*/  @!P2 STS.U16 [R3+0x6a00], RZ ;  /* 0x006a00ff0300a388 */ /* 0x000fe20000000400 */
[C---:B-1----:R-:W-:Y:S01]  /*4cb0*/  @!P1 LEA R10, R5.reuse, UR4, 0x3 ;  /* 0x00000004050a9c11 */ /* 0x042fe2000f8e18ff */
[----:B------:R-:W-:-:S02]  /*4cc0*/  @!P1 VIADD R5, R5, 0x1 ;  /* 0x0000000105059836 */ /* 0x000fc40000000000 */
[----:B--2---:R-:W-:Y:S04]  /*4cd0*/  @!P0 STS.64 [R12], R8 ;  /* 0x000000080c008388 */ /* 0x004fe80000000a00 */
[----:B------:R-:W1:Y:S04]  /*4ce0*/  @!P1 LDS.U16 R6, [R3+0x6e00] ;  /* 0x006e000003069984 */ /* 0x000e680000000400 */
[----:B------:R2:W-:Y:S01]  /*4cf0*/  @!P0 STS.U16 [R3+0x6c00], RZ ;  /* 0x006c00ff03008388 */ /* 0x0005e20000000400 */
[----:B------:R-:W-:-:S03]  /*4d00*/  ISETP.NE.AND P0, PT, R2, 0x70, PT ;  /* 0x000000700200780c */ /* 0x000fc60003f05270 */
[----:B-1----:R2:W-:Y:S04]  /*4d10*/  @!P1 STS.64 [R10], R6 ;  /* 0x000000060a009388 */ /* 0x0025e80000000a00 */
[----:B------:R2:W-:Y:S06]  /*4d20*/  @!P1 STS.U16 [R3+0x6e00], RZ ;  /* 0x006e00ff03009388 */ /* 0x0005ec0000000400 */
[----:B------:R-:W-:Y:S05]  /*4d30*/  @P0 BRA `(.L_x_45) ;  /* 0xfffffff800400947 */ /* 0x000fea000383ffff */
.L_x_43:
[----:B------:R-:W3:Y:S01]  /*4d40*/  LDCU UR10, c[0x0][0x3d4] ;  /* 0x00007a80ff0a77ac */ /* 0x000ee20008000800 */
[----:B------:R-:W-:Y:S02]  /*4d50*/  FSETP.GTU.FTZ.AND P2, PT, R33, 0.0099999997764825820923, PT ;  /* 0x3c23d70a2100780b */ /* 0x000fe40003f5c000 */
[----:B---3--:R-:W-:-:S04]  /*4d60*/  FSETP.GT.FTZ.AND P0, PT, R26, UR10, PT ;  /* 0x0000000a1a007c0b */ /* 0x008fc8000bf14000 */
        /* <DEDUP_REMOVED lines=12> */
[----:B------:R-:W3:Y:S01]  /*4e30*/  S2UR UR6, SR_CgaCtaId ;  /* 0x00000000000679c3 */ /* 0x000ee20000008800 */
[----:B------:R-:W-:Y:S01]  /*4e40*/  UMOV UR5, 0x400 ;  /* 0x0000040000057882 */ /* 0x000fe20000000000 */
[----:B0-----:R-:W-:Y:S02]  /*4e50*/  IMAD.MOV.U32 R22, RZ, RZ, R27 ;  /* 0x000000ffff167224 */ /* 0x001fe400078e001b */
[----:B------:R-:W-:Y:S01]  /*4e60*/  IMAD.MOV.U32 R26, RZ, RZ, R23 ;  /* 0x000000ffff1a7224 */ /* 0x000fe200078e0017 */
[----:B---3--:R-:W-:-:S09]  /*4e70*/  ULEA UR5, UR6, UR5, 0x18 ;  /* 0x0000000506057291 */ /* 0x008fd2000f8ec0ff */
[----:B------:R3:W-:Y:S01]  /*4e80*/  STS [UR5], R27 ;  /* 0x0000001bff007988 */ /* 0x0007e20008000805 */
[----:B------:R-:W-:Y:S05]  /*4e90*/  BRA `(.L_x_49) ;  /* 0x0000000000287947 */ /* 0x000fea0003800000 */
.L_x_48:
[----:B------:R-:W3:Y:S01]  /*4ea0*/  S2UR UR6, SR_CgaCtaId ;  /* 0x00000000000679c3 */ /* 0x000ee20000008800 */
[----:B------:R-:W-:Y:S01]  /*4eb0*/  ISETP.NE.AND P1, PT, R119, RZ, PT ;  /* 0x000000ff7700720c */ /* 0x000fe20003f25270 */
[----:B------:R-:W-:Y:S01]  /*4ec0*/  UMOV UR5, 0x400 ;  /* 0x0000040000057882 */ /* 0x000fe20000000000 */
[----:B------:R-:W-:Y:S02]  /*4ed0*/  PRMT R2, R24, 0x9910, RZ ;  /* 0x0000991018027816 */ /* 0x000fe400000000ff */
[----:B------:R-:W-:Y:S02]  /*4ee0*/  FSEL R23, R26, R23, !P1 ;  /* 0x000000171a177208 */ /* 0x000fe40004800000 */
[----:B------:R-:W-:-:S04]  /*4ef0*/  ISETP.NE.AND P0, PT, R2, RZ, PT ;  /* 0x000000ff0200720c */ /* 0x000fc80003f05270 */
[----:B------:R-:W-:Y:S02]  /*4f00*/  SEL R21, R21, R24, !P0 ;  /* 0x0000001815157207 */ /* 0x000fe40004000000 */
[----:B------:R-:W-:Y:S01]  /*4f10*/  PRMT R24, RZ, 0x7610, R24 ;  /* 0x00007610ff187816 */ /* 0x000fe20000000018 */
[----:B---3--:R-:W-:-:S09]  /*4f20*/  ULEA UR5, UR6, UR5, 0x18 ;  /* 0x0000000506057291 */ /* 0x008fd2000f8ec0ff */
[----:B------:R-:W4:Y:S03]  /*4f30*/  @!P1 LDS R27, [UR5] ;  /* 0x00000005ff1b9984 */ /* 0x000f260008000800 */
.L_x_49:
[----:B------:R-:W-:Y:S05]  /*4f40*/  BSYNC.RECONVERGENT B0 ;  /* 0x0000000000007941 */ /* 0x000fea0003800200 */
.L_x_47:
[----:B------:R-:W-:Y:S01]  /*4f50*/  UIADD3 UR7, UPT, UPT, UR7, -0x1, URZ ;  /* 0xffffffff07077890 */ /* 0x000fe2000fffe0ff */
[----:B------:R-:W-:Y:S11]  /*4f60*/  BRA `(.L_x_50) ;  /* 0xffffffd800c07947 */ /* 0x000ff6000383ffff */
.L_x_46:
[----:B------:R-:W3:Y:S08]  /*4f70*/  S2UR UR6, SR_CgaCtaId ;  /* 0x00000000000679c3 */ /* 0x000ef00000008800 */
[----:B------:R-:W-:Y:S01]  /*4f80*/  BAR.SYNC.DEFER_BLOCKING 0x0 ;  /* 0x0000000000007b1d */ /* 0x000fe20000010000 */
[----:B------:R-:W-:Y:S02]  /*4f90*/  ISETP.NE.AND P1, PT, R119, RZ, PT ;  /* 0x000000ff7700720c */ /* 0x000fe40003f25270 */
[----:B------:R-:W-:-:S03]  /*4fa0*/  FSETP.GEU.FTZ.AND P0, PT, R26, UR10, PT ;  /* 0x0000000a1a007c0b */ /* 0x000fc6000bf1e000 */
[----:B------:R-:W-:Y:S01]  /*4fb0*/  UMOV UR5, 0x400 ;  /* 0x0000040000057882 */ /* 0x000fe20000000000 */
[----:B------:R-:W-:Y:S01]  /*4fc0*/  BSSY.RECONVERGENT B0, `(.L_x_51) ;  /* 0x0000012000007945 */ /* 0x000fe20003800200 */
[----:B---3--:R-:W-:-:S09]  /*4fd0*/  ULEA UR5, UR6, UR5, 0x18 ;  /* 0x0000000506057291 */ /* 0x008fd2000f8ec0ff */
[----:B------:R-:W3:Y:S02]  /*4fe0*/  LDS R2, [UR5] ;  /* 0x00000005ff027984 */ /* 0x000ee40008000800 */
[----:B---3--:R-:W-:-:S04]  /*4ff0*/  SEL R2, R75, R2, !P0 ;  /* 0x000000024b027207 */ /* 0x008fc80004000000 */
[----:B------:R-:W-:-:S04]  /*5000*/  ISETP.GE.U32.AND P0, PT, R119, R2, PT ;  /* 0x000000027700720c */ /* 0x000fc80003f06070 */
[----:B------:R-:W-:Y:S01]  /*5010*/  ISETP.GT.U32.OR P0, PT, R2, 0xbff, P0 ;  /* 0x00000bff0200780c */ /* 0x000fe20000704470 */
[----:B------:R-:W-:-:S12]  /*5020*/  @P1 BRA `(.L_x_52) ;  /* 0x00000000002c1947 */ /* 0x000fd80003800000 */
[----:B--2---:R-:W2:Y:S01]  /*5030*/  S2R R3, SR_LANEID ;  /* 0x0000000000037919 */ /* 0x004ea20000000000 */
[----:B-1----:R-:W1:Y:S01]  /*5040*/  LDC.64 R4, c[0x0][0x3a0] ;  /* 0x0000e800ff047b82 */ /* 0x002e620000000a00 */
[----:B------:R-:W-:Y:S01]  /*5050*/  VOTEU.ANY UR5, UPT, PT ;  /* 0x0000000000057886 */ /* 0x000fe200038e0100 */
[----:B------:R-:W-:Y:S01]  /*5060*/  CREDUX.MAX.S32 UR6, R2 ;  /* 0x00000000020672cc */ /* 0x000fe20000000200 */
[----:B------:R-:W-:-:S05]  /*5070*/  UFLO.U32 UR5, UR5 ;  /* 0x00000005000572bd */ /* 0x000fca00080e0000 */
[----:B------:R-:W3:Y:S01]  /*5080*/  LDC.64 R6, c[0x0][0x3a8] ;  /* 0x0000ea00ff067b82 */ /* 0x000ee20000000a00 */
[----:B-1----:R-:W-:-:S05]  /*5090*/  IMAD.WIDE.U32 R4, R123, 0x4, R4 ;  /* 0x000000047b047825 */ /* 0x002fca00078e0004 */
[----:B------:R4:W-:Y:S01]  /*50a0*/  STG.E desc[UR8][R4.64], R2 ;  /* 0x0000000204007986 */ /* 0x0009e2000c101908 */
[----:B--2---:R-:W-:Y:S01]  /*50b0*/  ISETP.EQ.U32.AND P1, PT, R3, UR5, PT ;  /* 0x0000000503007c0c */ /* 0x004fe2000bf22070 */
[----:B------:R-:W-:-:S12]  /*50c0*/  IMAD.U32 R3, RZ, RZ, UR6 ;  /* 0x00000006ff037e24 */ /* 0x000fd8000f8e00ff */
[----:B---3--:R4:W-:Y:S02]  /*50d0*/  @P1 REDG.E.MAX.S32.STRONG.GPU desc[UR8][R6.64], R3 ;  /* 0x000000030600198e */ /* 0x0089e4000d12e308 */
.L_x_52:
[----:B------:R-:W-:Y:S05]  /*50e0*/  BSYNC.RECONVERGENT B0 ;  /* 0x0000000000007941 */ /* 0x000fea0003800200 */
.L_x_51:
[----:B------:R-:W-:Y:S05]  /*50f0*/  @P0 EXIT ;  /* 0x000000000000094d */ /* 0x000fea0003800000 */
[----:B----4-:R-:W3:Y:S01]  /*5100*/  LDC R4, c[0x0][0x360] ;  /* 0x0000d800ff047b82 */ /* 0x010ee20000000800 */
[----:B------:R-:W4:Y:S01]  /*5110*/  LDCU.64 UR12, c[0x0][0x388] ;  /* 0x00007100ff0c77ac */ /* 0x000f220008000a00 */
[----:B------:R-:W-:Y:S01]  /*5120*/  BSSY.RECONVERGENT B0, `(.L_x_53) ;  /* 0x0000038000007945 */ /* 0x000fe20003800200 */
[----:B------:R-:W0:Y:S01]  /*5130*/  LDCU.64 UR14, c[0x0][0x390] ;  /* 0x00007200ff0e77ac */ /* 0x000e220008000a00 */
[----:B---3--:R-:W3:Y:S01]  /*5140*/  I2F.U32.RP R9, R4 ;  /* 0x0000000400097306 */ /* 0x008ee20000209000 */
[----:B--2---:R-:W-:Y:S01]  /*5150*/  IMAD.IADD R3, R119, 0x1, R4 ;  /* 0x0000000177037824 */ /* 0x004fe200078e0204 */
[----:B------:R-:W-:-:S04]  /*5160*/  ISETP.NE.U32.AND P2, PT, R4, RZ, PT ;  /* 0x000000ff0400720c */ /* 0x000fc80003f45070 */
[----:B------:R-:W-:Y:S02]  /*5170*/  ISETP.GE.U32.AND P0, PT, R3, R2, PT ;  /* 0x000000020300720c */ /* 0x000fe40003f06070 */
[----:B------:R-:W-:Y:S02]  /*5180*/  VIMNMX.U32 R8, PT, PT, R2, R3, !PT ;  /* 0x0000000302087248 */ /* 0x000fe40007fe0000 */
[----:B-1----:R-:W-:-:S04]  /*5190*/  SEL R5, RZ, 0x1, P0 ;  /* 0x00000001ff057807 */ /* 0x002fc80000000000 */
[----:B------:R-:W-:Y:S01]  /*51a0*/  IADD3 R3, PT, PT, R8, -R3, -R5 ;  /* 0x8000000308037210 */ /* 0x000fe20007ffe805 */
[----:B---3--:R-:W1:Y:S02]  /*51b0*/  MUFU.RCP R9, R9 ;  /* 0x0000000900097308 */ /* 0x008e640000001000 */
[----:B-1----:R-:W-:-:S06]  /*51c0*/  VIADD R6, R9, 0xffffffe ;  /* 0x0ffffffe09067836 */ /* 0x002fcc0000000000 */
[----:B------:R1:W2:Y:S02]  /*51d0*/  F2I.FTZ.U32.TRUNC.NTZ R7, R6 ;  /* 0x0000000600077305 */ /* 0x0002a4000021f000 */
[----:B-1----:R-:W-:Y:S02]  /*51e0*/  IMAD.MOV.U32 R6, RZ, RZ, RZ ;  /* 0x000000ffff067224 */ /* 0x002fe400078e00ff */
[----:B--2---:R-:W-:-:S04]  /*51f0*/  IMAD.MOV R11, RZ, RZ, -R7 ;  /* 0x000000ffff0b7224 */ /* 0x004fc800078e0a07 */
[----:B------:R-:W-:-:S04]  /*5200*/  IMAD R11, R11, R4, RZ ;  /* 0x000000040b0b7224 */ /* 0x000fc800078e02ff */
[----:B------:R-:W-:-:S06]  /*5210*/  IMAD.HI.U32 R10, R7, R11, R6 ;  /* 0x0000000b070a7227 */ /* 0x000fcc00078e0006 */
        /* <DEDUP_REMOVED lines=13> */
[----:B0---4-:R-:W-:Y:S05]  /*52f0*/  @!P0 BRA `(.L_x_54) ;  /* 0x0000000000688947 */ /* 0x011fea0003800000 */
[----:B------:R-:W0:Y:S01]  /*5300*/  LDCU.64 UR6, c[0x0][0x390] ;  /* 0x00007200ff0677ac */ /* 0x000e220008000a00 */
[----:B------:R-:W-:Y:S01]  /*5310*/  IADD3 R9, P0, PT, R77, R119, RZ ;  /* 0x000000774d097210 */ /* 0x000fe20007f1e0ff */
[----:B------:R-:W-:Y:S01]  /*5320*/  VIADD R3, R3, 0x1 ;  /* 0x0000000103037836 */ /* 0x000fe20000000000 */
[----:B------:R-:W-:Y:S01]  /*5330*/  LEA R5, R119, UR4, 0x3 ;  /* 0x0000000477057c11 */ /* 0x000fe2000f8e18ff */
[----:B------:R-:W1:Y:S02]  /*5340*/  LDCU.64 UR10, c[0x0][0x388] ;  /* 0x00007100ff0a77ac */ /* 0x000e640008000a00 */
[----:B------:R-:W-:Y:S01]  /*5350*/  IMAD.X R10, RZ, RZ, R0, P0 ;  /* 0x000000ffff0a7224 */ /* 0x000fe200000e0600 */
[----:B------:R-:W-:-:S05]  /*5360*/  LOP3.LUT R3, R3, 0x3, RZ, 0xc0, !PT ;  /* 0x0000000303037812 */ /* 0x000fca00078ec0ff */
[----:B------:R-:W-:Y:S02]  /*5370*/  IMAD R119, R3, R4, R119 ;  /* 0x0000000403777224 */ /* 0x000fe400078e0277 */
[----:B------:R-:W-:Y:S01]  /*5380*/  IMAD.MOV R3, RZ, RZ, -R3 ;  /* 0x000000ffff037224 */ /* 0x000fe200078e0a03 */
[C---:B0-----:R-:W-:Y:S02]  /*5390*/  LEA R6, P0, R9.reuse, UR6, 0x2 ;  /* 0x0000000609067c11 */ /* 0x041fe4000f8010ff */
[C---:B-1----:R-:W-:Y:S02]  /*53a0*/  LEA R8, P2, R9.reuse, UR10, 0x1 ;  /* 0x0000000a09087c11 */ /* 0x042fe4000f8408ff */
[C-C-:B------:R-:W-:Y:S02]  /*53b0*/  LEA.HI.X R7, R9.reuse, UR7, R10.reuse, 0x2, P0 ;  /* 0x0000000709077c11 */ /* 0x140fe400080f140a */
[----:B------:R-:W-:-:S09]  /*53c0*/  LEA.HI.X R9, R9, UR11, R10, 0x1, P2 ;  /* 0x0000000b09097c11 */ /* 0x000fd200090f0c0a */
.L_x_55:
[----:B0-----:R0:W1:Y:S01]  /*53d0*/  LDS.64 R14, [R5] ;  /* 0x00000000050e7984 */ /* 0x0010620000000a00 */
        /* <DEDUP_REMOVED lines=8> */
[----:B0-----:R-:W-:Y:S01]  /*5460*/  IMAD R5, R4, 0x8, R5 ;  /* 0x0000000804057824 */ /* 0x001fe200078e0205 */
[----:B-1----:R0:W-:Y:S04]  /*5470*/  STG.E.U16 desc[UR8][R12.64], R14 ;  /* 0x0000000e0c007986 */ /* 0x0021e8000c101508 */
[----:B------:R0:W-:Y:S03]  /*5480*/  STG.E desc[UR8][R10.64], R15 ;  /* 0x0000000f0a007986 */ /* 0x0001e6000c101908 */
[----:B------:R-:W-:Y:S05]  /*5490*/  @P0 BRA `(.L_x_55) ;  /* 0xfffffffc00cc0947 */ /* 0x000fea000383ffff */
.L_x_54:
[----:B------:R-:W-:Y:S05]  /*54a0*/  BSYNC.RECONVERGENT B0 ;  /* 0x0000000000007941 */ /* 0x000fea0003800200 */
.L_x_53:
[----:B------:R-:W-:Y:S05]  /*54b0*/  @!P1 EXIT ;  /* 0x000000000000994d */ /* 0x000fea0003800000 */
.L_x_56:
[----:B------:R-:W-:Y:S02]  /*54c0*/  LEA R3, R119, UR4, 0x3 ;  /* 0x0000000477037c11 */ /* 0x000fe4000f8e18ff */
[C---:B-1----:R-:W-:Y:S01]  /*54d0*/  IADD3 R9, P0, PT, R77.reuse, R119, RZ ;  /* 0x000000774d097210 */ /* 0x042fe20007f1e0ff */
[C---:B------:R-:W-:Y:S02]  /*54e0*/  IMAD.IADD R119, R4.reuse, 0x1, R119 ;  /* 0x0000000104777824 */ /* 0x040fe400078e0277 */
[C---:B------:R-:W-:Y:S01]  /*54f0*/  IMAD R5, R4.reuse, 0x8, R3 ;  /* 0x0000000804057824 */ /* 0x040fe200078e0203 */
[----:B------:R1:W2:Y:S01]  /*5500*/  LDS.64 R22, [R3] ;  /* 0x0000000003167984 */ /* 0x0002a20000000a00 */
[----:B0-----:R-:W-:Y:S01]  /*5510*/  IMAD.X R10, RZ, RZ, R0, P0 ;  /* 0x000000ffff0a7224 */ /* 0x001fe200000e0600 */
[----:B------:R-:W-:Y:S01]  /*5520*/  IADD3 R13, P2, PT, R77, R119, RZ ;  /* 0x000000774d0d7210 */ /* 0x000fe20007f5e0ff */
[C---:B------:R-:W-:Y:S01]  /*5530*/  IMAD R11, R4.reuse, 0x8, R5 ;  /* 0x00000008040b7824 */ /* 0x040fe200078e0205 */
[----:B------:R0:W3:Y:S01]  /*5540*/  LDS.64 R24, [R5] ;  /* 0x0000000005187984 */ /* 0x0000e20000000a00 */
[--C-:B------:R-:W-:Y:S01]  /*5550*/  IMAD.IADD R119, R119, 0x1, R4.reuse ;  /* 0x0000000177777824 */ /* 0x100fe200078e0204 */
[C---:B------:R-:W-:Y:S01]  /*5560*/  LEA R6, P0, R9.reuse, UR12, 0x1 ;  /* 0x0000000c09067c11 */ /* 0x040fe2000f8008ff */
[----:B------:R-:W-:Y:S01]  /*5570*/  IMAD R14, R4, 0x8, R11 ;  /* 0x00000008040e7824 */ /* 0x000fe200078e020b */
[----:B------:R4:W5:Y:S01]  /*5580*/  LDS.64 R26, [R11] ;  /* 0x000000000b1a7984 */ /* 0x0009620000000a00 */
[----:B------:R-:W-:Y:S01]  /*5590*/  LEA R8, P1, R9, UR14, 0x2 ;  /* 0x0000000e09087c11 */ /* 0x000fe2000f8210ff */
[----:B-1----:R-:W-:Y:S01]  /*55a0*/  IMAD.IADD R3, R119, 0x1, R4 ;  /* 0x0000000177037824 */ /* 0x002fe200078e0204 */
[C---:B------:R-:W-:Y:S01]  /*55b0*/  LEA.HI.X R7, R9.reuse, UR13, R10, 0x1, P0 ;  /* 0x0000000d09077c11 */ /* 0x040fe200080f0c0a */
[----:B------:R1:W5:Y:S01]  /*55c0*/  LDS.64 R28, [R14] ;  /* 0x000000000e1c7984 */ /* 0x0003620000000a00 */
[----:B------:R-:W-:Y:S01]  /*55d0*/  IMAD.X R16, RZ, RZ, R0, P2 ;  /* 0x000000ffff107224 */ /* 0x000fe200010e0600 */
[----:B------:R-:W-:-:S02]  /*55e0*/  LEA.HI.X R9, R9, UR15, R10, 0x2, P1 ;  /* 0x0000000f09097c11 */ /* 0x000fc400088f140a */
[----:B------:R-:W-:Y:S02]  /*55f0*/  IADD3 R119, P2, PT, R77, R119, RZ ;  /* 0x000000774d777210 */ /* 0x000fe40007f5e0ff */
[C---:B------:R-:W-:Y:S02]  /*5600*/  LEA R10, P0, R13.reuse, UR12, 0x1 ;  /* 0x0000000c0d0a7c11 */ /* 0x040fe4000f8008ff */
[----:B------:R-:W-:Y:S01]  /*5610*/  LEA R12, P1, R13, UR14, 0x2 ;  /* 0x0000000e0d0c7c11 */ /* 0x000fe2000f8210ff */
[----:B------:R-:W-:Y:S01]  /*5620*/  IMAD.X R32, RZ, RZ, R0, P2 ;  /* 0x000000ffff207224 */ /* 0x000fe200010e0600 */
[----:B0-----:R-:W-:Y:S02]  /*5630*/  IADD3 R5, P3, PT, R77, R3, RZ ;  /* 0x000000034d057210 */ /* 0x001fe40007f7e0ff */
[C-C-:B----4-:R-:W-:Y:S02]  /*5640*/  LEA.HI.X R11, R13.reuse, UR13, R16.reuse, 0x1, P0 ;  /* 0x0000000d0d0b7c11 */ /* 0x150fe400080f0c10 */
[----:B------:R-:W-:Y:S01]  /*5650*/  LEA.HI.X R13, R13, UR15, R16, 0x2, P1 ;  /* 0x0000000f0d0d7c11 */ /* 0x000fe200088f1410 */
[----:B------:R-:W-:Y:S01]  /*5660*/  IMAD.X R30, RZ, RZ, R0, P3 ;  /* 0x000000ffff1e7224 */ /* 0x000fe200018e0600 */
[----:B-1----:R-:W-:-:S02]  /*5670*/  LEA R14, P0, R119, UR12, 0x1 ;  /* 0x0000000c770e7c11 */ /* 0x002fc4000f8008ff */
[----:B------:R-:W-:Y:S02]  /*5680*/  LEA R16, P1, R119, UR14, 0x2 ;  /* 0x0000000e77107c11 */ /* 0x000fe4000f8210ff */
[C---:B------:R-:W-:Y:S02]  /*5690*/  LEA R18, P2, R5.reuse, UR12, 0x1 ;  /* 0x0000000c05127c11 */ /* 0x040fe4000f8408ff */
[----:B------:R-:W-:Y:S02]  /*56a0*/  LEA R20, P3, R5, UR14, 0x2 ;  /* 0x0000000e05147c11 */ /* 0x000fe4000f8610ff */
[C-C-:B------:R-:W-:Y:S02]  /*56b0*/  LEA.HI.X R15, R119.reuse, UR13, R32.reuse, 0x1, P0 ;  /* 0x0000000d770f7c11 */ /* 0x140fe400080f0c20 */
[----:B------:R-:W-:Y:S01]  /*56c0*/  LEA.HI.X R17, R119, UR15, R32, 0x2, P1 ;  /* 0x0000000f77117c11 */ /* 0x000fe200088f1420 */
[----:B------:R-:W-:Y:S01]  /*56d0*/  IMAD.IADD R119, R3, 0x1, R4 ;  /* 0x0000000103777824 */ /* 0x000fe200078e0204 */
[----:B--2---:R1:W-:Y:S01]  /*56e0*/  STG.E.U16 desc[UR8][R6.64], R22 ;  /* 0x0000001606007986 */ /* 0x0043e2000c101508 */
[----:B------:R-:W-:-:S02]  /*56f0*/  LEA.HI.X R19, R5, UR13, R30, 0x1, P2 ;  /* 0x0000000d05137c11 */ /* 0x000fc400090f0c1e */
[----:B------:R-:W-:Y:S01]  /*5700*/  LEA.HI.X R21, R5, UR15, R30, 0x2, P3 ;  /* 0x0000000f05157c11 */ /* 0x000fe200098f141e */
[----:B------:R1:W-:Y:S01]  /*5710*/  STG.E desc[UR8][R8.64], R23 ;  /* 0x0000001708007986 */ /* 0x0003e2000c101908 */
[----:B------:R-:W-:-:S03]  /*5720*/  ISETP.GE.U32.AND P0, PT, R119, R2, PT ;  /* 0x000000027700720c */ /* 0x000fc60003f06070 */
[----:B---3--:R1:W-:Y:S04]  /*5730*/  STG.E.U16 desc[UR8][R10.64], R24 ;  /* 0x000000180a007986 */ /* 0x0083e8000c101508 */
[----:B------:R1:W-:Y:S04]  /*5740*/  STG.E desc[UR8][R12.64], R25 ;  /* 0x000000190c007986 */ /* 0x0003e8000c101908 */
[----:B-----5:R1:W-:Y:S04]  /*5750*/  STG.E.U16 desc[UR8][R14.64], R26 ;  /* 0x0000001a0e007986 */ /* 0x0203e8000c101508 */
[----:B------:R1:W-:Y:S04]  /*5760*/  STG.E desc[UR8][R16.64], R27 ;  /* 0x0000001b10007986 */ /* 0x0003e8000c101908 */
[----:B------:R1:W-:Y:S04]  /*5770*/  STG.E.U16 desc[UR8][R18.64], R28 ;  /* 0x0000001c12007986 */ /* 0x0003e8000c101508 */
[----:B------:R1:W-:Y:S01]  /*5780*/  STG.E desc[UR8][R20.64], R29 ;  /* 0x0000001d14007986 */ /* 0x0003e2000c101908 */
[----:B------:R-:W-:Y:S05]  /*5790*/  @!P0 BRA `(.L_x_56) ;  /* 0xfffffffc00488947 */ /* 0x000fea000383ffff */
[----:B------:R-:W-:Y:S05]  /*57a0*/  EXIT ;  /* 0x000000000000794d */ /* 0x000fea0003800000 */
.L_x_41:
        /* <DEDUP_REMOVED lines=8> */
.L_x_57:
[----:B------:R-:W-:Y:S02]  /*5830*/  IMAD.MOV.U32 R16, RZ, RZ, 0x2 ;  /* 0x00000002ff107424 */ /* 0x000fe400078e00ff */
[----:B------:R-:W-:-:S04]  /*5840*/  IMAD.MOV.U32 R11, RZ, RZ, R15 ;  /* 0x000000ffff0b7224 */ /* 0x000fc800078e000f */
[----:B------:R-:W-:-:S04]  /*5850*/  @P0 IMAD.IADD R11, R10, 0x1, R11 ;  /* 0x000000010a0b0824 */ /* 0x000fc800078e020b */
[----:B------:R-:W-:-:S07]  /*5860*/  IMAD.MOV.U32 R19, RZ, RZ, R11 ;  /* 0x000000ffff137224 */ /* 0x000fce00078e000b */
[----:B------:R-:W-:Y:S05]  /*5870*/  WARPSYNC.COLLECTIVE R18, `(.L_x_58) ;  /* 0x0000000012087348 */ /* 0x000fea0003c00000 */
[----:B------:R0:W1:Y:S02]  /*5880*/  SHFL.UP P0, R15, R19, R16, R33 ;  /* 0x04000010130f7389 */ /* 0x0000640000000021 */
[----:B01----:R-:W-:Y:S05]  /*5890*/  ENDCOLLECTIVE ;  /* 0x000000000000791b */ /* 0x003fea0003800000 */
.L_x_58:
[----:B------:R-:W-:Y:S02]  /*58a0*/  IMAD.MOV.U32 R16, RZ, RZ, 0x4 ;  /* 0x00000004ff107424 */ /* 0x000fe400078e00ff */
[----:B------:R-:W-:-:S04]  /*58b0*/  IMAD.MOV.U32 R12, RZ, RZ, R15 ;  /* 0x000000ffff0c7224 */ /* 0x000fc800078e000f */
[----:B------:R-:W-:-:S04]  /*58c0*/  @P0 IMAD.IADD R12, R11, 0x1, R12 ;  /* 0x000000010b0c0824 */ /* 0x000fc800078e020c */
[----:B------:R-:W-:-:S07]  /*58d0*/  IMAD.MOV.U32 R19, RZ, RZ, R12 ;  /* 0x000000ffff137224 */ /* 0x000fce00078e000c */
[----:B------:R-:W-:Y:S05]  /*58e0*/  WARPSYNC.COLLECTIVE R18, `(.L_x_59) ;  /* 0x0000000012087348 */ /* 0x000fea0003c00000 */
[----:B------:R0:W1:Y:S02]  /*58f0*/  SHFL.UP P0, R15, R19, R16, R33 ;  /* 0x04000010130f7389 */ /* 0x0000640000000021 */
[----:B01----:R-:W-:Y:S05]  /*5900*/  ENDCOLLECTIVE ;  /* 0x000000000000791b */ /* 0x003fea0003800000 */
.L_x_59:
        /* <DEDUP_REMOVED lines=8> */
.L_x_60:
[----:B------:R-:W-:Y:S02]  /*5990*/  IMAD.MOV.U32 R16, RZ, RZ, 0x10 ;  /* 0x00000010ff107424 */ /* 0x000fe400078e00ff */
[----:B------:R-:W-:-:S04]  /*59a0*/  IMAD.MOV.U32 R14, RZ, RZ, R15 ;  /* 0x000000ffff0e7224 */ /* 0x000fc800078e000f */
[----:B------:R-:W-:-:S04]  /*59b0*/  @P0 IMAD.IADD R14, R13, 0x1, R14 ;  /* 0x000000010d0e0824 */ /* 0x000fc800078e020e */
[----:B------:R-:W-:-:S07]  /*59c0*/  IMAD.MOV.U32 R19, RZ, RZ, R14 ;  /* 0x000000ffff137224 */ /* 0x000fce00078e000e */
[----:B------:R-:W-:Y:S05]  /*59d0*/  WARPSYNC.COLLECTIVE R18, `(.L_x_61) ;  /* 0x0000000012087348 */ /* 0x000fea0003c00000 */
[----:B------:R0:W1:Y:S02]  /*59e0*/  SHFL.UP P0, R15, R19, R16, R33 ;  /* 0x04000010130f7389 */ /* 0x0000640000000021 */
[----:B01----:R-:W-:Y:S05]  /*59f0*/  ENDCOLLECTIVE ;  /* 0x000000000000791b */ /* 0x003fea0003800000 */
.L_x_61:
[----:B------:R-:W-:-:S04]  /*5a00*/  @P0 IMAD.IADD R15, R14, 0x1, R15 ;  /* 0x000000010e0f0824 */ /* 0x000fc800078e020f */
[----:B------:R-:W-:Y:S02]  /*5a10*/  IMAD.MOV.U32 R13, RZ, RZ, R15 ;  /* 0x000000ffff0d7224 */ /* 0x000fe400078e000f */
[----:B------:R-:W-:-:S07]  /*5a20*/  IMAD.IADD R10, R15, 0x1, -R10 ;  /* 0x000000010f0a7824 */ /* 0x000fce00078e0a0a */
[----:B------:R-:W-:Y:S05]  /*5a30*/  WARPSYNC.COLLECTIVE R18, `(.L_x_62) ;  /* 0x0000000012087348 */ /* 0x000fea0003c00000 */
[----:B------:R0:W1:Y:S02]  /*5a40*/  SHFL.IDX P0, R11, R13, R12, R35 ;  /* 0x0000000c0d0b7389 */ /* 0x0000640000000023 */
[----:B01----:R-:W-:Y:S05]  /*5a50*/  ENDCOLLECTIVE ;  /* 0x000000000000791b */ /* 0x003fea0003800000 */
.L_x_62:
[----:B------:R-:W-:Y:S02]  /*5a60*/  IMAD.MOV.U32 R13, RZ, RZ, R22 ;  /* 0x000000ffff0d7224 */ /* 0x000fe400078e0016 */
[----:B------:R-:W-:Y:S02]  /*5a70*/  IMAD.MOV.U32 R12, RZ, RZ, RZ ;  /* 0x000000ffff0c7224 */ /* 0x000fe400078e00ff */
[----:B------:R-:W-:-:S07]  /*5a80*/  IMAD.MOV.U32 R17, RZ, RZ, R11 ;  /* 0x000000ffff117224 */ /* 0x000fce00078e000b */
[----:B------:R-:W-:Y:S05]  /*5a90*/  WARPSYNC.COLLECTIVE R18, `(.L_x_63) ;  /* 0x0000000012087348 */ /* 0x000fea0003c00000 */
[----:B------:R0:W1:Y:S02]  /*5aa0*/  SHFL.IDX P0, R11, R13, R12, R35 ;  /* 0x0000000c0d0b7389 */ /* 0x0000640000000023 */
[----:B01----:R-:W-:Y:S05]  /*5ab0*/  ENDCOLLECTIVE ;  /* 0x000000000000791b */ /* 0x003fea0003800000 */
.L_x_63:
[----:B------:R-:W-:Y:S02]  /*5ac0*/  IMAD.IADD R17, R22, 0x1, R17 ;  /* 0x0000000116117824 */ /* 0x000fe400078e0211 */
[----:B------:R-:W-:Y:S01]  /*5ad0*/  IMAD.MOV.U32 R16, RZ, RZ, R11 ;  /* 0x000000ffff107224 */ /* 0x000fe200078e000b */
[----:B------:R-:W-:Y:S06]  /*5ae0*/  BRA `(.L_x_64) ;  /* 0xffffffe000ac7947 */ /* 0x000fec000383ffff */
.L_x_65:
        /* <DEDUP_REMOVED lines=9> */
.L_x_2050:


//--------------------- .text._ZN17fastertransformer19segmented_topp_impl27segmented_top_p_single_passINS0_28Segmented_topk_kernel_paramsI6__halfiLi256ELi1EEELi192EEEvNS0_20TopKPerSegmentParamsE --------------------------
	.section	.text._ZN17fastertransformer19segmented_topp_impl27segmented_top_p_single_passINS0_28Segmented_topk_kernel_paramsI6__halfiLi256ELi1EEELi192EEEvNS0_20TopKPerSegmentParamsE,"ax",@progbits
	.align	128
        .global         _ZN17fastertransformer19segmented_topp_impl27segmented_top_p_single_passINS0_28Segmented_topk_kernel_paramsI6__halfiLi256ELi1EEELi192EEEvNS0_20TopKPerSegmentParamsE
        .type           _ZN17fastertransformer19segmented_topp_impl27segmented_top_p_single_passINS0_28Segmented_topk_kernel_paramsI6__halfiLi256ELi1EEELi192EEEvNS0_20TopKPerSegmentParamsE,@function
        .size           _ZN17fastertransformer19segmented_topp_impl27segmented_top_p_single_passINS0_28Segmented_topk_kernel_paramsI6__halfiLi256ELi1EEELi192EEEvNS0_20TopKPerSegmentParamsE,(.L_x_2051 - _ZN17fastertransformer19segmented_topp_impl27segmented_top_p_single_passINS0_28Segmented_topk_kernel_paramsI6__halfiLi256ELi1EEELi192EEEvNS0_20TopKPerSegmentParamsE)
        .other          _ZN17fastertransformer19segmented_topp_impl27segmented_top_p_single_passINS0_28Segmented_topk_kernel_paramsI6__halfiLi256ELi1EEELi192EEEvNS0_20TopKPerSegmentParamsE,@"STO_CUDA_ENTRY STV_DEFAULT"
_ZN17fastertransformer19segmented_topp_impl27segmented_top_p_single_passINS0_28Segmented_topk_kernel_paramsI6__halfiLi256ELi1EEELi192EEEvNS0_20TopKPerSegmentParamsE:
.text._ZN17fastertransformer19segmented_topp_impl27segmented_top_p_single_passINS0_28Segmented_topk_kernel_paramsI6__halfiLi256ELi1EEELi192EEEvNS0_20TopKPerSegmentParamsE:
        /* <DEDUP_REMOVED lines=8> */
[----:B-1----:R-:W-:-:S05]  /*0080*/  IMAD R70, R0, UR4, R7 ;  /* 0x0000000400467c24 */ /* 0x002fca000f8e0207 */
[----:B------:R1:W-:Y:S01]  /*0090*/  STL [R1+0x9c], R70 ;  /* 0x00009c4601007387 */ /* 0x0003e20000100800 */
[----:B0-----:R-:W-:-:S06]  /*00a0*/  IMAD.WIDE.U32 R2, R70, 0x4, R2 ;  /* 0x0000000446027825 */ /* 0x001fcc00078e0002 */
[----:B--2---:R-:W2:Y:S01]  /*00b0*/  LDG.E R2, desc[UR8][R2.64] ;  /* 0x0000000802027981 */ /* 0x004ea2000c1e1900 */
[----:B---3--:R-:W-:-:S06]  /*00c0*/  IMAD.WIDE.U32 R4, R70, 0x4, R4 ;  /* 0x0000000446047825 */ /* 0x008fcc00078e0004 */
[----:B------:R-:W2:Y:S02]  /*00d0*/  LDG.E R5, desc[UR8][R4.64] ;  /* 0x0000000804057981 */ /* 0x000ea4000c1e1900 */
[----:B--2---:R-:W-:-:S13]  /*00e0*/  ISETP.NE.AND P0, PT, R2, R5, PT ;  /* 0x000000050200720c */ /* 0x004fda0003f05270 */
[----:B-1----:R-:W-:Y:S05]  /*00f0*/  @P0 BRA `(.L_x_66) ;  /* 0x0000000000280947 */ /* 0x002fea0003800000 */
        /* <DEDUP_REMOVED lines=10> */
.L_x_66:
[----:B------:R-:W0:Y:S01]  /*01a0*/  LDC.64 R6, c[0x0][0x3c8] ;  /* 0x0000f200ff067b82 */ /* 0x000e220000000a00 */
[----:B------:R-:W1:Y:S01]  /*01b0*/  S2R R128, SR_TID.X ;  /* 0x0000000000807919 */ /* 0x000e620000002100 */
[----:B------:R-:W-:Y:S02]  /*01c0*/  PRMT R129, RZ, 0x7610, R129 ;  /* 0x00007610ff817816 */ /* 0x000fe40000000081 */
[----:B------:R-:W-:Y:S02]  /*01d0*/  PRMT R130, RZ, 0x7610, R130 ;  /* 0x00007610ff827816 */ /* 0x000fe40000000082 */
[----:B------:R-:W-:Y:S02]  /*01e0*/  PRMT R131, RZ, 0x7610, R131 ;  /* 0x00007610ff837816 */ /* 0x000fe40000000083 */
[----:B------:R-:W-:Y:S02]  /*01f0*/  PRMT R132, RZ, 0x7610, R132 ;  /* 0x00007610ff847816 */ /* 0x000fe40000000084 */
[----:B------:R-:W-:-:S02]  /*0200*/  PRMT R133, RZ, 0x7610, R133 ;  /* 0x00007610ff857816 */ /* 0x000fc40000000085 */
[----:B------:R-:W-:Y:S02]  /*0210*/  PRMT R134, RZ, 0x7610, R134 ;  /* 0x00007610ff867816 */ /* 0x000fe40000000086 */
[----:B------:R-:W-:Y:S02]  /*0220*/  PRMT R135, RZ, 0x7610, R135 ;  /* 0x00007610ff877816 */ /* 0x000fe40000000087 */
[----:B------:R-:W-:Y:S02]  /*0230*/  PRMT R136, RZ, 0x7610, R136 ;  /* 0x00007610ff887816 */ /* 0x000fe40000000088 */
[----:B------:R-:W-:Y:S02]  /*0240*/  PRMT R137, RZ, 0x7610, R137 ;  /* 0x00007610ff897816 */ /* 0x000fe40000000089 */
[----:B------:R-:W-:Y:S02]  /*0250*/  PRMT R138, RZ, 0x7610, R138 ;  /* 0x00007610ff8a7816 */ /* 0x000fe4000000008a */
[----:B------:R-:W-:-:S02]  /*0260*/  PRMT R139, RZ, 0x7610, R139 ;  /* 0x00007610ff8b7816 */ /* 0x000fc4000000008b */
[----:B0-----:R-:W-:Y:S02]  /*0270*/  IABS R4, R7 ;  /* 0x0000000700047213 */ /* 0x001fe40000000000 */
[----:B------:R-:W-:Y:S02]  /*0280*/  IABS R8, R6 ;  /* 0x0000000600087213 */ /* 0x000fe40000000000 */
[----:B------:R-:W0:Y:S01]  /*0290*/  I2F.RP R0, R4 ;  /* 0x0000000400007306 */ /* 0x000e220000209400 */
[----:B------:R-:W-:Y:S02]  /*02a0*/  PRMT R140, RZ, 0x7610, R140 ;  /* 0x00007610ff8c7816 */ /* 0x000fe4000000008c */
[----:B------:R-:W-:Y:S02]  /*02b0*/  PRMT R141, RZ, 0x7610, R141 ;  /* 0x00007610ff8d7816 */ /* 0x000fe4000000008d */
[----:B------:R-:W-:Y:S02]  /*02c0*/  PRMT R142, RZ, 0x7610, R142 ;  /* 0x00007610ff8e7816 */ /* 0x000fe4000000008e */
[----:B------:R-:W-:-:S02]  /*02d0*/  PRMT R143, RZ, 0x7610, R143 ;  /* 0x00007610ff8f7816 */ /* 0x000fc4000000008f */
[----:B------:R-:W-:Y:S02]  /*02e0*/  PRMT R144, RZ, 0x7610, R144 ;  /* 0x00007610ff907816 */ /* 0x000fe40000000090 */
[----:B------:R-:W-:Y:S02]  /*02f0*/  PRMT R145, RZ, 0x7610, R145 ;  /* 0x00007610ff917816 */ /* 0x000fe40000000091 */
[----:B------:R-:W-:Y:S01]  /*0300*/  PRMT R146, RZ, 0x7610, R146 ;  /* 0x00007610ff927816 */ /* 0x000fe20000000092 */
[----:B0-----:R-:W0:Y:S01]  /*0310*/  MUFU.RCP R0, R0 ;  /* 0x0000000000007308 */ /* 0x001e220000001000 */
[----:B------:R-:W-:Y:S02]  /*0320*/  PRMT R147, RZ, 0x7610, R147 ;  /* 0x00007610ff937816 */ /* 0x000fe40000000093 */
[----:B------:R-:W-:Y:S02]  /*0330*/  PRMT R148, RZ, 0x7610, R148 ;  /* 0x00007610ff947816 */ /* 0x000fe40000000094 */
[----:B------:R-:W-:-:S02]  /*0340*/  PRMT R149, RZ, 0x7610, R149 ;  /* 0x00007610ff957816 */ /* 0x000fc40000000095 */
[----:B------:R-:W-:Y:S02]  /*0350*/  PRMT R150, RZ, 0x7610, R150 ;  /* 0x00007610ff967816 */ /* 0x000fe40000000096 */
[----:B------:R-:W-:Y:S02]  /*0360*/  PRMT R151, RZ, 0x7610, R151 ;  /* 0x00007610ff977816 */ /* 0x000fe40000000097 */
[----:B------:R-:W-:Y:S02]  /*0370*/  PRMT R152, RZ, 0x7610, R152 ;  /* 0x00007610ff987816 */ /* 0x000fe40000000098 */
[----:B------:R-:W-:Y:S02]  /*0380*/  PRMT R153, RZ, 0x7610, R153 ;  /* 0x00007610ff997816 */ /* 0x000fe40000000099 */
[----:B------:R-:W-:Y:S01]  /*0390*/  PRMT R154, RZ, 0x7610, R154 ;  /* 0x00007610ff9a7816 */ /* 0x000fe2000000009a */
[----:B0-----:R-:W-:Y:S01]  /*03a0*/  VIADD R2, R0, 0xffffffe ;  /* 0x0ffffffe00027836 */ /* 0x001fe20000000000 */
[----:B------:R-:W-:-:S02]  /*03b0*/  PRMT R155, RZ, 0x7610, R155 ;  /* 0x00007610ff9b7816 */ /* 0x000fc4000000009b */
[----:B------:R-:W-:Y:S01]  /*03c0*/  PRMT R156, RZ, 0x7610, R156 ;  /* 0x00007610ff9c7816 */ /* 0x000fe2000000009c */
[----:B------:R0:W2:Y:S01]  /*03d0*/  F2I.FTZ.U32.TRUNC.NTZ R3, R2 ;  /* 0x0000000200037305 */ /* 0x0000a2000021f000 */
[----:B------:R-:W-:Y:S02]  /*03e0*/  PRMT R157, RZ, 0x7610, R157 ;  /* 0x00007610ff9d7816 */ /* 0x000fe4000000009d */
[----:B------:R-:W-:Y:S02]  /*03f0*/  PRMT R158, RZ, 0x7610, R158 ;  /* 0x00007610ff9e7816 */ /* 0x000fe4000000009e */
[----:B------:R-:W-:Y:S02]  /*0400*/  PRMT R159, RZ, 0x7610, R159 ;  /* 0x00007610ff9f7816 */ /* 0x000fe4000000009f */
[----:B------:R-:W-:Y:S01]  /*0410*/  PRMT R160, RZ, 0x7610, R160 ;  /* 0x00007610ffa07816 */ /* 0x000fe200000000a0 */
[----:B0-----:R-:W-:Y:S01]  /*0420*/  IMAD.MOV.U32 R2, RZ, RZ, RZ ;  /* 0x000000ffff027224 */ /* 0x001fe200078e00ff */
[----:B------:R-:W-:-:S02]  /*0430*/  PRMT R161, RZ, 0x7610, R161 ;  /* 0x00007610ffa17816 */ /* 0x000fc400000000a1 */
[----:B------:R-:W-:Y:S02]  /*0440*/  PRMT R162, RZ, 0x7610, R162 ;  /* 0x00007610ffa27816 */ /* 0x000fe400000000a2 */
[----:B------:R-:W-:Y:S01]  /*0450*/  PRMT R163, RZ, 0x7610, R163 ;  /* 0x00007610ffa37816 */ /* 0x000fe200000000a3 */
[----:B--2---:R-:W-:Y:S01]  /*0460*/  IMAD.MOV R5, RZ, RZ, -R3 ;  /* 0x000000ffff057224 */ /* 0x004fe200078e0a03 */
[----:B------:R-:W-:Y:S02]  /*0470*/  PRMT R164, RZ, 0x7610, R164 ;  /* 0x00007610ffa47816 */ /* 0x000fe400000000a4 */
[----:B------:R-:W-:Y:S01]  /*0480*/  PRMT R165, RZ, 0x7610, R165 ;  /* 0x00007610ffa57816 */ /* 0x000fe200000000a5 */
[----:B------:R-:W-:Y:S01]  /*0490*/  IMAD R5, R5, R4, RZ ;  /* 0x0000000405057224 */ /* 0x000fe200078e02ff */
[----:B------:R-:W-:Y:S02]  /*04a0*/  PRMT R166, RZ, 0x7610, R166 ;  /* 0x00007610ffa67816 */ /* 0x000fe400000000a6 */
[----:B------:R-:W-:Y:S01]  /*04b0*/  PRMT R167, RZ, 0x7610, R167 ;  /* 0x00007610ffa77816 */ /* 0x000fe200000000a7 */
[----:B------:R-:W-:Y:S01]  /*04c0*/  IMAD.HI.U32 R3, R3, R5, R2 ;  /* 0x0000000503037227 */ /* 0x000fe200078e0002 */
[----:B------:R-:W-:-:S02]  /*04d0*/  LOP3.LUT R2, R6, R7, RZ, 0x3c, !PT ;  /* 0x0000000706027212 */ /* 0x000fc400078e3cff */
[----:B------:R-:W-:Y:S01]  /*04e0*/  PRMT R168, RZ, 0x7610, R168 ;  /* 0x00007610ffa87816 */ /* 0x000fe200000000a8 */
[----:B------:R-:W-:Y:S01]  /*04f0*/  IMAD.MOV.U32 R5, RZ, RZ, R8 ;  /* 0x000000ffff057224 */ /* 0x000fe200078e0008 */
[----:B------:R-:W-:Y:S02]  /*0500*/  ISETP.GE.AND P2, PT, R2, RZ, PT ;  /* 0x000000ff0200720c */ /* 0x000fe40003f46270 */
[----:B------:R-:W-:Y:S01]  /*0510*/  PRMT R169, RZ, 0x7610, R169 ;  /* 0x00007610ffa97816 */ /* 0x000fe200000000a9 */
[----:B------:R-:W-:Y:S01]  /*0520*/  IMAD.HI.U32 R0, R3, R5, RZ ;  /* 0x0000000503007227 */ /* 0x000fe200078e00ff */
[----:B------:R-:W-:Y:S02]  /*0530*/  PRMT R170, RZ, 0x7610, R170 ;  /* 0x00007610ffaa7816 */ /* 0x000fe400000000aa */
[----:B------:R-:W-:Y:S01]  /*0540*/  PRMT R171, RZ, 0x7610, R171 ;  /* 0x00007610ffab7816 */ /* 0x000fe200000000ab */
[----:B------:R-:W-:Y:S01]  /*0550*/  IMAD.MOV R3, RZ, RZ, -R0 ;  /* 0x000000ffff037224 */ /* 0x000fe200078e0a00 */
[----:B------:R-:W-:-:S02]  /*0560*/  PRMT R172, RZ, 0x7610, R172 ;  /* 0x00007610ffac7816 */ /* 0x000fc400000000ac */
[----:B------:R-:W-:Y:S01]  /*0570*/  PRMT R173, RZ, 0x7610, R173 ;  /* 0x00007610ffad7816 */ /* 0x000fe200000000ad */
[C---:B------:R-:W-:Y:S01]  /*0580*/  IMAD R3, R4.reuse, R3, R5 ;  /* 0x0000000304037224 */ /* 0x040fe200078e0205 */
[----:B------:R-:W-:Y:S02]  /*0590*/  PRMT R174, RZ, 0x7610, R174 ;  /* 0x00007610ffae7816 */ /* 0x000fe400000000ae */
[----:B------:R-:W-:Y:S02]  /*05a0*/  PRMT R175, RZ, 0x7610, R175 ;  /* 0x00007610ffaf7816 */ /* 0x000fe400000000af */
[----:B------:R-:W-:Y:S02]  /*05b0*/  ISETP.GT.U32.AND P1, PT, R4, R3, PT ;  /* 0x000000030400720c */ /* 0x000fe40003f24070 */
[----:B------:R-:W-:Y:S02]  /*05c0*/  PRMT R176, RZ, 0x7610, R176 ;  /* 0x00007610ffb07816 */ /* 0x000fe400000000b0 */
[----:B------:R-:W-:-:S02]  /*05d0*/  PRMT R177, RZ, 0x7610, R177 ;  /* 0x00007610ffb17816 */ /* 0x000fc400000000b1 */
[----:B------:R-:W-:Y:S02]  /*05e0*/  PRMT R178, RZ, 0x7610, R178 ;  /* 0x00007610ffb27816 */ /* 0x000fe400000000b2 */
[----:B------:R-:W-:Y:S02]  /*05f0*/  PRMT R179, RZ, 0x7610, R179 ;  /* 0x00007610ffb37816 */ /* 0x000fe400000000b3 */
[----:B------:R-:W-:Y:S02]  /*0600*/  PRMT R180, RZ, 0x7610, R180 ;  /* 0x00007610ffb47816 */ /* 0x000fe400000000b4 */
[----:B------:R-:W-:Y:S01]  /*0610*/  PRMT R181, RZ, 0x7610, R181 ;  /* 0x00007610ffb57816 */ /* 0x000fe200000000b5 */
[----:B------:R-:W-:Y:S01]  /*0620*/  @!P1 IMAD.IADD R3, R3, 0x1, -R4 ;  /* 0x0000000103039824 */ /* 0x000fe200078e0a04 */
[----:B------:R-:W-:Y:S01]  /*0630*/  PRMT R182, RZ, 0x7610, R182 ;  /* 0x00007610ffb67816 */ /* 0x000fe200000000b6 */
[----:B------:R-:W-:Y:S01]  /*0640*/  @!P1 VIADD R0, R0, 0x1 ;  /* 0x0000000100009836 */ /* 0x000fe20000000000 */
[----:B------:R-:W-:-:S02]  /*0650*/  ISETP.NE.AND P1, PT, R7, RZ, PT ;  /* 0x000000ff0700720c */ /* 0x000fc40003f25270 */
[----:B------:R-:W-:Y:S01]  /*0660*/  ISETP.GE.U32.AND P0, PT, R3, R4, PT ;  /* 0x000000040300720c */ /* 0x000fe20003f06070 */
[----:B-1----:R-:W-:Y:S01]  /*0670*/  IMAD R3, R128, 0xc0, RZ ;  /* 0x000000c080037824 */ /* 0x002fe200078e02ff */
[----:B------:R-:W0:Y:S01]  /*0680*/  LDC.64 R4, c[0x0][0x380] ;  /* 0x0000e000ff047b82 */ /* 0x000e220000000a00 */
[----:B------:R-:W-:Y:S02]  /*0690*/  PRMT R183, RZ, 0x7610, R183 ;  /* 0x00007610ffb77816 */ /* 0x000fe400000000b7 */
[C---:B------:R-:W-:Y:S01]  /*06a0*/  VIADD R119, R3.reuse, 0x5f ;  /* 0x0000005f03777836 */ /* 0x040fe20000000000 */
[----:B------:R-:W-:Y:S01]  /*06b0*/  PRMT R184, RZ, 0x7610, R184 ;  /* 0x00007610ffb87816 */ /* 0x000fe200000000b8 */
[C---:B------:R-:W-:Y:S01]  /*06c0*/  VIADD R68, R3.reuse, 0x1 ;  /* 0x0000000103447836 */ /* 0x040fe20000000000 */
[----:B------:R-:W-:Y:S01]  /*06d0*/  PRMT R185, RZ, 0x7610, R185 ;  /* 0x00007610ffb97816 */ /* 0x000fe200000000b9 */
[C---:B------:R-:W-:Y:S01]  /*06e0*/  VIADD R66, R3.reuse, 0x2 ;  /* 0x0000000203427836 */ /* 0x040fe20000000000 */
[----:B------:R-:W-:Y:S01]  /*06f0*/  PRMT R186, RZ, 0x7610, R186 ;  /* 0x00007610ffba7816 */ /* 0x000fe200000000ba */
[C---:B------:R-:W-:Y:S01]  /*0700*/  VIADD R64, R3.reuse, 0x3 ;  /* 0x0000000303407836 */ /* 0x040fe20000000000 */
[----:B------:R-:W-:Y:S01]  /*0710*/  PRMT R187, RZ, 0x7610, R187 ;  /* 0x00007610ffbb7816 */ /* 0x000fe200000000bb */
[----:B------:R-:W-:Y:S01]  /*0720*/  @P0 VIADD R0, R0, 0x1 ;  /* 0x0000000100000836 */ /* 0x000fe20000000000 */
[----:B------:R-:W-:Y:S01]  /*0730*/  PRMT R188, RZ, 0x7610, R188 ;  /* 0x00007610ffbc7816 */ /* 0x000fe200000000bc */
[C---:B------:R-:W-:Y:S01]  /*0740*/  VIADD R62, R3.reuse, 0x4 ;  /* 0x00000004033e7836 */ /* 0x040fe20000000000 */
[----:B------:R-:W-:Y:S01]  /*0750*/  PRMT R189, RZ, 0x7610, R189 ;  /* 0x00007610ffbd7816 */ /* 0x000fe200000000bd */
[----:B------:R-:W-:Y:S01]  /*0760*/  @!P2 IMAD.MOV R0, RZ, RZ, -R0 ;  /* 0x000000ffff00a224 */ /* 0x000fe200078e0a00 */
[----:B------:R-:W-:Y:S01]  /*0770*/  @!P1 LOP3.LUT R0, RZ, R7, RZ, 0x33, !PT ;  /* 0x00000007ff009212 */ /* 0x000fe200078e33ff */
[C---:B------:R-:W-:Y:S01]  /*0780*/  VIADD R60, R3.reuse, 0x5 ;  /* 0x00000005033c7836 */ /* 0x040fe20000000000 */
[----:B------:R-:W-:Y:S01]  /*0790*/  PRMT R190, RZ, 0x7610, R190 ;  /* 0x00007610ffbe7816 */ /* 0x000fe200000000be */
[----:B------:R-:W-:Y:S01]  /*07a0*/  VIADD R58, R3, 0x6 ;  /* 0x00000006033a7836 */ /* 0x000fe20000000000 */
[-C--:B------:R-:W-:Y:S01]  /*07b0*/  ISETP.GE.AND P4, PT, R119, R0.reuse, PT ;  /* 0x000000007700720c */ /* 0x080fe20003f86270 */
[-C--:B------:R-:W-:Y:S01]  /*07c0*/  IMAD R219, R70, R0.reuse, RZ ;  /* 0x0000000046db7224 */ /* 0x080fe200078e02ff */
[CC--:B------:R-:W-:Y:S01]  /*07d0*/  ISETP.GE.AND P5, PT, R3.reuse, R0.reuse, PT ;  /* 0x000000000300720c */ /* 0x0c0fe20003fa6270 */
[----:B------:R-:W-:Y:S01]  /*07e0*/  VIADD R56, R3, 0x7 ;  /* 0x0000000703387836 */ /* 0x000fe20000000000 */
[-C--:B------:R-:W-:Y:S01]  /*07f0*/  ISETP.GE.AND P6, PT, R68, R0.reuse, PT ;  /* 0x000000004400720c */ /* 0x080fe20003fc6270 */
[----:B0-----:R-:W-:Y:S01]  /*0800*/  IMAD.WIDE R4, R219, 0x2, R4 ;  /* 0x00000002db047825 */ /* 0x001fe200078e0204 */
[----:B------:R-:W-:-:S02]  /*0810*/  ISETP.GE.AND P0, PT, R66, R0, PT ;  /* 0x000000004200720c */ /* 0x000fc40003f06270 */
[----:B------:R-:W-:Y:S01]  /*0820*/  PRMT R191, RZ, 0x7610, R191 ;  /* 0x00007610ffbf7816 */ /* 0x000fe200000000bf */
[C---:B------:R-:W-:Y:S01]  /*0830*/  VIADD R54, R3.reuse, 0x8 ;  /* 0x0000000803367836 */ /* 0x040fe20000000000 */
[-C--:B------:R-:W-:Y:S01]  /*0840*/  ISETP.GE.AND P1, PT, R64, R0.reuse, PT ;  /* 0x000000004000720c */ /* 0x080fe20003f26270 */
[C---:B------:R-:W-:Y:S01]  /*0850*/  IMAD.WIDE.U32 R6, R3.reuse, 0x2, R4 ;  /* 0x0000000203067825 */ /* 0x040fe200078e0004 */
[-C--:B------:R-:W-:Y:S02]  /*0860*/  ISETP.GE.AND P2, PT, R62, R0.reuse, PT ;  /* 0x000000003e00720c */ /* 0x080fe40003f46270 */
[----:B------:R-:W-:Y:S01]  /*0870*/  PRMT R192, RZ, 0x7610, R192 ;  /* 0x00007610ffc07816 */ /* 0x000fe200000000c0 */
[C---:B------:R-:W-:Y:S01]  /*0880*/  VIADD R52, R3.reuse, 0x9 ;  /* 0x0000000903347836 */ /* 0x040fe20000000000 */
[----:B------:R0:W5:Y:S01]  /*0890*/  @!P4 LDG.E.U16 R129, desc[UR8][R6.64+0xbe] ;  /* 0x0000be080681c981 */ /* 0x000162000c1e1500 */
[C---:B------:R-:W-:Y:S01]  /*08a0*/  VIADD R50, R3.reuse, 0xa ;  /* 0x0000000a03327836 */ /* 0x040fe20000000000 */
[-C--:B------:R-:W-:Y:S01]  /*08b0*/  ISETP.GE.AND P3, PT, R60, R0.reuse, PT ;  /* 0x000000003c00720c */ /* 0x080fe20003f66270 */
[C---:B------:R-:W-:Y:S01]  /*08c0*/  VIADD R48, R3.reuse, 0xb ;  /* 0x0000000b03307836 */ /* 0x040fe20000000000 */
[----:B------:R0:W5:Y:S01]  /*08d0*/  @!P5 LDG.E.U16 R130, desc[UR8][R6.64] ;  /* 0x000000080682d981 */ /* 0x000162000c1e1500 */
[-C--:B------:R-:W-:Y:S01]  /*08e0*/  ISETP.GE.AND P4, PT, R58, R0.reuse, PT ;  /* 0x000000003a00720c */ /* 0x080fe20003f86270 */
[C---:B------:R-:W-:Y:S01]  /*08f0*/  VIADD R46, R3.reuse, 0xc ;  /* 0x0000000c032e7836 */ /* 0x040fe20000000000 */
[-C--:B------:R-:W-:Y:S01]  /*0900*/  ISETP.GE.AND P5, PT, R56, R0.reuse, PT ;  /* 0x000000003800720c */ /* 0x080fe20003fa6270 */
[----:B------:R0:W5:Y:S01]  /*0910*/  @!P6 LDG.E.U16 R131, desc[UR8][R6.64+0x2] ;  /* 0x000002080683e981 */ /* 0x000162000c1e1500 */
[-C--:B------:R-:W-:Y:S01]  /*0920*/  ISETP.GE.AND P6, PT, R54, R0.reuse, PT ;  /* 0x000000003600720c */ /* 0x080fe20003fc6270 */
[C---:B------:R-:W-:Y:S01]  /*0930*/  VIADD R44, R3.reuse, 0xd ;  /* 0x0000000d032c7836 */ /* 0x040fe20000000000 */
[----:B------:R-:W-:Y:S01]  /*0940*/  PRMT R193, RZ, 0x7610, R193 ;  /* 0x00007610ffc17816 */ /* 0x000fe200000000c1 */
        /* <DEDUP_REMOVED lines=87> */
[----:B------:R-:W-:Y:S01]  /*0ec0*/  VIADD R239, R3, 0x25 ;  /* 0x0000002503ef7836 */ /* 0x000fe20000000000 */
        /* <DEDUP_REMOVED lines=18> */
[----:B------:R-:W-:Y:S01]  /*0ff0*/  ISETP.GE.AND P5, PT, R243, R0, PT ;  /* 0x00000000f300720c */ /* 0x000fe20003fa6270 */
[----:B------:R-:W-:-:S02]  /*1000*/  VIADD R13, R3, 0x2a ;  /* 0x0000002a030d7836 */ /* 0x000fc40000000000 */
[----:B------:R0:W5:Y:S01]  /*1010*/  @!P6 LDG.E.U16 R159, desc[UR8][R6.64+0x3a] ;  /* 0x00003a08069fe981 */ /* 0x000162000c1e1500 */
[-C--:B------:R-:W-:Y:S01]  /*1020*/  ISETP.GE.AND P6, PT, R241, R0.reuse, PT ;  /* 0x00000000f100720c */ /* 0x080fe20003fc6270 */
[----:B------:R-:W-:Y:S02]  /*1030*/  VIADD R15, R3, 0x2b ;  /* 0x0000002b030f7836 */ /* 0x000fe40000000000 */
[----:B------:R0:W5:Y:S01]  /*1040*/  @!P0 LDG.E.U16 R160, desc[UR8][R6.64+0x3c] ;  /* 0x00003c0806a08981 */ /* 0x000162000c1e1500 */
[-C--:B------:R-:W-:Y:S01]  /*1050*/  ISETP.GE.AND P0, PT, R239, R0.reuse, PT ;  /* 0x00000000ef00720c */ /* 0x080fe20003f06270 */
[----:B------:R-:W-:Y:S02]  /*1060*/  VIADD R17, R3, 0x2c ;  /* 0x0000002c03117836 */ /* 0x000fe40000000000 */
        /* <DEDUP_REMOVED lines=151> */
[----:B------:R-:W-:-:S03]  /*19e0*/  ISETP.GE.AND P2, PT, R105, R0, PT ;  /* 0x000000006900720c */ /* 0x000fc60003f46270 */
        /* <DEDUP_REMOVED lines=11> */
[----:B------:R-:W-:Y:S02]  /*1aa0*/  ISETP.GE.AND P1, PT, R117, R0, PT ;  /* 0x000000007500720c */ /* 0x000fe40003f26270 */
[----:B------:R-:W-:Y:S01]  /*1ab0*/  PRMT R220, RZ, 0x7610, R220 ;  /* 0x00007610ffdc7816 */ /* 0x000fe200000000dc */
[----:B------:R0:W5:Y:S01]  /*1ac0*/  @!P2 LDG.E.U16 R218, desc[UR8][R6.64+0xb0] ;  /* 0x0000b00806daa981 */ /* 0x000162000c1e1500 */
[----:B------:R-:W-:Y:S02]  /*1ad0*/  PRMT R221, RZ, 0x7610, R221 ;  /* 0x00007610ffdd7816 */ /* 0x000fe400000000dd */
[----:B------:R-:W-:Y:S02]  /*1ae0*/  PRMT R222, RZ, 0x7610, R222 ;  /* 0x00007610ffde7816 */ /* 0x000fe400000000de */
[----:B------:R-:W-:Y:S01]  /*1af0*/  PRMT R223, RZ, 0x7610, R223 ;  /* 0x00007610ffdf7816 */ /* 0x000fe200000000df */
[----:B------:R0:W5:Y:S01]  /*1b00*/  @!P3 LDG.E.U16 R220, desc[UR8][R6.64+0xb2] ;  /* 0x0000b20806dcb981 */ /* 0x000162000c1e1500 */
[----:B------:R-:W-:-:S02]  /*1b10*/  PRMT R224, RZ, 0x7610, R224 ;  /* 0x00007610ffe07816 */ /* 0x000fc400000000e0 */
[----:B------:R-:W-:Y:S01]  /*1b20*/  PRMT R225, RZ, 0x7610, R225 ;  /* 0x00007610ffe17816 */ /* 0x000fe200000000e1 */
[----:B------:R0:W5:Y:S04]  /*1b30*/  @!P4 LDG.E.U16 R221, desc[UR8][R6.64+0xb4] ;  /* 0x0000b40806ddc981 */ /* 0x000168000c1e1500 */
[----:B------:R0:W5:Y:S04]  /*1b40*/  @!P5 LDG.E.U16 R222, desc[UR8][R6.64+0xb6] ;  /* 0x0000b60806ded981 */ /* 0x000168000c1e1500 */
[----:B------:R0:W5:Y:S04]  /*1b50*/  @!P6 LDG.E.U16 R223, desc[UR8][R6.64+0xb8] ;  /* 0x0000b80806dfe981 */ /* 0x000168000c1e1500 */
[----:B------:R0:W5:Y:S04]  /*1b60*/  @!P0 LDG.E.U16 R224, desc[UR8][R6.64+0xba] ;  /* 0x0000ba0806e08981 */ /* 0x000168000c1e1500 */
[----:B------:R0:W5:Y:S01]  /*1b70*/  @!P1 LDG.E.U16 R225, desc[UR8][R6.64+0xbc] ;  /* 0x0000bc0806e19981 */ /* 0x000162000c1e1500 */
[----:B------:R-:W1:Y:S03]  /*1b80*/  S2UR UR5, SR_CgaCtaId ;  /* 0x00000000000579c3 */ /* 0x000e660000008800 */
[----:B------:R-:W-:Y:S04]  /*1b90*/  STL [R1+0x8c], R68 ;  /* 0x00008c4401007387 */ /* 0x000fe80000100800 */
        /* <DEDUP_REMOVED lines=27> */
[----:B------:R-:W-:Y:S01]  /*1d50*/  STL [R1+0x18], R10 ;  /* 0x0000180a01007387 */ /* 0x000fe20000100800 */
[----:B------:R-:W-:Y:S01]  /*1d60*/  SHF.R.U32.HI R2, RZ, 0x5, R128 ;  /* 0x00000005ff027819 */ /* 0x000fe20000011680 */
[----:B------:R-:W-:Y:S01]  /*1d70*/  UMOV UR4, 0x400 ;  /* 0x0000040000047882 */ /* 0x000fe20000000000 */
[----:B------:R-:W-:Y:S01]  /*1d80*/  BSSY.RECONVERGENT B0, `(.L_x_67) ;  /* 0x000001b000007945 */ /* 0x000fe20003800200 */
[----:B------:R2:W-:Y:S01]  /*1d90*/  STL [R1+0x20], R14 ;  /* 0x0000200e01007387 */ /* 0x0005e20000100800 */
[----:B------:R-:W-:Y:S01]  /*1da0*/  UIADD3 UR4, UPT, UPT, UR4, 0x4b0, URZ ;  /* 0x000004b004047890 */ /* 0x000fe2000fffe0ff */
[----:B------:R-:W-:Y:S01]  /*1db0*/  IMAD.MOV.U32 R8, RZ, RZ, R2 ;  /* 0x000000ffff087224 */ /* 0x000fe200078e0002 */
[----:B------:R-:W-:-:S02]  /*1dc0*/  SHF.R.S32.HI R226, RZ, 0x1f, R219 ;  /* 0x0000001fffe27819 */ /* 0x000fc400000114db */
[----:B-1----:R-:W-:Y:S01]  /*1dd0*/  ULEA UR4, UR5, UR4, 0x18 ;  /* 0x0000000405047291 */ /* 0x002fe2000f8ec0ff */
[----:B0-2---:R-:W-:-:S11]  /*1de0*/  LOP3.LUT R14, R128, 0x1f, RZ, 0xc0, !PT ;  /* 0x0000001f800e7812 */ /* 0x005fd600078ec0ff */
.L_x_70:
[----:B------:R-:W-:Y:S01]  /*1df0*/  IMAD.MOV.U32 R7, RZ, RZ, 0xc0 ;  /* 0x000000c0ff077424 */ /* 0x000fe200078e00ff */
[----:B------:R-:W-:Y:S01]  /*1e00*/  BSSY.RECONVERGENT B1, `(.L_x_68) ;  /* 0x000000f000017945 */ /* 0x000fe20003800200 */
[----:B------:R-:W-:Y:S02]  /*1e10*/  IMAD.MOV.U32 R121, RZ, RZ, R14 ;  /* 0x000000ffff797224 */ /* 0x000fe400078e000e */
[----:B0-----:R-:W-:-:S07]  /*1e20*/  IMAD R16, R8, R7, 0x60 ;  /* 0x0000006008107424 */ /* 0x001fce00078e0207 */
.L_x_69:
        /* <DEDUP_REMOVED lines=13> */
.L_x_68:
[C---:B------:R-:W-:Y:S01]  /*1f00*/  ISETP.GE.U32.AND P0, PT, R8.reuse, 0xf8, PT ;  /* 0x000000f80800780c */ /* 0x040fe20003f06070 */
[----:B------:R-:W-:-:S12]  /*1f10*/  VIADD R8, R8, 0x8 ;  /* 0x0000000808087836 */ /* 0x000fd80000000000 */
[----:B------:R-:W-:Y:S05]  /*1f20*/  @!P0 BRA `(.L_x_70) ;  /* 0xfffffffc00b08947 */ /* 0x000fea000383ffff */
[----:B------:R-:W-:Y:S05]  /*1f30*/  BSYNC.RECONVERGENT B0 ;  /* 0x0000000000007941 */ /* 0x000fea0003800200 */
.L_x_67:
[----:B------:R-:W1:Y:S01]  /*1f40*/  S2R R6, SR_CgaCtaId ;  /* 0x0000000000067919 */ /* 0x000e620000008800 */
[----:B------:R-:W-:Y:S01]  /*1f50*/  ISETP.NE.AND P6, PT, R128, RZ, PT ;  /* 0x000000ff8000720c */ /* 0x000fe20003fc5270 */
[----:B------:R-:W-:Y:S01]  /*1f60*/  VIADD R227, R3, 0x60 ;  /* 0x0000006003e37836 */ /* 0x000fe20000000000 */
[----:B------:R-:W-:Y:S01]  /*1f70*/  MOV R5, 0x400 ;  /* 0x0000040000057802 */ /* 0x000fe20000000f00 */
[----:B------:R-:W-:Y:S01]  /*1f80*/  STL [R1+0x90], RZ ;  /* 0x000090ff01007387 */ /* 0x000fe20000100800 */
[----:B------:R-:W-:Y:S01]  /*1f90*/  IMAD.MOV.U32 R228, RZ, RZ, RZ ;  /* 0x000000ffffe47224 */ /* 0x000fe200078e00ff */
[----:B------:R-:W-:Y:S01]  /*1fa0*/  PRMT R229, RZ, 0x7610, R229 ;  /* 0x00007610ffe57816 */ /* 0x000fe200000000e5 */
[----:B------:R-:W-:Y:S01]  /*1fb0*/  IMAD.MOV.U32 R230, RZ, RZ, RZ ;  /* 0x000000ffffe67224 */ /* 0x000fe200078e00ff */
[----:B------:R-:W-:Y:S01]  /*1fc0*/  PRMT R231, RZ, 0x7610, R231 ;  /* 0x00007610ffe77816 */ /* 0x000fe200000000e7 */
[----:B------:R-:W-:Y:S01]  /*1fd0*/  IMAD.MOV.U32 R252, RZ, RZ, RZ ;  /* 0x000000fffffc7224 */ /* 0x000fe200078e00ff */
[----:B------:R-:W-:-:S04]  /*1fe0*/  UMOV UR7, 0xd ;  /* 0x0000000d00077882 */ /* 0x000fc80000000000 */
[----:B-1----:R-:W-:Y:S01]  /*1ff0*/  @!P6 LEA R4, R6, R5, 0x18 ;  /* 0x000000050604e211 */ /* 0x002fe200078ec0ff */
[----:B------:R-:W-:-:S04]  /*2000*/  VIADD R5, R5, 0x10 ;  /* 0x0000001005057836 */ /* 0x000fc80000000000 */
[----:B------:R-:W-:Y:S01]  /*2010*/  @!P6 STS [R4], RZ ;  /* 0x000000ff0400e388 */ /* 0x000fe20000000800 */
[----:B------:R-:W-:Y:S02]  /*2020*/  LEA R5, R6, R5, 0x18 ;  /* 0x0000000506057211 */ /* 0x000fe400078ec0ff */
[----:B------:R-:W-:-:S03]  /*2030*/  LEA.HI R6, R128, R128, RZ, 0x1d ;  /* 0x0000008080067211 */ /* 0x000fc600078fe8ff */
[----:B------:R-:W-:Y:S02]  /*2040*/  IMAD R2, R2, 0x4, R5 ;  /* 0x0000000402027824 */ /* 0x000fe400078e0205 */
[----:B------:R-:W-:-:S03]  /*2050*/  VIADD R5, R5, 0x10 ;  /* 0x0000001005057836 */ /* 0x000fc60000000000 */
[----:B------:R1:W-:Y:S01]  /*2060*/  STL [R1+0x98], R2 ;  /* 0x0000980201007387 */ /* 0x0003e20000100800 */
[--C-:B------:R-:W-:Y:S02]  /*2070*/  IMAD R232, R128, 0x24, R5.reuse ;  /* 0x0000002480e87824 */ /* 0x100fe400078e0205 */
[----:B-1----:R-:W-:-:S05]  /*2080*/  IMAD R2, R6, 0x4, R5 ;  /* 0x0000000406027824 */ /* 0x002fca00078e0205 */
[----:B------:R1:W-:Y:S02]  /*2090*/  STL [R1+0x94], R2 ;  /* 0x0000940201007387 */ /* 0x0003e40000100800 */
.L_x_81:
[----:B------:R-:W-:Y:S01]  /*20a0*/  UMOV UR5, 0x1 ;  /* 0x0000000100057882 */ /* 0x000fe20000000000 */
[----:B------:R-:W-:Y:S01]  /*20b0*/  STL.64 [R1+0x10], RZ ;  /* 0x000010ff01007387 */ /* 0x000fe20000100a00 */
[----:B------:R-:W-:-:S06]  /*20c0*/  USHF.L.U32 UR5, UR5, UR7, URZ ;  /* 0x0000000705057299 */ /* 0x000fcc00080006ff */
[----:B------:R-:W-:-:S04]  /*20d0*/  LOP3.LUT R233, R229, UR5, RZ, 0xfc, !PT ;  /* 0x00000005e5e97c12 */ /* 0x000fc8000f8efcff */
[C---:B-1---5:R-:W-:Y:S02]  /*20e0*/  LOP3.LUT R2, R233.reuse, R130, RZ, 0x30, !PT ;  /* 0x00000082e9027212 */ /* 0x062fe400078e30ff */
[C---:B--2---:R-:W-:Y:S02]  /*20f0*/  LOP3.LUT R4, R233.reuse, R131, RZ, 0x30, !PT ;  /* 0x00000083e9047212 */ /* 0x044fe400078e30ff */
[----:B------:R-:W-:Y:S02]  /*2100*/  PRMT R5, R2, 0x9910, RZ ;  /* 0x0000991002057816 */ /* 0x000fe400000000ff */
[----:B------:R-:W-:Y:S02]  /*2110*/  PRMT R6, R4, 0x9910, RZ ;  /* 0x0000991004067816 */ /* 0x000fe400000000ff */
[C---:B------:R-:W-:Y:S01]  /*2120*/  LOP3.LUT R2, R233.reuse, R132, RZ, 0x30, !PT ;  /* 0x00000084e9027212 */ /* 0x040fe200078e30ff */
[----:B------:R-:W-:Y:S01]  /*2130*/  IMAD.MOV.U32 R4, RZ, RZ, R5 ;  /* 0x000000ffff047224 */ /* 0x000fe200078e0005 */
[----:B------:R-:W-:Y:S01]  /*2140*/  LOP3.LUT R34, R233, R166, RZ, 0x30, !PT ;  /* 0x000000a6e9227212 */ /* 0x000fe200078e30ff */
[----:B------:R-:W-:Y:S01]  /*2150*/  IMAD.MOV.U32 R5, RZ, RZ, R6 ;  /* 0x000000ffff057224 */ /* 0x000fe200078e0006 */
[----:B------:R-:W-:-:S02]  /*2160*/  PRMT R6, R2, 0x9910, RZ ;  /* 0x0000991002067816 */ /* 0x000fc400000000ff */
[----:B------:R-:W-:Y:S01]  /*2170*/  LOP3.LUT R2, R233, R133, RZ, 0x30, !PT ;  /* 0x00000085e9027212 */ /* 0x000fe200078e30ff */
[----:B------:R-:W-:Y:S01]  /*2180*/  BAR.SYNC.DEFER_BLOCKING 0x0 ;  /* 0x0000000000007b1d */ /* 0x000fe20000010000 */
[----:B------:R-:W-:Y:S01]  /*2190*/  ISETP.NE.AND P1, PT, R5, RZ, PT ;  /* 0x000000ff0500720c */ /* 0x000fe20003f25270 */
[----:B------:R-:W-:Y:S01]  /*21a0*/  IMAD.MOV.U32 R5, RZ, RZ, R6 ;  /* 0x000000ffff057224 */ /* 0x000fe200078e0006 */
[----:B------:R-:W-:Y:S02]  /*21b0*/  ISETP.NE.AND P0, PT, R4, RZ, PT ;  /* 0x000000ff0400720c */ /* 0x000fe40003f05270 */
[C---:B------:R-:W-:Y:S02]  /*21c0*/  LOP3.LUT R4, R233.reuse, R134, RZ, 0x30, !PT ;  /* 0x00000086e9047212 */ /* 0x040fe400078e30ff */
[----:B------:R-:W-:Y:S02]  /*21d0*/  PRMT R6, R2, 0x9910, RZ ;  /* 0x0000991002067816 */ /* 0x000fe400000000ff */
[----:B------:R-:W-:-:S02]  /*21e0*/  LOP3.LUT R2, R233, R135, RZ, 0x30, !PT ;  /* 0x00000087e9027212 */ /* 0x000fc400078e30ff */
[----:B------:R-:W-:Y:S01]  /*21f0*/  PRMT R7, R4, 0x9910, RZ ;  /* 0x0000991004077816 */ /* 0x000fe200000000ff */
[----:B------:R-:W-:Y:S01]  /*2200*/  IMAD.MOV.U32 R4, RZ, RZ, R6 ;  /* 0x000000ffff047224 */ /* 0x000fe200078e0006 */
[----:B------:R-:W-:Y:S02]  /*2210*/  PRMT R6, R2, 0x9910, RZ ;  /* 0x0000991002067816 */ /* 0x000fe400000000ff */
[----:B------:R-:W-:Y:S01]  /*2220*/  ISETP.NE.AND P2, PT, R5, RZ, PT ;  /* 0x000000ff0500720c */ /* 0x000fe20003f45270 */
[----:B------:R-:W-:Y:S01]  /*2230*/  IMAD.MOV.U32 R5, RZ, RZ, R7 ;  /* 0x000000ffff057224 */ /* 0x000fe200078e0007 */
[----:B------:R-:W-:Y:S01]  /*2240*/  ISETP.NE.AND P3, PT, R4, RZ, PT ;  /* 0x000000ff0400720c */ /* 0x000fe20003f65270 */
[----:B------:R-:W-:Y:S01]  /*2250*/  IMAD.MOV.U32 R4, RZ, RZ, R6 ;  /* 0x000000ffff047224 */ /* 0x000fe200078e0006 */
[----:B------:R-:W-:Y:S02]  /*2260*/  LOP3.LUT R2, R233, R136, RZ, 0x30, !PT ;  /* 0x00000088e9027212 */ /* 0x000fe400078e30ff */
[----:B------:R-:W-:-:S02]  /*2270*/  ISETP.NE.AND P4, PT, R5, RZ, PT ;  /* 0x000000ff0500720c */ /* 0x000fc40003f85270 */
[----:B------:R-:W-:Y:S02]  /*2280*/  PRMT R5, R2, 0x9910, RZ ;  /* 0x0000991002057816 */ /* 0x000fe400000000ff */
[C---:B------:R-:W-:Y:S02]  /*2290*/  LOP3.LUT R2, R233.reuse, R137, RZ, 0x30, !PT ;  /* 0x00000089e9027212 */ /* 0x040fe400078e30ff */
[----:B------:R-:W-:Y:S02]  /*22a0*/  ISETP.NE.AND P5, PT, R4, RZ, PT ;  /* 0x000000ff0400720c */ /* 0x000fe40003fa5270 */
[----:B------:R-:W-:Y:S02]  /*22b0*/  LOP3.LUT R4, R233, R138, RZ, 0x30, !PT ;  /* 0x0000008ae9047212 */ /* 0x000fe400078e30ff */
[----:B------:R-:W-:Y:S02]  /*22c0*/  PRMT R6, R2, 0x9910, RZ ;  /* 0x0000991002067816 */ /* 0x000fe400000000ff */
[----:B------:R-:W-:-:S02]  /*22d0*/  SEL R26, RZ, 0x1, P0 ;  /* 0x00000001ff1a7807 */ /* 0x000fc40000000000 */
[----:B------:R-:W-:Y:S02]  /*22e0*/  FSEL R2, RZ, 1, P0 ;  /* 0x3f800000ff027808 */ /* 0x000fe40000000000 */
[----:B------:R-:W-:Y:S02]  /*22f0*/  PRMT R7, R4, 0x9910, RZ ;  /* 0x0000991004077816 */ /* 0x000fe400000000ff */
[----:B------:R-:W-:Y:S02]  /*2300*/  ISETP.NE.AND P0, PT, R5, RZ, PT ;  /* 0x000000ff0500720c */ /* 0x000fe40003f05270 */
[----:B------:R-:W-:Y:S02]  /*2310*/  LOP3.LUT R5, R233, R139, RZ, 0x30, !PT ;  /* 0x0000008be9057212 */ /* 0x000fe400078e30ff */
[----:B------:R-:W-:Y:S02]  /*2320*/  FSEL R24, RZ, 1, P1 ;  /* 0x3f800000ff187808 */ /* 0x000fe40000800000 */
[----:B------:R-:W-:-:S02]  /*2330*/  SEL R121, RZ, 0x2, P1 ;  /* 0x00000002ff797807 */ /* 0x000fc40000800000 */
[----:B------:R-:W-:Y:S02]  /*2340*/  LOP3.LUT R4, R233, R140, RZ, 0x30, !PT ;  /* 0x0000008ce9047212 */ /* 0x000fe400078e30ff */
[----:B------:R-:W-:Y:S01]  /*2350*/  ISETP.NE.AND P1, PT, R6, RZ, PT ;  /* 0x000000ff0600720c */ /* 0x000fe20003f25270 */
[----:B------:R-:W-:Y:S01]  /*2360*/  IMAD.MOV.U32 R6, RZ, RZ, R7 ;  /* 0x000000ffff067224 */ /* 0x000fe200078e0007 */
[----:B------:R-:W-:Y:S02]  /*2370*/  PRMT R7, R5, 0x9910, RZ ;  /* 0x0000991005077816 */ /* 0x000fe400000000ff */
[----:B------:R-:W-:Y:S02]  /*2380*/  PRMT R4, R4, 0x9910, RZ ;  /* 0x0000991004047816 */ /* 0x000fe400000000ff */
[----:B------:R-:W-:Y:S02]  /*2390*/  FSEL R22, RZ, 1, P2 ;  /* 0x3f800000ff167808 */ /* 0x000fe40001000000 */
[----:B------:R-:W-:-:S02]  /*23a0*/  SEL R28, RZ, 0x4, P2 ;  /* 0x00000004ff1c7807 */ /* 0x000fc40001000000 */
[----:B------:R-:W-:Y:S01]  /*23b0*/  ISETP.NE.AND P2, PT, R6, RZ, PT ;  /* 0x000000ff0600720c */ /* 0x000fe20003f45270 */
[----:B------:R-:W-:Y:S01]  /*23c0*/  IMAD.MOV.U32 R6, RZ, RZ, R7 ;  /* 0x000000ffff067224 */ /* 0x000fe200078e0007 */
[C---:B------:R-:W-:Y:S02]  /*23d0*/  LOP3.LUT R5, R233.reuse, R141, RZ, 0x30, !PT ;  /* 0x0000008de9057212 */ /* 0x040fe400078e30ff */
[----:B------:R-:W-:Y:S02]  /*23e0*/  FSEL R12, RZ, 1, P4 ;  /* 0x3f800000ff0c7808 */ /* 0x000fe40002000000 */
[----:B------:R-:W-:Y:S02]  /*23f0*/  SEL R127, RZ, 0x10, P4 ;  /* 0x00000010ff7f7807 */ /* 0x000fe40002000000 */
[----:B------:R-:W-:Y:S02]  /*2400*/  ISETP.NE.AND P4, PT, R4, RZ, PT ;  /* 0x000000ff0400720c */ /* 0x000fe40003f85270 */
[----:B------:R-:W-:-:S02]  /*2410*/  LOP3.LUT R4, R233, R162, RZ, 0x30, !PT ;  /* 0x000000a2e9047212 */ /* 0x000fc400078e30ff */
[----:B------:R-:W-:Y:S02]  /*2420*/  PRMT R5, R5, 0x9910, RZ ;  /* 0x0000991005057816 */ /* 0x000fe400000000ff */
[----:B------:R-:W-:Y:S02]  /*2430*/  FSEL R18, RZ, 1, P3 ;  /* 0x3f800000ff127808 */ /* 0x000fe40001800000 */
[----:B------:R-:W-:Y:S02]  /*2440*/  SEL R16, RZ, 0x8, P3 ;  /* 0x00000008ff107807 */ /* 0x000fe40001800000 */
[----:B------:R-:W-:Y:S02]  /*2450*/  ISETP.NE.AND P3, PT, R6, RZ, PT ;  /* 0x000000ff0600720c */ /* 0x000fe40003f65270 */
[----:B0-----:R-:W-:Y:S02]  /*2460*/  PRMT R10, R4, 0x9910, RZ ;  /* 0x00009910040a7816 */ /* 0x001fe400000000ff */
[----:B------:R-:W-:-:S02]  /*2470*/  FSEL R8, RZ, 1, P5 ;  /* 0x3f800000ff087808 */ /* 0x000fc40002800000 */
[----:B------:R-:W-:Y:S02]  /*2480*/  SEL R20, RZ, 0x20, P5 ;  /* 0x00000020ff147807 */ /* 0x000fe40002800000 */
[C---:B------:R-:W-:Y:S02]  /*2490*/  LOP3.LUT R4, R233.reuse, R163, RZ, 0x30, !PT ;  /* 0x000000a3e9047212 */ /* 0x040fe400078e30ff */
[----:B------:R-:W-:Y:S02]  /*24a0*/  LOP3.LUT R6, R233, R164, RZ, 0x30, !PT ;  /* 0x000000a4e9067212 */ /* 0x000fe400078e30ff */
[----:B------:R-:W-:Y:S02]  /*24b0*/  ISETP.NE.AND P5, PT, R5, RZ, PT ;  /* 0x000000ff0500720c */ /* 0x000fe40003fa5270 */
[----:B------:R-:W-:Y:S02]  /*24c0*/  FSEL R5, RZ, 1, P0 ;  /* 0x3f800000ff057808 */ /* 0x000fe40000000000 */
[----:B------:R-:W-:-:S02]  /*24d0*/  SEL R125, RZ, 0x40, P0 ;  /* 0x00000040ff7d7807 */ /* 0x000fc40000000000 */
[----:B------:R-:W-:Y:S02]  /*24e0*/  ISETP.NE.AND P0, PT, R10, RZ, PT ;  /* 0x000000ff0a00720c */ /* 0x000fe40003f05270 */
[----:B------:R-:W-:Y:S02]  /*24f0*/  PRMT R4, R4, 0x9910, RZ ;  /* 0x0000991004047816 */ /* 0x000fe400000000ff */
[----:B------:R-:W-:Y:S02]  /*2500*/  PRMT R10, R6, 0x9910, RZ ;  /* 0x00009910060a7816 */ /* 0x000fe400000000ff */
[----:B------:R-:W-:Y:S02]  /*2510*/  FSEL R6, RZ, 1, P1 ;  /* 0x3f800000ff067808 */ /* 0x000fe40000800000 */
[----:B------:R-:W-:Y:S02]  /*2520*/  SEL R14, RZ, 0x80, P1 ;  /* 0x00000080ff0e7807 */ /* 0x000fe40000800000 */
[----:B------:R-:W-:-:S02]  /*2530*/  LOP3.LUT R7, R233, R165, RZ, 0x30, !PT ;  /* 0x000000a5e9077212 */ /* 0x000fc400078e30ff */
[----:B------:R-:W-:Y:S01]  /*2540*/  ISETP.NE.AND P1, PT, R4, RZ, PT ;  /* 0x000000ff0400720c */ /* 0x000fe20003f25270 */
[----:B------:R-:W-:Y:S01]  /*2550*/  IMAD.MOV.U32 R4, RZ, RZ, R10 ;  /* 0x000000ffff047224 */ /* 0x000fe200078e000a */
[----:B------:R-:W-:Y:S02]  /*2560*/  PRMT R30, R7, 0x9910, RZ ;  /* 0x00009910071e7816 */ /* 0x000fe400000000ff */
[----:B------:R-:W-:Y:S02]  /*2570*/  FSEL R7, RZ, 1, P2 ;  /* 0x3f800000ff077808 */ /* 0x000fe40001000000 */
[----:B------:R-:W-:Y:S02]  /*2580*/  SEL R123, RZ, 0x100, P2 ;  /* 0x00000100ff7b7807 */ /* 0x000fe40001000000 */
[----:B------:R-:W-:Y:S02]  /*2590*/  ISETP.NE.AND P2, PT, R4, RZ, PT ;  /* 0x000000ff0400720c */ /* 0x000fe40003f45270 */
[----:B------:R-:W-:-:S02]  /*25a0*/  FSEL R4, RZ, 1, P3 ;  /* 0x3f800000ff047808 */ /* 0x000fc40001800000 */
[----:B------:R-:W-:Y:S02]  /*25b0*/  SEL R10, RZ, 0x200, P3 ;  /* 0x00000200ff0a7807 */ /* 0x000fe40001800000 */
[----:B------:R-:W-:Y:S02]  /*25c0*/  ISETP.NE.AND P3, PT, R30, RZ, PT ;  /* 0x000000ff1e00720c */ /* 0x000fe40003f65270 */
[----:B------:R-:W-:Y:S01]  /*25d0*/  IADD3 R30, PT, PT, R28, R121, R26 ;  /* 0x000000791c1e7210 */ /* 0x000fe20007ffe01a */
[----:B------:R-:W-:Y:S01]  /*25e0*/  HADD2.F32 R121, -RZ, R130.H0_H0 ;  /* 0x20000082ff797230 */ /* 0x000fe20000004100 */
[----:B------:R-:W-:Y:S02]  /*25f0*/  SEL R26, RZ, 0x1, P0 ;  /* 0x00000001ff1a7807 */ /* 0x000fe40000000000 */
[----:B------:R-:W-:Y:S02]  /*2600*/  SEL R28, RZ, 0x2, P1 ;  /* 0x00000002ff1c7807 */ /* 0x000fe40000800000 */
[----:B------:R-:W-:-:S02]  /*2610*/  SEL R32, RZ, 0x4, P2 ;  /* 0x00000004ff207807 */ /* 0x000fc40001000000 */
[----:B------:R-:W-:Y:S02]  /*2620*/  PRMT R34, R34, 0x9910, RZ ;  /* 0x0000991022227816 */ /* 0x000fe400000000ff */
[----:B------:R-:W-:Y:S01]  /*2630*/  IADD3 R32, PT, PT, R32, R28, R26 ;  /* 0x0000001c20207210 */ /* 0x000fe20007ffe01a */
[----:B------:R-:W-:Y:S02]  /*2640*/  HADD2.F32 R28, -RZ, R131.H0_H0 ;  /* 0x20000083ff1c7230 */ /* 0x000fe40000004100 */
[----:B------:R-:W-:Y:S01]  /*2650*/  FFMA.FTZ R26, R2, R121, RZ ;  /* 0x00000079021a7223 */ /* 0x000fe200000100ff */
[----:B------:R-:W-:Y:S02]  /*2660*/  FSEL R2, RZ, 1, P4 ;  /* 0x3f800000ff027808 */ /* 0x000fe40002000000 */
[----:B------:R-:W-:Y:S01]  /*2670*/  SEL R121, RZ, 0x400, P4 ;  /* 0x00000400ff797807 */ /* 0x000fe20002000000 */
[----:B------:R-:W-:Y:S01]  /*2680*/  FFMA.FTZ R24, R24, R28, R26 ;  /* 0x0000001c18187223 */ /* 0x000fe2000001001a */
[----:B------:R-:W-:-:S02]  /*2690*/  ISETP.NE.AND P4, PT, R34, RZ, PT ;  /* 0x000000ff2200720c */ /* 0x000fc40003f85270 */
[----:B------:R-:W-:Y:S02]  /*26a0*/  LOP3.LUT R26, R233, R142, RZ, 0x30, !PT ;  /* 0x0000008ee91a7212 */ /* 0x000fe400078e30ff */
[----:B------:R-:W-:Y:S02]  /*26b0*/  SEL R34, RZ, 0x8, P3 ;  /* 0x00000008ff227807 */ /* 0x000fe40001800000 */
[----:B------:R-:W-:Y:S02]  /*26c0*/  SEL R28, RZ, 0x10, P4 ;  /* 0x00000010ff1c7807 */ /* 0x000fe40002000000 */
[----:B------:R-:W-:Y:S02]  /*26d0*/  PRMT R26, R26, 0x9910, RZ ;  /* 0x000099101a1a7816 */ /* 0x000fe400000000ff */
[----:B------:R-:W-:Y:S02]  /*26e0*/  IADD3 R34, PT, PT, R28, R34, R32 ;  /* 0x000000221c227210 */ /* 0x000fe40007ffe020 */
[----:B------:R-:W-:Y:S01]  /*26f0*/  IADD3 R30, PT, PT, R127, R16, R30 ;  /* 0x000000107f1e7210 */ /* 0x000fe20007ffe01e */
[----:B------:R-:W-:Y:S01]  /*2700*/  IMAD.MOV.U32 R28, RZ, RZ, R26 ;  /* 0x000000ffff1c7224 */ /* 0x000fe200078e001a */
[----:B------:R-:W-:Y:S01]  /*2710*/  LOP3.LUT R26, R233, R143, RZ, 0x30, !PT ;  /* 0x0000008fe91a7212 */ /* 0x000fe200078e30ff */
[----:B------:R-:W-:Y:S01]  /*2720*/  HADD2.F32 R127, -RZ, R132.H0_H0 ;  /* 0x20000084ff7f7230 */ /* 0x000fe20000004100 */
[----:B------:R-:W-:-:S02]  /*2730*/  FSEL R36, RZ, 1, P5 ;  /* 0x3f800000ff247808 */ /* 0x000fc40002800000 */
[----:B------:R-:W-:Y:S02]  /*2740*/  SEL R16, RZ, 0x800, P5 ;  /* 0x00000800ff107807 */ /* 0x000fe40002800000 */
[----:B------:R-:W-:Y:S01]  /*2750*/  ISETP.NE.AND P5, PT, R28, RZ, PT ;  /* 0x000000ff1c00720c */ /* 0x000fe20003fa5270 */
[----:B------:R-:W-:Y:S01]  /*2760*/  FFMA.FTZ R24, R22, R127, R24 ;  /* 0x0000007f16187223 */ /* 0x000fe20000010018 */
[----:B------:R-:W-:Y:S02]  /*2770*/  PRMT R28, R26, 0x9910, RZ ;  /* 0x000099101a1c7816 */ /* 0x000fe400000000ff */
[----:B------:R-:W-:Y:S02]  /*2780*/  LOP3.LUT R26, R233, R144, RZ, 0x30, !PT ;  /* 0x00000090e91a7212 */ /* 0x000fe400078e30ff */
[----:B------:R-:W-:Y:S01]  /*2790*/  IADD3 R20, PT, PT, R125, R20, R30 ;  /* 0x000000147d147210 */ /* 0x000fe20007ffe01e */
[----:B------:R-:W-:Y:S01]  /*27a0*/  IMAD.MOV.U32 R22, RZ, RZ, R28 ;  /* 0x000000ffff167224 */ /* 0x000fe200078e001c */
[----:B------:R-:W-:Y:S01]  /*27b0*/  PRMT R28, R26, 0x9910, RZ ;  /* 0x000099101a1c7816 */ /* 0x000fe200000000ff */
[----:B------:R-:W-:Y:S01]  /*27c0*/  HADD2.F32 R125, -RZ, R133.H0_H0 ;  /* 0x20000085ff7d7230 */ /* 0x000fe20000004100 */
[----:B------:R-:W-:-:S02]  /*27d0*/  LOP3.LUT R26, R233, R145, RZ, 0x30, !PT ;  /* 0x00000091e91a7212 */ /* 0x000fc400078e30ff */
[----:B------:R-:W-:Y:S02]  /*27e0*/  FSEL R38, RZ, 1, P5 ;  /* 0x3f800000ff267808 */ /* 0x000fe40002800000 */
[----:B------:R-:W-:Y:S01]  /*27f0*/  SEL R127, RZ, 0x1000, P5 ;  /* 0x00001000ff7f7807 */ /* 0x000fe20002800000 */
[----:B------:R-:W-:Y:S01]  /*2800*/  FFMA.FTZ R125, R18, R125, R24 ;  /* 0x0000007d127d7223 */ /* 0x000fe20000010018 */
[----:B------:R-:W-:Y:S02]  /*2810*/  ISETP.NE.AND P5, PT, R22, RZ, PT ;  /* 0x000000ff1600720c */ /* 0x000fe40003fa5270 */
[----:B------:R-:W-:Y:S02]  /*2820*/  PRMT R26, R26, 0x9910, RZ ;  /* 0x000099101a1a7816 */ /* 0x000fe400000000ff */
[----:B------:R-:W-:Y:S02]  /*2830*/  FSEL R40, RZ, 1, P5 ;  /* 0x3f800000ff287808 */ /* 0x000fe40002800000 */
[----:B------:R-:W-:Y:S01]  /*2840*/  SEL R22, RZ, 0x2000, P5 ;  /* 0x00002000ff167807 */ /* 0x000fe20002800000 */
[----:B------:R-:W-:Y:S01]  /*2850*/  IMAD.MOV.U32 R24, RZ, RZ, R26 ;  /* 0x000000ffff187224 */ /* 0x000fe200078e001a */
[----:B------:R-:W-:-:S02]  /*2860*/  ISETP.NE.AND P5, PT, R28, RZ, PT ;  /* 0x000000ff1c00720c */ /* 0x000fc40003fa5270 */
[----:B------:R-:W-:Y:S02]  /*2870*/  LOP3.LUT R18, R233, R146, RZ, 0x30, !PT ;  /* 0x00000092e9127212 */ /* 0x000fe400078e30ff */
[----:B------:R-:W-:Y:S01]  /*2880*/  IADD3 R20, PT, PT, R123, R14, R20 ;  /* 0x0000000e7b147210 */ /* 0x000fe20007ffe014 */
[----:B------:R-:W-:Y:S01]  /*2890*/  HADD2.F32 R14, -RZ, R134.H0_H0 ;  /* 0x20000086ff0e7230 */ /* 0x000fe20000004100 */
[----:B------:R-:W-:Y:S02]  /*28a0*/  FSEL R42, RZ, 1, P5 ;  /* 0x3f800000ff2a7808 */ /* 0x000fe40002800000 */
[----:B------:R-:W-:Y:S02]  /*28b0*/  SEL R123, RZ, 0x4000, P5 ;  /* 0x00004000ff7b7807 */ /* 0x000fe40002800000 */
[----:B------:R-:W-:Y:S01]  /*28c0*/  ISETP.NE.AND P5, PT, R24, RZ, PT ;  /* 0x000000ff1800720c */ /* 0x000fe20003fa5270 */
[----:B------:R-:W-:Y:S01]  /*28d0*/  FFMA.FTZ R125, R12, R14, R125 ;  /* 0x0000000e0c7d7223 */ /* 0x000fe2000001007d */
[----:B------:R-:W-:-:S02]  /*28e0*/  PRMT R24, R18, 0x9910, RZ ;  /* 0x0000991012187816 */ /* 0x000fc400000000ff */
[----:B------:R-:W-:Y:S02]  /*28f0*/  LOP3.LUT R18, R233, R147, RZ, 0x30, !PT ;  /* 0x00000093e9127212 */ /* 0x000fe400078e30ff */
[----:B------:R-:W-:Y:S01]  /*2900*/  SEL R12, RZ, 0x8000, P5 ;  /* 0x00008000ff0c7807 */ /* 0x000fe20002800000 */
[----:B------:R-:W-:Y:S01]  /*2910*/  IMAD.MOV.U32 R14, RZ, RZ, R24 ;  /* 0x000000ffff0e7224 */ /* 0x000fe200078e0018 */
[----:B------:R-:W-:Y:S02]  /*2920*/  PRMT R24, R18, 0x9910, RZ ;  /* 0x0000991012187816 */ /* 0x000fe400000000ff */
[----:B------:R-:W-:Y:S02]  /*2930*/  FSEL R18, RZ, 1, P5 ;  /* 0x3f800000ff127808 */ /* 0x000fe40002800000 */
[----:B------:R-:W-:Y:S02]  /*2940*/  ISETP.NE.AND P5, PT, R14, RZ, PT ;  /* 0x000000ff0e00720c */ /* 0x000fe40003fa5270 */
[----:B------:R-:W-:Y:S01]  /*2950*/  IADD3 R20, PT, PT, R121, R10, R20 ;  /* 0x0000000a79147210 */ /* 0x000fe20007ffe014 */
[----:B------:R-:W-:Y:S01]  /*2960*/  HADD2.F32 R10, -RZ, R135.H0_H0 ;  /* 0x20000087ff0a7230 */ /* 0x000fe20000004100 */
[----:B------:R-:W-:-:S02]  /*2970*/  LOP3.LUT R14, R233, R148, RZ, 0x30, !PT ;  /* 0x00000094e90e7212 */ /* 0x000fc400078e30ff */
[----:B------:R-:W-:Y:S02]  /*2980*/  FSEL R48, RZ, 1, P5 ;  /* 0x3f800000ff307808 */ /* 0x000fe40002800000 */
[----:B------:R-:W-:Y:S01]  /*2990*/  SEL R121, RZ, 0x10000, P5 ;  /* 0x00010000ff797807 */ /* 0x000fe20002800000 */
[----:B------:R-:W-:Y:S01]  /*29a0*/  FFMA.FTZ R8, R8, R10, R125 ;  /* 0x0000000a08087223 */ /* 0x000fe2000001007d */
[----:B------:R-:W-:Y:S02]  /*29b0*/  ISETP.NE.AND P5, PT, R24, RZ, PT ;  /* 0x000000ff1800720c */ /* 0x000fe40003fa5270 */
[----:B------:R-:W-:Y:S01]  /*29c0*/  PRMT R24, R14, 0x9910, RZ ;  /* 0x000099100e187816 */ /* 0x000fe200000000ff */
[----:B------:R-:W-:Y:S01]  /*29d0*/  HADD2.F32 R14, -RZ, R136.H0_H0 ;  /* 0x20000088ff0e7230 */ /* 0x000fe20000004100 */
[----:B------:R-:W-:Y:S02]  /*29e0*/  IADD3 R16, PT, PT, R127, R16, R20 ;  /* 0x000000107f107210 */ /* 0x000fe40007ffe014 */
[----:B------:R-:W-:-:S02]  /*29f0*/  LOP3.LUT R20, R233, R149, RZ, 0x30, !PT ;  /* 0x00000095e9147212 */ /* 0x000fc400078e30ff */
[----:B------:R-:W-:Y:S01]  /*2a00*/  FSEL R46, RZ, 1, P5 ;  /* 0x3f800000ff2e7808 */ /* 0x000fe20002800000 */
[----:B------:R-:W-:Y:S01]  /*2a10*/  FFMA.FTZ R127, R5, R14, R8 ;  /* 0x0000000e057f7223 */ /* 0x000fe20000010008 */
[----:B------:R-:W-:Y:S01]  /*2a20*/  SEL R10, RZ, 0x20000, P5 ;  /* 0x00020000ff0a7807 */ /* 0x000fe20002800000 */
[----:B------:R-:W-:Y:S01]  /*2a30*/  HADD2.F32 R8, -RZ, R137.H0_H0 ;  /* 0x20000089ff087230 */ /* 0x000fe20000004100 */
[----:B------:R-:W-:Y:S02]  /*2a40*/  ISETP.NE.AND P5, PT, R24, RZ, PT ;  /* 0x000000ff1800720c */ /* 0x000fe40003fa5270 */
[----:B------:R-:W-:Y:S02]  /*2a50*/  PRMT R24, R20, 0x9910, RZ ;  /* 0x0000991014187816 */ /* 0x000fe400000000ff */
[----:B------:R-:W-:Y:S01]  /*2a60*/  LOP3.LUT R20, R233, R150, RZ, 0x30, !PT ;  /* 0x00000096e9147212 */ /* 0x000fe200078e30ff */
[----:B------:R-:W-:Y:S01]  /*2a70*/  FFMA.FTZ R8, R6, R8, R127 ;  /* 0x0000000806087223 */ /* 0x000fe2000001007f */
[----:B------:R-:W-:Y:S01]  /*2a80*/  SEL R125, RZ, 0x40000, P5 ;  /* 0x00040000ff7d7807 */ /* 0x000fe20002800000 */
[----:B------:R-:W-:Y:S01]  /*2a90*/  IMAD.MOV.U32 R5, RZ, RZ, R24 ;  /* 0x000000ffff057224 */ /* 0x000fe200078e0018 */
[----:B------:R-:W-:-:S02]  /*2aa0*/  PRMT R24, R20, 0x9910, RZ ;  /* 0x0000991014187816 */ /* 0x000fc400000000ff */
[----:B------:R-:W-:Y:S02]  /*2ab0*/  FSEL R20, RZ, 1, P5 ;  /* 0x3f800000ff147808 */ /* 0x000fe40002800000 */
[----:B------:R-:W-:Y:S02]  /*2ac0*/  ISETP.NE.AND P5, PT, R5, RZ, PT ;  /* 0x000000ff0500720c */ /* 0x000fe40003fa5270 */
[----:B------:R-:W-:Y:S02]  /*2ad0*/  IADD3 R16, PT, PT, R123, R22, R16 ;  /* 0x000000167b107210 */ /* 0x000fe40007ffe010 */
[----:B------:R-:W-:Y:S02]  /*2ae0*/  LOP3.LUT R22, R233, R151, RZ, 0x30, !PT ;  /* 0x00000097e9167212 */ /* 0x000fe400078e30ff */
[----:B------:R-:W-:Y:S02]  /*2af0*/  FSEL R5, RZ, 1, P5 ;  /* 0x3f800000ff057808 */ /* 0x000fe40002800000 */
[----:B------:R-:W-:-:S02]  /*2b00*/  SEL R14, RZ, 0x80000, P5 ;  /* 0x00080000ff0e7807 */ /* 0x000fc40002800000 */
[----:B------:R-:W-:Y:S02]  /*2b10*/  ISETP.NE.AND P5, PT, R24, RZ, PT ;  /* 0x000000ff1800720c */ /* 0x000fe40003fa5270 */
[----:B------:R-:W-:Y:S02]  /*2b20*/  PRMT R24, R22, 0x9910, RZ ;  /* 0x0000991016187816 */ /* 0x000fe400000000ff */
[----:B------:R-:W-:Y:S02]  /*2b30*/  LOP3.LUT R22, R233, R152, RZ, 0x30, !PT ;  /* 0x00000098e9167212 */ /* 0x000fe400078e30ff */
[----:B------:R-:W-:Y:S01]  /*2b40*/  IADD3 R16, PT, PT, R121, R12, R16 ;  /* 0x0000000c79107210 */ /* 0x000fe20007ffe010 */
[----:B------:R-:W-:Y:S01]  /*2b50*/  HADD2.F32 R12, -RZ, R138.H0_H0 ;  /* 0x2000008aff0c7230 */ /* 0x000fe20000004100 */
[----:B------:R-:W-:Y:S02]  /*2b60*/  FSEL R6, RZ, 1, P5 ;  /* 0x3f800000ff067808 */ /* 0x000fe40002800000 */
[----:B------:R-:W-:-:S02]  /*2b70*/  SEL R123, RZ, 0x100000, P5 ;  /* 0x00100000ff7b7807 */ /* 0x000fc40002800000 */
[----:B------:R-:W-:Y:S01]  /*2b80*/  ISETP.NE.AND P5, PT, R24, RZ, PT ;  /* 0x000000ff1800720c */ /* 0x000fe20003fa5270 */
[----:B------:R-:W-:Y:S01]  /*2b90*/  FFMA.FTZ R121, R7, R12, R8 ;  /* 0x0000000c07797223 */ /* 0x000fe20000010008 */
[----:B------:R-:W-:Y:S02]  /*2ba0*/  PRMT R24, R22, 0x9910, RZ ;  /* 0x0000991016187816 */ /* 0x000fe400000000ff */
[----:B------:R-:W-:Y:S02]  /*2bb0*/  LOP3.LUT R22, R233, R153, RZ, 0x30, !PT ;  /* 0x00000099e9167212 */ /* 0x000fe400078e30ff */
[----:B------:R-:W-:Y:S01]  /*2bc0*/  FSEL R8, RZ, 1, P5 ;  /* 0x3f800000ff087808 */ /* 0x000fe20002800000 */
[----:B------:R-:W-:Y:S01]  /*2bd0*/  IMAD.MOV.U32 R7, RZ, RZ, R24 ;  /* 0x000000ffff077224 */ /* 0x000fe200078e0018 */
[----:B------:R-:W-:Y:S02]  /*2be0*/  PRMT R22, R22, 0x9910, RZ ;  /* 0x0000991016167816 */ /* 0x000fe400000000ff */
[----:B------:R-:W-:-:S02]  /*2bf0*/  SEL R64, RZ, 0x200000, P5 ;  /* 0x00200000ff407807 */ /* 0x000fc40002800000 */
[----:B------:R-:W-:Y:S01]  /*2c00*/  IADD3 R12, PT, PT, R125, R10, R16 ;  /* 0x0000000a7d0c7210 */ /* 0x000fe20007ffe010 */
[----:B------:R-:W-:Y:S01]  /*2c10*/  IMAD.MOV.U32 R10, RZ, RZ, R22 ;  /* 0x000000ffff0a7224 */ /* 0x000fe200078e0016 */
[----:B------:R-:W-:Y:S02]  /*2c20*/  ISETP.NE.AND P5, PT, R7, RZ, PT ;  /* 0x000000ff0700720c */ /* 0x000fe40003fa5270 */
[----:B------:R-:W-:Y:S02]  /*2c30*/  LOP3.LUT R22, R233, R154, RZ, 0x30, !PT ;  /* 0x0000009ae9167212 */ /* 0x000fe400078e30ff */
[----:B------:R-:W-:Y:S02]  /*2c40*/  FSEL R16, RZ, 1, P5 ;  /* 0x3f800000ff107808 */ /* 0x000fe40002800000 */
[----:B------:R-:W-:Y:S02]  /*2c50*/  SEL R7, RZ, 0x400000, P5 ;  /* 0x00400000ff077807 */ /* 0x000fe40002800000 */
[----:B------:R-:W-:Y:S01]  /*2c60*/  ISETP.NE.AND P5, PT, R10, RZ, PT ;  /* 0x000000ff0a00720c */ /* 0x000fe20003fa5270 */
[----:B------:R-:W-:Y:S01]  /*2c70*/  HADD2.F32 R10, -RZ, R139.H0_H0 ;  /* 0x2000008bff0a7230 */ /* 0x000fe20000004100 */
[----:B------:R-:W-:-:S02]  /*2c80*/  PRMT R24, R22, 0x9910, RZ ;  /* 0x0000991016187816 */ /* 0x000fc400000000ff */
[----:B------:R-:W-:Y:S02]  /*2c90*/  LOP3.LUT R22, R233, R155, RZ, 0x30, !PT ;  /* 0x0000009be9167212 */ /* 0x000fe400078e30ff */
[----:B------:R-:W-:Y:S01]  /*2ca0*/  FFMA.FTZ R125, R4, R10, R121 ;  /* 0x0000000a047d7223 */ /* 0x000fe20000010079 */
[----:B------:R-:W-:Y:S01]  /*2cb0*/  IMAD.MOV.U32 R4, RZ, RZ, R24 ;  /* 0x000000ffff047224 */ /* 0x000fe200078e0018 */
[----:B------:R-:W-:Y:S02]  /*2cc0*/  FSEL R52, RZ, 1, P5 ;  /* 0x3f800000ff347808 */ /* 0x000fe40002800000 */
[----:B------:R-:W-:Y:S02]  /*2cd0*/  SEL R121, RZ, 0x800000, P5 ;  /* 0x00800000ff797807 */ /* 0x000fe40002800000 */
[----:B------:R-:W-:Y:S02]  /*2ce0*/  ISETP.NE.AND P5, PT, R4, RZ, PT ;  /* 0x000000ff0400720c */ /* 0x000fe40003fa5270 */
[----:B------:R-:W-:-:S02]  /*2cf0*/  PRMT R10, R22, 0x9910, RZ ;  /* 0x00009910160a7816 */ /* 0x000fc400000000ff */
[----:B------:R-:W-:Y:S02]  /*2d00*/  LOP3.LUT R4, R233, R156, RZ, 0x30, !PT ;  /* 0x0000009ce9047212 */ /* 0x000fe400078e30ff */
[----:B------:R-:W-:Y:S02]  /*2d10*/  FSEL R54, RZ, 1, P5 ;  /* 0x3f800000ff367808 */ /* 0x000fe40002800000 */
[----:B------:R-:W-:Y:S02]  /*2d20*/  SEL R44, RZ, 0x1000000, P5 ;  /* 0x01000000ff2c7807 */ /* 0x000fe40002800000 */
[----:B------:R-:W-:Y:S02]  /*2d30*/  ISETP.NE.AND P5, PT, R10, RZ, PT ;  /* 0x000000ff0a00720c */ /* 0x000fe40003fa5270 */
[----:B------:R-:W-:Y:S01]  /*2d40*/  PRMT R10, R4, 0x9910, RZ ;  /* 0x00009910040a7816 */ /* 0x000fe200000000ff */
[----:B------:R-:W-:Y:S01]  /*2d50*/  HADD2.F32 R4, -RZ, R140.H0_H0 ;  /* 0x2000008cff047230 */ /* 0x000fe20000004100 */
[----:B------:R-:W-:-:S02]  /*2d60*/  IADD3 R12, PT, PT, R123, R14, R12 ;  /* 0x0000000e7b0c7210 */ /* 0x000fc40007ffe00c */
[----:B------:R-:W-:Y:S02]  /*2d70*/  FSEL R56, RZ, 1, P5 ;  /* 0x3f800000ff387808 */ /* 0x000fe40002800000 */
[----:B------:R-:W-:Y:S01]  /*2d80*/  FFMA.FTZ R125, R2, R4, R125 ;  /* 0x00000004027d7223 */ /* 0x000fe2000001007d */
[----:B------:R-:W-:Y:S02]  /*2d90*/  LOP3.LUT R2, R233, R157, RZ, 0x30, !PT ;  /* 0x0000009de9027212 */ /* 0x000fe400078e30ff */
[----:B------:R-:W-:Y:S02]  /*2da0*/  SEL R14, RZ, 0x2000000, P5 ;  /* 0x02000000ff0e7807 */ /* 0x000fe40002800000 */
[----:B------:R-:W-:Y:S02]  /*2db0*/  ISETP.NE.AND P5, PT, R10, RZ, PT ;  /* 0x000000ff0a00720c */ /* 0x000fe40003fa5270 */
[----:B------:R-:W-:Y:S02]  /*2dc0*/  PRMT R2, R2, 0x9910, RZ ;  /* 0x0000991002027816 */ /* 0x000fe400000000ff */
[----:B------:R-:W-:-:S02]  /*2dd0*/  FSEL R58, RZ, 1, P5 ;  /* 0x3f800000ff3a7808 */ /* 0x000fc40002800000 */
[----:B------:R-:W-:Y:S02]  /*2de0*/  SEL R10, RZ, 0x4000000, P5 ;  /* 0x04000000ff0a7807 */ /* 0x000fe40002800000 */
[----:B------:R-:W-:Y:S02]  /*2df0*/  ISETP.NE.AND P5, PT, R2, RZ, PT ;  /* 0x000000ff0200720c */ /* 0x000fe40003fa5270 */
[----:B------:R-:W-:Y:S02]  /*2e00*/  LOP3.LUT R2, R233, R158, RZ, 0x30, !PT ;  /* 0x0000009ee9027212 */ /* 0x000fe400078e30ff */
[----:B------:R-:W-:Y:S02]  /*2e10*/  FSEL R60, RZ, 1, P5 ;  /* 0x3f800000ff3c7808 */ /* 0x000fe40002800000 */
[----:B------:R-:W-:Y:S02]  /*2e20*/  PRMT R4, R2, 0x9910, RZ ;  /* 0x0000991002047816 */ /* 0x000fe400000000ff */
[----:B------:R-:W-:-:S02]  /*2e30*/  SEL R2, RZ, 0x8000000, P5 ;  /* 0x08000000ff027807 */ /* 0x000fc40002800000 */
[----:B------:R-:W-:Y:S02]  /*2e40*/  ISETP.NE.AND P5, PT, R4, RZ, PT ;  /* 0x000000ff0400720c */ /* 0x000fe40003fa5270 */
[----:B------:R-:W-:Y:S02]  /*2e50*/  LOP3.LUT R4, R233, R159, RZ, 0x30, !PT ;  /* 0x0000009fe9047212 */ /* 0x000fe400078e30ff */
[----:B------:R-:W-:Y:S02]  /*2e60*/  FSEL R62, RZ, 1, P5 ;  /* 0x3f800000ff3e7808 */ /* 0x000fe40002800000 */
[----:B------:R-:W-:Y:S02]  /*2e70*/  PRMT R4, R4, 0x9910, RZ ;  /* 0x0000991004047816 */ /* 0x000fe400000000ff */
[----:B------:R-:W-:Y:S02]  /*2e80*/  SEL R123, RZ, 0x10000000, P5 ;  /* 0x10000000ff7b7807 */ /* 0x000fe40002800000 */
[----:B------:R-:W-:-:S02]  /*2e90*/  ISETP.NE.AND P5, PT, R4, RZ, PT ;  /* 0x000000ff0400720c */ /* 0x000fc40003fa5270 */
[----:B------:R-:W-:Y:S02]  /*2ea0*/  LOP3.LUT R4, R233, R160, RZ, 0x30, !PT ;  /* 0x000000a0e9047212 */ /* 0x000fe400078e30ff */
[----:B------:R-:W-:Y:S02]  /*2eb0*/  IADD3 R64, PT, PT, R7, R64, R12 ;  /* 0x0000004007407210 */ /* 0x000fe40007ffe00c */
[----:B------:R-:W-:Y:S02]  /*2ec0*/  PRMT R4, R4, 0x9910, RZ ;  /* 0x0000991004047816 */ /* 0x000fe400000000ff */
[----:B------:R-:W-:Y:S02]  /*2ed0*/  FSEL R22, RZ, 1, P5 ;  /* 0x3f800000ff167808 */ /* 0x000fe40002800000 */
[----:B------:R-:W-:Y:S02]  /*2ee0*/  SEL R7, RZ, 0x20000000, P5 ;  /* 0x20000000ff077807 */ /* 0x000fe40002800000 */
[----:B------:R-:W-:-:S02]  /*2ef0*/  ISETP.NE.AND P5, PT, R4, RZ, PT ;  /* 0x000000ff0400720c */ /* 0x000fc40003fa5270 */
[C---:B------:R-:W-:Y:S02]  /*2f00*/  LOP3.LUT R4, R233.reuse, R161, RZ, 0x30, !PT ;  /* 0x000000a1e9047212 */ /* 0x040fe400078e30ff */
[----:B------:R-:W-:Y:S02]  /*2f10*/  FSEL R24, RZ, 1, P5 ;  /* 0x3f800000ff187808 */ /* 0x000fe40002800000 */
[----:B------:R-:W-:Y:S02]  /*2f20*/  PRMT R4, R4, 0x9910, RZ ;  /* 0x0000991004047816 */ /* 0x000fe400000000ff */
[----:B------:R-:W-:Y:S02]  /*2f30*/  SEL R12, RZ, 0x40000000, P5 ;  /* 0x40000000ff0c7807 */ /* 0x000fe40002800000 */
[----:B------:R-:W-:Y:S02]  /*2f40*/  ISETP.NE.AND P5, PT, R4, RZ, PT ;  /* 0x000000ff0400720c */ /* 0x000fe40003fa5270 */
[----:B------:R-:W-:-:S02]  /*2f50*/  LOP3.LUT R4, R233, R167, RZ, 0x30, !PT ;  /* 0x000000a7e9047212 */ /* 0x000fc400078e30ff */
[----:B------:R-:W-:Y:S02]  /*2f60*/  FSEL R26, RZ, 1, P5 ;  /* 0x3f800000ff1a7808 */ /* 0x000fe40002800000 */
[----:B------:R-:W-:Y:S02]  /*2f70*/  PRMT R28, R4, 0x9910, RZ ;  /* 0x00009910041c7816 */ /* 0x000fe400000000ff */
[----:B------:R-:W-:Y:S02]  /*2f80*/  LOP3.LUT R4, R233, R168, RZ, 0x30, !PT ;  /* 0x000000a8e9047212 */ /* 0x000fe400078e30ff */
[----:B------:R-:W-:Y:S01]  /*2f90*/  IADD3 R121, PT, PT, R44, R121, R64 ;  /* 0x000000792c797210 */ /* 0x000fe20007ffe040 */
[----:B------:R-:W-:Y:S01]  /*2fa0*/  HADD2.F32 R44, -RZ, R142.H0_H0 ;  /* 0x2000008eff2c7230 */ /* 0x000fe20000004100 */
[----:B------:R-:W-:Y:S02]  /*2fb0*/  PRMT R30, R4, 0x9910, RZ ;  /* 0x00009910041e7816 */ /* 0x000fe400000000ff */
[----:B------:R-:W-:-:S02]  /*2fc0*/  SEL R4, RZ, 0x80000000, P5 ;  /* 0x80000000ff047807 */ /* 0x000fc40002800000 */
[----:B------:R-:W-:Y:S02]  /*2fd0*/  ISETP.NE.AND P5, PT, R28, RZ, PT ;  /* 0x000000ff1c00720c */ /* 0x000fe40003fa5270 */
[----:B------:R-:W-:Y:S02]  /*2fe0*/  FSEL R28, RZ, 1, P0 ;  /* 0x3f800000ff1c7808 */ /* 0x000fe40000000000 */
[----:B------:R-:W-:Y:S02]  /*2ff0*/  ISETP.NE.AND P0, PT, R30, RZ, PT ;  /* 0x000000ff1e00720c */ /* 0x000fe40003f05270 */
[----:B------:R-:W-:Y:S02]  /*3000*/  LOP3.LUT R30, R233, R169, RZ, 0x30, !PT ;  /* 0x000000a9e91e7212 */ /* 0x000fe400078e30ff */
[----:B------:R-:W-:Y:S02]  /*3010*/  SEL R127, RZ, 0x20, P5 ;  /* 0x00000020ff7f7807 */ /* 0x000fe40002800000 */
[----:B------:R-:W-:-:S02]  /*3020*/  PRMT R32, R30, 0x9910, RZ ;  /* 0x000099101e207816 */ /* 0x000fc400000000ff */
[----:B------:R-:W-:Y:S02]  /*3030*/  LOP3.LUT R30, R233, R170, RZ, 0x30, !PT ;  /* 0x000000aae91e7212 */ /* 0x000fe400078e30ff */
[----:B------:R-:W-:Y:S02]  /*3040*/  IADD3 R10, PT, PT, R10, R14, R121 ;  /* 0x0000000e0a0a7210 */ /* 0x000fe40007ffe079 */
[----:B------:R-:W-:Y:S02]  /*3050*/  PRMT R50, R30, 0x9910, RZ ;  /* 0x000099101e327816 */ /* 0x000fe400000000ff */
[----:B------:R-:W-:Y:S02]  /*3060*/  FSEL R30, RZ, 1, P1 ;  /* 0x3f800000ff1e7808 */ /* 0x000fe40000800000 */
[----:B------:R-:W-:Y:S02]  /*3070*/  ISETP.NE.AND P1, PT, R32, RZ, PT ;  /* 0x000000ff2000720c */ /* 0x000fe40003f25270 */
[----:B------:R-:W-:-:S02]  /*3080*/  FSEL R32, RZ, 1, P2 ;  /* 0x3f800000ff207808 */ /* 0x000fc40001000000 */
[----:B------:R-:W-:Y:S02]  /*3090*/  ISETP.NE.AND P2, PT, R50, RZ, PT ;  /* 0x000000ff3200720c */ /* 0x000fe40003f45270 */
[----:B------:R-:W-:Y:S02]  /*30a0*/  SEL R50, RZ, 0x40, P0 ;  /* 0x00000040ff327807 */ /* 0x000fe40000000000 */
[----:B------:R-:W-:Y:S02]  /*30b0*/  LOP3.LUT R14, R233, R221, RZ, 0x30, !PT ;  /* 0x000000dde90e7212 */ /* 0x000fe400078e30ff */
[----:B------:R-:W-:Y:S02]  /*30c0*/  IADD3 R50, PT, PT, R50, R127, R34 ;  /* 0x0000007f32327210 */ /* 0x000fe40007ffe022 */
[----:B------:R-:W-:Y:S02]  /*30d0*/  SEL R127, RZ, 0x80, P1 ;  /* 0x00000080ff7f7807 */ /* 0x000fe40000800000 */
[----:B------:R-:W-:-:S02]  /*30e0*/  SEL R34, RZ, 0x100, P2 ;  /* 0x00000100ff227807 */ /* 0x000fc40001000000 */
[----:B------:R-:W-:Y:S02]  /*30f0*/  PRMT R14, R14, 0x9910, RZ ;  /* 0x000099100e0e7816 */ /* 0x000fe400000000ff */
[----:B------:R-:W-:Y:S01]  /*3100*/  IADD3 R50, PT, PT, R34, R127, R50 ;  /* 0x0000007f22327210 */ /* 0x000fe20007ffe032 */
[----:B------:R-:W-:Y:S01]  /*3110*/  HADD2.F32 R34, -RZ, R141.H0_H0 ;  /* 0x2000008dff227230 */ /* 0x000fe20000004100 */
[----:B------:R-:W-:Y:S01]  /*3120*/  IADD3 R2, PT, PT, R123, R2, R10 ;  /* 0x000000027b027210 */ /* 0x000fe20007ffe00a */
[----:B------:R-:W-:-:S03]  /*3130*/  HADD2.F32 R10, -RZ, R216.H0_H0 ;  /* 0x200000d8ff0a7230 */ /* 0x000fc60000004100 */
[----:B------:R-:W-:Y:S01]  /*3140*/  FFMA.FTZ R125, R36, R34, R125 ;  /* 0x00000022247d7223 */ /* 0x000fe2000001007d */
[C---:B------:R-:W-:Y:S02]  /*3150*/  LOP3.LUT R34, R233.reuse, R171, RZ, 0x30, !PT ;  /* 0x000000abe9227212 */ /* 0x040fe400078e30ff */
[----:B------:R-:W-:Y:S01]  /*3160*/  IADD3 R7, PT, PT, R12, R7, R2 ;  /* 0x000000070c077210 */ /* 0x000fe20007ffe002 */
[----:B------:R-:W-:Y:S01]  /*3170*/  FFMA.FTZ R125, R38, R44, R125 ;  /* 0x0000002c267d7223 */ /* 0x000fe2000001007d */
[----:B------:R-:W-:Y:S01]  /*3180*/  HADD2.F32 R38, -RZ, R143.H0_H0 ;  /* 0x2000008fff267230 */ /* 0x000fe20000004100 */
[----:B------:R-:W-:Y:S01]  /*3190*/  PRMT R36, R34, 0x9910, RZ ;  /* 0x0000991022247816 */ /* 0x000fe200000000ff */
[----:B------:R-:W-:Y:S01]  /*31a0*/  HADD2.F32 R2, -RZ, R221.H0_H0 ;  /* 0x200000ddff027230 */ /* 0x000fe20000004100 */
[----:B------:R-:W-:Y:S01]  /*31b0*/  LOP3.LUT R34, R233, R172, RZ, 0x30, !PT ;  /* 0x000000ace9227212 */ /* 0x000fe200078e30ff */
[----:B------:R-:W-:Y:S02]  /*31c0*/  IMAD.IADD R4, R7, 0x1, R4 ;  /* 0x0000000107047824 */ /* 0x000fe400078e0204 */
[----:B------:R-:W-:Y:S01]  /*31d0*/  FFMA.FTZ R125, R40, R38, R125 ;  /* 0x00000026287d7223 */ /* 0x000fe2000001007d */
[----:B------:R-:W-:Y:S01]  /*31e0*/  HADD2.F32 R38, -RZ, R144.H0_H0 ;  /* 0x20000090ff267230 */ /* 0x000fe20000004100 */
[----:B------:R-:W-:-:S02]  /*31f0*/  PRMT R66, R34, 0x9910, RZ ;  /* 0x0000991022427816 */ /* 0x000fc400000000ff */
[----:B------:R-:W-:Y:S02]  /*3200*/  FSEL R34, RZ, 1, P3 ;  /* 0x3f800000ff227808 */ /* 0x000fe40001800000 */
[----:B------:R-:W-:Y:S01]  /*3210*/  FFMA.FTZ R125, R42, R38, R125 ;  /* 0x000000262a7d7223 */ /* 0x000fe2000001007d */
[C---:B------:R-:W-:Y:S02]  /*3220*/  LOP3.LUT R38, R233.reuse, R173, RZ, 0x30, !PT ;  /* 0x000000ade9267212 */ /* 0x040fe400078e30ff */
[----:B------:R-:W-:Y:S02]  /*3230*/  ISETP.NE.AND P3, PT, R36, RZ, PT ;  /* 0x000000ff2400720c */ /* 0x000fe40003f65270 */
[----:B------:R-:W-:Y:S02]  /*3240*/  PRMT R40, R38, 0x9910, RZ ;  /* 0x0000991026287816 */ /* 0x000fe400000000ff */
[----:B------:R-:W-:Y:S02]  /*3250*/  LOP3.LUT R38, R233, R174, RZ, 0x30, !PT ;  /* 0x000000aee9267212 */ /* 0x000fe400078e30ff */
[----:B------:R-:W-:-:S02]  /*3260*/  FSEL R36, RZ, 1, P4 ;  /* 0x3f800000ff247808 */ /* 0x000fc40002000000 */
[----:B------:R-:W-:Y:S02]  /*3270*/  PRMT R42, R38, 0x9910, RZ ;  /* 0x00009910262a7816 */ /* 0x000fe400000000ff */
[----:B------:R-:W-:Y:S02]  /*3280*/  FSEL R38, RZ, 1, P5 ;  /* 0x3f800000ff267808 */ /* 0x000fe40002800000 */
[----:B------:R-:W-:Y:S02]  /*3290*/  ISETP.NE.AND P5, PT, R40, RZ, PT ;  /* 0x000000ff2800720c */ /* 0x000fe40003fa5270 */
[----:B------:R-:W-:Y:S02]  /*32a0*/  FSEL R40, RZ, 1, P0 ;  /* 0x3f800000ff287808 */ /* 0x000fe40000000000 */
[----:B------:R-:W-:Y:S02]  /*32b0*/  ISETP.NE.AND P0, PT, R42, RZ, PT ;  /* 0x000000ff2a00720c */ /* 0x000fe40003f05270 */
[----:B------:R-:W-:-:S02]  /*32c0*/  LOP3.LUT R42, R233, R175, RZ, 0x30, !PT ;  /* 0x000000afe92a7212 */ /* 0x000fc400078e30ff */
[----:B------:R-:W-:Y:S02]  /*32d0*/  ISETP.NE.AND P4, PT, R66, RZ, PT ;  /* 0x000000ff4200720c */ /* 0x000fe40003f85270 */
[----:B------:R-:W-:Y:S02]  /*32e0*/  PRMT R44, R42, 0x9910, RZ ;  /* 0x000099102a2c7816 */ /* 0x000fe400000000ff */
[----:B------:R-:W-:Y:S02]  /*32f0*/  LOP3.LUT R42, R233, R176, RZ, 0x30, !PT ;  /* 0x000000b0e92a7212 */ /* 0x000fe400078e30ff */
[----:B------:R-:W-:Y:S02]  /*3300*/  SEL R127, RZ, 0x200, P3 ;  /* 0x00000200ff7f7807 */ /* 0x000fe40001800000 */
[----:B------:R-:W-:Y:S02]  /*3310*/  SEL R66, RZ, 0x400, P4 ;  /* 0x00000400ff427807 */ /* 0x000fe40002000000 */
[----:B------:R-:W-:-:S02]  /*3320*/  PRMT R64, R42, 0x9910, RZ ;  /* 0x000099102a407816 */ /* 0x000fc400000000ff */
[----:B------:R-:W-:Y:S02]  /*3330*/  FSEL R42, RZ, 1, P1 ;  /* 0x3f800000ff2a7808 */ /* 0x000fe40000800000 */
[----:B------:R-:W-:Y:S02]  /*3340*/  ISETP.NE.AND P1, PT, R44, RZ, PT ;  /* 0x000000ff2c00720c */ /* 0x000fe40003f25270 */
[----:B------:R-:W-:Y:S02]  /*3350*/  FSEL R44, RZ, 1, P2 ;  /* 0x3f800000ff2c7808 */ /* 0x000fe40001000000 */
[----:B------:R-:W-:Y:S02]  /*3360*/  IADD3 R50, PT, PT, R66, R127, R50 ;  /* 0x0000007f42327210 */ /* 0x000fe40007ffe032 */
[----:B------:R-:W-:Y:S02]  /*3370*/  ISETP.NE.AND P2, PT, R64, RZ, PT ;  /* 0x000000ff4000720c */ /* 0x000fe40003f45270 */
[----:B------:R-:W-:-:S02]  /*3380*/  SEL R127, RZ, 0x800, P5 ;  /* 0x00000800ff7f7807 */ /* 0x000fc40002800000 */
[----:B------:R-:W-:-:S04]  /*3390*/  SEL R64, RZ, 0x1000, P0 ;  /* 0x00001000ff407807 */ /* 0x000fc80000000000 */
[----:B------:R-:W-:Y:S02]  /*33a0*/  IADD3 R64, PT, PT, R64, R127, R50 ;  /* 0x0000007f40407210 */ /* 0x000fe40007ffe032 */
[----:B------:R-:W-:Y:S02]  /*33b0*/  SEL R127, RZ, 0x2000, P1 ;  /* 0x00002000ff7f7807 */ /* 0x000fe40000800000 */
[----:B------:R-:W-:-:S04]  /*33c0*/  SEL R50, RZ, 0x4000, P2 ;  /* 0x00004000ff327807 */ /* 0x000fc80001000000 */
[----:B------:R-:W-:Y:S01]  /*33d0*/  IADD3 R64, PT, PT, R50, R127, R64 ;  /* 0x0000007f32407210 */ /* 0x000fe20007ffe040 */
[----:B------:R-:W-:-:S05]  /*33e0*/  HADD2.F32 R50, -RZ, R145.H0_H0 ;  /* 0x20000091ff327230 */ /* 0x000fca0000004100 */
[----:B------:R-:W-:Y:S01]  /*33f0*/  FFMA.FTZ R125, R18, R50, R125 ;  /* 0x00000032127d7223 */ /* 0x000fe2000001007d */
[----:B------:R-:W-:Y:S01]  /*3400*/  HADD2.F32 R18, -RZ, R146.H0_H0 ;  /* 0x20000092ff127230 */ /* 0x000fe20000004100 */
[----:B------:R-:W-:-:S04]  /*3410*/  FSEL R50, RZ, 1, P5 ;  /* 0x3f800000ff327808 */ /* 0x000fc80002800000 */
[----:B------:R-:W-:Y:S01]  /*3420*/  FFMA.FTZ R125, R48, R18, R125 ;  /* 0x00000012307d7223 */ /* 0x000fe2000001007d */
[----:B------:R-:W-:-:S05]  /*3430*/  HADD2.F32 R18, -RZ, R147.H0_H0 ;  /* 0x20000093ff127230 */ /* 0x000fca0000004100 */
[----:B------:R-:W-:Y:S01]  /*3440*/  FFMA.FTZ R125, R46, R18, R125 ;  /* 0x000000122e7d7223 */ /* 0x000fe2000001007d */
[----:B------:R-:W-:Y:S01]  /*3450*/  HADD2.F32 R18, -RZ, R148.H0_H0 ;  /* 0x20000094ff127230 */ /* 0x000fe20000004100 */
[----:B------:R-:W-:-:S04]  /*3460*/  FSEL R46, RZ, 1, P3 ;  /* 0x3f800000ff2e7808 */ /* 0x000fc80001800000 */
[----:B------:R-:W-:Y:S01]  /*3470*/  FFMA.FTZ R18, R20, R18, R125 ;  /* 0x0000001214127223 */ /* 0x000fe2000001007d */
[----:B------:R-:W-:-:S04]  /*3480*/  LOP3.LUT R20, R233, R177, RZ, 0x30, !PT ;  /* 0x000000b1e9147212 */ /* 0x000fc800078e30ff */
[----:B------:R-:W-:Y:S02]  /*3490*/  PRMT R48, R20, 0x9910, RZ ;  /* 0x0000991014307816 */ /* 0x000fe400000000ff */
[----:B------:R-:W-:Y:S02]  /*34a0*/  LOP3.LUT R20, R233, R178, RZ, 0x30, !PT ;  /* 0x000000b2e9147212 */ /* 0x000fe400078e30ff */
[----:B------:R-:W-:Y:S02]  /*34b0*/  ISETP.NE.AND P3, PT, R48, RZ, PT ;  /* 0x000000ff3000720c */ /* 0x000fe40003f65270 */
[----:B------:R-:W-:Y:S02]  /*34c0*/  PRMT R20, R20, 0x9910, RZ ;  /* 0x0000991014147816 */ /* 0x000fe400000000ff */
[----:B------:R-:W-:Y:S02]  /*34d0*/  FSEL R48, RZ, 1, P4 ;  /* 0x3f800000ff307808 */ /* 0x000fe40002000000 */
[----:B------:R-:W-:-:S02]  /*34e0*/  ISETP.NE.AND P4, PT, R20, RZ, PT ;  /* 0x000000ff1400720c */ /* 0x000fc40003f85270 */
[C---:B------:R-:W-:Y:S02]  /*34f0*/  LOP3.LUT R20, R233.reuse, R179, RZ, 0x30, !PT ;  /* 0x000000b3e9147212 */ /* 0x040fe400078e30ff */
[----:B------:R-:W-:Y:S02]  /*3500*/  SEL R125, RZ, 0x8000, P3 ;  /* 0x00008000ff7d7807 */ /* 0x000fe40001800000 */
[----:B------:R-:W-:Y:S02]  /*3510*/  PRMT R66, R20, 0x9910, RZ ;  /* 0x0000991014427816 */ /* 0x000fe400000000ff */
[----:B------:R-:W-:Y:S02]  /*3520*/  LOP3.LUT R20, R233, R180, RZ, 0x30, !PT ;  /* 0x000000b4e9147212 */ /* 0x000fe400078e30ff */
[----:B------:R-:W-:Y:S02]  /*3530*/  ISETP.NE.AND P5, PT, R66, RZ, PT ;  /* 0x000000ff4200720c */ /* 0x000fe40003fa5270 */
[----:B------:R-:W-:-:S05]  /*3540*/  PRMT R20, R20, 0x9910, RZ ;  /* 0x0000991014147816 */ /* 0x000fca00000000ff */
[----:B------:R-:W-:Y:S01]  /*3550*/  IMAD.MOV.U32 R66, RZ, RZ, R20 ;  /* 0x000000ffff427224 */ /* 0x000fe200078e0014 */
[----:B------:R-:W-:-:S04]  /*3560*/  FSEL R20, RZ, 1, P0 ;  /* 0x3f800000ff147808 */ /* 0x000fc80000000000 */
[----:B------:R-:W-:Y:S02]  /*3570*/  ISETP.NE.AND P0, PT, R66, RZ, PT ;  /* 0x000000ff4200720c */ /* 0x000fe40003f05270 */
[----:B------:R-:W-:-:S04]  /*3580*/  SEL R66, RZ, 0x10000, P4 ;  /* 0x00010000ff427807 */ /* 0x000fc80002000000 */
[----:B------:R-:W-:Y:S02]  /*3590*/  IADD3 R64, PT, PT, R66, R125, R64 ;  /* 0x0000007d42407210 */ /* 0x000fe40007ffe040 */
[----:B------:R-:W-:Y:S02]  /*35a0*/  SEL R125, RZ, 0x20000, P5 ;  /* 0x00020000ff7d7807 */ /* 0x000fe40002800000 */
[----:B------:R-:W-:-:S04]  /*35b0*/  SEL R66, RZ, 0x40000, P0 ;  /* 0x00040000ff427807 */ /* 0x000fc80000000000 */
[----:B------:R-:W-:Y:S01]  /*35c0*/  IADD3 R64, PT, PT, R66, R125, R64 ;  /* 0x0000007d42407210 */ /* 0x000fe20007ffe040 */
[----:B------:R-:W-:Y:S02]  /*35d0*/  HADD2.F32 R66, -RZ, R149.H0_H0 ;  /* 0x20000095ff427230 */ /* 0x000fe40000004100 */
[----:B------:R-:W-:-:S03]  /*35e0*/  HADD2.F32 R125, -RZ, R152.H0_H0 ;  /* 0x20000098ff7d7230 */ /* 0x000fc60000004100 */
[----:B------:R-:W-:Y:S01]  /*35f0*/  FFMA.FTZ R5, R5, R66, R18 ;  /* 0x0000004205057223 */ /* 0x000fe20000010012 */
[----:B------:R-:W-:-:S05]  /*3600*/  HADD2.F32 R18, -RZ, R150.H0_H0 ;  /* 0x20000096ff127230 */ /* 0x000fca0000004100 */
[----:B------:R-:W-:Y:S01]  /*3610*/  FFMA.FTZ R5, R6, R18, R5 ;  /* 0x0000001206057223 */ /* 0x000fe20000010005 */
[----:B------:R-:W-:Y:S01]  /*3620*/  HADD2.F32 R6, -RZ, R151.H0_H0 ;  /* 0x20000097ff067230 */ /* 0x000fe20000004100 */
[----:B------:R-:W-:-:S04]  /*3630*/  FSEL R18, RZ, 1, P1 ;  /* 0x3f800000ff127808 */ /* 0x000fc80000800000 */
[----:B------:R-:W-:Y:S01]  /*3640*/  FFMA.FTZ R5, R8, R6, R5 ;  /* 0x0000000608057223 */ /* 0x000fe20000010005 */
[----:B------:R-:W-:-:S03]  /*3650*/  FSEL R8, RZ, 1, P3 ;  /* 0x3f800000ff087808 */ /* 0x000fc60001800000 */
[----:B------:R-:W-:Y:S01]  /*3660*/  FFMA.FTZ R125, R16, R125, R5 ;  /* 0x0000007d107d7223 */ /* 0x000fe20000010005 */
[----:B------:R-:W-:Y:S02]  /*3670*/  LOP3.LUT R5, R233, R181, RZ, 0x30, !PT ;  /* 0x000000b5e9057212 */ /* 0x000fe400078e30ff */
[----:B------:R-:W-:Y:S02]  /*3680*/  FSEL R16, RZ, 1, P2 ;  /* 0x3f800000ff107808 */ /* 0x000fe40001000000 */
[----:B------:R-:W-:Y:S02]  /*3690*/  PRMT R6, R5, 0x9910, RZ ;  /* 0x0000991005067816 */ /* 0x000fe400000000ff */
[----:B------:R-:W-:Y:S02]  /*36a0*/  LOP3.LUT R5, R233, R182, RZ, 0x30, !PT ;  /* 0x000000b6e9057212 */ /* 0x000fe400078e30ff */
[----:B------:R-:W-:Y:S02]  /*36b0*/  ISETP.NE.AND P1, PT, R6, RZ, PT ;  /* 0x000000ff0600720c */ /* 0x000fe40003f25270 */
[----:B------:R-:W-:-:S02]  /*36c0*/  PRMT R5, R5, 0x9910, RZ ;  /* 0x0000991005057816 */ /* 0x000fc400000000ff */
[----:B------:R-:W-:Y:S02]  /*36d0*/  SEL R127, RZ, 0x80000, P1 ;  /* 0x00080000ff7f7807 */ /* 0x000fe40000800000 */
[----:B------:R-:W-:Y:S02]  /*36e0*/  ISETP.NE.AND P2, PT, R5, RZ, PT ;  /* 0x000000ff0500720c */ /* 0x000fe40003f45270 */
[----:B------:R-:W-:-:S04]  /*36f0*/  LOP3.LUT R5, R233, R183, RZ, 0x30, !PT ;  /* 0x000000b7e9057212 */ /* 0x000fc800078e30ff */
        /* <DEDUP_REMOVED lines=12> */
[----:B------:R-:W-:-:S05]  /*37c0*/  HADD2.F32 R64, -RZ, R153.H0_H0 ;  /* 0x20000099ff407230 */ /* 0x000fca0000004100 */
[----:B------:R-:W-:Y:S01]  /*37d0*/  FFMA.FTZ R125, R52, R64, R125 ;  /* 0x00000040347d7223 */ /* 0x000fe2000001007d */
[----:B------:R-:W-:-:S05]  /*37e0*/  HADD2.F32 R52, -RZ, R154.H0_H0 ;  /* 0x2000009aff347230 */ /* 0x000fca0000004100 */
[----:B------:R-:W-:Y:S01]  /*37f0*/  FFMA.FTZ R125, R54, R52, R125 ;  /* 0x00000034367d7223 */ /* 0x000fe2000001007d */
        /* <DEDUP_REMOVED lines=10> */
[----:B------:R-:W-:Y:S02]  /*38a0*/  LOP3.LUT R52, R233, R194, RZ, 0x30, !PT ;  /* 0x000000c2e9347212 */ /* 0x000fe400078e30ff */
[----:B------:R-:W-:Y:S02]  /*38b0*/  FSEL R62, RZ, 1, P1 ;  /* 0x3f800000ff3e7808 */ /* 0x000fe40000800000 */
[----:B------:R-:W-:-:S04]  /*38c0*/  PRMT R52, R52, 0x9910, RZ ;  /* 0x0000991034347816 */ /* 0x000fc800000000ff */
[----:B------:R-:W-:Y:S02]  /*38d0*/  ISETP.NE.AND P5, PT, R52, RZ, PT ;  /* 0x000000ff3400720c */ /* 0x000fe40003fa5270 */
[----:B------:R-:W-:-:S04]  /*38e0*/  LOP3.LUT R52, R233, R195, RZ, 0x30, !PT ;  /* 0x000000c3e9347212 */ /* 0x000fc800078e30ff */
[----:B------:R-:W-:Y:S02]  /*38f0*/  PRMT R54, R52, 0x9910, RZ ;  /* 0x0000991034367816 */ /* 0x000fe400000000ff */
[----:B------:R-:W-:Y:S02]  /*3900*/  LOP3.LUT R52, R233, R196, RZ, 0x30, !PT ;  /* 0x000000c4e9347212 */ /* 0x000fe400078e30ff */
[----:B------:R-:W-:Y:S02]  /*3910*/  ISETP.NE.AND P0, PT, R54, RZ, PT ;  /* 0x000000ff3600720c */ /* 0x000fe40003f05270 */
[----:B------:R-:W-:Y:S02]  /*3920*/  PRMT R52, R52, 0x9910, RZ ;  /* 0x0000991034347816 */ /* 0x000fe400000000ff */
[----:B------:R-:W-:Y:S02]  /*3930*/  SEL R127, RZ, 0x2, P0 ;  /* 0x00000002ff7f7807 */ /* 0x000fe40000000000 */
[----:B------:R-:W-:-:S02]  /*3940*/  ISETP.NE.AND P1, PT, R52, RZ, PT ;  /* 0x000000ff3400720c */ /* 0x000fc40003f25270 */
[C---:B------:R-:W-:Y:S02]  /*3950*/  LOP3.LUT R52, R233.reuse, R197, RZ, 0x30, !PT ;  /* 0x000000c5e9347212 */ /* 0x040fe400078e30ff */
[----:B------:R-:W-:Y:S02]  /*3960*/  SEL R64, RZ, 0x4, P1 ;  /* 0x00000004ff407807 */ /* 0x000fe40000800000 */
[----:B------:R-:W-:Y:S02]  /*3970*/  PRMT R54, R52, 0x9910, RZ ;  /* 0x0000991034367816 */ /* 0x000fe400000000ff */
[----:B------:R-:W-:-:S04]  /*3980*/  LOP3.LUT R52, R233, R198, RZ, 0x30, !PT ;  /* 0x000000c6e9347212 */ /* 0x000fc800078e30ff */
[----:B------:R-:W-:Y:S02]  /*3990*/  PRMT R58, R52, 0x9910, RZ ;  /* 0x00009910343a7816 */ /* 0x000fe400000000ff */
[----:B------:R-:W-:Y:S02]  /*39a0*/  FSEL R52, RZ, 1, P2 ;  /* 0x3f800000ff347808 */ /* 0x000fe40001000000 */
[----:B------:R-:W-:Y:S02]  /*39b0*/  ISETP.NE.AND P2, PT, R54, RZ, PT ;  /* 0x000000ff3600720c */ /* 0x000fe40003f45270 */
[----:B------:R-:W-:Y:S02]  /*39c0*/  FSEL R54, RZ, 1, P3 ;  /* 0x3f800000ff367808 */ /* 0x000fe40001800000 */
        /* <DEDUP_REMOVED lines=10> */
[----:B------:R-:W-:Y:S01]  /*3a70*/  HADD2.F32 R22, -RZ, R161.H0_H0 ;  /* 0x200000a1ff167230 */ /* 0x000fe20000004100 */
[----:B------:R-:W-:-:S04]  /*3a80*/  LOP3.LUT R24, R233, R185, RZ, 0x30, !PT ;  /* 0x000000b9e9187212 */ /* 0x000fc800078e30ff */
[----:B------:R-:W-:Y:S01]  /*3a90*/  FFMA.FTZ R125, R26, R22, R125 ;  /* 0x000000161a7d7223 */ /* 0x000fe2000001007d */
[----:B------:R-:W-:Y:S01]  /*3aa0*/  HADD2.F32 R22, -RZ, R162.H0_H0 ;  /* 0x200000a2ff167230 */ /* 0x000fe20000004100 */
[----:B------:R-:W-:Y:S02]  /*3ab0*/  PRMT R26, R24, 0x9910, RZ ;  /* 0x00009910181a7816 */ /* 0x000fe400000000ff */
[----:B------:R-:W-:Y:S02]  /*3ac0*/  LOP3.LUT R24, R233, R186, RZ, 0x30, !PT ;  /* 0x000000bae9187212 */ /* 0x000fe400078e30ff */
        /* <DEDUP_REMOVED lines=20> */
[----:B------:R-:W-:Y:S02]  /*3c10*/  HADD2.F32 R22, -RZ, R172.H0_H0 ;  /* 0x200000acff167230 */ /* 0x000fe40000004100 */
[----:B------:R-:W-:-:S03]  /*3c20*/  HADD2.F32 R46, -RZ, R178.H0_H0 ;  /* 0x200000b2ff2e7230 */ /* 0x000fc60000004100 */
[----:B------:R-:W-:Y:S01]  /*3c30*/  FFMA.FTZ R125, R48, R22, R125 ;  /* 0x00000016307d7223 */ /* 0x000fe2000001007d */
[----:B------:R-:W-:-:S05]  /*3c40*/  HADD2.F32 R22, -RZ, R173.H0_H0 ;  /* 0x200000adff167230 */ /* 0x000fca0000004100 */
[----:B------:R-:W-:Y:S01]  /*3c50*/  FFMA.FTZ R125, R50, R22, R125 ;  /* 0x00000016327d7223 */ /* 0x000fe2000001007d */
[----:B------:R-:W-:Y:S02]  /*3c60*/  FSEL R22, RZ, 1, P4 ;  /* 0x3f800000ff167808 */ /* 0x000fe40002000000 */
[----:B------:R-:W-:Y:S02]  /*3c70*/  ISETP.NE.AND P4, PT, R26, RZ, PT ;  /* 0x000000ff1a00720c */ /* 0x000fe40003f85270 */
[----:B------:R-:W-:Y:S01]  /*3c80*/  PRMT R26, R24, 0x9910, RZ ;  /* 0x00009910181a7816 */ /* 0x000fe200000000ff */
[----:B------:R-:W-:Y:S01]  /*3c90*/  HADD2.F32 R24, -RZ, R174.H0_H0 ;  /* 0x200000aeff187230 */ /* 0x000fe20000004100 */
[----:B------:R-:W-:-:S04]  /*3ca0*/  SEL R127, RZ, 0x800000, P4 ;  /* 0x00800000ff7f7807 */ /* 0x000fc80002000000 */
[----:B------:R-:W-:Y:S01]  /*3cb0*/  FFMA.FTZ R125, R20, R24, R125 ;  /* 0x00000018147d7223 */ /* 0x000fe2000001007d */
[----:B------:R-:W-:Y:S01]  /*3cc0*/  HADD2.F32 R24, -RZ, R175.H0_H0 ;  /* 0x200000afff187230 */ /* 0x000fe20000004100 */
[----:B------:R-:W-:Y:S02]  /*3cd0*/  FSEL R20, RZ, 1, P4 ;  /* 0x3f800000ff147808 */ /* 0x000fe40002000000 */
[----:B------:R-:W-:Y:S02]  /*3ce0*/  ISETP.NE.AND P4, PT, R26, RZ, PT ;  /* 0x000000ff1a00720c */ /* 0x000fe40003f85270 */
[----:B------:R-:W-:Y:S01]  /*3cf0*/  FFMA.FTZ R125, R18, R24, R125 ;  /* 0x00000018127d7223 */ /* 0x000fe2000001007d */
[----:B------:R-:W-:Y:S01]  /*3d00*/  HADD2.F32 R18, -RZ, R176.H0_H0 ;  /* 0x200000b0ff127230 */ /* 0x000fe20000004100 */
[----:B------:R-:W-:Y:S02]  /*3d10*/  SEL R24, RZ, 0x1000000, P4 ;  /* 0x01000000ff187807 */ /* 0x000fe40002000000 */
[----:B------:R-:W-:-:S02]  /*3d20*/  LOP3.LUT R26, R233, R187, RZ, 0x30, !PT ;  /* 0x000000bbe91a7212 */ /* 0x000fc400078e30ff */
[----:B------:R-:W-:Y:S01]  /*3d30*/  FFMA.FTZ R125, R16, R18, R125 ;  /* 0x00000012107d7223 */ /* 0x000fe2000001007d */
[C---:B------:R-:W-:Y:S01]  /*3d40*/  LOP3.LUT R18, R233.reuse, R188, RZ, 0x30, !PT ;  /* 0x000000bce9127212 */ /* 0x040fe200078e30ff */
[----:B------:R-:W-:Y:S01]  /*3d50*/  HADD2.F32 R16, -RZ, R177.H0_H0 ;  /* 0x200000b1ff107230 */ /* 0x000fe20000004100 */
[----:B------:R-:W-:Y:S02]  /*3d60*/  IADD3 R6, PT, PT, R24, R127, R6 ;  /* 0x0000007f18067210 */ /* 0x000fe40007ffe006 */
[----:B------:R-:W-:Y:S02]  /*3d70*/  PRMT R24, R26, 0x9910, RZ ;  /* 0x000099101a187816 */ /* 0x000fe400000000ff */
[----:B------:R-:W-:Y:S01]  /*3d80*/  PRMT R18, R18, 0x9910, RZ ;  /* 0x0000991012127816 */ /* 0x000fe200000000ff */
[----:B------:R-:W-:Y:S01]  /*3d90*/  FFMA.FTZ R16, R8, R16, R125 ;  /* 0x0000001008107223 */ /* 0x000fe2000001007d */
[----:B------:R-:W-:Y:S02]  /*3da0*/  FSEL R64, RZ, 1, P4 ;  /* 0x3f800000ff407808 */ /* 0x000fe40002000000 */
[----:B------:R-:W-:Y:S01]  /*3db0*/  ISETP.NE.AND P4, PT, R24, RZ, PT ;  /* 0x000000ff1800720c */ /* 0x000fe20003f85270 */
[----:B------:R-:W-:Y:S01]  /*3dc0*/  IMAD.MOV.U32 R24, RZ, RZ, R18 ;  /* 0x000000ffff187224 */ /* 0x000fe200078e0012 */
[----:B------:R-:W-:Y:S01]  /*3dd0*/  LOP3.LUT R18, R233, R189, RZ, 0x30, !PT ;  /* 0x000000bde9127212 */ /* 0x000fe200078e30ff */
[----:B------:R-:W-:Y:S01]  /*3de0*/  FFMA.FTZ R46, R5, R46, R16 ;  /* 0x0000002e052e7223 */ /* 0x000fe20000010010 */
[----:B------:R-:W-:-:S02]  /*3df0*/  FSEL R8, RZ, 1, P4 ;  /* 0x3f800000ff087808 */ /* 0x000fc40002000000 */
[----:B------:R-:W-:Y:S02]  /*3e00*/  SEL R125, RZ, 0x2000000, P4 ;  /* 0x02000000ff7d7807 */ /* 0x000fe40002000000 */
[----:B------:R-:W-:Y:S02]  /*3e10*/  ISETP.NE.AND P4, PT, R24, RZ, PT ;  /* 0x000000ff1800720c */ /* 0x000fe40003f85270 */
[----:B------:R-:W-:Y:S02]  /*3e20*/  PRMT R24, R18, 0x9910, RZ ;  /* 0x0000991012187816 */ /* 0x000fe400000000ff */
[----:B------:R-:W-:Y:S02]  /*3e30*/  LOP3.LUT R5, R233, R190, RZ, 0x30, !PT ;  /* 0x000000bee9057212 */ /* 0x000fe400078e30ff */
[----:B------:R-:W-:Y:S02]  /*3e40*/  FSEL R40, RZ, 1, P4 ;  /* 0x3f800000ff287808 */ /* 0x000fe40002000000 */
[----:B------:R-:W-:-:S02]  /*3e50*/  SEL R18, RZ, 0x4000000, P4 ;  /* 0x04000000ff127807 */ /* 0x000fc40002000000 */
[----:B------:R-:W-:Y:S02]  /*3e60*/  ISETP.NE.AND P4, PT, R24, RZ, PT ;  /* 0x000000ff1800720c */ /* 0x000fe40003f85270 */
[----:B------:R-:W-:Y:S02]  /*3e70*/  PRMT R5, R5, 0x9910, RZ ;  /* 0x0000991005057816 */ /* 0x000fe400000000ff */
[----:B------:R-:W-:Y:S02]  /*3e80*/  FSEL R44, RZ, 1, P4 ;  /* 0x3f800000ff2c7808 */ /* 0x000fe40002000000 */
[----:B------:R-:W-:Y:S02]  /*3e90*/  SEL R16, RZ, 0x8000000, P4 ;  /* 0x08000000ff107807 */ /* 0x000fe40002000000 */
[----:B------:R-:W-:Y:S02]  /*3ea0*/  ISETP.NE.AND P4, PT, R5, RZ, PT ;  /* 0x000000ff0500720c */ /* 0x000fe40003f85270 */
[----:B------:R-:W-:-:S02]  /*3eb0*/  LOP3.LUT R5, R233, R191, RZ, 0x30, !PT ;  /* 0x000000bfe9057212 */ /* 0x000fc400078e30ff */
[----:B------:R-:W-:Y:S02]  /*3ec0*/  FSEL R42, RZ, 1, P4 ;  /* 0x3f800000ff2a7808 */ /* 0x000fe40002000000 */
[----:B------:R-:W-:Y:S02]  /*3ed0*/  PRMT R5, R5, 0x9910, RZ ;  /* 0x0000991005057816 */ /* 0x000fe400000000ff */
[----:B------:R-:W-:Y:S02]  /*3ee0*/  SEL R28, RZ, 0x10000000, P4 ;  /* 0x10000000ff1c7807 */ /* 0x000fe40002000000 */
[----:B------:R-:W-:Y:S02]  /*3ef0*/  ISETP.NE.AND P4, PT, R5, RZ, PT ;  /* 0x000000ff0500720c */ /* 0x000fe40003f85270 */
[----:B------:R-:W-:Y:S02]  /*3f00*/  LOP3.LUT R5, R233, R192, RZ, 0x30, !PT ;  /* 0x000000c0e9057212 */ /* 0x000fe400078e30ff */
[----:B------:R-:W-:-:S02]  /*3f10*/  FSEL R34, RZ, 1, P4 ;  /* 0x3f800000ff227808 */ /* 0x000fc40002000000 */
[----:B------:R-:W-:Y:S02]  /*3f20*/  PRMT R5, R5, 0x9910, RZ ;  /* 0x0000991005057816 */ /* 0x000fe400000000ff */
[----:B------:R-:W-:Y:S02]  /*3f30*/  SEL R127, RZ, 0x20000000, P4 ;  /* 0x20000000ff7f7807 */ /* 0x000fe40002000000 */
[----:B------:R-:W-:Y:S02]  /*3f40*/  ISETP.NE.AND P4, PT, R5, RZ, PT ;  /* 0x000000ff0500720c */ /* 0x000fe40003f85270 */
[----:B------:R-:W-:Y:S02]  /*3f50*/  LOP3.LUT R5, R233, R193, RZ, 0x30, !PT ;  /* 0x000000c1e9057212 */ /* 0x000fe400078e30ff */
[----:B------:R-:W-:Y:S02]  /*3f60*/  FSEL R36, RZ, 1, P4 ;  /* 0x3f800000ff247808 */ /* 0x000fe40002000000 */
[----:B------:R-:W-:-:S02]  /*3f70*/  PRMT R5, R5, 0x9910, RZ ;  /* 0x0000991005057816 */ /* 0x000fc400000000ff */
[----:B------:R-:W-:Y:S02]  /*3f80*/  SEL R24, RZ, 0x40000000, P4 ;  /* 0x40000000ff187807 */ /* 0x000fe40002000000 */
[----:B------:R-:W-:Y:S02]  /*3f90*/  ISETP.NE.AND P4, PT, R5, RZ, PT ;  /* 0x000000ff0500720c */ /* 0x000fe40003f85270 */
[----:B------:R-:W-:Y:S02]  /*3fa0*/  LOP3.LUT R5, R233, R199, RZ, 0x30, !PT ;  /* 0x000000c7e9057212 */ /* 0x000fe400078e30ff */
[----:B------:R-:W-:Y:S02]  /*3fb0*/  FSEL R38, RZ, 1, P4 ;  /* 0x3f800000ff267808 */ /* 0x000fe40002000000 */
[----:B------:R-:W-:Y:S02]  /*3fc0*/  PRMT R26, R5, 0x9910, RZ ;  /* 0x00009910051a7816 */ /* 0x000fe400000000ff */
[----:B------:R-:W-:-:S02]  /*3fd0*/  LOP3.LUT R5, R233, R200, RZ, 0x30, !PT ;  /* 0x000000c8e9057212 */ /* 0x000fc400078e30ff */
[----:B------:R-:W-:Y:S02]  /*3fe0*/  IADD3 R125, PT, PT, R18, R125, R6 ;  /* 0x0000007d127d7210 */ /* 0x000fe40007ffe006 */
[----:B------:R-:W-:Y:S02]  /*3ff0*/  PRMT R30, R5, 0x9910, RZ ;  /* 0x00009910051e7816 */ /* 0x000fe400000000ff */
[----:B------:R-:W-:Y:S02]  /*4000*/  SEL R5, RZ, 0x80000000, P4 ;  /* 0x80000000ff057807 */ /* 0x000fe40002000000 */
[----:B------:R-:W-:Y:S02]  /*4010*/  ISETP.NE.AND P4, PT, R26, RZ, PT ;  /* 0x000000ff1a00720c */ /* 0x000fe40003f85270 */
[----:B------:R-:W-:Y:S02]  /*4020*/  FSEL R26, RZ, 1, P5 ;  /* 0x3f800000ff1a7808 */ /* 0x000fe40002800000 */
[----:B------:R-:W-:-:S02]  /*4030*/  ISETP.NE.AND P5, PT, R30, RZ, PT ;  /* 0x000000ff1e00720c */ /* 0x000fc40003fa5270 */
[C---:B------:R-:W-:Y:S02]  /*4040*/  LOP3.LUT R30, R233.reuse, R201, RZ, 0x30, !PT ;  /* 0x000000c9e91e7212 */ /* 0x040fe400078e30ff */
[----:B------:R-:W-:Y:S02]  /*4050*/  SEL R50, RZ, 0x40, P5 ;  /* 0x00000040ff327807 */ /* 0x000fe40002800000 */
[----:B------:R-:W-:Y:S02]  /*4060*/  PRMT R48, R30, 0x9910, RZ ;  /* 0x000099101e307816 */ /* 0x000fe400000000ff */
[----:B------:R-:W-:Y:S02]  /*4070*/  LOP3.LUT R30, R233, R202, RZ, 0x30, !PT ;  /* 0x000000cae91e7212 */ /* 0x000fe400078e30ff */
[----:B------:R-:W-:Y:S02]  /*4080*/  ISETP.NE.AND P0, PT, R48, RZ, PT ;  /* 0x000000ff3000720c */ /* 0x000fe40003f05270 */
[----:B------:R-:W-:-:S02]  /*4090*/  PRMT R30, R30, 0x9910, RZ ;  /* 0x000099101e1e7816 */ /* 0x000fc400000000ff */
[----:B------:R-:W-:-:S03]  /*40a0*/  IADD3 R16, PT, PT, R28, R16, R125 ;  /* 0x000000101c107210 */ /* 0x000fc60007ffe07d */
[----:B------:R-:W-:Y:S01]  /*40b0*/  IMAD.MOV.U32 R48, RZ, RZ, R30 ;  /* 0x000000ffff307224 */ /* 0x000fe200078e001e */
[----:B------:R-:W-:Y:S02]  /*40c0*/  FSEL R30, RZ, 1, P1 ;  /* 0x3f800000ff1e7808 */ /* 0x000fe40000800000 */
[----:B------:R-:W-:Y:S02]  /*40d0*/  IADD3 R16, PT, PT, R24, R127, R16 ;  /* 0x0000007f18107210 */ /* 0x000fe40007ffe010 */
[----:B------:R-:W-:Y:S02]  /*40e0*/  ISETP.NE.AND P1, PT, R48, RZ, PT ;  /* 0x000000ff3000720c */ /* 0x000fe40003f25270 */
[----:B------:R-:W-:Y:S01]  /*40f0*/  SEL R48, RZ, 0x20, P4 ;  /* 0x00000020ff307807 */ /* 0x000fe20002000000 */
[----:B------:R-:W-:-:S03]  /*4100*/  IMAD.IADD R5, R16, 0x1, R5 ;  /* 0x0000000110057824 */ /* 0x000fc600078e0205 */
[----:B------:R-:W-:Y:S02]  /*4110*/  IADD3 R58, PT, PT, R50, R48, R58 ;  /* 0x00000030323a7210 */ /* 0x000fe40007ffe03a */
[----:B------:R-:W-:Y:S01]  /*4120*/  SEL R48, RZ, 0x80, P0 ;  /* 0x00000080ff307807 */ /* 0x000fe20000000000 */
[----:B------:R0:W-:Y:S01]  /*4130*/  STL.64 [R1], R4 ;  /* 0x0000000401007387 */ /* 0x0001e20000100a00 */
[----:B------:R-:W-:-:S04]  /*4140*/  SEL R50, RZ, 0x100, P1 ;  /* 0x00000100ff327807 */ /* 0x000fc80000800000 */
[----:B------:R-:W-:Y:S01]  /*4150*/  IADD3 R58, PT, PT, R50, R48, R58 ;  /* 0x00000030323a7210 */ /* 0x000fe20007ffe03a */
[----:B------:R-:W-:Y:S01]  /*4160*/  HADD2.F32 R48, -RZ, R179.H0_H0 ;  /* 0x200000b3ff307230 */ /* 0x000fe20000004100 */
[----:B------:R-:W-:-:S04]  /*4170*/  FSEL R50, RZ, 1, P3 ;  /* 0x3f800000ff327808 */ /* 0x000fc80001800000 */
[----:B------:R-:W-:Y:S01]  /*4180*/  FFMA.FTZ R46, R60, R48, R46 ;  /* 0x000000303c2e7223 */ /* 0x000fe2000001002e */
[----:B------:R-:W-:Y:S02]  /*4190*/  HADD2.F32 R48, -RZ, R180.H0_H0 ;  /* 0x200000b4ff307230 */ /* 0x000fe40000004100 */
[----:B0-----:R-:W-:-:S03]  /*41a0*/  HADD2.F32 R4, -RZ, R129.H0_H0 ;  /* 0x20000081ff047230 */ /* 0x001fc60000004100 */
[----:B------:R-:W-:Y:S01]  /*41b0*/  FFMA.FTZ R46, R56, R48, R46 ;  /* 0x00000030382e7223 */ /* 0x000fe2000001002e */
[----:B------:R-:W-:Y:S02]  /*41c0*/  HADD2.F32 R48, -RZ, R181.H0_H0 ;  /* 0x200000b5ff307230 */ /* 0x000fe40000004100 */
[----:B------:R-:W-:-:S03]  /*41d0*/  HADD2.F32 R56, -RZ, R182.H0_H0 ;  /* 0x200000b6ff387230 */ /* 0x000fc60000004100 */
[----:B------:R-:W-:-:S04]  /*41e0*/  FFMA.FTZ R46, R62, R48, R46 ;  /* 0x000000303e2e7223 */ /* 0x000fc8000001002e */
[----:B------:R-:W-:Y:S01]  /*41f0*/  FFMA.FTZ R56, R52, R56, R46 ;  /* 0x0000003834387223 */ /* 0x000fe2000001002e */
[C---:B------:R-:W-:Y:S02]  /*4200*/  LOP3.LUT R46, R233.reuse, R203, RZ, 0x30, !PT ;  /* 0x000000cbe92e7212 */ /* 0x040fe400078e30ff */
[----:B------:R-:W-:Y:S02]  /*4210*/  FSEL R52, RZ, 1, P2 ;  /* 0x3f800000ff347808 */ /* 0x000fe40001000000 */
[----:B------:R-:W-:Y:S02]  /*4220*/  PRMT R48, R46, 0x9910, RZ ;  /* 0x000099102e307816 */ /* 0x000fe400000000ff */
[----:B------:R-:W-:Y:S02]  /*4230*/  LOP3.LUT R46, R233, R204, RZ, 0x30, !PT ;  /* 0x000000cce92e7212 */ /* 0x000fe400078e30ff */
[----:B------:R-:W-:Y:S02]  /*4240*/  ISETP.NE.AND P2, PT, R48, RZ, PT ;  /* 0x000000ff3000720c */ /* 0x000fe40003f45270 */
[----:B------:R-:W-:-:S02]  /*4250*/  PRMT R46, R46, 0x9910, RZ ;  /* 0x000099102e2e7816 */ /* 0x000fc400000000ff */
[----:B------:R-:W-:Y:S02]  /*4260*/  FSEL R48, RZ, 1, P4 ;  /* 0x3f800000ff307808 */ /* 0x000fe40002000000 */
[----:B------:R-:W-:Y:S02]  /*4270*/  ISETP.NE.AND P3, PT, R46, RZ, PT ;  /* 0x000000ff2e00720c */ /* 0x000fe40003f65270 */
[C---:B------:R-:W-:Y:S02]  /*4280*/  LOP3.LUT R46, R233.reuse, R205, RZ, 0x30, !PT ;  /* 0x000000cde92e7212 */ /* 0x040fe400078e30ff */
[----:B------:R-:W-:Y:S02]  /*4290*/  SEL R62, RZ, 0x400, P3 ;  /* 0x00000400ff3e7807 */ /* 0x000fe40001800000 */
[----:B------:R-:W-:Y:S02]  /*42a0*/  PRMT R60, R46, 0x9910, RZ ;  /* 0x000099102e3c7816 */ /* 0x000fe400000000ff */
[----:B------:R-:W-:-:S02]  /*42b0*/  LOP3.LUT R46, R233, R206, RZ, 0x30, !PT ;  /* 0x000000cee92e7212 */ /* 0x000fc400078e30ff */
        /* <DEDUP_REMOVED lines=15> */
[----:B------:R-:W-:-:S04]  /*43b0*/  FSEL R56, RZ, 1, P0 ;  /* 0x3f800000ff387808 */ /* 0x000fc80000000000 */
        /* <DEDUP_REMOVED lines=29> */
[----:B------:R-:W-:Y:S02]  /*4590*/  HADD2.F32 R40, -RZ, R189.H0_H0 ;  /* 0x200000bdff287230 */ /* 0x000fe40000004100 */
[----:B------:R-:W-:-:S03]  /*45a0*/  HADD2.F32 R60, -RZ, R190.H0_H0 ;  /* 0x200000beff3c7230 */ /* 0x000fc60000004100 */
[----:B------:R-:W-:Y:S01]  /*45b0*/  FFMA.FTZ R8, R44, R40, R8 ;  /* 0x000000282c087223 */ /* 0x000fe20000010008 */
[----:B------:R-:W-:-:S03]  /*45c0*/  FSEL R44, RZ, 1, P4 ;  /* 0x3f800000ff2c7808 */ /* 0x000fc60002000000 */
        /* <DEDUP_REMOVED lines=25> */
[----:B------:R-:W-:Y:S02]  /*4760*/  HADD2.F32 R60, -RZ, R192.H0_H0 ;  /* 0x200000c0ff3c7230 */ /* 0x000fe40000004100 */
[----:B------:R-:W-:-:S03]  /*4770*/  HADD2.F32 R62, -RZ, R194.H0_H0 ;  /* 0x200000c2ff3e7230 */ /* 0x000fc60000004100 */
[----:B------:R-:W-:Y:S01]  /*4780*/  FFMA.FTZ R34, R36, R60, R34 ;  /* 0x0000003c24227223 */ /* 0x000fe20000010022 */
[----:B------:R-:W-:Y:S01]  /*4790*/  HADD2.F32 R36, -RZ, R193.H0_H0 ;  /* 0x200000c1ff247230 */ /* 0x000fe20000004100 */
[----:B------:R-:W-:-:S04]  /*47a0*/  FSEL R60, RZ, 1, P2 ;  /* 0x3f800000ff3c7808 */ /* 0x000fc80001000000 */
[----:B------:R-:W-:Y:S01]  /*47b0*/  FFMA.FTZ R34, R38, R36, R34 ;  /* 0x0000002426227223 */ /* 0x000fe20000010022 */
[----:B------:R-:W-:Y:S02]  /*47c0*/  FSEL R38, RZ, 1, P3 ;  /* 0x3f800000ff267808 */ /* 0x000fe40001800000 */
[----:B------:R-:W-:Y:S01]  /*47d0*/  FSEL R36, RZ, 1, P4 ;  /* 0x3f800000ff247808 */ /* 0x000fe20002000000 */
[----:B------:R-:W-:Y:S01]  /*47e0*/  FFMA.FTZ R62, R26, R62, R34 ;  /* 0x0000003e1a3e7223 */ /* 0x000fe20000010022 */
[----:B------:R-:W-:-:S04]  /*47f0*/  LOP3.LUT R26, R233, R215, RZ, 0x30, !PT ;  /* 0x000000d7e91a7212 */ /* 0x000fc800078e30ff */
[----:B------:R-:W-:Y:S02]  /*4800*/  PRMT R34, R26, 0x9910, RZ ;  /* 0x000099101a227816 */ /* 0x000fe400000000ff */
[----:B------:R-:W-:Y:S02]  /*4810*/  LOP3.LUT R26, R233, R216, RZ, 0x30, !PT ;  /* 0x000000d8e91a7212 */ /* 0x000fe400078e30ff */
[----:B------:R-:W-:Y:S02]  /*4820*/  ISETP.NE.AND P2, PT, R34, RZ, PT ;  /* 0x000000ff2200720c */ /* 0x000fe40003f45270 */
[----:B------:R-:W-:-:S04]  /*4830*/  PRMT R26, R26, 0x9910, RZ ;  /* 0x000099101a1a7816 */ /* 0x000fc800000000ff */
[----:B------:R-:W-:Y:S02]  /*4840*/  ISETP.NE.AND P3, PT, R26, RZ, PT ;  /* 0x000000ff1a00720c */ /* 0x000fe40003f65270 */
[C---:B------:R-:W-:Y:S02]  /*4850*/  LOP3.LUT R26, R233.reuse, R217, RZ, 0x30, !PT ;  /* 0x000000d9e91a7212 */ /* 0x040fe400078e30ff */
[----:B------:R-:W-:Y:S02]  /*4860*/  SEL R64, RZ, 0x400000, P3 ;  /* 0x00400000ff407807 */ /* 0x000fe40001800000 */
[----:B------:R-:W-:Y:S02]  /*4870*/  PRMT R34, R26, 0x9910, RZ ;  /* 0x000099101a227816 */ /* 0x000fe400000000ff */
[----:B------:R-:W-:Y:S02]  /*4880*/  LOP3.LUT R26, R233, R218, RZ, 0x30, !PT ;  /* 0x000000dae91a7212 */ /* 0x000fe400078e30ff */
[----:B------:R-:W-:-:S02]  /*4890*/  ISETP.NE.AND P4, PT, R34, RZ, PT ;  /* 0x000000ff2200720c */ /* 0x000fc40003f85270 */
[----:B------:R-:W-:Y:S02]  /*48a0*/  PRMT R26, R26, 0x9910, RZ ;  /* 0x000099101a1a7816 */ /* 0x000fe400000000ff */
        /* <DEDUP_REMOVED lines=29> */
[----:B------:R-:W-:-:S04]  /*4a80*/  LOP3.LUT R30, R233, R220, RZ, 0x30, !PT ;  /* 0x000000dce91e7212 */ /* 0x000fc800078e30ff */
[----:B------:R-:W-:Y:S01]  /*4a90*/  FFMA.FTZ R20, R44, R22, R20 ;  /* 0x000000162c147223 */ /* 0x000fe20000010014 */
[----:B------:R-:W-:Y:S01]  /*4aa0*/  HADD2.F32 R22, -RZ, R206.H0_H0 ;  /* 0x200000ceff167230 */ /* 0x000fe20000004100 */
[----:B------:R-:W-:-:S04]  /*4ab0*/  PRMT R30, R30, 0x9910, RZ ;  /* 0x000099101e1e7816 */ /* 0x000fc800000000ff */
[----:B------:R-:W-:Y:S01]  /*4ac0*/  FFMA.FTZ R20, R42, R22, R20 ;  /* 0x000000162a147223 */ /* 0x000fe20000010014 */
[----:B------:R-:W-:-:S05]  /*4ad0*/  HADD2.F32 R22, -RZ, R207.H0_H0 ;  /* 0x200000cfff167230 */ /* 0x000fca0000004100 */
[----:B------:R-:W-:Y:S01]  /*4ae0*/  FFMA.FTZ R20, R40, R22, R20 ;  /* 0x0000001628147223 */ /* 0x000fe20000010014 */
[----:B------:R-:W-:-:S05]  /*4af0*/  HADD2.F32 R22, -RZ, R208.H0_H0 ;  /* 0x200000d0ff167230 */ /* 0x000fca0000004100 */
[----:B------:R-:W-:Y:S01]  /*4b00*/  FFMA.FTZ R8, R8, R22, R20 ;  /* 0x0000001608087223 */ /* 0x000fe20000010014 */
[----:B------:R-:W-:Y:S01]  /*4b10*/  HADD2.F32 R22, -RZ, R209.H0_H0 ;  /* 0x200000d1ff167230 */ /* 0x000fe20000004100 */
[----:B------:R-:W-:Y:S02]  /*4b20*/  FSEL R20, RZ, 1, P0 ;  /* 0x3f800000ff147808 */ /* 0x000fe40000000000 */
[----:B------:R-:W-:Y:S02]  /*4b30*/  ISETP.NE.AND P0, PT, R30, RZ, PT ;  /* 0x000000ff1e00720c */ /* 0x000fe40003f05270 */
[----:B------:R-:W-:Y:S01]  /*4b40*/  FFMA.FTZ R121, R60, R22, R8 ;  /* 0x000000163c797223 */ /* 0x000fe20000010008 */
[----:B------:R-:W-:Y:S01]  /*4b50*/  HADD2.F32 R8, -RZ, R210.H0_H0 ;  /* 0x200000d2ff087230 */ /* 0x000fe20000004100 */
[----:B------:R-:W-:Y:S02]  /*4b60*/  LOP3.LUT R22, R233, R222, RZ, 0x30, !PT ;  /* 0x000000dee9167212 */ /* 0x000fe400078e30ff */
[----:B------:R-:W-:-:S02]  /*4b70*/  FSEL R30, RZ, 1, P1 ;  /* 0x3f800000ff1e7808 */ /* 0x000fc40000800000 */
[----:B------:R-:W-:Y:S01]  /*4b80*/  FFMA.FTZ R121, R38, R8, R121 ;  /* 0x0000000826797223 */ /* 0x000fe20000010079 */
[----:B------:R-:W-:Y:S01]  /*4b90*/  HADD2.F32 R8, -RZ, R211.H0_H0 ;  /* 0x200000d3ff087230 */ /* 0x000fe20000004100 */
[----:B------:R-:W-:Y:S02]  /*4ba0*/  PRMT R22, R22, 0x9910, RZ ;  /* 0x0000991016167816 */ /* 0x000fe400000000ff */
[----:B------:R-:W-:Y:S02]  /*4bb0*/  ISETP.NE.AND P1, PT, R14, RZ, PT ;  /* 0x000000ff0e00720c */ /* 0x000fe40003f25270 */
[----:B------:R-:W-:Y:S01]  /*4bc0*/  FFMA.FTZ R121, R36, R8, R121 ;  /* 0x0000000824797223 */ /* 0x000fe20000010079 */
[----:B------:R-:W-:Y:S01]  /*4bd0*/  HADD2.F32 R8, -RZ, R212.H0_H0 ;  /* 0x200000d4ff087230 */ /* 0x000fe20000004100 */
[----:B------:R-:W-:Y:S01]  /*4be0*/  PRMT R36, R32, 0x9910, RZ ;  /* 0x0000991020247816 */ /* 0x000fe200000000ff */
[----:B------:R-:W-:Y:S01]  /*4bf0*/  HADD2.F32 R32, -RZ, R213.H0_H0 ;  /* 0x200000d5ff207230 */ /* 0x000fe20000004100 */
[----:B------:R-:W-:-:S02]  /*4c00*/  FSEL R14, RZ, 1, P2 ;  /* 0x3f800000ff0e7808 */ /* 0x000fc40001000000 */
[----:B------:R-:W-:Y:S01]  /*4c10*/  FFMA.FTZ R121, R34, R8, R121 ;  /* 0x0000000822797223 */ /* 0x000fe20000010079 */
[----:B------:R-:W-:Y:S01]  /*4c20*/  ISETP.NE.AND P2, PT, R22, RZ, PT ;  /* 0x000000ff1600720c */ /* 0x000fe20003f45270 */
[----:B------:R-:W-:Y:S01]  /*4c30*/  IMAD.MOV.U32 R34, RZ, RZ, R36 ;  /* 0x000000ffff227224 */ /* 0x000fe200078e0024 */
[C---:B------:R-:W-:Y:S01]  /*4c40*/  LOP3.LUT R22, R233.reuse, R223, RZ, 0x30, !PT ;  /* 0x000000dfe9167212 */ /* 0x040fe200078e30ff */
[----:B------:R-:W-:Y:S01]  /*4c50*/  FFMA.FTZ R121, R20, R32, R121 ;  /* 0x0000002014797223 */ /* 0x000fe20000010079 */
[----:B------:R-:W-:Y:S01]  /*4c60*/  LOP3.LUT R32, R233, R225, RZ, 0x30, !PT ;  /* 0x000000e1e9207212 */ /* 0x000fe200078e30ff */
[----:B------:R-:W-:Y:S01]  /*4c70*/  HADD2.F32 R20, -RZ, R214.H0_H0 ;  /* 0x200000d6ff147230 */ /* 0x000fe20000004100 */
[----:B------:R-:W-:Y:S02]  /*4c80*/  PRMT R22, R22, 0x9910, RZ ;  /* 0x0000991016167816 */ /* 0x000fe400000000ff */
[----:B------:R-:W-:Y:S02]  /*4c90*/  PRMT R32, R32, 0x9910, RZ ;  /* 0x0000991020207816 */ /* 0x000fe400000000ff */
[----:B------:R-:W-:Y:S01]  /*4ca0*/  FFMA.FTZ R121, R30, R20, R121 ;  /* 0x000000141e797223 */ /* 0x000fe20000010079 */
[----:B------:R-:W-:Y:S01]  /*4cb0*/  IMAD.MOV.U32 R8, RZ, RZ, R22 ;  /* 0x000000ffff087224 */ /* 0x000fe200078e0016 */
[----:B------:R-:W-:Y:S01]  /*4cc0*/  FSEL R6, RZ, 1, P0 ;  /* 0x3f800000ff067808 */ /* 0x000fe20000000000 */
[----:B------:R-:W-:Y:S01]  /*4cd0*/  IMAD.MOV.U32 R18, RZ, RZ, R32 ;  /* 0x000000ffff127224 */ /* 0x000fe200078e0020 */
[----:B------:R-:W-:-:S02]  /*4ce0*/  SEL R30, RZ, 0x2000000, P0 ;  /* 0x02000000ff1e7807 */ /* 0x000fc40000000000 */
[----:B------:R-:W-:Y:S02]  /*4cf0*/  FSEL R22, RZ, 1, P3 ;  /* 0x3f800000ff167808 */ /* 0x000fe40001800000 */
[----:B------:R-:W-:Y:S01]  /*4d00*/  ISETP.NE.AND P0, PT, R18, RZ, PT ;  /* 0x000000ff1200720c */ /* 0x000fe20003f05270 */
[----:B------:R-:W-:Y:S01]  /*4d10*/  HADD2.F32 R18, -RZ, R215.H0_H0 ;  /* 0x200000d7ff127230 */ /* 0x000fe20000004100 */
[----:B------:R-:W-:Y:S02]  /*4d20*/  ISETP.NE.AND P3, PT, R8, RZ, PT ;  /* 0x000000ff0800720c */ /* 0x000fe40003f65270 */
[----:B------:R-:W-:Y:S02]  /*4d30*/  SEL R32, RZ, 0x4000000, P1 ;  /* 0x04000000ff207807 */ /* 0x000fe40000800000 */
[----:B------:R-:W-:Y:S01]  /*4d40*/  FFMA.FTZ R121, R14, R18, R121 ;  /* 0x000000120e797223 */ /* 0x000fe20000010079 */
[----:B------:R-:W-:Y:S01]  /*4d50*/  SEL R123, RZ, 0x8000000, P2 ;  /* 0x08000000ff7b7807 */ /* 0x000fe20001000000 */
[----:B------:R-:W-:Y:S01]  /*4d60*/  HADD2.F32 R14, -RZ, R217.H0_H0 ;  /* 0x200000d9ff0e7230 */ /* 0x000fe20000004100 */
[----:B------:R-:W-:Y:S01]  /*4d70*/  IADD3 R26, PT, PT, R32, R30, R26 ;  /* 0x0000001e201a7210 */ /* 0x000fe20007ffe01a */
[----:B------:R-:W-:Y:S01]  /*4d80*/  FFMA.FTZ R121, R22, R10, R121 ;  /* 0x0000000a16797223 */ /* 0x000fe20000010079 */
[----:B------:R-:W-:Y:S01]  /*4d90*/  SEL R18, RZ, 0x10000000, P3 ;  /* 0x10000000ff127807 */ /* 0x000fe20001800000 */
[----:B------:R-:W-:Y:S01]  /*4da0*/  HADD2.F32 R10, -RZ, R220.H0_H0 ;  /* 0x200000dcff0a7230 */ /* 0x000fe20000004100 */
[----:B------:R-:W-:-:S02]  /*4db0*/  FSEL R8, RZ, 1, P4 ;  /* 0x3f800000ff087808 */ /* 0x000fc40002000000 */
[----:B------:R-:W-:Y:S02]  /*4dc0*/  ISETP.NE.AND P4, PT, R34, RZ, PT ;  /* 0x000000ff2200720c */ /* 0x000fe40003f85270 */
[----:B------:R-:W-:Y:S01]  /*4dd0*/  IADD3 R18, PT, PT, R18, R123, R26 ;  /* 0x0000007b12127210 */ /* 0x000fe20007ffe01a */
[----:B------:R-:W-:Y:S01]  /*4de0*/  HADD2.F32 R123, -RZ, R218.H0_H0 ;  /* 0x200000daff7b7230 */ /* 0x000fe20000004100 */
[----:B------:R-:W-:Y:S01]  /*4df0*/  FSEL R20, RZ, 1, P5 ;  /* 0x3f800000ff147808 */ /* 0x000fe20002800000 */
[----:B------:R-:W-:Y:S01]  /*4e00*/  FFMA.FTZ R8, R8, R14, R121 ;  /* 0x0000000e08087223 */ /* 0x000fe20000010079 */
[----:B------:R-:W-:Y:S02]  /*4e10*/  SEL R121, RZ, 0x20000000, P4 ;  /* 0x20000000ff797807 */ /* 0x000fe40002000000 */
[----:B------:R-:W-:Y:S01]  /*4e20*/  SEL R14, RZ, 0x40000000, P0 ;  /* 0x40000000ff0e7807 */ /* 0x000fe20000000000 */
[----:B------:R-:W-:Y:S01]  /*4e30*/  FFMA.FTZ R123, R20, R123, R8 ;  /* 0x0000007b147b7223 */ /* 0x000fe20000010008 */
[----:B------:R-:W-:Y:S01]  /*4e40*/  LOP3.LUT R34, R233, R129, RZ, 0x30, !PT ;  /* 0x00000081e9227212 */ /* 0x000fe200078e30ff */
[----:B------:R-:W-:Y:S01]  /*4e50*/  HADD2.F32 R8, -RZ, R222.H0_H0 ;  /* 0x200000deff087230 */ /* 0x000fe20000004100 */
[----:B------:R-:W-:Y:S01]  /*4e60*/  IADD3 R14, PT, PT, R14, R121, R18 ;  /* 0x000000790e0e7210 */ /* 0x000fe20007ffe012 */
[----:B------:R-:W-:Y:S01]  /*4e70*/  FFMA.FTZ R10, R6, R10, R123 ;  /* 0x0000000a060a7223 */ /* 0x000fe2000001007b */
[----:B------:R-:W-:-:S02]  /*4e80*/  FSEL R121, RZ, 1, P1 ;  /* 0x3f800000ff797808 */ /* 0x000fc40000800000 */
[----:B------:R-:W-:Y:S02]  /*4e90*/  PRMT R34, R34, 0x9910, RZ ;  /* 0x0000991022227816 */ /* 0x000fe400000000ff */
[----:B------:R-:W-:Y:S01]  /*4ea0*/  FSEL R123, RZ, 1, P2 ;  /* 0x3f800000ff7b7808 */ /* 0x000fe20001000000 */
[----:B------:R-:W-:Y:S01]  /*4eb0*/  FFMA.FTZ R2, R121, R2, R10 ;  /* 0x0000000279027223 */ /* 0x000fe2000001000a */
[----:B------:R-:W-:Y:S01]  /*4ec0*/  ISETP.NE.AND P5, PT, R34, RZ, PT ;  /* 0x000000ff2200720c */ /* 0x000fe20003fa5270 */
[----:B------:R-:W-:Y:S01]  /*4ed0*/  HADD2.F32 R10, -RZ, R224.H0_H0 ;  /* 0x200000e0ff0a7230 */ /* 0x000fe20000004100 */
[----:B------:R-:W-:Y:S01]  /*4ee0*/  FSEL R121, RZ, 1, P3 ;  /* 0x3f800000ff797808 */ /* 0x000fe20001800000 */
[----:B------:R-:W-:Y:S01]  /*4ef0*/  FFMA.FTZ R2, R123, R8, R2 ;  /* 0x000000087b027223 */ /* 0x000fe20000010002 */
[----:B------:R-:W-:Y:S01]  /*4f00*/  SEL R7, RZ, 0x80000000, P5 ;  /* 0x80000000ff077807 */ /* 0x000fe20002800000 */
[----:B------:R-:W-:Y:S01]  /*4f10*/  HADD2.F32 R8, -RZ, R223.H0_H0 ;  /* 0x200000dfff087230 */ /* 0x000fe20000004100 */
[----:B------:R-:W-:-:S02]  /*4f20*/  FSEL R123, RZ, 1, P4 ;  /* 0x3f800000ff7b7808 */ /* 0x000fc40002000000 */
[----:B------:R-:W-:Y:S01]  /*4f30*/  FSEL R5, RZ, 1, P0 ;  /* 0x3f800000ff057808 */ /* 0x000fe20000000000 */
[----:B------:R-:W-:Y:S02]  /*4f40*/  IMAD.IADD R6, R14, 0x1, R7 ;  /* 0x000000010e067824 */ /* 0x000fe400078e0207 */
[----:B------:R-:W-:Y:S01]  /*4f50*/  FFMA.FTZ R2, R121, R8, R2 ;  /* 0x0000000879027223 */ /* 0x000fe20000010002 */
[----:B------:R-:W-:Y:S02]  /*4f60*/  IMAD.MOV.U32 R7, RZ, RZ, RZ ;  /* 0x000000ffff077224 */ /* 0x000fe400078e00ff */
[----:B------:R-:W-:Y:S02]  /*4f70*/  HADD2.F32 R8, -RZ, R225.H0_H0 ;  /* 0x200000e1ff087230 */ /* 0x000fe40000004100 */
[----:B------:R-:W-:Y:S01]  /*4f80*/  FFMA.FTZ R2, R123, R10, R2 ;  /* 0x0000000a7b027223 */ /* 0x000fe20000010002 */
[----:B------:R0:W-:Y:S03]  /*4f90*/  STL.64 [R1+0x8], R6 ;  /* 0x0000080601007387 */ /* 0x0001e60000100a00 */
[----:B------:R-:W-:Y:S01]  /*4fa0*/  FFMA.FTZ R5, R5, R8, R2 ;  /* 0x0000000805057223 */ /* 0x000fe20000010002 */
[----:B0-----:R-:W-:-:S05]  /*4fb0*/  FSEL R6, RZ, 1, P5 ;  /* 0x3f800000ff067808 */ /* 0x001fca0002800000 */
[----:B------:R-:W-:Y:S01]  /*4fc0*/  FFMA.FTZ R7, R6, R4, R5 ;  /* 0x0000000406077223 */ /* 0x000fe20000010005 */
[----:B------:R-:W-:-:S07]  /*4fd0*/  IMAD.MOV.U32 R5, RZ, RZ, RZ ;  /* 0x000000ffff057224 */ /* 0x000fce00078e00ff */
.L_x_71:
[----:B------:R-:W-:-:S05]  /*4fe0*/  VIADD R2, R5, 0x60 ;  /* 0x0000006005027836 */ /* 0x000fca0000000000 */
[----:B------:R-:W-:-:S05]  /*4ff0*/  SHF.R.U32.HI R2, RZ, 0x5, R2 ;  /* 0x00000005ff027819 */ /* 0x000fca0000011602 */
[----:B------:R-:W-:-:S05]  /*5000*/  IMAD R2, R2, 0x4, R1 ;  /* 0x0000000402027824 */ /* 0x000fca00078e0201 */
[----:B------:R-:W2:Y:S01]  /*5010*/  LDL R22, [R2] ;  /* 0x0000000002167983 */ /* 0x000ea20000100800 */
[C---:B------:R-:W-:Y:S01]  /*5020*/  IMAD R4, R5.reuse, 0x100, R128 ;  /* 0x0000010005047824 */ /* 0x040fe200078e0280 */
[----:B------:R-:W-:-:S04]  /*5030*/  LOP3.LUT R121, R5, 0x18, RZ, 0xc0, !PT ;  /* 0x0000001805797812 */ /* 0x000fc800078ec0ff */
[----:B------:R-:W-:-:S05]  /*5040*/  LEA R14, R4, UR4, 0x1 ;  /* 0x00000004040e7c11 */ /* 0x000fca000f8e08ff */
[----:B------:R-:W0:Y:S04]  /*5050*/  LDS.U16 R18, [R14+0x6000] ;  /* 0x006000000e127984 */ /* 0x000e280000000400 */
[----:B------:R-:W1:Y:S04]  /*5060*/  LDS.U16 R16, [R14+0x6200] ;  /* 0x006200000e107984 */ /* 0x000e680000000400 */
[----:B------:R-:W3:Y:S04]  /*5070*/  LDS.U16 R12, [R14+0x6400] ;  /* 0x006400000e0c7984 */ /* 0x000ee80000000400 */
[----:B------:R-:W4:Y:S04]  /*5080*/  LDS.U16 R10, [R14+0x6600] ;  /* 0x006600000e0a7984 */ /* 0x000f280000000400 */
[----:B------:R-:W5:Y:S04]  /*5090*/  LDS.U16 R4, [R14+0x6800] ;  /* 0x006800000e047984 */ /* 0x000f680000000400 */
[----:B------:R-:W-:Y:S01]  /*50a0*/  LDS.U16 R8, [R14+0x6a00] ;  /* 0x006a00000e087984 */ /* 0x000fe20000000400 */
[----:B0-----:R-:W-:-:S04]  /*50b0*/  LOP3.LUT R6, R233, R18, RZ, 0x30, !PT ;  /* 0x00000012e9067212 */ /* 0x001fc800078e30ff */
[----:B------:R-:W-:Y:S02]  /*50c0*/  PRMT R24, R6, 0x9910, RZ ;  /* 0x0000991006187816 */ /* 0x000fe400000000ff */
[----:B-1----:R-:W-:Y:S01]  /*50d0*/  LOP3.LUT R20, R233, R16, RZ, 0x30, !PT ;  /* 0x00000010e9147212 */ /* 0x002fe200078e30ff */
[----:B------:R-:W0:Y:S01]  /*50e0*/  LDS.U16 R6, [R14+0x6c00] ;  /* 0x006c00000e067984 */ /* 0x000e220000000400 */
[----:B------:R-:W-:Y:S01]  /*50f0*/  ISETP.NE.AND P0, PT, R24, RZ, PT ;  /* 0x000000ff1800720c */ /* 0x000fe20003f05270 */
[----:B------:R-:W-:Y:S01]  /*5100*/  VIADD R24, R5, 0x1 ;  /* 0x0000000105187836 */ /* 0x000fe20000000000 */
[----:B------:R-:W-:Y:S01]  /*5110*/  PRMT R28, R20, 0x9910, RZ ;  /* 0x00009910141c7816 */ /* 0x000fe200000000ff */
[----:B------:R-:W1:Y:S01]  /*5120*/  LDS.U16 R14, [R14+0x6e00] ;  /* 0x006e00000e0e7984 */ /* 0x000e620000000400 */
[----:B------:R-:W-:Y:S01]  /*5130*/  SEL R20, RZ, 0x1, P0 ;  /* 0x00000001ff147807 */ /* 0x000fe20000000000 */
[----:B------:R-:W-:Y:S01]  /*5140*/  HADD2.F32 R16, -RZ, R16.H0_H0 ;  /* 0x20000010ff107230 */ /* 0x000fe20000004100 */
[----:B------:R-:W-:-:S02]  /*5150*/  ISETP.NE.AND P5, PT, R28, RZ, PT ;  /* 0x000000ff1c00720c */ /* 0x000fc40003fa5270 */
[----:B------:R-:W-:Y:S02]  /*5160*/  LOP3.LUT R123, R24, 0x19, RZ, 0xc0, !PT ;  /* 0x00000019187b7812 */ /* 0x000fe400078ec0ff */
[C---:B---3--:R-:W-:Y:S02]  /*5170*/  LOP3.LUT R26, R233.reuse, R12, RZ, 0x30, !PT ;  /* 0x0000000ce91a7212 */ /* 0x048fe400078e30ff */
[----:B------:R-:W-:Y:S02]  /*5180*/  SHF.L.U32 R121, R20, R121, RZ ;  /* 0x0000007914797219 */ /* 0x000fe400000006ff */
[----:B----4-:R-:W-:Y:S02]  /*5190*/  LOP3.LUT R24, R233, R10, RZ, 0x30, !PT ;  /* 0x0000000ae9187212 */ /* 0x010fe400078e30ff */
[----:B------:R-:W-:Y:S02]  /*51a0*/  SEL R20, RZ, 0x1, P5 ;  /* 0x00000001ff147807 */ /* 0x000fe40002800000 */
[----:B------:R-:W-:-:S02]  /*51b0*/  PRMT R26, R26, 0x9910, RZ ;  /* 0x000099101a1a7816 */ /* 0x000fc400000000ff */
[----:B------:R-:W-:Y:S02]  /*51c0*/  PRMT R28, R24, 0x9910, RZ ;  /* 0x00009910181c7816 */ /* 0x000fe400000000ff */
[----:B------:R-:W-:Y:S01]  /*51d0*/  SHF.L.U32 R24, R20, R123, RZ ;  /* 0x0000007b14187219 */ /* 0x000fe200000006ff */
[----:B------:R-:W-:Y:S01]  /*51e0*/  VIADD R20, R5, 0x2 ;  /* 0x0000000205147836 */ /* 0x000fe20000000000 */
[----:B------:R-:W-:Y:S02]  /*51f0*/  ISETP.NE.AND P4, PT, R26, RZ, PT ;  /* 0x000000ff1a00720c */ /* 0x000fe40003f85270 */
[----:B-----5:R-:W-:Y:S02]  /*5200*/  LOP3.LUT R26, R233, R4, RZ, 0x30, !PT ;  /* 0x00000004e91a7212 */ /* 0x020fe400078e30ff */
[----:B------:R-:W-:Y:S02]  /*5210*/  LOP3.LUT R123, R20, 0x1a, RZ, 0xc0, !PT ;  /* 0x0000001a147b7812 */ /* 0x000fe400078ec0ff */
[----:B------:R-:W-:Y:S01]  /*5220*/  ISETP.NE.AND P3, PT, R28, RZ, PT ;  /* 0x000000ff1c00720c */ /* 0x000fe20003f65270 */
[----:B------:R-:W-:Y:S01]  /*5230*/  VIADD R28, R5, 0x4 ;  /* 0x00000004051c7836 */ /* 0x000fe20000000000 */
[----:B------:R-:W-:-:S02]  /*5240*/  SEL R20, RZ, 0x1, P4 ;  /* 0x00000001ff147807 */ /* 0x000fc40002000000 */
[----:B------:R-:W-:Y:S02]  /*5250*/  PRMT R30, R26, 0x9910, RZ ;  /* 0x000099101a1e7816 */ /* 0x000fe400000000ff */
[----:B------:R-:W-:Y:S02]  /*5260*/  SEL R26, RZ, 0x1, P3 ;  /* 0x00000001ff1a7807 */ /* 0x000fe40001800000 */
[----:B------:R-:W-:Y:S02]  /*5270*/  ISETP.NE.AND P2, PT, R30, RZ, PT ;  /* 0x000000ff1e00720c */ /* 0x000fe40003f45270 */
[----:B------:R-:W-:Y:S02]  /*5280*/  LOP3.LUT R127, R28, 0x1c, RZ, 0xc0, !PT ;  /* 0x0000001c1c7f7812 */ /* 0x000fe400078ec0ff */
[----:B0-----:R-:W-:Y:S01]  /*5290*/  LOP3.LUT R28, R233, R6, RZ, 0x30, !PT ;  /* 0x00000006e91c7212 */ /* 0x001fe200078e30ff */
[----:B------:R-:W-:-:S03]  /*52a0*/  HADD2.F32 R6, -RZ, R6.H0_H0 ;  /* 0x20000006ff067230 */ /* 0x000fc60000004100 */
[----:B------:R-:W-:Y:S02]  /*52b0*/  PRMT R28, R28, 0x9910, RZ ;  /* 0x000099101c1c7816 */ /* 0x000fe400000000ff */
[----:B--2---:R-:W-:Y:S01]  /*52c0*/  LOP3.LUT R121, R121, R22, RZ, 0xfc, !PT ;  /* 0x0000001679797212 */ /* 0x004fe200078efcff */
[----:B------:R-:W-:-:S04]  /*52d0*/  VIADD R22, R5, 0x3 ;  /* 0x0000000305167836 */ /* 0x000fc80000000000 */
[----:B------:R0:W-:Y:S01]  /*52e0*/  STL [R2], R121 ;  /* 0x0000007902007387 */ /* 0x0001e20000100800 */
[----:B------:R-:W-:Y:S02]  /*52f0*/  LOP3.LUT R125, R22, 0x1b, RZ, 0xc0, !PT ;  /* 0x0000001b167d7812 */ /* 0x000fe400078ec0ff */
[----:B------:R-:W-:Y:S01]  /*5300*/  SHF.L.U32 R22, R20, R123, RZ ;  /* 0x0000007b14167219 */ /* 0x000fe200000006ff */
[----:B------:R-:W-:Y:S01]  /*5310*/  HADD2.F32 R20, -RZ, R18.H0_H0 ;  /* 0x20000012ff147230 */ /* 0x000fe20000004100 */
[----:B------:R-:W-:Y:S01]  /*5320*/  LOP3.LUT R18, R233, R8, RZ, 0x30, !PT ;  /* 0x00000008e9127212 */ /* 0x000fe200078e30ff */
[----:B------:R-:W-:Y:S01]  /*5330*/  HADD2.F32 R8, -RZ, R8.H0_H0 ;  /* 0x20000008ff087230 */ /* 0x000fe20000004100 */
[----:B------:R-:W-:Y:S02]  /*5340*/  SHF.L.U32 R26, R26, R125, RZ ;  /* 0x0000007d1a1a7219 */ /* 0x000fe400000006ff */
[----:B------:R-:W-:Y:S02]  /*5350*/  LOP3.LUT R125, R24, R121, RZ, 0xfc, !PT ;  /* 0x00000079187d7212 */ /* 0x000fe400078efcff */
[----:B------:R-:W-:-:S02]  /*5360*/  PRMT R30, R18, 0x9910, RZ ;  /* 0x00009910121e7816 */ /* 0x000fc400000000ff */
[----:B------:R-:W-:Y:S01]  /*5370*/  FSEL R18, RZ, 1, P0 ;  /* 0x3f800000ff127808 */ /* 0x000fe20000000000 */
[----:B------:R-:W-:Y:S01]  /*5380*/  STL [R2], R125 ;  /* 0x0000007d02007387 */ /* 0x000fe20000100800 */
[----:B------:R-:W-:Y:S02]  /*5390*/  SEL R24, RZ, 0x1, P2 ;  /* 0x00000001ff187807 */ /* 0x000fe40001000000 */
[----:B------:R-:W-:Y:S01]  /*53a0*/  LOP3.LUT R123, R22, R125, RZ, 0xfc, !PT ;  /* 0x0000007d167b7212 */ /* 0x000fe200078efcff */
[----:B------:R-:W-:Y:S01]  /*53b0*/  FFMA.FTZ R18, R18, R20, R7 ;  /* 0x0000001412127223 */ /* 0x000fe20000010007 */
[----:B------:R-:W-:Y:S01]  /*53c0*/  SHF.L.U32 R127, R24, R127, RZ ;  /* 0x0000007f187f7219 */ /* 0x000fe200000006ff */
[----:B------:R-:W-:Y:S01]  /*53d0*/  VIADD R7, R5, 0x5 ;  /* 0x0000000505077836 */ /* 0x000fe20000000000 */
[----:B------:R-:W-:Y:S01]  /*53e0*/  LOP3.LUT R26, R26, R123, RZ, 0xfc, !PT ;  /* 0x0000007b1a1a7212 */ /* 0x000fe200078efcff */
[----:B------:R-:W-:Y:S01]  /*53f0*/  IMAD.MOV.U32 R22, RZ, RZ, R30 ;  /* 0x000000ffff167224 */ /* 0x000fe200078e001e */
[----:B-1----:R-:W-:Y:S01]  /*5400*/  LOP3.LUT R24, R233, R14, RZ, 0x30, !PT ;  /* 0x0000000ee9187212 */ /* 0x002fe200078e30ff */
[----:B------:R-:W-:Y:S01]  /*5410*/  IMAD.MOV.U32 R20, RZ, RZ, R28 ;  /* 0x000000ffff147224 */ /* 0x000fe200078e001c */
[----:B------:R-:W-:Y:S01]  /*5420*/  LOP3.LUT R26, R127, R26, RZ, 0xfc, !PT ;  /* 0x0000001a7f1a7212 */ /* 0x000fe200078efcff */
[----:B------:R-:W-:Y:S01]  /*5430*/  STL [R2], R123 ;  /* 0x0000007b02007387 */ /* 0x000fe20000100800 */
[----:B------:R-:W-:Y:S01]  /*5440*/  LOP3.LUT R127, R7, 0x1d, RZ, 0xc0, !PT ;  /* 0x0000001d077f7812 */ /* 0x000fe200078ec0ff */
[----:B------:R-:W-:Y:S01]  /*5450*/  HADD2.F32 R14, -RZ, R14.H0_H0 ;  /* 0x2000000eff0e7230 */ /* 0x000fe20000004100 */
[----:B------:R-:W-:-:S02]  /*5460*/  FSEL R7, RZ, 1, P5 ;  /* 0x3f800000ff077808 */ /* 0x000fc40002800000 */
[----:B------:R-:W-:Y:S01]  /*5470*/  ISETP.NE.AND P1, PT, R22, RZ, PT ;  /* 0x000000ff1600720c */ /* 0x000fe20003f25270 */
[----:B------:R-:W-:Y:S01]  /*5480*/  VIADD R22, R5, 0x6 ;  /* 0x0000000605167836 */ /* 0x000fe20000000000 */
[----:B------:R-:W-:Y:S01]  /*5490*/  ISETP.NE.AND P0, PT, R20, RZ, PT ;  /* 0x000000ff1400720c */ /* 0x000fe20003f05270 */
[----:B------:R-:W-:Y:S01]  /*54a0*/  FFMA.FTZ R7, R7, R16, R18 ;  /* 0x0000001007077223 */ /* 0x000fe20000010012 */
[----:B------:R-:W-:Y:S01]  /*54b0*/  HADD2.F32 R16, -RZ, R12.H0_H0 ;  /* 0x2000000cff107230 */ /* 0x000fe20000004100 */
[----:B------:R-:W-:Y:S01]  /*54c0*/  FSEL R12, RZ, 1, P4 ;  /* 0x3f800000ff0c7808 */ /* 0x000fe20002000000 */
[C---:B------:R-:W-:Y:S01]  /*54d0*/  VIADD R18, R5.reuse, 0x7 ;  /* 0x0000000705127836 */ /* 0x040fe20000000000 */
[----:B------:R-:W-:Y:S01]  /*54e0*/  SEL R20, RZ, 0x1, P1 ;  /* 0x00000001ff147807 */ /* 0x000fe20000800000 */
[----:B------:R-:W-:Y:S01]  /*54f0*/  VIADD R5, R5, 0x8 ;  /* 0x0000000805057836 */ /* 0x000fe20000000000 */
[----:B------:R-:W-:Y:S01]  /*5500*/  PRMT R24, R24, 0x9910, RZ ;  /* 0x0000991018187816 */ /* 0x000fe200000000ff */
[----:B------:R-:W-:Y:S01]  /*5510*/  FFMA.FTZ R7, R12, R16, R7 ;  /* 0x000000100c077223 */ /* 0x000fe20000010007 */
[----:B------:R-:W-:Y:S01]  /*5520*/  HADD2.F32 R12, -RZ, R10.H0_H0 ;  /* 0x2000000aff0c7230 */ /* 0x000fe20000004100 */
[----:B------:R-:W-:Y:S01]  /*5530*/  FSEL R10, RZ, 1, P3 ;  /* 0x3f800000ff0a7808 */ /* 0x000fe20001800000 */
[----:B------:R-:W-:Y:S01]  /*5540*/  HADD2.F32 R16, -RZ, R4.H0_H0 ;  /* 0x20000004ff107230 */ /* 0x000fe20000004100 */
[----:B------:R-:W-:-:S02]  /*5550*/  SHF.L.U32 R127, R20, R127, RZ ;  /* 0x0000007f147f7219 */ /* 0x000fc400000006ff */
[----:B------:R-:W-:Y:S01]  /*5560*/  LOP3.LUT R22, R22, 0x1e, RZ, 0xc0, !PT ;  /* 0x0000001e16167812 */ /* 0x000fe200078ec0ff */
[----:B------:R-:W-:Y:S01]  /*5570*/  FFMA.FTZ R7, R10, R12, R7 ;  /* 0x0000000c0a077223 */ /* 0x000fe20000010007 */
[----:B------:R-:W-:Y:S02]  /*5580*/  SEL R20, RZ, 0x1, P0 ;  /* 0x00000001ff147807 */ /* 0x000fe40000000000 */
[----:B------:R-:W-:Y:S02]  /*5590*/  ISETP.NE.AND P5, PT, R24, RZ, PT ;  /* 0x000000ff1800720c */ /* 0x000fe40003fa5270 */
[----:B------:R-:W-:Y:S02]  /*55a0*/  FSEL R4, RZ, 1, P2 ;  /* 0x3f800000ff047808 */ /* 0x000fe40001000000 */
[----:B------:R-:W-:Y:S02]  /*55b0*/  LOP3.LUT R26, R127, R26, RZ, 0xfc, !PT ;  /* 0x0000001a7f1a7212 */ /* 0x000fe400078efcff */
[----:B------:R-:W-:Y:S01]  /*55c0*/  SHF.L.U32 R127, R20, R22, RZ ;  /* 0x00000016147f7219 */ /* 0x000fe200000006ff */
[----:B------:R-:W-:Y:S01]  /*55d0*/  FFMA.FTZ R4, R4, R16, R7 ;  /* 0x0000001004047223 */ /* 0x000fe20000010007 */
[----:B------:R-:W-:-:S02]  /*55e0*/  SEL R20, RZ, 0x1, P5 ;  /* 0x00000001ff147807 */ /* 0x000fc40002800000 */
[----:B------:R-:W-:Y:S02]  /*55f0*/  LOP3.LUT R26, R127, R26, RZ, 0xfc, !PT ;  /* 0x0000001a7f1a7212 */ /* 0x000fe400078efcff */
[----:B------:R-:W-:Y:S02]  /*5600*/  FSEL R7, RZ, 1, P0 ;  /* 0x3f800000ff077808 */ /* 0x000fe40000000000 */
[----:B------:R-:W-:Y:S02]  /*5610*/  SHF.L.W.U32 R127, R20, R18, RZ ;  /* 0x00000012147f7219 */ /* 0x000fe40000000eff */
[----:B------:R-:W-:Y:S02]  /*5620*/  ISETP.NE.AND P0, PT, R5, 0x60, PT ;  /* 0x000000600500780c */ /* 0x000fe40003f05270 */
[----:B0-----:R-:W-:Y:S02]  /*5630*/  FSEL R121, RZ, 1, P1 ;  /* 0x3f800000ff797808 */ /* 0x001fe40000800000 */
[----:B------:R-:W-:-:S03]  /*5640*/  LOP3.LUT R127, R127, R26, RZ, 0xfc, !PT ;  /* 0x0000001a7f7f7212 */ /* 0x000fc600078efcff */
[----:B------:R-:W-:Y:S02]  /*5650*/  FFMA.FTZ R4, R121, R8, R4 ;  /* 0x0000000879047223 */ /* 0x000fe40000010004 */
[----:B------:R0:W-:Y:S02]  /*5660*/  STL [R2], R127 ;  /* 0x0000007f02007387 */ /* 0x0001e40000100800 */
[----:B------:R-:W-:Y:S01]  /*5670*/  FFMA.FTZ R7, R7, R6, R4 ;  /* 0x0000000607077223 */ /* 0x000fe20000010004 */
[----:B0-----:R-:W-:-:S05]  /*5680*/  FSEL R2, RZ, 1, P5 ;  /* 0x3f800000ff027808 */ /* 0x001fca0002800000 */
[----:B------:R-:W-:Y:S01]  /*5690*/  FFMA.FTZ R7, R2, R14, R7 ;  /* 0x0000000e02077223 */ /* 0x000fe20000010007 */
[----:B------:R-:W-:Y:S06]  /*56a0*/  @P0 BRA `(.L_x_71) ;  /* 0xfffffff8004c0947 */ /* 0x000fec000383ffff */
[----:B------:R-:W2:Y:S04]  /*56b0*/  LDL R34, [R1+0x98] ;  /* 0x0000980001227983 */ /* 0x000ea80000100800 */
[----:B------:R-:W3:Y:S04]  /*56c0*/  LDL.64 R124, [R1+0x8] ;  /* 0x00000800017c7983 */ /* 0x000ee80000100a00 */
[----:B------:R-:W4:Y:S04]  /*56d0*/  LDL.64 R120, [R1] ;  /* 0x0000000001787983 */ /* 0x000f280000100a00 */
[----:B------:R-:W5:Y:S04]  /*56e0*/  LDL.64 R122, [R1+0x10] ;  /* 0x00001000017a7983 */ /* 0x000f680000100a00 */
[----:B------:R-:W5:Y:S04]  /*56f0*/  LDL R32, [R1+0x94] ;  /* 0x0000940001207983 */ /* 0x000f680000100800 */
[----:B------:R-:W0:Y:S02]  /*5700*/  SHFL.DOWN P0, R2, R7, 0x1, 0x1f ;  /* 0x08201f0007027f89 */ /* 0x000e240000000000 */
[----:B0-----:R-:W-:-:S05]  /*5710*/  @P0 FADD R2, R7, R2 ;  /* 0x0000000207020221 */ /* 0x001fca0000000000 */
[----:B------:R-:W0:Y:S02]  /*5720*/  SHFL.DOWN P0, R5, R2, 0x2, 0x1f ;  /* 0x08401f0002057f89 */ /* 0x000e240000000000 */
[----:B0-----:R-:W-:-:S05]  /*5730*/  @P0 FADD R5, R2, R5 ;  /* 0x0000000502050221 */ /* 0x001fca0000000000 */
[----:B------:R-:W0:Y:S01]  /*5740*/  SHFL.DOWN P0, R4, R5, 0x4, 0x1f ;  /* 0x08801f0005047f89 */ /* 0x000e220000000000 */
[----:B------:R-:W1:Y:S01]  /*5750*/  S2R R6, SR_LANEID ;  /* 0x0000000000067919 */ /* 0x000e620000000000 */
[----:B0-----:R-:W-:-:S05]  /*5760*/  @P0 FADD R4, R5, R4 ;  /* 0x0000000405040221 */ /* 0x001fca0000000000 */
[----:B------:R-:W0:Y:S02]  /*5770*/  SHFL.DOWN P0, R8, R4, 0x8, 0x1f ;  /* 0x09001f0004087f89 */ /* 0x000e240000000000 */
[----:B0-----:R-:W-:-:S05]  /*5780*/  @P0 FADD R8, R4, R8 ;  /* 0x0000000804080221 */ /* 0x001fca0000000000 */
[----:B------:R-:W0:Y:S01]  /*5790*/  SHFL.DOWN P0, R10, R8, 0x10, 0x1f ;  /* 0x0a001f00080a7f89 */ /* 0x000e220000000000 */
[----:B-1----:R-:W-:Y:S01]  /*57a0*/  ISETP.NE.AND P1, PT, R6, RZ, PT ;  /* 0x000000ff0600720c */ /* 0x002fe20003f25270 */
[----:B------:R-:W1:Y:S01]  /*57b0*/  S2UR UR6, SR_CgaCtaId ;  /* 0x00000000000679c3 */ /* 0x000e620000008800 */
[----:B------:R-:W-:Y:S01]  /*57c0*/  UMOV UR5, 0x400 ;  /* 0x0000040000057882 */ /* 0x000fe20000000000 */
[----:B0-----:R-:W-:Y:S01]  /*57d0*/  @P0 FADD R10, R8, R10 ;  /* 0x0000000a080a0221 */ /* 0x001fe20000000000 */
[----:B-1----:R-:W-:Y:S01]  /*57e0*/  ULEA UR5, UR6, UR5, 0x18 ;  /* 0x0000000506057291 */ /* 0x002fe2000f8ec0ff */
[----:B------:R-:W-:-:S08]  /*57f0*/  ISETP.GT.U32.AND P0, PT, R128, 0x1f, PT ;  /* 0x0000001f8000780c */ /* 0x000fd00003f04070 */
[----:B--2---:R-:W-:Y:S01]  /*5800*/  @!P1 STS [R34+0x8], R10 ;  /* 0x0000080a22009388 */ /* 0x004fe20000000800 */
[----:B------:R-:W-:Y:S06]  /*5810*/  BAR.SYNC.DEFER_BLOCKING 0x0 ;  /* 0x0000000000007b1d */ /* 0x000fec0000010000 */
[----:B------:R-:W0:Y:S04]  /*5820*/  @!P6 LDS R2, [UR5+0x1c] ;  /* 0x00001c05ff02e984 */ /* 0x000e280008000800 */
[----:B------:R-:W1:Y:S04]  /*5830*/  @!P6 LDS.128 R4, [UR5+0x20] ;  /* 0x00002005ff04e984 */ /* 0x000e680008000c00 */
[----:B------:R-:W2:Y:S01]  /*5840*/  @!P6 LDS.64 R126, [UR5+0x30] ;  /* 0x00003005ff7ee984 */ /* 0x000ea20008000a00 */
[----:B0-----:R-:W-:-:S04]  /*5850*/  @!P6 FADD.FTZ R2, R10, R2 ;  /* 0x000000020a02e221 */ /* 0x001fc80000010000 */
[----:B-1----:R-:W-:-:S04]  /*5860*/  @!P6 FADD.FTZ R2, R2, R4 ;  /* 0x000000040202e221 */ /* 0x002fc80000010000 */
[----:B------:R-:W-:-:S04]  /*5870*/  @!P6 FADD.FTZ R5, R5, R2 ;  /* 0x000000020505e221 */ /* 0x000fc80000010000 */
[----:B------:R-:W-:-:S04]  /*5880*/  @!P6 FADD.FTZ R6, R6, R5 ;  /* 0x000000050606e221 */ /* 0x000fc80000010000 */
[----:B------:R-:W-:-:S04]  /*5890*/  @!P6 FADD.FTZ R7, R7, R6 ;  /* 0x000000060707e221 */ /* 0x000fc80000010000 */
[----:B--2---:R-:W-:-:S04]  /*58a0*/  @!P6 FADD.FTZ R126, R7, R126 ;  /* 0x0000007e077ee221 */ /* 0x004fc80000010000 */
[----:B------:R-:W-:-:S04]  /*58b0*/  @!P6 FADD.FTZ R127, R127, R126 ;  /* 0x0000007e7f7fe221 */ /* 0x000fc80000010000 */
[----:B------:R-:W-:-:S05]  /*58c0*/  @!P6 FADD.FTZ R127, R127, R228 ;  /* 0x000000e47f7fe221 */ /* 0x000fca0000010000 */
[----:B------:R0:W-:Y:S01]  /*58d0*/  @!P6 STS [UR5+0x4], R127 ;  /* 0x0000047fff00e988 */ /* 0x0001e20008000805 */
[----:B------:R-:W-:Y:S06]  /*58e0*/  BAR.SYNC.DEFER_BLOCKING 0x0 ;  /* 0x0000000000007b1d */ /* 0x000fec0000010000 */
[----:B---3--:R-:W-:Y:S08]  /*58f0*/  POPC R4, R124 ;  /* 0x0000007c00047309 */ /* 0x008ff00000000000 */
[----:B----4-:R-:W-:Y:S08]  /*5900*/  POPC R2, R120 ;  /* 0x0000007800027309 */ /* 0x010ff00000000000 */
[----:B------:R-:W1:Y:S01]  /*5910*/  POPC R5, R121 ;  /* 0x0000007900057309 */ /* 0x000e620000000000 */
[----:B------:R-:W2:Y:S07]  /*5920*/  LDS R228, [UR5+0x4] ;  /* 0x00000405ffe47984 */ /* 0x000eae0008000800 */
[----:B-----5:R-:W-:Y:S08]  /*5930*/  POPC R122, R122 ;  /* 0x0000007a007a7309 */ /* 0x020ff00000000000 */
[----:B------:R-:W3:Y:S01]  /*5940*/  POPC R125, R125 ;  /* 0x0000007d007d7309 */ /* 0x000ee20000000000 */
[----:B-1----:R-:W-:-:S07]  /*5950*/  IADD3 R2, PT, PT, R4, R5, R2 ;  /* 0x0000000504027210 */ /* 0x002fce0007ffe002 */
[----:B------:R-:W1:Y:S01]  /*5960*/  POPC R123, R123 ;  /* 0x0000007b007b7309 */ /* 0x000e620000000000 */
[----:B---3--:R-:W-:-:S05]  /*5970*/  IADD3 R2, PT, PT, R122, R125, R2 ;  /* 0x0000007d7a027210 */ /* 0x008fca0007ffe002 */
[----:B-1----:R-:W-:Y:S01]  /*5980*/  IMAD.IADD R2, R2, 0x1, R123 ;  /* 0x0000000102027824 */ /* 0x002fe200078e027b */
[----:B------:R-:W-:Y:S06]  /*5990*/  BAR.SYNC.DEFER_BLOCKING 0x0 ;  /* 0x0000000000007b1d */ /* 0x000fec0000010000 */
[----:B------:R0:W-:Y:S02]  /*59a0*/  STS [R32], R2 ;  /* 0x0000000220007388 */ /* 0x0001e40000000800 */
[----:B------:R-:W-:Y:S06]  /*59b0*/  BAR.SYNC.DEFER_BLOCKING 0x0 ;  /* 0x0000000000007b1d */ /* 0x000fec0000010000 */
[----:B--2---:R-:W-:Y:S05]  /*59c0*/  @P0 BRA `(.L_x_72) ;  /* 0x0000000000bc0947 */ /* 0x004fea0003800000 */
[----:B0-----:R-:W-:Y:S01]  /*59d0*/  LDS R2, [R232] ;  /* 0x00000000e8027984 */ /* 0x001fe20000000800 */
[----:B------:R-:W-:Y:S01]  /*59e0*/  UMOV UR6, 0xffffffff ;  /* 0xffffffff00067882 */ /* 0x000fe20000000000 */
[----:B------:R-:W-:Y:S02]  /*59f0*/  ISETP.NE.AND P1, PT, R128, RZ, PT ;  /* 0x000000ff8000720c */ /* 0x000fe40003f25270 */
[----:B------:R-:W-:Y:S04]  /*5a00*/  LDS R5, [R232+0x4] ;  /* 0x00000400e8057984 */ /* 0x000fe80000000800 */
        /* <DEDUP_REMOVED lines=25> */
.L_x_95:
        /* <DEDUP_REMOVED lines=18> */
.L_x_72:
[----:B------:R-:W-:Y:S05]  /*5cc0*/  WARPSYNC.ALL ;  /* 0x0000000000007948 */ /* 0x000fea0003800000 */
[----:B------:R-:W-:Y:S01]  /*5cd0*/  BAR.SYNC.DEFER_BLOCKING 0x0 ;  /* 0x0000000000007b1d */ /* 0x000fe20000010000 */
[----:B------:R-:W-:-:S07]  /*5ce0*/  FSETP.GT.FTZ.AND P1, PT, R228, RZ, PT ;  /* 0x000000ffe400720b */ /* 0x000fce0003f34000 */
[----:B01----:R-:W0:Y:S01]  /*5cf0*/  LDC R2, c[0x0][0x3d4] ;  /* 0x0000f500ff027b82 */ /* 0x003e220000000800 */
[----:B------:R-:W1:Y:S01]  /*5d00*/  LDCU UR6, c[0x0][0x3d4] ;  /* 0x00007a80ff0677ac */ /* 0x000e620008000800 */
[----:B------:R2:W3:Y:S01]  /*5d10*/  LDS R6, [R32] ;  /* 0x0000000020067984 */ /* 0x0004e20000000800 */
[----:B-1----:R-:W-:-:S03]  /*5d20*/  FADD.FTZ R7, R228, -UR6 ;  /* 0x80000006e4077e21 */ /* 0x002fc60008010000 */
[----:B------:R2:W-:Y:S01]  /*5d30*/  @!P6 STS [UR5], R230 ;  /* 0x000000e6ff00e988 */ /* 0x0005e20008000805 */
[----:B0-----:R-:W-:Y:S01]  /*5d40*/  FADD.FTZ R2, R2, 0.0099999997764825820923 ;  /* 0x3c23d70a02027421 */ /* 0x001fe20000010000 */
[----:B------:R-:W-:Y:S04]  /*5d50*/  BAR.SYNC.DEFER_BLOCKING 0x0 ;  /* 0x0000000000007b1d */ /* 0x000fe80000010000 */
[----:B------:R-:W-:Y:S02]  /*5d60*/  FSETP.GTU.FTZ.AND P0, PT, R228, R2, PT ;  /* 0x00000002e400720b */ /* 0x000fe40003f1c000 */
[----:B------:R-:W0:Y:S02]  /*5d70*/  LDS R122, [UR5] ;  /* 0x00000005ff7a7984 */ /* 0x000e240008000800 */
[----:B------:R-:W-:Y:S09]  /*5d80*/  BAR.SYNC.DEFER_BLOCKING 0x0 ;  /* 0x0000000000007b1d */ /* 0x000ff20000010000 */
[----:B--23--:R-:W-:Y:S05]  /*5d90*/  @P1 BRA !P0, `(.L_x_74) ;  /* 0x0000000000141947 */ /* 0x00cfea0004000000 */
[----:B------:R-:W-:Y:S02]  /*5da0*/  FSETP.GT.FTZ.AND P0, PT, R228, UR6, PT ;  /* 0x00000006e4007c0b */ /* 0x000fe4000bf14000 */
[----:B------:R-:W-:Y:S02]  /*5db0*/  ISETP.EQ.AND P1, PT, RZ, UR7, P1 ;  /* 0x00000007ff007c0c */ /* 0x000fe40008f22270 */
[----:B0-----:R-:W-:-:S04]  /*5dc0*/  ISETP.LT.U32.AND P0, PT, R122, 0xc01, P0 ;  /* 0x00000c017a00780c */ /* 0x001fc80000701070 */
[----:B------:R-:W-:-:S13]  /*5dd0*/  PLOP3.LUT P0, PT, P0, P1, PT, 0xf8, 0x8f ;  /* 0x00000000008f781c */ /* 0x000fda0000703f70 */
[----:B------:R-:W-:Y:S05]  /*5de0*/  @!P0 BRA `(.L_x_75) ;  /* 0x0000003000b48947 */ /* 0x000fea0003800000 */
.L_x_74:
[----:B------:R-:W2:Y:S01]  /*5df0*/  LDL R127, [R1+0x8c] ;  /* 0x00008c00017f7983 */ /* 0x000ea20000100800 */
[----:B------:R-:W-:Y:S02]  /*5e00*/  ISETP.GT.U32.AND P3, PT, R6, 0xbff, PT ;  /* 0x00000bff0600780c */ /* 0x000fe40003f64070 */
[----:B------:R-:W-:Y:S01]  /*5e10*/  LOP3.LUT R2, R120, 0x1, RZ, 0xc0, !PT ;  /* 0x0000000178027812 */ /* 0x000fe200078ec0ff */
[----:B------:R-:W3:Y:S03]  /*5e20*/  LDL R123, [R1+0x88] ;  /* 0x00008800017b7983 */ /* 0x000ee60000100800 */
[----:B------:R-:W-:Y:S01]  /*5e30*/  ISETP.NE.U32.OR P3, PT, R2, 0x1, P3 ;  /* 0x000000010200780c */ /* 0x000fe20001f65470 */
[----:B------:R1:W-:Y:S01]  /*5e40*/  STL.64 [R1+0xa8], R226 ;  /* 0x0000a8e201007387 */ /* 0x0003e20000100a00 */
[----:B------:R-:W-:-:S11]  /*5e50*/  LOP3.LUT P4, RZ, R120, 0x2, RZ, 0xc0, !PT ;  /* 0x0000000278ff7812 */ /* 0x000fd6000788c0ff */
[C---:B------:R-:W-:Y:S01]  /*5e60*/  @!P3 LEA R4, R6.reuse, UR4, 0x3 ;  /* 0x000000040604bc11 */ /* 0x040fe2000f8e18ff */
[----:B------:R-:W-:Y:S01]  /*5e70*/  @!P3 VIADD R6, R6, 0x1 ;  /* 0x000000010606b836 */ /* 0x000fe20000000000 */
[----:B------:R-:W-:Y:S01]  /*5e80*/  @!P3 LOP3.LUT R2, R130, 0xffff, RZ, 0xc0, !PT ;  /* 0x0000ffff8202b812 */ /* 0x000fe200078ec0ff */
[----:B-1----:R-:W4:Y:S03]  /*5e90*/  LDL R227, [R1+0x84] ;  /* 0x0000840001e37983 */ /* 0x002f260000100800 */
[C---:B------:R-:W-:Y:S01]  /*5ea0*/  ISETP.GT.U32.OR P4, PT, R6.reuse, 0xbff, !P4 ;  /* 0x00000bff0600780c */ /* 0x040fe20006784470 */
[----:B------:R-:W-:Y:S04]  /*5eb0*/  @!P3 STS.64 [R4], R2 ;  /* 0x000000020400b388 */ /* 0x000fe80000000a00 */
[----:B0-----:R-:W-:Y:S08]  /*5ec0*/  STL [R1+0xa0], R122 ;  /* 0x0000a07a01007387 */ /* 0x001ff00000100800 */
[----:B------:R-:W-:-:S02]  /*5ed0*/  @!P4 LEA R5, R6, UR4, 0x3 ;  /* 0x000000040605cc11 */ /* 0x000fc4000f8e18ff */
[----:B------:R-:W-:Y:S01]  /*5ee0*/  @!P4 LOP3.LUT R126, R131, 0xffff, RZ, 0xc0, !PT ;  /* 0x0000ffff837ec812 */ /* 0x000fe200078ec0ff */
[----:B------:R-:W-:Y:S01]  /*5ef0*/  @!P4 VIADD R6, R6, 0x1 ;  /* 0x000000010606c836 */ /* 0x000fe20000000000 */
[----:B------:R-:W-:-:S04]  /*5f00*/  LOP3.LUT P5, RZ, R120, 0x4, RZ, 0xc0, !PT ;  /* 0x0000000478ff7812 */ /* 0x000fc800078ac0ff */
[C---:B------:R-:W-:Y:S01]  /*5f10*/  ISETP.GT.U32.OR P5, PT, R6.reuse, 0xbff, !P5 ;  /* 0x00000bff0600780c */ /* 0x040fe20006fa4470 */
[----:B--2---:R0:W-:Y:S04]  /*5f20*/  @!P4 STS.64 [R5], R126 ;  /* 0x0000007e0500c388 */ /* 0x0041e80000000a00 */
[----:B0-----:R-:W2:Y:S08]  /*5f30*/  LDL R127, [R1+0x80] ;  /* 0x00008000017f7983 */ /* 0x001eb00000100800 */
[C---:B------:R-:W-:Y:S01]  /*5f40*/  @!P5 LEA R8, R6.reuse, UR4, 0x3 ;  /* 0x000000040608dc11 */ /* 0x040fe2000f8e18ff */
[----:B------:R-:W-:Y:S01]  /*5f50*/  @!P5 VIADD R6, R6, 0x1 ;  /* 0x000000010606d836 */ /* 0x000fe20000000000 */
[----:B------:R-:W-:-:S04]  /*5f60*/  LOP3.LUT P0, RZ, R120, 0x8, RZ, 0xc0, !PT ;  /* 0x0000000878ff7812 */ /* 0x000fc8000780c0ff */
[----:B------:R-:W-:Y:S02]  /*5f70*/  ISETP.GT.U32.OR P0, PT, R6, 0xbff, !P0 ;  /* 0x00000bff0600780c */ /* 0x000fe40004704470 */
[----:B------:R-:W-:Y:S02]  /*5f80*/  @!P5 LOP3.LUT R122, R132, 0xffff, RZ, 0xc0, !PT ;  /* 0x0000ffff847ad812 */ /* 0x000fe400078ec0ff */
[----:B------:R-:W-:-:S03]  /*5f90*/  LOP3.LUT P1, RZ, R120, 0x10, RZ, 0xc0, !PT ;  /* 0x0000001078ff7812 */ /* 0x000fc6000782c0ff */
[----:B---3--:R0:W-:Y:S06]  /*5fa0*/  @!P5 STS.64 [R8], R122 ;  /* 0x0000007a0800d388 */ /* 0x0081ec0000000a00 */
[C---:B------:R-:W-:Y:S01]  /*5fb0*/  @!P0 LEA R10, R6.reuse, UR4, 0x3 ;  /* 0x00000004060a8c11 */ /* 0x040fe2000f8e18ff */
[----:B------:R-:W-:-:S05]  /*5fc0*/  @!P0 VIADD R6, R6, 0x1 ;  /* 0x0000000106068836 */ /* 0x000fca0000000000 */
[----:B------:R-:W-:Y:S01]  /*5fd0*/  ISETP.GT.U32.OR P1, PT, R6, 0xbff, !P1 ;  /* 0x00000bff0600780c */ /* 0x000fe20004f24470 */
[----:B0-----:R-:W3:Y:S01]  /*5fe0*/  LDL R123, [R1+0x7c] ;  /* 0x00007c00017b7983 */ /* 0x001ee20000100800 */
[----:B------:R-:W-:-:S05]  /*5ff0*/  @!P0 LOP3.LUT R226, R133, 0xffff, RZ, 0xc0, !PT ;  /* 0x0000ffff85e28812 */ /* 0x000fca00078ec0ff */
[----:B----4-:R0:W-:Y:S06]  /*6000*/  @!P0 STS.64 [R10], R226 ;  /* 0x000000e20a008388 */ /* 0x0101ec0000000a00 */
[----:B------:R-:W-:Y:S02]  /*6010*/  @!P1 LEA R12, R6, UR4, 0x3 ;  /* 0x00000004060c9c11 */ /* 0x000fe4000f8e18ff */
[----:B------:R-:W-:Y:S01]  /*6020*/  @!P1 LOP3.LUT R126, R134, 0xffff, RZ, 0xc0, !PT ;  /* 0x0000ffff867e9812 */ /* 0x000fe200078ec0ff */
[----:B0-----:R-:W4:Y:S01]  /*6030*/  LDL R227, [R1+0x78] ;  /* 0x0000780001e37983 */ /* 0x001f220000100800 */
[----:B------:R-:W-:Y:S01]  /*6040*/  @!P1 VIADD R6, R6, 0x1 ;  /* 0x0000000106069836 */ /* 0x000fe20000000000 */
[----:B------:R-:W-:-:S04]  /*6050*/  LOP3.LUT P2, RZ, R120, 0x20, RZ, 0xc0, !PT ;  /* 0x0000002078ff7812 */ /* 0x000fc8000784c0ff */
[C---:B------:R-:W-:Y:S01]  /*6060*/  ISETP.GT.U32.OR P2, PT, R6.reuse, 0xbff, !P2 ;  /* 0x00000bff0600780c */ /* 0x040fe20005744470 */
[----:B--2---:R0:W-:Y:S04]  /*6070*/  @!P1 STS.64 [R12], R126 ;  /* 0x0000007e0c009388 */ /* 0x0041e80000000a00 */
[----:B0-----:R-:W2:Y:S08]  /*6080*/  LDL R127, [R1+0x74] ;  /* 0x00007400017f7983 */ /* 0x001eb00000100800 */
[C---:B------:R-:W-:Y:S01]  /*6090*/  @!P2 LEA R14, R6.reuse, UR4, 0x3 ;  /* 0x00000004060eac11 */ /* 0x040fe2000f8e18ff */
[----:B------:R-:W-:Y:S01]  /*60a0*/  @!P2 VIADD R6, R6, 0x1 ;  /* 0x000000010606a836 */ /* 0x000fe20000000000 */
[----:B------:R-:W-:-:S02]  /*60b0*/  @!P3 PRMT R130, RZ, 0x7610, R130 ;  /* 0x00007610ff82b816 */ /* 0x000fc40000000082 */
[----:B------:R-:W-:-:S04]  /*60c0*/  LOP3.LUT P3, RZ, R120, 0x40, RZ, 0xc0, !PT ;  /* 0x0000004078ff7812 */ /* 0x000fc8000786c0ff */
[----:B------:R-:W-:Y:S02]  /*60d0*/  ISETP.GT.U32.OR P3, PT, R6, 0xbff, !P3 ;  /* 0x00000bff0600780c */ /* 0x000fe40005f64470 */
[----:B------:R-:W-:Y:S02]  /*60e0*/  @!P2 LOP3.LUT R122, R135, 0xffff, RZ, 0xc0, !PT ;  /* 0x0000ffff877aa812 */ /* 0x000fe400078ec0ff */
[----:B------:R-:W-:Y:S02]  /*60f0*/  @!P4 PRMT R131, RZ, 0x7610, R131 ;  /* 0x00007610ff83c816 */ /* 0x000fe40000000083 */
[----:B------:R-:W-:Y:S01]  /*6100*/  LOP3.LUT P4, RZ, R120, 0x80, RZ, 0xc0, !PT ;  /* 0x0000008078ff7812 */ /* 0x000fe2000788c0ff */
[----:B---3--:R0:W-:Y:S06]  /*6110*/  @!P2 STS.64 [R14], R122 ;  /* 0x0000007a0e00a388 */ /* 0x0081ec0000000a00 */
[C---:B------:R-:W-:Y:S01]  /*6120*/  @!P3 LEA R16, R6.reuse, UR4, 0x3 ;  /* 0x000000040610bc11 */ /* 0x040fe2000f8e18ff */
[----:B------:R-:W-:-:S05]  /*6130*/  @!P3 VIADD R6, R6, 0x1 ;  /* 0x000000010606b836 */ /* 0x000fca0000000000 */
[----:B------:R-:W-:Y:S01]  /*6140*/  ISETP.GT.U32.OR P4, PT, R6, 0xbff, !P4 ;  /* 0x00000bff0600780c */ /* 0x000fe20006784470 */
[----:B0-----:R-:W3:Y:S01]  /*6150*/  LDL R123, [R1+0x70] ;  /* 0x00007000017b7983 */ /* 0x001ee20000100800 */
[----:B------:R-:W-:-:S05]  /*6160*/  @!P3 LOP3.LUT R226, R136, 0xffff, RZ, 0xc0, !PT ;  /* 0x0000ffff88e2b812 */ /* 0x000fca00078ec0ff */
[----:B----4-:R0:W-:Y:S06]  /*6170*/  @!P3 STS.64 [R16], R226 ;  /* 0x000000e21000b388 */ /* 0x0101ec0000000a00 */
[C---:B------:R-:W-:Y:S02]  /*6180*/  @!P4 LEA R2, R6.reuse, UR4, 0x3 ;  /* 0x000000040602cc11 */ /* 0x040fe4000f8e18ff */
[----:B------:R-:W-:Y:S01]  /*6190*/  @!P4 LOP3.LUT R126, R137, 0xffff, RZ, 0xc0, !PT ;  /* 0x0000ffff897ec812 */ /* 0x000fe200078ec0ff */
[----:B0-----:R-:W4:Y:S01]  /*61a0*/  LDL R227, [R1+0x6c] ;  /* 0x00006c0001e37983 */ /* 0x001f220000100800 */
[----:B------:R-:W-:Y:S01]  /*61b0*/  @!P5 PRMT R132, RZ, 0x7610, R132 ;  /* 0x00007610ff84d816 */ /* 0x000fe20000000084 */
        /* <DEDUP_REMOVED lines=141> */
[----:B------:R-:W-:Y:S02]  /*6a90*/  @!P4 LOP3.LUT R126, R155, 0xffff, RZ, 0xc0, !PT ;  /* 0x0000ffff9b7ec812 */ /* 0x000fe400078ec0ff */
[----:B------:R-:W-:Y:S01]  /*6aa0*/  @!P5 PRMT R150, RZ, 0x7610, R150 ;  /* 0x00007610ff96d816 */ /* 0x000fe20000000096 */
[----:B0-----:R-:W4:Y:S04]  /*6ab0*/  LDL R227, [R1+0x20] ;  /* 0x0000200001e37983 */ /* 0x001f280000100800 */
[----:B--2---:R0:W-:Y:S04]  /*6ac0*/  @!P4 STS.64 [R10], R126 ;  /* 0x0000007e0a00c388 */ /* 0x0041e80000000a00 */
[----:B0-----:R-:W2:Y:S01]  /*6ad0*/  LDL R127, [R1+0x24] ;  /* 0x00002400017f7983 */ /* 0x001ea20000100800 */
[----:B------:R-:W-:Y:S01]  /*6ae0*/  @!P4 VIADD R6, R6, 0x1 ;  /* 0x000000010606c836 */ /* 0x000fe20000000000 */
[----:B------:R-:W-:-:S04]  /*6af0*/  LOP3.LUT P5, RZ, R120, 0x4000000, RZ, 0xc0, !PT ;  /* 0x0400000078ff7812 */ /* 0x000fc800078ac0ff */
[----:B------:R-:W-:Y:S02]  /*6b00*/  ISETP.GT.U32.OR P5, PT, R6, 0xbff, !P5 ;  /* 0x00000bff0600780c */ /* 0x000fe40006fa4470 */
[----:B------:R-:W-:Y:S02]  /*6b10*/  @!P0 PRMT R151, RZ, 0x7610, R151 ;  /* 0x00007610ff978816 */ /* 0x000fe40000000097 */
[----:B------:R-:W-:-:S09]  /*6b20*/  LOP3.LUT P0, RZ, R120, 0x8000000, RZ, 0xc0, !PT ;  /* 0x0800000078ff7812 */ /* 0x000fd2000780c0ff */
[C---:B------:R-:W-:Y:S01]  /*6b30*/  @!P5 LEA R12, R6.reuse, UR4, 0x3 ;  /* 0x00000004060cdc11 */ /* 0x040fe2000f8e18ff */
[----:B------:R-:W-:Y:S01]  /*6b40*/  @!P5 VIADD R6, R6, 0x1 ;  /* 0x000000010606d836 */ /* 0x000fe20000000000 */
[----:B------:R-:W-:-:S04]  /*6b50*/  @!P5 LOP3.LUT R122, R156, 0xffff, RZ, 0xc0, !PT ;  /* 0x0000ffff9c7ad812 */ /* 0x000fc800078ec0ff */
[C---:B------:R-:W-:Y:S01]  /*6b60*/  ISETP.GT.U32.OR P0, PT, R6.reuse, 0xbff, !P0 ;  /* 0x00000bff0600780c */ /* 0x040fe20004704470 */
[----:B---3--:R0:W-:Y:S04]  /*6b70*/  @!P5 STS.64 [R12], R122 ;  /* 0x0000007a0c00d388 */ /* 0x0081e80000000a00 */
[----:B0-----:R-:W3:Y:S08]  /*6b80*/  LDL R123, [R1+0x1c] ;  /* 0x00001c00017b7983 */ /* 0x001ef00000100800 */
[----:B------:R-:W-:-:S02]  /*6b90*/  @!P0 LEA R14, R6, UR4, 0x3 ;  /* 0x00000004060e8c11 */ /* 0x000fc4000f8e18ff */
[----:B------:R-:W-:Y:S01]  /*6ba0*/  @!P0 LOP3.LUT R126, R157, 0xffff, RZ, 0xc0, !PT ;  /* 0x0000ffff9d7e8812 */ /* 0x000fe200078ec0ff */
[----:B------:R-:W-:Y:S01]  /*6bb0*/  @!P0 VIADD R6, R6, 0x1 ;  /* 0x0000000106068836 */ /* 0x000fe20000000000 */
[----:B------:R-:W-:Y:S02]  /*6bc0*/  @!P1 PRMT R152, RZ, 0x7610, R152 ;  /* 0x00007610ff989816 */ /* 0x000fe40000000098 */
[----:B------:R-:W-:-:S04]  /*6bd0*/  LOP3.LUT P1, RZ, R120, 0x10000000, RZ, 0xc0, !PT ;  /* 0x1000000078ff7812 */ /* 0x000fc8000782c0ff */
[----:B------:R-:W-:Y:S02]  /*6be0*/  ISETP.GT.U32.OR P1, PT, R6, 0xbff, !P1 ;  /* 0x00000bff0600780c */ /* 0x000fe40004f24470 */
[----:B------:R-:W-:Y:S02]  /*6bf0*/  @!P2 PRMT R153, RZ, 0x7610, R153 ;  /* 0x00007610ff99a816 */ /* 0x000fe40000000099 */
[----:B------:R-:W-:-:S09]  /*6c00*/  LOP3.LUT P2, RZ, R120, 0x20000000, RZ, 0xc0, !PT ;  /* 0x2000000078ff7812 */ /* 0x000fd2000784c0ff */
[C---:B------:R-:W-:Y:S01]  /*6c10*/  @!P1 LEA R16, R6.reuse, UR4, 0x3 ;  /* 0x0000000406109c11 */ /* 0x040fe2000f8e18ff */
[----:B------:R-:W-:-:S05]  /*6c20*/  @!P1 VIADD R6, R6, 0x1 ;  /* 0x0000000106069836 */ /* 0x000fca0000000000 */
[----:B------:R-:W-:Y:S02]  /*6c30*/  ISETP.GT.U32.OR P2, PT, R6, 0xbff, !P2 ;  /* 0x00000bff0600780c */ /* 0x000fe40005744470 */
[----:B------:R-:W-:Y:S02]  /*6c40*/  @!P3 PRMT R154, RZ, 0x7610, R154 ;  /* 0x00007610ff9ab816 */ /* 0x000fe4000000009a */
[----:B------:R-:W-:-:S09]  /*6c50*/  LOP3.LUT P3, RZ, R120, 0x40000000, RZ, 0xc0, !PT ;  /* 0x4000000078ff7812 */ /* 0x000fd2000786c0ff */
[C---:B------:R-:W-:Y:S01]  /*6c60*/  @!P2 LEA R4, R6.reuse, UR4, 0x3 ;  /* 0x000000040604ac11 */ /* 0x040fe2000f8e18ff */
[----:B------:R-:W-:-:S05]  /*6c70*/  @!P2 VIADD R6, R6, 0x1 ;  /* 0x000000010606a836 */ /* 0x000fca0000000000 */
[----:B------:R-:W-:Y:S02]  /*6c80*/  ISETP.GT.U32.OR P3, PT, R6, 0xbff, !P3 ;  /* 0x00000bff0600780c */ /* 0x000fe40005f64470 */
[----:B------:R-:W-:Y:S02]  /*6c90*/  @!P4 PRMT R155, RZ, 0x7610, R155 ;  /* 0x00007610ff9bc816 */ /* 0x000fe4000000009b */
[----:B------:R-:W-:Y:S01]  /*6ca0*/  LOP3.LUT P4, RZ, R120, 0x80000000, RZ, 0xc0, !PT ;  /* 0x8000000078ff7812 */ /* 0x000fe2000788c0ff */
[----:B--2---:R0:W-:Y:S04]  /*6cb0*/  @!P0 STS.64 [R14], R126 ;  /* 0x0000007e0e008388 */ /* 0x0041e80000000a00 */
[----:B0-----:R-:W2:Y:S04]  /*6cc0*/  LDL R127, [R1+0x18] ;  /* 0x00001800017f7983 */ /* 0x001ea80000100800 */
[C---:B------:R-:W-:Y:S01]  /*6cd0*/  @!P3 LEA R5, R6.reuse, UR4, 0x3 ;  /* 0x000000040605bc11 */ /* 0x040fe2000f8e18ff */
[----:B------:R-:W-:-:S05]  /*6ce0*/  @!P3 VIADD R6, R6, 0x1 ;  /* 0x000000010606b836 */ /* 0x000fca0000000000 */
[----:B------:R-:W-:Y:S02]  /*6cf0*/  ISETP.GT.U32.OR P4, PT, R6, 0xbff, !P4 ;  /* 0x00000bff0600780c */ /* 0x000fe40006784470 */
[----:B------:R-:W-:Y:S02]  /*6d00*/  @!P5 PRMT R156, RZ, 0x7610, R156 ;  /* 0x00007610ff9cd816 */ /* 0x000fe4000000009c */
[----:B------:R-:W-:-:S09]  /*6d10*/  LOP3.LUT R2, R121, 0x1, RZ, 0xc0, !PT ;  /* 0x0000000179027812 */ /* 0x000fd200078ec0ff */
[C---:B------:R-:W-:Y:S01]  /*6d20*/  @!P4 LEA R8, R6.reuse, UR4, 0x3 ;  /* 0x000000040608cc11 */ /* 0x040fe2000f8e18ff */
[----:B------:R-:W-:-:S05]  /*6d30*/  @!P4 VIADD R6, R6, 0x1 ;  /* 0x000000010606c836 */ /* 0x000fca0000000000 */
[----:B------:R-:W-:-:S04]  /*6d40*/  ISETP.GT.U32.AND P5, PT, R6, 0xbff, PT ;  /* 0x00000bff0600780c */ /* 0x000fc80003fa4070 */
[----:B------:R-:W-:Y:S02]  /*6d50*/  ISETP.NE.U32.OR P5, PT, R2, 0x1, P5 ;  /* 0x000000010200780c */ /* 0x000fe40002fa5470 */
[----:B------:R-:W-:Y:S02]  /*6d60*/  @!P0 PRMT R157, RZ, 0x7610, R157 ;  /* 0x00007610ff9d8816 */ /* 0x000fe4000000009d */
[----:B------:R-:W-:-:S09]  /*6d70*/  LOP3.LUT P0, RZ, R121, 0x2, RZ, 0xc0, !PT ;  /* 0x0000000279ff7812 */ /* 0x000fd2000780c0ff */
[C---:B------:R-:W-:Y:S01]  /*6d80*/  @!P5 LEA R2, R6.reuse, UR4, 0x3 ;  /* 0x000000040602dc11 */ /* 0x040fe2000f8e18ff */
[----:B------:R-:W-:-:S05]  /*6d90*/  @!P5 VIADD R6, R6, 0x1 ;  /* 0x000000010606d836 */ /* 0x000fca0000000000 */
[----:B------:R-:W-:Y:S02]  /*6da0*/  ISETP.GT.U32.OR P0, PT, R6, 0xbff, !P0 ;  /* 0x00000bff0600780c */ /* 0x000fe40004704470 */
[----:B------:R-:W-:Y:S02]  /*6db0*/  @!P1 LOP3.LUT R226, R158, 0xffff, RZ, 0xc0, !PT ;  /* 0x0000ffff9ee29812 */ /* 0x000fe400078ec0ff */
[----:B------:R-:W-:-:S03]  /*6dc0*/  @!P1 PRMT R158, RZ, 0x7610, R158 ;  /* 0x00007610ff9e9816 */ /* 0x000fc6000000009e */
[----:B----4-:R0:W-:Y:S01]  /*6dd0*/  @!P1 STS.64 [R16], R226 ;  /* 0x000000e210009388 */ /* 0x0101e20000000a00 */
[----:B------:R-:W-:-:S05]  /*6de0*/  LOP3.LUT P1, RZ, R121, 0x4, RZ, 0xc0, !PT ;  /* 0x0000000479ff7812 */ /* 0x000fca000782c0ff */
[C---:B------:R-:W-:Y:S01]  /*6df0*/  @!P0 LEA R10, R6.reuse, UR4, 0x3 ;  /* 0x00000004060a8c11 */ /* 0x040fe2000f8e18ff */
[----:B------:R-:W-:-:S05]  /*6e00*/  @!P0 VIADD R6, R6, 0x1 ;  /* 0x0000000106068836 */ /* 0x000fca0000000000 */
[----:B------:R-:W-:Y:S01]  /*6e10*/  ISETP.GT.U32.OR P1, PT, R6, 0xbff, !P1 ;  /* 0x00000bff0600780c */ /* 0x000fe20004f24470 */
[----:B0-----:R0:W5:Y:S01]  /*6e20*/  LDL.LU.64 R226, [R1+0xa8] ;  /* 0x0000a80001e27983 */ /* 0x0011620000300a00 */
[----:B------:R-:W-:Y:S02]  /*6e30*/  @!P2 LOP3.LUT R122, R159, 0xffff, RZ, 0xc0, !PT ;  /* 0x0000ffff9f7aa812 */ /* 0x000fe400078ec0ff */
[----:B------:R-:W-:-:S03]  /*6e40*/  @!P2 PRMT R159, RZ, 0x7610, R159 ;  /* 0x00007610ff9fa816 */ /* 0x000fc6000000009f */
[----:B---3--:R1:W-:Y:S01]  /*6e50*/  @!P2 STS.64 [R4], R122 ;  /* 0x0000007a0400a388 */ /* 0x0083e20000000a00 */
[----:B------:R-:W-:-:S05]  /*6e60*/  LOP3.LUT P2, RZ, R121, 0x8, RZ, 0xc0, !PT ;  /* 0x0000000879ff7812 */ /* 0x000fca000784c0ff */
[C---:B------:R-:W-:Y:S01]  /*6e70*/  @!P1 LEA R12, R6.reuse, UR4, 0x3 ;  /* 0x00000004060c9c11 */ /* 0x040fe2000f8e18ff */
[----:B------:R-:W-:-:S05]  /*6e80*/  @!P1 VIADD R6, R6, 0x1 ;  /* 0x0000000106069836 */ /* 0x000fca0000000000 */
[----:B------:R-:W-:Y:S01]  /*6e90*/  ISETP.GT.U32.OR P2, PT, R6, 0xbff, !P2 ;  /* 0x00000bff0600780c */ /* 0x000fe20005744470 */
[----:B-1----:R0:W5:Y:S01]  /*6ea0*/  LDL.LU R122, [R1+0xa0] ;  /* 0x0000a000017a7983 */ /* 0x0021620000300800 */
[----:B------:R-:W-:Y:S02]  /*6eb0*/  @!P3 LOP3.LUT R126, R160, 0xffff, RZ, 0xc0, !PT ;  /* 0x0000ffffa07eb812 */ /* 0x000fe400078ec0ff */
[----:B------:R-:W-:-:S09]  /*6ec0*/  @!P3 PRMT R160, RZ, 0x7610, R160 ;  /* 0x00007610ffa0b816 */ /* 0x000fd200000000a0 */
[C---:B------:R-:W-:Y:S01]  /*6ed0*/  @!P2 LEA R14, R6.reuse, UR4, 0x3 ;  /* 0x00000004060eac11 */ /* 0x040fe2000f8e18ff */
[----:B------:R-:W-:Y:S01]  /*6ee0*/  @!P2 VIADD R6, R6, 0x1 ;  /* 0x000000010606a836 */ /* 0x000fe20000000000 */
[----:B------:R-:W-:Y:S02]  /*6ef0*/  @!P4 LOP3.LUT R250, R161, 0xffff, RZ, 0xc0, !PT ;  /* 0x0000ffffa1fac812 */ /* 0x000fe400078ec0ff */
[----:B------:R-:W-:Y:S02]  /*6f00*/  @!P4 PRMT R161, RZ, 0x7610, R161 ;  /* 0x00007610ffa1c816 */ /* 0x000fe400000000a1 */
[----:B------:R-:W-:Y:S02]  /*6f10*/  @!P5 LOP3.LUT R248, R162, 0xffff, RZ, 0xc0, !PT ;  /* 0x0000ffffa2f8d812 */ /* 0x000fe400078ec0ff */
[----:B------:R-:W-:Y:S02]  /*6f20*/  @!P5 PRMT R162, RZ, 0x7610, R162 ;  /* 0x00007610ffa2d816 */ /* 0x000fe400000000a2 */
[----:B------:R-:W-:-:S02]  /*6f30*/  @!P0 LOP3.LUT R246, R163, 0xffff, RZ, 0xc0, !PT ;  /* 0x0000ffffa3f68812 */ /* 0x000fc400078ec0ff */
[----:B------:R-:W-:Y:S02]  /*6f40*/  @!P0 PRMT R163, RZ, 0x7610, R163 ;  /* 0x00007610ffa38816 */ /* 0x000fe400000000a3 */
[----:B------:R-:W-:Y:S02]  /*6f50*/  @!P1 LOP3.LUT R244, R164, 0xffff, RZ, 0xc0, !PT ;  /* 0x0000ffffa4f49812 */ /* 0x000fe400078ec0ff */
[----:B------:R-:W-:Y:S02]  /*6f60*/  @!P1 PRMT R164, RZ, 0x7610, R164 ;  /* 0x00007610ffa49816 */ /* 0x000fe400000000a4 */
[----:B------:R-:W-:Y:S02]  /*6f70*/  @!P2 LOP3.LUT R242, R165, 0xffff, RZ, 0xc0, !PT ;  /* 0x0000ffffa5f2a812 */ /* 0x000fe400078ec0ff */
[----:B------:R-:W-:Y:S01]  /*6f80*/  @!P2 PRMT R165, RZ, 0x7610, R165 ;  /* 0x00007610ffa5a816 */ /* 0x000fe200000000a5 */
[----:B--2---:R1:W-:Y:S01]  /*6f90*/  @!P3 STS.64 [R5], R126 ;  /* 0x0000007e0500b388 */ /* 0x0043e20000000a00 */
[----:B------:R-:W-:-:S04]  /*6fa0*/  LOP3.LUT P3, RZ, R121, 0x10, RZ, 0xc0, !PT ;  /* 0x0000001079ff7812 */ /* 0x000fc8000786c0ff */
[----:B------:R-:W-:Y:S01]  /*6fb0*/  ISETP.GT.U32.OR P3, PT, R6, 0xbff, !P3 ;  /* 0x00000bff0600780c */ /* 0x000fe20005f64470 */
[----:B------:R2:W-:Y:S01]  /*6fc0*/  @!P4 STS.64 [R8], R250 ;  /* 0x000000fa0800c388 */ /* 0x0005e20000000a00 */
[----:B------:R-:W-:-:S11]  /*6fd0*/  LOP3.LUT P4, RZ, R121, 0x20, RZ, 0xc0, !PT ;  /* 0x0000002079ff7812 */ /* 0x000fd6000788c0ff */
[C---:B------:R-:W-:Y:S01]  /*6fe0*/  @!P3 LEA R4, R6.reuse, UR4, 0x3 ;  /* 0x000000040604bc11 */ /* 0x040fe2000f8e18ff */
[----:B------:R-:W-:-:S05]  /*6ff0*/  @!P3 VIADD R6, R6, 0x1 ;  /* 0x000000010606b836 */ /* 0x000fca0000000000 */
[----:B------:R-:W-:Y:S01]  /*7000*/  ISETP.GT.U32.OR P4, PT, R6, 0xbff, !P4 ;  /* 0x00000bff0600780c */ /* 0x000fe20006784470 */
[----:B------:R3:W-:Y:S01]  /*7010*/  @!P5 STS.64 [R2], R248 ;  /* 0x000000f80200d388 */ /* 0x0007e20000000a00 */
[----:B------:R-:W-:-:S11]  /*7020*/  LOP3.LUT P5, RZ, R121, 0x40, RZ, 0xc0, !PT ;  /* 0x0000004079ff7812 */ /* 0x000fd600078ac0ff */
[C---:B-1----:R-:W-:Y:S01]  /*7030*/  @!P4 LEA R5, R6.reuse, UR4, 0x3 ;  /* 0x000000040605cc11 */ /* 0x042fe2000f8e18ff */
[----:B------:R-:W-:-:S05]  /*7040*/  @!P4 VIADD R6, R6, 0x1 ;  /* 0x000000010606c836 */ /* 0x000fca0000000000 */
[----:B------:R-:W-:Y:S01]  /*7050*/  ISETP.GT.U32.OR P5, PT, R6, 0xbff, !P5 ;  /* 0x00000bff0600780c */ /* 0x000fe20006fa4470 */
[----:B------:R-:W-:Y:S01]  /*7060*/  @!P0 STS.64 [R10], R246 ;  /* 0x000000f60a008388 */ /* 0x000fe20000000a00 */
[----:B------:R-:W-:-:S11]  /*7070*/  LOP3.LUT P0, RZ, R121, 0x80, RZ, 0xc0, !PT ;  /* 0x0000008079ff7812 */ /* 0x000fd6000780c0ff */
[C---:B--2---:R-:W-:Y:S01]  /*7080*/  @!P5 LEA R8, R6.reuse, UR4, 0x3 ;  /* 0x000000040608dc11 */ /* 0x044fe2000f8e18ff */
[----:B------:R-:W-:-:S05]  /*7090*/  @!P5 VIADD R6, R6, 0x1 ;  /* 0x000000010606d836 */ /* 0x000fca0000000000 */
[----:B------:R-:W-:Y:S01]  /*70a0*/  ISETP.GT.U32.OR P0, PT, R6, 0xbff, !P0 ;  /* 0x00000bff0600780c */ /* 0x000fe20004704470 */
[----:B------:R-:W-:Y:S01]  /*70b0*/  @!P1 STS.64 [R12], R244 ;  /* 0x000000f40c009388 */ /* 0x000fe20000000a00 */
[----:B------:R-:W-:-:S11]  /*70c0*/  LOP3.LUT P1, RZ, R121, 0x100, RZ, 0xc0, !PT ;  /* 0x0000010079ff7812 */ /* 0x000fd6000782c0ff */
[C---:B---3--:R-:W-:Y:S01]  /*70d0*/  @!P0 LEA R2, R6.reuse, UR4, 0x3 ;  /* 0x0000000406028c11 */ /* 0x048fe2000f8e18ff */
[----:B------:R-:W-:-:S05]  /*70e0*/  @!P0 VIADD R6, R6, 0x1 ;  /* 0x0000000106068836 */ /* 0x000fca0000000000 */
[----:B------:R-:W-:Y:S01]  /*70f0*/  ISETP.GT.U32.OR P1, PT, R6, 0xbff, !P1 ;  /* 0x00000bff0600780c */ /* 0x000fe20004f24470 */
[----:B------:R-:W-:Y:S01]  /*7100*/  @!P2 STS.64 [R14], R242 ;  /* 0x000000f20e00a388 */ /* 0x000fe20000000a00 */
[----:B------:R-:W-:-:S11]  /*7110*/  LOP3.LUT P2, RZ, R121, 0x200, RZ, 0xc0, !PT ;  /* 0x0000020079ff7812 */ /* 0x000fd6000784c0ff */
[C---:B------:R-:W-:Y:S01]  /*7120*/  @!P1 LEA R16, R6.reuse, UR4, 0x3 ;  /* 0x0000000406109c11 */ /* 0x040fe2000f8e18ff */
[----:B------:R-:W-:-:S05]  /*7130*/  @!P1 VIADD R6, R6, 0x1 ;  /* 0x0000000106069836 */ /* 0x000fca0000000000 */
[----:B------:R-:W-:Y:S02]  /*7140*/  ISETP.GT.U32.OR P2, PT, R6, 0xbff, !P2 ;  /* 0x00000bff0600780c */ /* 0x000fe40005744470 */
[----:B------:R-:W-:Y:S02]  /*7150*/  @!P3 LOP3.LUT R240, R166, 0xffff, RZ, 0xc0, !PT ;  /* 0x0000ffffa6f0b812 */ /* 0x000fe400078ec0ff */
[----:B------:R-:W-:-:S03]  /*7160*/  @!P3 PRMT R166, RZ, 0x7610, R166 ;  /* 0x00007610ffa6b816 */ /* 0x000fc600000000a6 */
[----:B------:R1:W-:Y:S01]  /*7170*/  @!P3 STS.64 [R4], R240 ;  /* 0x000000f00400b388 */ /* 0x0003e20000000a00 */
[----:B------:R-:W-:-:S05]  /*7180*/  LOP3.LUT P3, RZ, R121, 0x400, RZ, 0xc0, !PT ;  /* 0x0000040079ff7812 */ /* 0x000fca000786c0ff */
        /* <DEDUP_REMOVED lines=14> */
[C---:B-1----:R-:W-:Y:S01]  /*7270*/  @!P4 LEA R4, R6.reuse, UR4, 0x3 ;  /* 0x000000040604cc11 */ /* 0x042fe2000f8e18ff */
[----:B------:R-:W-:-:S05]  /*7280*/  @!P4 VIADD R6, R6, 0x1 ;  /* 0x000000010606c836 */ /* 0x000fca0000000000 */
[----:B------:R-:W-:Y:S02]  /*7290*/  ISETP.GT.U32.OR P5, PT, R6, 0xbff, !P5 ;  /* 0x00000bff0600780c */ /* 0x000fe40006fa4470 */
[----:B------:R-:W-:Y:S02]  /*72a0*/  @!P0 LOP3.LUT R234, R169, 0xffff, RZ, 0xc0, !PT ;  /* 0x0000ffffa9ea8812 */ /* 0x000fe400078ec0ff */
[----:B------:R-:W-:-:S03]  /*72b0*/  @!P0 PRMT R169, RZ, 0x7610, R169 ;  /* 0x00007610ffa98816 */ /* 0x000fc600000000a9 */
[----:B------:R1:W-:Y:S01]  /*72c0*/  @!P0 STS.64 [R2], R234 ;  /* 0x000000ea02008388 */ /* 0x0003e20000000a00 */
[----:B------:R-:W-:-:S05]  /*72d0*/  LOP3.LUT P0, RZ, R121, 0x2000, RZ, 0xc0, !PT ;  /* 0x0000200079ff7812 */ /* 0x000fca000780c0ff */
[C---:B--2---:R-:W-:Y:S01]  /*72e0*/  @!P5 LEA R5, R6.reuse, UR4, 0x3 ;  /* 0x000000040605dc11 */ /* 0x044fe2000f8e18ff */
[----:B------:R-:W-:-:S05]  /*72f0*/  @!P5 VIADD R6, R6, 0x1 ;  /* 0x000000010606d836 */ /* 0x000fca0000000000 */
[----:B------:R-:W-:Y:S02]  /*7300*/  ISETP.GT.U32.OR P0, PT, R6, 0xbff, !P0 ;  /* 0x00000bff0600780c */ /* 0x000fe40004704470 */
[----:B---3--:R-:W-:Y:S02]  /*7310*/  @!P1 LOP3.LUT R8, R170, 0xffff, RZ, 0xc0, !PT ;  /* 0x0000ffffaa089812 */ /* 0x008fe400078ec0ff */
        /* <DEDUP_REMOVED lines=20> */
[----:B------:R-:W-:Y:S02]  /*7460*/  @!P4 LOP3.LUT R14, R173, 0xffff, RZ, 0xc0, !PT ;  /* 0x0000ffffad0ec812 */ /* 0x000fe400078ec0ff */
[----:B------:R-:W-:-:S03]  /*7470*/  @!P4 PRMT R173, RZ, 0x7610, R173 ;  /* 0x00007610ffadc816 */ /* 0x000fc600000000ad */
[----:B------:R2:W-:Y:S01]  /*7480*/  @!P4 STS.64 [R4], R14 ;  /* 0x0000000e0400c388 */ /* 0x0005e20000000a00 */
[----:B------:R-:W-:-:S05]  /*7490*/  LOP3.LUT P4, RZ, R121, 0x20000, RZ, 0xc0, !PT ;  /* 0x0002000079ff7812 */ /* 0x000fca000788c0ff */
[C---:B---3--:R-:W-:Y:S01]  /*74a0*/  @!P3 LEA R10, R6.reuse, UR4, 0x3 ;  /* 0x00000004060abc11 */ /* 0x048fe2000f8e18ff */
        /* <DEDUP_REMOVED lines=23> */
[----:B-1----:R-:W-:Y:S02]  /*7620*/  @!P2 LOP3.LUT R22, R177, 0xffff, RZ, 0xc0, !PT ;  /* 0x0000ffffb116a812 */ /* 0x002fe400078ec0ff */
        /* <DEDUP_REMOVED lines=43> */
[----:B------:R-:W-:Y:S01]  /*78e0*/  @!P2 STS.64 [R2], R34 ;  /* 0x000000220200a388 */ /* 0x000fe20000000a00 */
        /* <DEDUP_REMOVED lines=33> */
[----:B------:R-:W-:Y:S02]  /*7b00*/  @!P1 PRMT R188, RZ, 0x7610, R188 ;  /* 0x00007610ffbc9816 */ /* 0x000fe400000000bc */
[----:B------:R-:W-:Y:S01]  /*7b10*/  LOP3.LUT R2, R124, 0x1, RZ, 0xc0, !PT ;  /* 0x000000017c027812 */ /* 0x000fe200078ec0ff */
[----:B------:R2:W-:Y:S06]  /*7b20*/  @!P1 STS.64 [R5], R44 ;  /* 0x0000002c05009388 */ /* 0x0005ec0000000a00 */
[C---:B---3--:R-:W-:Y:S01]  /*7b30*/  @!P0 LEA R12, R6.reuse, UR4, 0x3 ;  /* 0x00000004060c8c11 */ /* 0x048fe2000f8e18ff */
[----:B------:R-:W-:-:S05]  /*7b40*/  @!P0 VIADD R6, R6, 0x1 ;  /* 0x0000000106068836 */ /* 0x000fca0000000000 */
[----:B------:R-:W-:-:S04]  /*7b50*/  ISETP.GT.U32.AND P1, PT, R6, 0xbff, PT ;  /* 0x00000bff0600780c */ /* 0x000fc80003f24070 */
[----:B------:R-:W-:Y:S02]  /*7b60*/  ISETP.NE.U32.OR P1, PT, R2, 0x1, P1 ;  /* 0x000000010200780c */ /* 0x000fe40000f25470 */
        /* <DEDUP_REMOVED lines=9> */
[----:B------:R-:W-:Y:S01]  /*7c00*/  @!P3 STS.64 [R16], R48 ;  /* 0x000000301000b388 */ /* 0x000fe20000000a00 */
        /* <DEDUP_REMOVED lines=208> */
[----:B------:R-:W-:Y:S02]  /*8910*/  @!P4 LOP3.LUT R110, R222, 0xffff, RZ, 0xc0, !PT ;  /* 0x0000ffffde6ec812 */ /* 0x000fe400078ec0ff */
[----:B------:R-:W-:Y:S02]  /*8920*/  @!P5 LOP3.LUT R112, R223, 0xffff, RZ, 0xc0, !PT ;  /* 0x0000ffffdf70d812 */ /* 0x000fe400078ec0ff */
[----:B------:R-:W-:Y:S01]  /*8930*/  @!P0 LOP3.LUT R114, R224, 0xffff, RZ, 0xc0, !PT ;  /* 0x0000ffffe0728812 */ /* 0x000fe200078ec0ff */
[----:B------:R0:W-:Y:S01]  /*8940*/  @!P3 STS.64 [R10], R108 ;  /* 0x0000006c0a00b388 */ /* 0x0001e20000000a00 */
[----:B------:R-:W-:-:S03]  /*8950*/  @!P1 LOP3.LUT R116, R225, 0xffff, RZ, 0xc0, !PT ;  /* 0x0000ffffe1749812 */ /* 0x000fc600078ec0ff */
[----:B-1----:R-:W-:Y:S01]  /*8960*/  @!P2 LEA R8, R6, UR4, 0x3 ;  /* 0x000000040608ac11 */ /* 0x002fe2000f8e18ff */
[----:B------:R0:W-:Y:S01]  /*8970*/  @!P4 STS.64 [R12], R110 ;  /* 0x0000006e0c00c388 */ /* 0x0001e20000000a00 */
[----:B------:R-:W-:-:S03]  /*8980*/  @!P2 LOP3.LUT R118, R129, 0xffff, RZ, 0xc0, !PT ;  /* 0x0000ffff8176a812 */ /* 0x000fc600078ec0ff */
[----:B------:R0:W-:Y:S04]  /*8990*/  @!P5 STS.64 [R16], R112 ;  /* 0x000000701000d388 */ /* 0x0001e80000000a00 */
[----:B------:R0:W-:Y:S04]  /*89a0*/  @!P0 STS.64 [R4], R114 ;  /* 0x0000007204008388 */ /* 0x0001e80000000a00 */
[----:B------:R0:W-:Y:S04]  /*89b0*/  @!P1 STS.64 [R5], R116 ;  /* 0x0000007405009388 */ /* 0x0001e80000000a00 */
[----:B------:R0:W-:Y:S01]  /*89c0*/  @!P2 STS.64 [R8], R118 ;  /* 0x000000760800a388 */ /* 0x0001e20000000a00 */
[----:B------:R-:W-:Y:S01]  /*89d0*/  IMAD.MOV.U32 R2, RZ, RZ, RZ ;  /* 0x000000ffff027224 */ /* 0x000fe200078e00ff */
[----:B------:R-:W-:Y:S01]  /*89e0*/  @!P3 PRMT R221, RZ, 0x7610, R221 ;  /* 0x00007610ffddb816 */ /* 0x000fe200000000dd */
[----:B------:R-:W-:Y:S01]  /*89f0*/  @!P2 VIADD R6, R6, 0x1 ;  /* 0x000000010606a836 */ /* 0x000fe20000000000 */
[----:B------:R-:W-:-:S02]  /*8a00*/  @!P4 PRMT R222, RZ, 0x7610, R222 ;  /* 0x00007610ffdec816 */ /* 0x000fc400000000de */
[----:B------:R-:W-:Y:S02]  /*8a10*/  @!P5 PRMT R223, RZ, 0x7610, R223 ;  /* 0x00007610ffdfd816 */ /* 0x000fe400000000df */
[----:B------:R-:W-:Y:S02]  /*8a20*/  @!P0 PRMT R224, RZ, 0x7610, R224 ;  /* 0x00007610ffe08816 */ /* 0x000fe400000000e0 */
[----:B------:R-:W-:Y:S02]  /*8a30*/  @!P1 PRMT R225, RZ, 0x7610, R225 ;  /* 0x00007610ffe19816 */ /* 0x000fe400000000e1 */
[----:B0-----:R-:W-:-:S07]  /*8a40*/  @!P2 PRMT R129, RZ, 0x7610, R129 ;  /* 0x00007610ff81a816 */ /* 0x001fce0000000081 */
.L_x_76:
[----:B--2---:R-:W-:-:S05]  /*8a50*/  VIADD R4, R2, 0x60 ;  /* 0x0000006002047836 */ /* 0x004fca0000000000 */
[----:B------:R-:W-:-:S05]  /*8a60*/  SHF.R.U32.HI R4, RZ, 0x5, R4 ;  /* 0x00000005ff047819 */ /* 0x000fca0000011604 */
[----:B------:R-:W-:-:S06]  /*8a70*/  IMAD R10, R4, 0x4, R1 ;  /* 0x00000004040a7824 */ /* 0x000fcc00078e0201 */
[----:B------:R-:W2:Y:S01]  /*8a80*/  LDL R10, [R10] ;  /* 0x000000000a0a7983 */ /* 0x000ea20000100800 */
[C---:B------:R-:W-:Y:S01]  /*8a90*/  LOP3.LUT R5, R2.reuse, 0x18, RZ, 0xc0, !PT ;  /* 0x0000001802057812 */ /* 0x040fe200078ec0ff */
[----:B------:R-:W-:Y:S01]  /*8aa0*/  IMAD R8, R2, 0x100, R128 ;  /* 0x0000010002087824 */ /* 0x000fe200078e0280 */
[----:B------:R-:W-:Y:S01]  /*8ab0*/  ISETP.GT.U32.AND P1, PT, R6, 0xbff, PT ;  /* 0x00000bff0600780c */ /* 0x000fe20003f24070 */
[C---:B------:R-:W-:Y:S02]  /*8ac0*/  VIADD R12, R2.reuse, 0x1 ;  /* 0x00000001020c7836 */ /* 0x040fe40000000000 */
[----:B------:R-:W-:Y:S01]  /*8ad0*/  VIADD R14, R2, 0x2 ;  /* 0x00000002020e7836 */ /* 0x000fe20000000000 */
[----:B------:R-:W-:-:S04]  /*8ae0*/  LEA R8, R8, UR4, 0x1 ;  /* 0x0000000408087c11 */ /* 0x000fc8000f8e08ff */
[----:B------:R-:W-:Y:S02]  /*8af0*/  LOP3.LUT R121, R14, 0x1a, RZ, 0xc0, !PT ;  /* 0x0000001a0e797812 */ /* 0x000fe400078ec0ff */
[--C-:B--2---:R-:W-:Y:S02]  /*8b00*/  SHF.R.U32.HI R5, RZ, R5, R10.reuse ;  /* 0x00000005ff057219 */ /* 0x104fe4000001160a */
[----:B------:R-:W-:Y:S02]  /*8b10*/  SHF.R.U32.HI R121, RZ, R121, R10 ;  /* 0x00000079ff797219 */ /* 0x000fe4000001160a */
[----:B------:R-:W-:Y:S02]  /*8b20*/  LOP3.LUT R5, R5, 0x1, RZ, 0xc0, !PT ;  /* 0x0000000105057812 */ /* 0x000fe400078ec0ff */
[----:B------:R-:W-:Y:S02]  /*8b30*/  LOP3.LUT R121, R121, 0x1, RZ, 0xc0, !PT ;  /* 0x0000000179797812 */ /* 0x000fe400078ec0ff */
[----:B------:R-:W-:-:S02]  /*8b40*/  ISETP.NE.U32.OR P1, PT, R5, 0x1, P1 ;  /* 0x000000010500780c */ /* 0x000fc40000f25470 */
[----:B------:R-:W-:-:S04]  /*8b50*/  LOP3.LUT R5, R12, 0x19, RZ, 0xc0, !PT ;  /* 0x000000190c057812 */ /* 0x000fc800078ec0ff */
[----:B------:R-:W-:-:S04]  /*8b60*/  SHF.R.U32.HI R5, RZ, R5, R10 ;  /* 0x00000005ff057219 */ /* 0x000fc8000001160a */
[----:B------:R-:W-:-:S03]  /*8b70*/  LOP3.LUT R5, R5, 0x1, RZ, 0xc0, !PT ;  /* 0x0000000105057812 */ /* 0x000fc600078ec0ff */
[----:B------:R-:W0:Y:S01]  /*8b80*/  @!P1 LDS.U16 R4, [R8+0x6000] ;  /* 0x0060000008049984 */ /* 0x000e220000000400 */
[C---:B------:R-:W-:Y:S01]  /*8b90*/  @!P1 LEA R16, R6.reuse, UR4, 0x3 ;  /* 0x0000000406109c11 */ /* 0x040fe2000f8e18ff */
[----:B------:R-:W-:-:S05]  /*8ba0*/  @!P1 VIADD R6, R6, 0x1 ;  /* 0x0000000106069836 */ /* 0x000fca0000000000 */
[----:B------:R-:W-:-:S04]  /*8bb0*/  ISETP.GT.U32.AND P2, PT, R6, 0xbff, PT ;  /* 0x00000bff0600780c */ /* 0x000fc80003f44070 */
[----:B------:R-:W-:Y:S01]  /*8bc0*/  ISETP.NE.U32.OR P2, PT, R5, 0x1, P2 ;  /* 0x000000010500780c */ /* 0x000fe20001745470 */
[----:B-----5:R-:W-:-:S12]  /*8bd0*/  @!P1 IMAD.IADD R5, R227, 0x1, R2 ;  /* 0x00000001e3059824 */ /* 0x020fd800078e0202 */
[C---:B------:R-:W-:Y:S01]  /*8be0*/  @!P2 LEA R18, R6.reuse, UR4, 0x3 ;  /* 0x000000040612ac11 */ /* 0x040fe2000f8e18ff */
[----:B------:R-:W-:-:S05]  /*8bf0*/  @!P2 VIADD R6, R6, 0x1 ;  /* 0x000000010606a836 */ /* 0x000fca0000000000 */
[----:B------:R-:W-:-:S04]  /*8c00*/  ISETP.GT.U32.AND P0, PT, R6, 0xbff, PT ;  /* 0x00000bff0600780c */ /* 0x000fc80003f04070 */
[----:B------:R-:W-:Y:S01]  /*8c10*/  ISETP.NE.U32.OR P0, PT, R121, 0x1, P0 ;  /* 0x000000017900780c */ /* 0x000fe20000705470 */
[----:B0-----:R0:W-:Y:S04]  /*8c20*/  @!P1 STS.64 [R16], R4 ;  /* 0x0000000410009388 */ /* 0x0011e80000000a00 */
[----:B------:R-:W1:Y:S04]  /*8c30*/  @!P2 LDS.U16 R4, [R8+0x6200] ;  /* 0x006200000804a984 */ /* 0x000e680000000400 */
[----:B------:R-:W-:Y:S01]  /*8c40*/  @!P1 STS.U16 [R8+0x6000], RZ ;  /* 0x006000ff08009388 */ /* 0x000fe20000000400 */
[----:B0-----:R-:W-:-:S03]  /*8c50*/  @!P2 IMAD.IADD R5, R227, 0x1, R12 ;  /* 0x00000001e305a824 */ /* 0x001fc600078e020c */
[----:B------:R-:W-:Y:S01]  /*8c60*/  @!P0 LEA R16, R6, UR4, 0x3 ;  /* 0x0000000406108c11 */ /* 0x000fe2000f8e18ff */
[----:B------:R-:W-:Y:S02]  /*8c70*/  VIADD R12, R2, 0x3 ;  /* 0x00000003020c7836 */ /* 0x000fe40000000000 */
[----:B------:R-:W-:-:S03]  /*8c80*/  @!P0 VIADD R6, R6, 0x1 ;  /* 0x0000000106068836 */ /* 0x000fc60000000000 */
[----:B------:R-:W-:Y:S02]  /*8c90*/  LOP3.LUT R121, R12, 0x1b, RZ, 0xc0, !PT ;  /* 0x0000001b0c797812 */ /* 0x000fe400078ec0ff */
[----:B------:R-:W-:Y:S02]  /*8ca0*/  ISETP.GT.U32.AND P1, PT, R6, 0xbff, PT ;  /* 0x00000bff0600780c */ /* 0x000fe40003f24070 */
[----:B------:R-:W-:-:S04]  /*8cb0*/  SHF.R.U32.HI R121, RZ, R121, R10 ;  /* 0x00000079ff797219 */ /* 0x000fc8000001160a */
[----:B------:R-:W-:-:S04]  /*8cc0*/  LOP3.LUT R121, R121, 0x1, RZ, 0xc0, !PT ;  /* 0x0000000179797812 */ /* 0x000fc800078ec0ff */
[----:B------:R-:W-:Y:S01]  /*8cd0*/  ISETP.NE.U32.OR P1, PT, R121, 0x1, P1 ;  /* 0x000000017900780c */ /* 0x000fe20000f25470 */
[----:B-1----:R0:W-:Y:S04]  /*8ce0*/  @!P2 STS.64 [R18], R4 ;  /* 0x000000041200a388 */ /* 0x0021e80000000a00 */
        /* <DEDUP_REMOVED lines=41> */
[----:B------:R-:W-:Y:S02]  /*8f80*/  @!P1 VIADD R6, R6, 0x1 ;  /* 0x0000000106069836 */ /* 0x000fe40000000000 */
[----:B------:R-:W-:Y:S01]  /*8f90*/  VIADD R2, R2, 0x8 ;  /* 0x0000000802027836 */ /* 0x000fe20000000000 */
[----:B------:R-:W-:Y:S02]  /*8fa0*/  SHF.R.W.U32.HI R10, RZ, R12, R10 ;  /* 0x0000000cff0a7219 */ /* 0x000fe40000011e0a */
[----:B------:R-:W-:Y:S02]  /*8fb0*/  ISETP.GT.U32.AND P2, PT, R6, 0xbff, PT ;  /* 0x00000bff0600780c */ /* 0x000fe40003f44070 */
[----:B------:R-:W-:-:S04]  /*8fc0*/  LOP3.LUT R10, R10, 0x1, RZ, 0xc0, !PT ;  /* 0x000000010a0a7812 */ /* 0x000fc800078ec0ff */
[----:B------:R-:W-:-:S13]  /*8fd0*/  ISETP.NE.U32.OR P2, PT, R10, 0x1, P2 ;  /* 0x000000010a00780c */ /* 0x000fda0001745470 */
[C---:B------:R-:W-:Y:S01]  /*8fe0*/  @!P2 LEA R10, R6.reuse, UR4, 0x3 ;  /* 0x00000004060aac11 */ /* 0x040fe2000f8e18ff */
[----:B------:R-:W-:Y:S01]  /*8ff0*/  @!P2 VIADD R6, R6, 0x1 ;  /* 0x000000010606a836 */ /* 0x000fe20000000000 */
[----:B-1----:R0:W-:Y:S04]  /*9000*/  @!P0 STS.64 [R18], R4 ;  /* 0x0000000412008388 */ /* 0x0021e80000000a00 */
[----:B------:R-:W1:Y:S04]  /*9010*/  @!P1 LDS.U16 R4, [R8+0x6c00] ;  /* 0x006c000008049984 */ /* 0x000e680000000400 */
[----:B------:R-:W-:Y:S01]  /*9020*/  @!P0 STS.U16 [R8+0x6a00], RZ ;  /* 0x006a00ff08008388 */ /* 0x000fe20000000400 */
[----:B------:R-:W-:Y:S01]  /*9030*/  ISETP.NE.AND P0, PT, R2, 0x60, PT ;  /* 0x000000600200780c */ /* 0x000fe20003f05270 */
[----:B0-----:R-:W-:-:S05]  /*9040*/  @!P1 IMAD.IADD R5, R227, 0x1, R14 ;  /* 0x00000001e3059824 */ /* 0x001fca00078e020e */
[----:B-1----:R0:W-:Y:S04]  /*9050*/  @!P1 STS.64 [R16], R4 ;  /* 0x0000000410009388 */ /* 0x0021e80000000a00 */
[----:B------:R-:W1:Y:S04]  /*9060*/  @!P2 LDS.U16 R4, [R8+0x6e00] ;  /* 0x006e00000804a984 */ /* 0x000e680000000400 */
[----:B------:R2:W-:Y:S01]  /*9070*/  @!P1 STS.U16 [R8+0x6c00], RZ ;  /* 0x006c00ff08009388 */ /* 0x0005e20000000400 */
[----:B0-----:R-:W-:-:S05]  /*9080*/  @!P2 IMAD.IADD R5, R227, 0x1, R12 ;  /* 0x00000001e305a824 */ /* 0x001fca00078e020c */
[----:B-1----:R2:W-:Y:S04]  /*9090*/  @!P2 STS.64 [R10], R4 ;  /* 0x000000040a00a388 */ /* 0x0025e80000000a00 */
[----:B------:R2:W-:Y:S01]  /*90a0*/  @!P2 STS.U16 [R8+0x6e00], RZ ;  /* 0x006e00ff0800a388 */ /* 0x0005e20000000400 */
[----:B------:R-:W-:Y:S05]  /*90b0*/  @P0 BRA `(.L_x_76) ;  /* 0xfffffff800640947 */ /* 0x000fea000383ffff */
.L_x_75:
[----:B------:R-:W0:Y:S01]  /*90c0*/  LDCU UR10, c[0x0][0x3d4] ;  /* 0x00007a80ff0a77ac */ /* 0x000e220008000800 */
[----:B------:R-:W-:Y:S02]  /*90d0*/  FSETP.GTU.FTZ.AND P2, PT, R7, 0.0099999997764825820923, PT ;  /* 0x3c23d70a0700780b */ /* 0x000fe40003f5c000 */
[----:B0-----:R-:W-:-:S04]  /*90e0*/  FSETP.GT.FTZ.AND P0, PT, R228, UR10, PT ;  /* 0x0000000ae4007c0b */ /* 0x001fc8000bf14000 */
        /* <DEDUP_REMOVED lines=8> */
[C---:B------:R-:W-:Y:S02]  /*9170*/  PRMT R231, R233.reuse, 0x7610, R231 ;  /* 0x00007610e9e77816 */ /* 0x040fe400000000e7 */
[----:B------:R-:W-:Y:S01]  /*9180*/  PRMT R229, R233, 0x7610, R229 ;  /* 0x00007610e9e57816 */ /* 0x000fe200000000e5 */
[----:B------:R-:W-:Y:S06]  /*9190*/  @P6 BRA `(.L_x_80) ;  /* 0x00000000004c6947 */ /* 0x000fec0003800000 */
[----:B------:R0:W5:Y:S01]  /*91a0*/  LDL R228, [R1+0x90] ;  /* 0x0000900001e47983 */ /* 0x0001620000100800 */
[----:B------:R-:W1:Y:S01]  /*91b0*/  S2UR UR6, SR_CgaCtaId ;  /* 0x00000000000679c3 */ /* 0x000e620000008800 */
[----:B------:R-:W-:Y:S01]  /*91c0*/  UMOV UR5, 0x400 ;  /* 0x0000040000057882 */ /* 0x000fe20000000000 */
[----:B------:R-:W-:Y:S01]  /*91d0*/  IMAD.MOV.U32 R230, RZ, RZ, R252 ;  /* 0x000000ffffe67224 */ /* 0x000fe200078e00fc */
[----:B-1----:R-:W-:-:S09]  /*91e0*/  ULEA UR5, UR6, UR5, 0x18 ;  /* 0x0000000506057291 */ /* 0x002fd2000f8ec0ff */
[----:B------:R0:W-:Y:S01]  /*91f0*/  STS [UR5], R252 ;  /* 0x000000fcff007988 */ /* 0x0001e20008000805 */
[----:B------:R-:W-:Y:S05]  /*9200*/  BRA `(.L_x_80) ;  /* 0x0000000000307947 */ /* 0x000fea0003800000 */
.L_x_79:
[----:B--2---:R-:W2:Y:S01]  /*9210*/  LDL.LU R4, [R1+0x90] ;  /* 0x0000900001047983 */ /* 0x004ea20000300800 */
[----:B------:R-:W0:Y:S01]  /*9220*/  S2UR UR6, SR_CgaCtaId ;  /* 0x00000000000679c3 */ /* 0x000e220000008800 */
[----:B------:R-:W-:Y:S01]  /*9230*/  ISETP.NE.AND P1, PT, R128, RZ, PT ;  /* 0x000000ff8000720c */ /* 0x000fe20003f25270 */
[----:B------:R-:W-:Y:S01]  /*9240*/  UMOV UR5, 0x400 ;  /* 0x0000040000057882 */ /* 0x000fe20000000000 */
[----:B------:R-:W-:-:S04]  /*9250*/  PRMT R2, R231, 0x9910, RZ ;  /* 0x00009910e7027816 */ /* 0x000fc800000000ff */
[----:B------:R-:W-:-:S04]  /*9260*/  ISETP.NE.AND P0, PT, R2, RZ, PT ;  /* 0x000000ff0200720c */ /* 0x000fc80003f05270 */
[----:B------:R-:W-:Y:S02]  /*9270*/  SEL R229, R229, R231, !P0 ;  /* 0x000000e7e5e57207 */ /* 0x000fe40004000000 */
[----:B------:R-:W-:Y:S01]  /*9280*/  PRMT R231, RZ, 0x7610, R231 ;  /* 0x00007610ffe77816 */ /* 0x000fe200000000e7 */
[----:B0-----:R-:W-:-:S09]  /*9290*/  ULEA UR5, UR6, UR5, 0x18 ;  /* 0x0000000506057291 */ /* 0x001fd2000f8ec0ff */
[----:B------:R-:W0:Y:S01]  /*92a0*/  @!P1 LDS R252, [UR5] ;  /* 0x00000005fffc9984 */ /* 0x000e220008000800 */
[----:B--2---:R-:W-:-:S05]  /*92b0*/  FSEL R4, R228, R4, !P1 ;  /* 0x00000004e4047208 */ /* 0x004fca0004800000 */
[----:B0-----:R1:W-:Y:S02]  /*92c0*/  STL [R1+0x90], R4 ;  /* 0x0000900401007387 */ /* 0x0013e40000100800 */
.L_x_80:
[----:B------:R-:W-:Y:S05]  /*92d0*/  BSYNC.RECONVERGENT B0 ;  /* 0x0000000000007941 */ /* 0x000fea0003800200 */
.L_x_78:
[----:B------:R-:W-:Y:S01]  /*92e0*/  UIADD3 UR7, UPT, UPT, UR7, -0x1, URZ ;  /* 0xffffffff07077890 */ /* 0x000fe2000fffe0ff */
[----:B------:R-:W-:Y:S11]  /*92f0*/  BRA `(.L_x_81) ;  /* 0xffffff8c00687947 */ /* 0x000ff6000383ffff */
.L_x_77:
[----:B------:R-:W0:Y:S08]  /*9300*/  S2UR UR6, SR_CgaCtaId ;  /* 0x00000000000679c3 */ /* 0x000e300000008800 */
[----:B------:R-:W-:Y:S01]  /*9310*/  BAR.SYNC.DEFER_BLOCKING 0x0 ;  /* 0x0000000000007b1d */ /* 0x000fe20000010000 */
[----:B------:R-:W-:Y:S02]  /*9320*/  ISETP.NE.AND P1, PT, R128, RZ, PT ;  /* 0x000000ff8000720c */ /* 0x000fe40003f25270 */
[----:B------:R-:W-:-:S03]  /*9330*/  FSETP.GEU.FTZ.AND P0, PT, R228, UR10, PT ;  /* 0x0000000ae4007c0b */ /* 0x000fc6000bf1e000 */
[----:B------:R-:W-:Y:S01]  /*9340*/  UMOV UR5, 0x400 ;  /* 0x0000040000057882 */ /* 0x000fe20000000000 */
[----:B------:R-:W-:Y:S01]  /*9350*/  BSSY.RECONVERGENT B0, `(.L_x_82) ;  /* 0x0000013000007945 */ /* 0x000fe20003800200 */
[----:B0-----:R-:W-:-:S09]  /*9360*/  ULEA UR5, UR6, UR5, 0x18 ;  /* 0x0000000506057291 */ /* 0x001fd2000f8ec0ff */
[----:B------:R-:W0:Y:S02]  /*9370*/  LDS R3, [UR5] ;  /* 0x00000005ff037984 */ /* 0x000e240008000800 */
[----:B0-----:R-:W-:-:S04]  /*9380*/  SEL R29, R0, R3, !P0 ;  /* 0x00000003001d7207 */ /* 0x001fc80004000000 */
[----:B------:R-:W-:-:S04]  /*9390*/  ISETP.GE.U32.AND P0, PT, R128, R29, PT ;  /* 0x0000001d8000720c */ /* 0x000fc80003f06070 */
[----:B------:R-:W-:Y:S01]  /*93a0*/  ISETP.GT.U32.OR P0, PT, R29, 0xbff, P0 ;  /* 0x00000bff1d00780c */ /* 0x000fe20000704470 */
[----:B------:R-:W-:-:S12]  /*93b0*/  @P1 BRA `(.L_x_83) ;  /* 0x0000000000301947 */ /* 0x000fd80003800000 */
[----:B------:R-:W3:Y:S01]  /*93c0*/  LDL.LU R6, [R1+0x9c] ;  /* 0x00009c0001067983 */ /* 0x000ee20000300800 */
[----:B------:R-:W3:Y:S01]  /*93d0*/  LDC.64 R2, c[0x0][0x3a0] ;  /* 0x0000e800ff027b82 */ /* 0x000ee20000000a00 */
[----:B------:R-:W-:Y:S01]  /*93e0*/  VOTEU.ANY UR5, UPT, PT ;  /* 0x0000000000057886 */ /* 0x000fe200038e0100 */
[----:B------:R-:W-:Y:S01]  /*93f0*/  CREDUX.MAX.S32 UR6, R29 ;  /* 0x000000001d0672cc */ /* 0x000fe20000000200 */
[----:B------:R-:W0:Y:S01]  /*9400*/  S2R R0, SR_LANEID ;  /* 0x0000000000007919 */ /* 0x000e220000000000 */
[----:B------:R-:W-:-:S04]  /*9410*/  UFLO.U32 UR5, UR5 ;  /* 0x00000005000572bd */ /* 0x000fc800080e0000 */
[----:B--2---:R-:W1:Y:S07]  /*9420*/  LDC.64 R4, c[0x0][0x3a8] ;  /* 0x0000ea00ff047b82 */ /* 0x004e6e0000000a00 */
[----:B------:R-:W-:Y:S01]  /*9430*/  IMAD.U32 R7, RZ, RZ, UR6 ;  /* 0x00000006ff077e24 */ /* 0x000fe2000f8e00ff */
[----:B0-----:R-:W-:Y:S01]  /*9440*/  ISETP.EQ.U32.AND P1, PT, R0, UR5, PT ;  /* 0x0000000500007c0c */ /* 0x001fe2000bf22070 */
[----:B---3--:R-:W-:-:S05]  /*9450*/  IMAD.WIDE.U32 R2, R6, 0x4, R2 ;  /* 0x0000000406027825 */ /* 0x008fca00078e0002 */
[----:B------:R0:W-:Y:S07]  /*9460*/  STG.E desc[UR8][R2.64], R29 ;  /* 0x0000001d02007986 */ /* 0x0001ee000c101908 */
[----:B-1----:R0:W-:Y:S02]  /*9470*/  @P1 REDG.E.MAX.S32.STRONG.GPU desc[UR8][R4.64], R7 ;  /* 0x000000070400198e */ /* 0x0021e4000d12e308 */
.L_x_83:
[----:B------:R-:W-:Y:S05]  /*9480*/  BSYNC.RECONVERGENT B0 ;  /* 0x0000000000007941 */ /* 0x000fea0003800200 */
.L_x_82:
[----:B------:R-:W-:Y:S05]  /*9490*/  @P0 EXIT ;  /* 0x000000000000094d */ /* 0x000fea0003800000 */
[----:B------:R-:W1:Y:S01]  /*94a0*/  LDC R27, c[0x0][0x360] ;  /* 0x0000d800ff1b7b82 */ /* 0x000e620000000800 */
[----:B------:R-:W3:Y:S01]  /*94b0*/  LDCU.64 UR12, c[0x0][0x388] ;  /* 0x00007100ff0c77ac */ /* 0x000ee20008000a00 */
[----:B------:R-:W-:Y:S01]  /*94c0*/  BSSY.RECONVERGENT B0, `(.L_x_84) ;  /* 0x0000039000007945 */ /* 0x000fe20003800200 */
[----:B------:R-:W4:Y:S01]  /*94d0*/  LDCU.64 UR14, c[0x0][0x390] ;  /* 0x00007200ff0e77ac */ /* 0x000f220008000a00 */
[----:B-1----:R-:W1:Y:S01]  /*94e0*/  I2F.U32.RP R6, R27 ;  /* 0x0000001b00067306 */ /* 0x002e620000209000 */
[----:B------:R-:W-:Y:S01]  /*94f0*/  IMAD.IADD R0, R128, 0x1, R27 ;  /* 0x0000000180007824 */ /* 0x000fe200078e021b */
[----:B------:R-:W-:-:S04]  /*9500*/  ISETP.NE.U32.AND P2, PT, R27, RZ, PT ;  /* 0x000000ff1b00720c */ /* 0x000fc80003f45070 */
[----:B------:R-:W-:Y:S02]  /*9510*/  ISETP.GE.U32.AND P0, PT, R0, R29, PT ;  /* 0x0000001d0000720c */ /* 0x000fe40003f06070 */
[----:B0-2---:R-:W-:Y:S01]  /*9520*/  VIMNMX.U32 R5, PT, PT, R29, R0, !PT ;  /* 0x000000001d057248 */ /* 0x005fe20007fe0000 */
[----:B-1----:R-:W0:Y:S02]  /*9530*/  MUFU.RCP R6, R6 ;  /* 0x0000000600067308 */ /* 0x002e240000001000 */
[----:B0-----:R-:W-:-:S06]  /*9540*/  VIADD R2, R6, 0xffffffe ;  /* 0x0ffffffe06027836 */ /* 0x001fcc0000000000 */
[----:B------:R0:W1:Y:S02]  /*9550*/  F2I.FTZ.U32.TRUNC.NTZ R3, R2 ;  /* 0x0000000200037305 */ /* 0x000064000021f000 */
[----:B0-----:R-:W-:Y:S02]  /*9560*/  IMAD.MOV.U32 R2, RZ, RZ, RZ ;  /* 0x000000ffff027224 */ /* 0x001fe400078e00ff */
[----:B-1----:R-:W-:-:S04]  /*9570*/  IMAD.MOV R4, RZ, RZ, -R3 ;  /* 0x000000ffff047224 */ /* 0x002fc800078e0a03 */
        /* <DEDUP_REMOVED lines=17> */
[----:B---34-:R-:W-:Y:S05]  /*9690*/  @!P0 BRA `(.L_x_85) ;  /* 0x00000000006c8947 */ /* 0x018fea0003800000 */
[----:B------:R-:W0:Y:S01]  /*96a0*/  LDCU.64 UR6, c[0x0][0x390] ;  /* 0x00007200ff0677ac */ /* 0x000e220008000a00 */
[----:B------:R-:W-:Y:S01]  /*96b0*/  IADD3 R5, P0, PT, R219, R128, RZ ;  /* 0x00000080db057210 */ /* 0x000fe20007f1e0ff */
[----:B------:R-:W-:Y:S01]  /*96c0*/  VIADD R0, R0, 0x1 ;  /* 0x0000000100007836 */ /* 0x000fe20000000000 */
[----:B------:R-:W1:Y:S03]  /*96d0*/  LDCU.64 UR10, c[0x0][0x388] ;  /* 0x00007100ff0a77ac */ /* 0x000e660008000a00 */
[----:B------:R-:W-:Y:S01]  /*96e0*/  IMAD.X R6, RZ, RZ, R226, P0 ;  /* 0x000000ffff067224 */ /* 0x000fe200000e06e2 */
[----:B------:R-:W-:Y:S02]  /*96f0*/  LOP3.LUT R3, R0, 0x3, RZ, 0xc0, !PT ;  /* 0x0000000300037812 */ /* 0x000fe400078ec0ff */
[----:B------:R-:W-:-:S03]  /*9700*/  LEA R0, R128, UR4, 0x3 ;  /* 0x0000000480007c11 */ /* 0x000fc6000f8e18ff */
[----:B------:R-:W-:Y:S02]  /*9710*/  IMAD R128, R3, R27, R128 ;  /* 0x0000001b03807224 */ /* 0x000fe400078e0280 */
[----:B------:R-:W-:Y:S01]  /*9720*/  IMAD.MOV R10, RZ, RZ, -R3 ;  /* 0x000000ffff0a7224 */ /* 0x000fe200078e0a03 */
[C---:B0-----:R-:W-:Y:S02]  /*9730*/  LEA R2, P0, R5.reuse, UR6, 0x2 ;  /* 0x0000000605027c11 */ /* 0x041fe4000f8010ff */
[C---:B-1----:R-:W-:Y:S02]  /*9740*/  LEA R4, P2, R5.reuse, UR10, 0x1 ;  /* 0x0000000a05047c11 */ /* 0x042fe4000f8408ff */
[C-C-:B------:R-:W-:Y:S02]  /*9750*/  LEA.HI.X R11, R5.reuse, UR7, R6.reuse, 0x2, P0 ;  /* 0x00000007050b7c11 */ /* 0x140fe400080f1406 */
[----:B------:R-:W-:-:S09]  /*9760*/  LEA.HI.X R5, R5, UR11, R6, 0x1, P2 ;  /* 0x0000000b05057c11 */ /* 0x000fd200090f0c06 */
.L_x_86:
        /* <DEDUP_REMOVED lines=10> */
[----:B0-----:R-:W-:Y:S01]  /*9810*/  IMAD R0, R27, 0x8, R0 ;  /* 0x000000081b007824 */ /* 0x001fe200078e0200 */
[----:B-1----:R0:W-:Y:S04]  /*9820*/  STG.E.U16 desc[UR8][R8.64], R12 ;  /* 0x0000000c08007986 */ /* 0x0021e8000c101508 */
[----:B------:R0:W-:Y:S01]  /*9830*/  STG.E desc[UR8][R6.64], R13 ;  /* 0x0000000d06007986 */ /* 0x0001e2000c101908 */
[----:B------:R-:W-:Y:S05]  /*9840*/  @P0 BRA `(.L_x_86) ;  /* 0xfffffffc00c80947 */ /* 0x000fea000383ffff */
.L_x_85:
[----:B------:R-:W-:Y:S05]  /*9850*/  BSYNC.RECONVERGENT B0 ;  /* 0x0000000000007941 */ /* 0x000fea0003800200 */
.L_x_84:
[----:B------:R-:W-:Y:S05]  /*9860*/  @!P1 EXIT ;  /* 0x000000000000994d */ /* 0x000fea0003800000 */
.L_x_87:
[----:B------:R-:W-:Y:S02]  /*9870*/  LEA R0, R128, UR4, 0x3 ;  /* 0x0000000480007c11 */ /* 0x000fe4000f8e18ff */
[----:B-1----:R-:W-:Y:S01]  /*9880*/  IADD3 R5, P0, PT, R219, R128, RZ ;  /* 0x00000080db057210 */ /* 0x002fe20007f1e0ff */
[C---:B------:R-:W-:Y:S02]  /*9890*/  IMAD.IADD R128, R27.reuse, 0x1, R128 ;  /* 0x000000011b807824 */ /* 0x040fe400078e0280 */
[----:B0-----:R-:W-:Y:S01]  /*98a0*/  IMAD R6, R27, 0x8, R0 ;  /* 0x000000081b067824 */ /* 0x001fe200078e0200 */
[----:B------:R0:W1:Y:S01]  /*98b0*/  LDS.64 R18, [R0] ;  /* 0x0000000000127984 */ /* 0x0000620000000a00 */
[----:B------:R-:W-:Y:S01]  /*98c0*/  IMAD.X R8, RZ, RZ, R226, P0 ;  /* 0x000000ffff087224 */ /* 0x000fe200000e06e2 */
[----:B------:R-:W-:Y:S01]  /*98d0*/  IADD3 R9, P2, PT, R219, R128, RZ ;  /* 0x00000080db097210 */ /* 0x000fe20007f5e0ff */
[----:B------:R-:W-:Y:S01]  /*98e0*/  IMAD R7, R27, 0x8, R6 ;  /* 0x000000081b077824 */ /* 0x000fe200078e0206 */
[----:B------:R2:W3:Y:S01]  /*98f0*/  LDS.64 R20, [R6] ;  /* 0x0000000006147984 */ /* 0x0004e20000000a00 */
[----:B------:R-:W-:Y:S01]  /*9900*/  IMAD.IADD R128, R128, 0x1, R27 ;  /* 0x0000000180807824 */ /* 0x000fe200078e021b */
[----:B------:R-:W-:Y:S01]  /*9910*/  LEA R2, P0, R5, UR12, 0x1 ;  /* 0x0000000c05027c11 */ /* 0x000fe2000f8008ff */
[----:B------:R-:W-:Y:S01]  /*9920*/  IMAD R10, R27, 0x8, R7 ;  /* 0x000000081b0a7824 */ /* 0x000fe200078e0207 */
[----:B------:R4:W5:Y:S01]  /*9930*/  LDS.64 R22, [R7] ;  /* 0x0000000007167984 */ /* 0x0009620000000a00 */
[C---:B------:R-:W-:Y:S01]  /*9940*/  LEA R4, P1, R5.reuse, UR14, 0x2 ;  /* 0x0000000e05047c11 */ /* 0x040fe2000f8210ff */
[----:B0-----:R-:W-:Y:S01]  /*9950*/  IMAD.IADD R0, R128, 0x1, R27 ;  /* 0x0000000180007824 */ /* 0x001fe200078e021b */
[----:B------:R-:W-:Y:S01]  /*9960*/  LEA.HI.X R3, R5, UR13, R8, 0x1, P0 ;  /* 0x0000000d05037c11 */ /* 0x000fe200080f0c08 */
[----:B------:R0:W5:Y:S01]  /*9970*/  LDS.64 R24, [R10] ;  /* 0x000000000a187984 */ /* 0x0001620000000a00 */
[----:B------:R-:W-:Y:S01]  /*9980*/  IMAD.X R12, RZ, RZ, R226, P2 ;  /* 0x000000ffff0c7224 */ /* 0x000fe200010e06e2 */
[----:B------:R-:W-:-:S02]  /*9990*/  IADD3 R128, P2, PT, R219, R128, RZ ;  /* 0x00000080db807210 */ /* 0x000fc40007f5e0ff */
[----:B------:R-:W-:Y:S02]  /*99a0*/  LEA.HI.X R5, R5, UR15, R8, 0x2, P1 ;  /* 0x0000000f05057c11 */ /* 0x000fe400088f1408 */
[C---:B--2---:R-:W-:Y:S01]  /*99b0*/  LEA R6, P0, R9.reuse, UR12, 0x1 ;  /* 0x0000000c09067c11 */ /* 0x044fe2000f8008ff */
[----:B------:R-:W-:Y:S01]  /*99c0*/  IMAD.X R13, RZ, RZ, R226, P2 ;  /* 0x000000ffff0d7224 */ /* 0x000fe200010e06e2 */
[----:B------:R-:W-:Y:S02]  /*99d0*/  LEA R8, P1, R9, UR14, 0x2 ;  /* 0x0000000e09087c11 */ /* 0x000fe4000f8210ff */
[----:B------:R-:W-:Y:S02]  /*99e0*/  IADD3 R17, P3, PT, R219, R0, RZ ;  /* 0x00000000db117210 */ /* 0x000fe40007f7e0ff */
[C-C-:B----4-:R-:W-:Y:S02]  /*99f0*/  LEA.HI.X R7, R9.reuse, UR13, R12.reuse, 0x1, P0 ;  /* 0x0000000d09077c11 */ /* 0x150fe400080f0c0c */
[----:B------:R-:W-:Y:S01]  /*9a00*/  LEA.HI.X R9, R9, UR15, R12, 0x2, P1 ;  /* 0x0000000f09097c11 */ /* 0x000fe200088f140c */
[----:B------:R-:W-:Y:S01]  /*9a10*/  IMAD.X R26, RZ, RZ, R226, P3 ;  /* 0x000000ffff1a7224 */ /* 0x000fe200018e06e2 */
[----:B0-----:R-:W-:-:S02]  /*9a20*/  LEA R10, P0, R128, UR12, 0x1 ;  /* 0x0000000c800a7c11 */ /* 0x001fc4000f8008ff */
[C---:B------:R-:W-:Y:S02]  /*9a30*/  LEA R12, P1, R128.reuse, UR14, 0x2 ;  /* 0x0000000e800c7c11 */ /* 0x040fe4000f8210ff */
[C---:B------:R-:W-:Y:S02]  /*9a40*/  LEA R14, P2, R17.reuse, UR12, 0x1 ;  /* 0x0000000c110e7c11 */ /* 0x040fe4000f8408ff */
[C---:B------:R-:W-:Y:S02]  /*9a50*/  LEA R16, P3, R17.reuse, UR14, 0x2 ;  /* 0x0000000e11107c11 */ /* 0x040fe4000f8610ff */
[C-C-:B------:R-:W-:Y:S02]  /*9a60*/  LEA.HI.X R11, R128.reuse, UR13, R13.reuse, 0x1, P0 ;  /* 0x0000000d800b7c11 */ /* 0x140fe400080f0c0d */
[----:B------:R-:W-:Y:S01]  /*9a70*/  LEA.HI.X R13, R128, UR15, R13, 0x2, P1 ;  /* 0x0000000f800d7c11 */ /* 0x000fe200088f140d */
[----:B------:R-:W-:Y:S01]  /*9a80*/  IMAD.IADD R128, R0, 0x1, R27 ;  /* 0x0000000100807824 */ /* 0x000fe200078e021b */
[----:B-1----:R1:W-:Y:S01]  /*9a90*/  STG.E.U16 desc[UR8][R2.64], R18 ;  /* 0x0000001202007986 */ /* 0x0023e2000c101508 */
        /* <DEDUP_REMOVED lines=12> */
.L_x_73:
[----:B------:R-:W-:Y:S02]  /*9b60*/  IMAD.MOV.U32 R20, RZ, RZ, R10 ;  /* 0x000000ffff147224 */ /* 0x000fe400078e000a */
[----:B------:R-:W-:Y:S02]  /*9b70*/  IMAD.MOV.U32 R24, RZ, RZ, 0x1 ;  /* 0x00000001ff187424 */ /* 0x000fe400078e00ff */
[----:B------:R-:W-:Y:S02]  /*9b80*/  IMAD.MOV.U32 R26, RZ, RZ, RZ ;  /* 0x000000ffff1a7224 */ /* 0x000fe400078e00ff */
[----:B------:R-:W-:-:S07]  /*9b90*/  IMAD.MOV.U32 R22, RZ, RZ, -0x1 ;  /* 0xffffffffff167424 */ /* 0x000fce00078e00ff */
[----:B------:R-:W-:Y:S05]  /*9ba0*/  WARPSYNC.COLLECTIVE R22, `(.L_x_88) ;  /* 0x0000000016087348 */ /* 0x000fea0003c00000 */
[----:B------:R0:W1:Y:S02]  /*9bb0*/  SHFL.UP P0, R16, R20, R24, R26 ;  /* 0x0400001814107389 */ /* 0x000064000000001a */
[----:B01----:R-:W-:Y:S05]  /*9bc0*/  ENDCOLLECTIVE ;  /* 0x000000000000791b */ /* 0x003fea0003800000 */
.L_x_88:
[----:B------:R-:W-:Y:S02]  /*9bd0*/  IMAD.MOV.U32 R24, RZ, RZ, 0x2 ;  /* 0x00000002ff187424 */ /* 0x000fe400078e00ff */
[----:B------:R-:W-:-:S04]  /*9be0*/  IMAD.MOV.U32 R125, RZ, RZ, R16 ;  /* 0x000000ffff7d7224 */ /* 0x000fc800078e0010 */
[----:B------:R-:W-:-:S04]  /*9bf0*/  @P0 IMAD.IADD R125, R10, 0x1, R125 ;  /* 0x000000010a7d0824 */ /* 0x000fc800078e027d */
[----:B------:R-:W-:-:S07]  /*9c00*/  IMAD.MOV.U32 R20, RZ, RZ, R125 ;  /* 0x000000ffff147224 */ /* 0x000fce00078e007d */
[----:B------:R-:W-:Y:S05]  /*9c10*/  WARPSYNC.COLLECTIVE R22, `(.L_x_89) ;  /* 0x0000000016087348 */ /* 0x000fea0003c00000 */
[----:B------:R0:W1:Y:S02]  /*9c20*/  SHFL.UP P0, R16, R20, R24, R26 ;  /* 0x0400001814107389 */ /* 0x000064000000001a */
[----:B01----:R-:W-:Y:S05]  /*9c30*/  ENDCOLLECTIVE ;  /* 0x000000000000791b */ /* 0x003fea0003800000 */
.L_x_89:
        /* <DEDUP_REMOVED lines=8> */
.L_x_90:
[----:B------:R-:W-:Y:S02]  /*9cc0*/  IMAD.MOV.U32 R24, RZ, RZ, 0x8 ;  /* 0x00000008ff187424 */ /* 0x000fe400078e00ff */
[----:B------:R-:W-:-:S04]  /*9cd0*/  IMAD.MOV.U32 R127, RZ, RZ, R16 ;  /* 0x000000ffff7f7224 */ /* 0x000fc800078e0010 */
[----:B------:R-:W-:-:S04]  /*9ce0*/  @P0 IMAD.IADD R127, R12, 0x1, R127 ;  /* 0x000000010c7f0824 */ /* 0x000fc800078e027f */
[----:B------:R-:W-:-:S07]  /*9cf0*/  IMAD.MOV.U32 R20, RZ, RZ, R127 ;  /* 0x000000ffff147224 */ /* 0x000fce00078e007f */
[----:B------:R-:W-:Y:S05]  /*9d00*/  WARPSYNC.COLLECTIVE R22, `(.L_x_91) ;  /* 0x0000000016087348 */ /* 0x000fea0003c00000 */
[----:B------:R0:W1:Y:S02]  /*9d10*/  SHFL.UP P0, R16, R20, R24, R26 ;  /* 0x0400001814107389 */ /* 0x000064000000001a */
[----:B01----:R-:W-:Y:S05]  /*9d20*/  ENDCOLLECTIVE ;  /* 0x000000000000791b */ /* 0x003fea0003800000 */
.L_x_91:
        /* <DEDUP_REMOVED lines=8> */
.L_x_92:
[----:B------:R-:W-:-:S04]  /*9db0*/  @P0 IMAD.IADD R16, R14, 0x1, R16 ;  /* 0x000000010e100824 */ /* 0x000fc800078e0210 */
[----:B------:R-:W-:-:S07]  /*9dc0*/  IMAD.IADD R10, R16, 0x1, -R10 ;  /* 0x00000001100a7824 */ /* 0x000fce00078e0a0a */
[----:B------:R-:W-:Y:S05]  /*9dd0*/  WARPSYNC.COLLECTIVE R22, `(.L_x_93) ;  /* 0x0000000016087348 */ /* 0x000fea0003c00000 */
[----:B------:R0:W1:Y:S02]  /*9de0*/  SHFL.IDX P0, R12, R16, R125, R127 ;  /* 0x0000007d100c7389 */ /* 0x000064000000007f */
[----:B01----:R-:W-:Y:S05]  /*9df0*/  ENDCOLLECTIVE ;  /* 0x000000000000791b */ /* 0x003fea0003800000 */
.L_x_93:
[----:B------:R-:W-:Y:S02]  /*9e00*/  IMAD.MOV.U32 R16, RZ, RZ, R230 ;  /* 0x000000ffff107224 */ /* 0x000fe400078e00e6 */
[----:B------:R-:W-:Y:S02]  /*9e10*/  IMAD.MOV.U32 R125, RZ, RZ, RZ ;  /* 0x000000ffff7d7224 */ /* 0x000fe400078e00ff */
[----:B------:R-:W-:-:S07]  /*9e20*/  IMAD.MOV.U32 R18, RZ, RZ, R12 ;  /* 0x000000ffff127224 */ /* 0x000fce00078e000c */
[----:B------:R-:W-:Y:S05]  /*9e30*/  WARPSYNC.COLLECTIVE R22, `(.L_x_94) ;  /* 0x0000000016087348 */ /* 0x000fea0003c00000 */
[----:B------:R0:W1:Y:S02]  /*9e40*/  SHFL.IDX P0, R12, R16, R125, R127 ;  /* 0x0000007d100c7389 */ /* 0x000064000000007f */
[----:B01----:R-:W-:Y:S05]  /*9e50*/  ENDCOLLECTIVE ;  /* 0x000000000000791b */ /* 0x003fea0003800000 */
.L_x_94:
[----:B------:R-:W-:Y:S02]  /*9e60*/  IMAD.IADD R18, R230, 0x1, R18 ;  /* 0x00000001e6127824 */ /* 0x000fe400078e0212 */
[----:B------:R-:W-:Y:S01]  /*9e70*/  IMAD.MOV.U32 R20, RZ, RZ, R12 ;  /* 0x000000ffff147224 */ /* 0x000fe200078e000c */
[----:B------:R-:W-:Y:S06]  /*9e80*/  BRA `(.L_x_95) ;  /* 0xffffffbc00447947 */ /* 0x000fec000383ffff */
.L_x_96:
        /* <DEDUP_REMOVED lines=15> */
.L_x_2051:


//--------------------- .text._ZN17fastertransformer19segmented_topp_impl27segmented_top_p_single_passINS0_28Segmented_topk_kernel_paramsI6__halfiLi256ELi1EEELi160EEEvNS0_20TopKPerSegmentParamsE --------------------------
	.section	.text._ZN17fastertransformer19segmented_topp_impl27segmented_top_p_single_passINS0_28Segmented_topk_kernel_paramsI6__halfiLi256ELi1EEELi160EEEvNS0_20TopKPerSegmentParamsE,"ax",@progbits
	.align	128
        .global         _ZN17fastertransformer19segmented_topp_impl27segmented_top_p_single_passINS0_28Segmented_topk_kernel_paramsI6__halfiLi256ELi1EEELi160EEEvNS0_20TopKPerSegmentParamsE
        .type           _ZN17fastertransformer19segmented_topp_impl27segmented_top_p_single_passINS0_28Segmented_topk_kernel_paramsI6__halfiLi256ELi1EEELi160EEEvNS0_20TopKPerSegmentParamsE,@function
        .size           _ZN17fastertransformer19segmented_topp_impl27segmented_top_p_single_passINS0_28Segmented_topk_kernel_paramsI6__halfiLi256ELi1EEELi160EEEvNS0_20TopKPerSegmentParamsE,(.L_x_2052 - _ZN17fastertransformer19segmented_topp_impl27segmented_top_p_single_passINS0_28Segmented_topk_kernel_paramsI6__halfiLi256ELi1EEELi160EEEvNS0_20TopKPerSegmentParamsE)
        .other          _ZN17fastertransformer19segmented_topp_impl27segmented_top_p_single_passINS0_28Segmented_topk_kernel_paramsI6__halfiLi256ELi1EEELi160EEEvNS0_20TopKPerSegmentParamsE,@"STO_CUDA_ENTRY STV_DEFAULT"
_ZN17fastertransformer19segmented_topp_impl27segmented_top_p_single_passINS0_28Segmented_topk_kernel_paramsI6__halfiLi256ELi1EEELi160EEEvNS0_20TopKPerSegmentParamsE:
.text._ZN17fastertransformer19segmented_topp_impl27segmented_top_p_single_passINS0_28Segmented_topk_kernel_paramsI6__halfiLi256ELi1EEELi160EEEvNS0_20TopKPerSegmentParamsE:
        /* <DEDUP_REMOVED lines=25> */
.L_x_97:
[----:B------:R-:W0:Y:S01]  /*0190*/  LDC.64 R10, c[0x0][0x3c8] ;  /* 0x0000f200ff0a7b82 */ /* 0x000e220000000a00 */
[----:B------:R-:W1:Y:S01]  /*01a0*/  S2R R201, SR_TID.X ;  /* 0x0000000000c97919 */ /* 0x000e620000002100 */
[----:B0-----:R-:W-:-:S04]  /*01b0*/  IABS R5, R11 ;  /* 0x0000000b00057213 */ /* 0x001fc80000000000 */
[----:B------:R-:W0:Y:S01]  /*01c0*/  I2F.RP R0, R5 ;  /* 0x0000000500007306 */ /* 0x000e220000209400 */
[----:B-1----:R-:W-:Y:S01]  /*01d0*/  IMAD R65, R201, 0xa0, RZ ;  /* 0x000000a0c9417824 */ /* 0x002fe200078e02ff */
[----:B------:R-:W-:-:S03]  /*01e0*/  PRMT R252, RZ, 0x7610, R252 ;  /* 0x00007610fffc7816 */ /* 0x000fc600000000fc */
[----:B------:R-:W-:-:S03]  /*01f0*/  VIADD R9, R65, 0x3 ;  /* 0x0000000341097836 */ /* 0x000fc60000000000 */
[----:B0-----:R-:W0:Y:S01]  /*0200*/  MUFU.RCP R0, R0 ;  /* 0x0000000000007308 */ /* 0x001e220000001000 */
[C---:B------:R-:W-:Y:S01]  /*0210*/  VIADD R73, R65.reuse, 0x4 ;  /* 0x0000000441497836 */ /* 0x040fe20000000000 */
[----:B------:R-:W-:Y:S02]  /*0220*/  PRMT R246, RZ, 0x7610, R246 ;  /* 0x00007610fff67816 */ /* 0x000fe400000000f6 */
[----:B------:R-:W-:Y:S01]  /*0230*/  PRMT R244, RZ, 0x7610, R244 ;  /* 0x00007610fff47816 */ /* 0x000fe200000000f4 */
[C---:B------:R-:W-:Y:S02]  /*0240*/  VIADD R79, R65.reuse, 0x7 ;  /* 0x00000007414f7836 */ /* 0x040fe40000000000 */
[C---:B------:R-:W-:Y:S02]  /*0250*/  VIADD R81, R65.reuse, 0x8 ;  /* 0x0000000841517836 */ /* 0x040fe40000000000 */
[----:B------:R-:W-:Y:S02]  /*0260*/  VIADD R67, R65, 0x4f ;  /* 0x0000004f41437836 */ /* 0x000fe40000000000 */
[----:B0-----:R-:W-:-:S04]  /*0270*/  VIADD R2, R0, 0xffffffe ;  /* 0x0ffffffe00027836 */ /* 0x001fc80000000000 */
        /* <DEDUP_REMOVED lines=8> */
[----:B------:R-:W-:Y:S02]  /*0300*/  IMAD.MOV R0, RZ, RZ, -R8 ;  /* 0x000000ffff007224 */ /* 0x000fe400078e0a08 */
[----:B------:R-:W-:Y:S02]  /*0310*/  VIADD R3, R65, 0x1 ;  /* 0x0000000141037836 */ /* 0x000fe40000000000 */
[----:B------:R-:W-:-:S05]  /*0320*/  IMAD R0, R5, R0, R4 ;  /* 0x0000000005007224 */ /* 0x000fca00078e0204 */
[----:B------:R-:W-:-:S13]  /*0330*/  ISETP.GT.U32.AND P1, PT, R5, R0, PT ;  /* 0x000000000500720c */ /* 0x000fda0003f24070 */
[----:B------:R-:W-:Y:S02]  /*0340*/  @!P1 IMAD.IADD R0, R0, 0x1, -R5 ;  /* 0x0000000100009824 */ /* 0x000fe400078e0a05 */
[----:B------:R-:W-:Y:S01]  /*0350*/  @!P1 VIADD R8, R8, 0x1 ;  /* 0x0000000108089836 */ /* 0x000fe20000000000 */
[----:B------:R-:W-:Y:S02]  /*0360*/  ISETP.NE.AND P1, PT, R11, RZ, PT ;  /* 0x000000ff0b00720c */ /* 0x000fe40003f25270 */
[----:B------:R-:W-:Y:S02]  /*0370*/  ISETP.GE.U32.AND P0, PT, R0, R5, PT ;  /* 0x000000050000720c */ /* 0x000fe40003f06070 */
[----:B------:R-:W-:Y:S01]  /*0380*/  LOP3.LUT R0, R10, R11, RZ, 0x3c, !PT ;  /* 0x0000000b0a007212 */ /* 0x000fe200078e3cff */
[----:B------:R-:W0:Y:S03]  /*0390*/  LDC.64 R4, c[0x0][0x380] ;  /* 0x0000e000ff047b82 */ /* 0x000e260000000a00 */
[----:B------:R-:W-:-:S02]  /*03a0*/  ISETP.GE.AND P2, PT, R0, RZ, PT ;  /* 0x000000ff0000720c */ /* 0x000fc40003f46270 */
[----:B------:R-:W-:Y:S02]  /*03b0*/  PRMT R250, RZ, 0x7610, R250 ;  /* 0x00007610fffa7816 */ /* 0x000fe400000000fa */
[----:B------:R-:W-:Y:S02]  /*03c0*/  PRMT R238, RZ, 0x7610, R238 ;  /* 0x00007610ffee7816 */ /* 0x000fe400000000ee */
[----:B------:R-:W-:Y:S01]  /*03d0*/  PRMT R236, RZ, 0x7610, R236 ;  /* 0x00007610ffec7816 */ /* 0x000fe200000000ec */
[----:B------:R-:W-:Y:S01]  /*03e0*/  @P0 VIADD R8, R8, 0x1 ;  /* 0x0000000108080836 */ /* 0x000fe20000000000 */
[----:B------:R-:W-:-:S05]  /*03f0*/  PRMT R0, RZ, 0x7610, R0 ;  /* 0x00007610ff007816 */ /* 0x000fca0000000000 */
[----:B------:R-:W-:Y:S01]  /*0400*/  @!P2 IMAD.MOV R8, RZ, RZ, -R8 ;  /* 0x000000ffff08a224 */ /* 0x000fe200078e0a08 */
[----:B------:R-:W-:Y:S01]  /*0410*/  @!P1 LOP3.LUT R8, RZ, R11, RZ, 0x33, !PT ;  /* 0x0000000bff089212 */ /* 0x000fe200078e33ff */
[C---:B------:R-:W-:Y:S02]  /*0420*/  VIADD R75, R65.reuse, 0x5 ;  /* 0x00000005414b7836 */ /* 0x040fe40000000000 */
[C---:B------:R-:W-:Y:S01]  /*0430*/  VIADD R87, R65.reuse, 0xb ;  /* 0x0000000b41577836 */ /* 0x040fe20000000000 */
[-C--:B------:R-:W-:Y:S01]  /*0440*/  ISETP.GE.AND P6, PT, R65, R8.reuse, PT ;  /* 0x000000084100720c */ /* 0x080fe20003fc6270 */
[-C--:B------:R-:W-:Y:S01]  /*0450*/  IMAD R6, R203, R8.reuse, RZ ;  /* 0x00000008cb067224 */ /* 0x080fe200078e02ff */
[-C--:B------:R-:W-:Y:S01]  /*0460*/  ISETP.GE.AND P2, PT, R3, R8.reuse, PT ;  /* 0x000000080300720c */ /* 0x080fe20003f46270 */
[----:B------:R-:W-:Y:S01]  /*0470*/  VIADD R89, R65, 0xc ;  /* 0x0000000c41597836 */ /* 0x000fe20000000000 */
[-C--:B------:R-:W-:Y:S01]  /*0480*/  ISETP.GE.AND P5, PT, R9, R8.reuse, PT ;  /* 0x000000080900720c */ /* 0x080fe20003fa6270 */
[----:B0-----:R-:W-:Y:S01]  /*0490*/  IMAD.WIDE R4, R6, 0x2, R4 ;  /* 0x0000000206047825 */ /* 0x001fe200078e0204 */
[----:B------:R-:W-:-:S02]  /*04a0*/  ISETP.GE.AND P4, PT, R67, R8, PT ;  /* 0x000000084300720c */ /* 0x000fc40003f86270 */
[----:B------:R-:W-:Y:S01]  /*04b0*/  ISETP.GE.AND P1, PT, R7, R8, PT ;  /* 0x000000080700720c */ /* 0x000fe20003f26270 */
[C---:B------:R-:W-:Y:S02]  /*04c0*/  VIADD R11, R65.reuse, 0x11 ;  /* 0x00000011410b7836 */ /* 0x040fe40000000000 */
[----:B------:R-:W-:Y:S01]  /*04d0*/  IMAD.WIDE.U32 R2, R65, 0x2, R4 ;  /* 0x0000000241027825 */ /* 0x000fe200078e0004 */
[----:B------:R-:W-:-:S03]  /*04e0*/  PRMT R248, RZ, 0x7610, R248 ;  /* 0x00007610fff87816 */ /* 0x000fc600000000f8 */
[----:B------:R-:W-:Y:S01]  /*04f0*/  VIADD R77, R65, 0x6 ;  /* 0x00000006414d7836 */ /* 0x000fe20000000000 */
[----:B------:R0:W5:Y:S01]  /*0500*/  @!P6 LDG.E.U16 R252, desc[UR8][R2.64] ;  /* 0x0000000802fce981 */ /* 0x000162000c1e1500 */
[-C--:B------:R-:W-:Y:S01]  /*0510*/  ISETP.GE.AND P6, PT, R73, R8.reuse, PT ;  /* 0x000000084900720c */ /* 0x080fe20003fc6270 */
[----:B------:R-:W-:Y:S02]  /*0520*/  VIADD R7, R65, 0xf ;  /* 0x0000000f41077836 */ /* 0x000fe40000000000 */
[----:B------:R0:W5:Y:S01]  /*0530*/  @!P5 LDG.E.U16 R246, desc[UR8][R2.64+0x6] ;  /* 0x0000060802f6d981 */ /* 0x000162000c1e1500 */
[----:B------:R-:W-:Y:S01]  /*0540*/  ISETP.GE.AND P5, PT, R79, R8, PT ;  /* 0x000000084f00720c */ /* 0x000fe20003fa6270 */
[----:B------:R-:W-:Y:S01]  /*0550*/  VIADD R9, R65, 0x10 ;  /* 0x0000001041097836 */ /* 0x000fe20000000000 */
[----:B------:R-:W-:Y:S01]  /*0560*/  PRMT R242, RZ, 0x7610, R242 ;  /* 0x00007610fff27816 */ /* 0x000fe200000000f2 */
[----:B------:R0:W5:Y:S01]  /*0570*/  @!P2 LDG.E.U16 R250, desc[UR8][R2.64+0x2] ;  /* 0x0000020802faa981 */ /* 0x000162000c1e1500 */
[----:B------:R-:W-:-:S03]  /*0580*/  PRMT R230, RZ, 0x7610, R230 ;  /* 0x00007610ffe67816 */ /* 0x000fc600000000e6 */
[----:B------:R0:W5:Y:S04]  /*0590*/  @!P4 LDG.E.U16 R0, desc[UR8][R2.64+0x9e] ;  /* 0x00009e080200c981 */ /* 0x000168000c1e1500 */
[----:B------:R0:W5:Y:S01]  /*05a0*/  @!P6 LDG.E.U16 R244, desc[UR8][R2.64+0x8] ;  /* 0x0000080802f4e981 */ /* 0x000162000c1e1500 */
[-C--:B------:R-:W-:Y:S02]  /*05b0*/  ISETP.GE.AND P6, PT, R81, R8.reuse, PT ;  /* 0x000000085100720c */ /* 0x080fe40003fc6270 */
[-C--:B------:R-:W-:Y:S01]  /*05c0*/  ISETP.GE.AND P2, PT, R75, R8.reuse, PT ;  /* 0x000000084b00720c */ /* 0x080fe20003f46270 */
[----:B------:R0:W5:Y:S01]  /*05d0*/  @!P5 LDG.E.U16 R238, desc[UR8][R2.64+0xe] ;  /* 0x00000e0802eed981 */ /* 0x000162000c1e1500 */
[-C--:B------:R-:W-:Y:S02]  /*05e0*/  ISETP.GE.AND P5, PT, R87, R8.reuse, PT ;  /* 0x000000085700720c */ /* 0x080fe40003fa6270 */
[-C--:B------:R-:W-:Y:S01]  /*05f0*/  ISETP.GE.AND P4, PT, R11, R8.reuse, PT ;  /* 0x000000080b00720c */ /* 0x080fe20003f86270 */
[----:B------:R0:W5:Y:S01]  /*0600*/  @!P1 LDG.E.U16 R248, desc[UR8][R2.64+0x4] ;  /* 0x0000040802f89981 */ /* 0x000162000c1e1500 */
[----:B------:R-:W-:Y:S01]  /*0610*/  PRMT R228, RZ, 0x7610, R228 ;  /* 0x00007610ffe47816 */ /* 0x000fe200000000e4 */
[----:B------:R-:W-:Y:S01]  /*0620*/  VIADD R83, R65, 0x9 ;  /* 0x0000000941537836 */ /* 0x000fe20000000000 */
[----:B------:R-:W-:-:S02]  /*0630*/  ISETP.GE.AND P0, PT, R7, R8, PT ;  /* 0x000000080700720c */ /* 0x000fc40003f06270 */
[-C--:B------:R-:W-:Y:S01]  /*0640*/  ISETP.GE.AND P3, PT, R9, R8.reuse, PT ;  /* 0x000000080900720c */ /* 0x080fe20003f66270 */
[----:B------:R0:W5:Y:S01]  /*0650*/  @!P6 LDG.E.U16 R236, desc[UR8][R2.64+0x10] ;  /* 0x0000100802ece981 */ /* 0x000162000c1e1500 */
[-C--:B------:R-:W-:Y:S02]  /*0660*/  ISETP.GE.AND P6, PT, R89, R8.reuse, PT ;  /* 0x000000085900720c */ /* 0x080fe40003fc6270 */
[-C--:B------:R-:W-:Y:S01]  /*0670*/  ISETP.GE.AND P1, PT, R77, R8.reuse, PT ;  /* 0x000000084d00720c */ /* 0x080fe20003f26270 */
[C---:B------:R-:W-:Y:S01]  /*0680*/  VIADD R7, R65.reuse, 0x12 ;  /* 0x0000001241077836 */ /* 0x040fe20000000000 */
[----:B------:R-:W-:Y:S01]  /*0690*/  PRMT R240, RZ, 0x7610, R240 ;  /* 0x00007610fff07816 */ /* 0x000fe200000000f0 */
[C---:B------:R-:W-:Y:S01]  /*06a0*/  VIADD R9, R65.reuse, 0x13 ;  /* 0x0000001341097836 */ /* 0x040fe20000000000 */
[----:B------:R0:W5:Y:S01]  /*06b0*/  @!P2 LDG.E.U16 R242, desc[UR8][R2.64+0xa] ;  /* 0x00000a0802f2a981 */ /* 0x000162000c1e1500 */
[----:B------:R-:W-:Y:S01]  /*06c0*/  PRMT R218, RZ, 0x7610, R218 ;  /* 0x00007610ffda7816 */ /* 0x000fe200000000da */
[----:B------:R-:W-:Y:S01]  /*06d0*/  VIADD R85, R65, 0xa ;  /* 0x0000000a41557836 */ /* 0x000fe20000000000 */
[-C--:B------:R-:W-:Y:S01]  /*06e0*/  ISETP.GE.AND P2, PT, R83, R8.reuse, PT ;  /* 0x000000085300720c */ /* 0x080fe20003f46270 */
[----:B------:R0:W5:Y:S01]  /*06f0*/  @!P5 LDG.E.U16 R230, desc[UR8][R2.64+0x16] ;  /* 0x0000160802e6d981 */ /* 0x000162000c1e1500 */
[----:B------:R-:W-:Y:S01]  /*0700*/  ISETP.GE.AND P5, PT, R7, R8, PT ;  /* 0x000000080700720c */ /* 0x000fe20003fa6270 */
[----:B------:R-:W-:-:S02]  /*0710*/  VIADD R97, R65, 0x15 ;  /* 0x0000001541617836 */ /* 0x000fc40000000000 */
[----:B------:R0:W5:Y:S01]  /*0720*/  @!P6 LDG.E.U16 R228, desc[UR8][R2.64+0x18] ;  /* 0x0000180802e4e981 */ /* 0x000162000c1e1500 */
[-C--:B------:R-:W-:Y:S02]  /*0730*/  ISETP.GE.AND P6, PT, R9, R8.reuse, PT ;  /* 0x000000080900720c */ /* 0x080fe40003fc6270 */
[----:B------:R-:W-:Y:S01]  /*0740*/  PRMT R220, RZ, 0x7610, R220 ;  /* 0x00007610ffdc7816 */ /* 0x000fe200000000dc */
[----:B------:R-:W-:Y:S01]  /*0750*/  VIADD R95, R65, 0x14 ;  /* 0x00000014415f7836 */ /* 0x000fe20000000000 */
[----:B------:R0:W5:Y:S01]  /*0760*/  @!P1 LDG.E.U16 R240, desc[UR8][R2.64+0xc] ;  /* 0x00000c0802f09981 */ /* 0x000162000c1e1500 */
[----:B------:R-:W-:-:S03]  /*0770*/  ISETP.GE.AND P1, PT, R85, R8, PT ;  /* 0x000000085500720c */ /* 0x000fc60003f26270 */
[----:B------:R0:W5:Y:S01]  /*0780*/  @!P4 LDG.E.U16 R218, desc[UR8][R2.64+0x22] ;  /* 0x0000220802dac981 */ /* 0x000162000c1e1500 */
[-C--:B------:R-:W-:Y:S02]  /*0790*/  ISETP.GE.AND P4, PT, R97, R8.reuse, PT ;  /* 0x000000086100720c */ /* 0x080fe40003f86270 */
[----:B------:R-:W-:Y:S01]  /*07a0*/  PRMT R234, RZ, 0x7610, R234 ;  /* 0x00007610ffea7816 */ /* 0x000fe200000000ea */
[----:B------:R0:W5:Y:S01]  /*07b0*/  @!P3 LDG.E.U16 R220, desc[UR8][R2.64+0x20] ;  /* 0x0000200802dcb981 */ /* 0x000162000c1e1500 */
[----:B------:R-:W-:Y:S02]  /*07c0*/  PRMT R216, RZ, 0x7610, R216 ;  /* 0x00007610ffd87816 */ /* 0x000fe400000000d8 */
[----:B------:R-:W-:Y:S01]  /*07d0*/  PRMT R214, RZ, 0x7610, R214 ;  /* 0x00007610ffd67816 */ /* 0x000fe200000000d6 */
[----:B------:R-:W-:Y:S01]  /*07e0*/  VIADD R91, R65, 0xd ;  /* 0x0000000d415b7836 */ /* 0x000fe20000000000 */
        /* <DEDUP_REMOVED lines=28> */
[----:B------:R-:W-:Y:S01]  /*09b0*/  PRMT R222, RZ, 0x7610, R222 ;  /* 0x00007610ffde7816 */ /* 0x000fe200000000de */
        /* <DEDUP_REMOVED lines=8> */
[-C--:B------:R-:W-:Y:S01]  /*0a40*/  ISETP.GE.AND P6, PT, R109, R8.reuse, PT ;  /* 0x000000086d00720c */ /* 0x080fe20003fc6270 */
[C---:B------:R-:W-:Y:S01]  /*0a50*/  VIADD R113, R65.reuse, 0x1d ;  /* 0x0000001d41717836 */ /* 0x040fe20000000000 */
[----:B------:R-:W-:Y:S01]  /*0a60*/  PRMT R204, RZ, 0x7610, R204 ;  /* 0x00007610ffcc7816 */ /* 0x000fe200000000cc */
[----:B------:R-:W-:Y:S01]  /*0a70*/  VIADD R111, R65, 0x1c ;  /* 0x0000001c416f7836 */ /* 0x000fe20000000000 */
[----:B------:R0:W5:Y:S01]  /*0a80*/  @!P1 LDG.E.U16 R224, desc[UR8][R2.64+0x1c] ;  /* 0x00001c0802e09981 */ /* 0x000162000c1e1500 */
[----:B------:R-:W-:-:S03]  /*0a90*/  ISETP.GE.AND P1, PT, R9, R8, PT ;  /* 0x000000080900720c */ /* 0x000fc60003f26270 */
[----:B------:R0:W5:Y:S01]  /*0aa0*/  @!P0 LDG.E.U16 R222, desc[UR8][R2.64+0x1e] ;  /* 0x00001e0802de8981 */ /* 0x000162000c1e1500 */
[----:B------:R-:W-:-:S03]  /*0ab0*/  ISETP.GE.AND P0, PT, R7, R8, PT ;  /* 0x000000080700720c */ /* 0x000fc60003f06270 */
[----:B------:R0:W5:Y:S01]  /*0ac0*/  @!P4 LDG.E.U16 R202, desc[UR8][R2.64+0x32] ;  /* 0x0000320802cac981 */ /* 0x000162000c1e1500 */
[-C--:B------:R-:W-:Y:S02]  /*0ad0*/  ISETP.GE.AND P4, PT, R113, R8.reuse, PT ;  /* 0x000000087100720c */ /* 0x080fe40003f86270 */
[----:B------:R-:W-:Y:S01]  /*0ae0*/  PRMT R7, RZ, 0x7610, R7 ;  /* 0x00007610ff077816 */ /* 0x000fe20000000007 */
[----:B------:R0:W5:Y:S01]  /*0af0*/  @!P3 LDG.E.U16 R204, desc[UR8][R2.64+0x30] ;  /* 0x0000300802ccb981 */ /* 0x000162000c1e1500 */
[----:B------:R-:W-:Y:S01]  /*0b00*/  PRMT R9, RZ, 0x7610, R9 ;  /* 0x00007610ff097816 */ /* 0x000fe20000000009 */
[----:B------:R-:W-:Y:S01]  /*0b10*/  VIADD R115, R65, 0x1e ;  /* 0x0000001e41737836 */ /* 0x000fe20000000000 */
[-C--:B------:R-:W-:Y:S01]  /*0b20*/  ISETP.GE.AND P3, PT, R111, R8.reuse, PT ;  /* 0x000000086f00720c */ /* 0x080fe20003f66270 */
[----:B------:R-:W-:Y:S01]  /*0b30*/  VIADD R117, R65, 0x1f ;  /* 0x0000001f41757836 */ /* 0x000fe20000000000 */
[----:B------:R-:W-:Y:S01]  /*0b40*/  PRMT R11, RZ, 0x7610, R11 ;  /* 0x00007610ff0b7816 */ /* 0x000fe2000000000b */
        /* <DEDUP_REMOVED lines=49> */
[----:B------:R-:W-:-:S03]  /*0e60*/  ISETP.GE.AND P5, PT, R139, R8, PT ;  /* 0x000000088b00720c */ /* 0x000fc60003fa6270 */
[----:B------:R0:W5:Y:S01]  /*0e70*/  @!P6 LDG.E.U16 R21, desc[UR8][R2.64+0x4e] ;  /* 0x00004e080215e981 */ /* 0x000162000c1e1500 */
[-C--:B------:R-:W-:Y:S01]  /*0e80*/  ISETP.GE.AND P6, PT, R25, R8.reuse, PT ;  /* 0x000000081900720c */ /* 0x080fe20003fc6270 */
[C---:B------:R-:W-:Y:S01]  /*0e90*/  VIADD R25, R65.reuse, 0x30 ;  /* 0x0000003041197836 */ /* 0x040fe20000000000 */
[----:B------:R-:W-:Y:S01]  /*0ea0*/  PRMT R22, RZ, 0x7610, R22 ;  /* 0x00007610ff167816 */ /* 0x000fe20000000016 */
[----:B------:R-:W-:Y:S01]  /*0eb0*/  VIADD R27, R65, 0x2f ;  /* 0x0000002f411b7836 */ /* 0x000fe20000000000 */
[----:B------:R0:W5:Y:S01]  /*0ec0*/  @!P4 LDG.E.U16 R23, desc[UR8][R2.64+0x52] ;  /* 0x000052080217c981 */ /* 0x000162000c1e1500 */
[----:B------:R-:W-:Y:S02]  /*0ed0*/  PRMT R24, RZ, 0x7610, R24 ;  /* 0x00007610ff187816 */ /* 0x000fe40000000018 */
[-C--:B------:R-:W-:Y:S01]  /*0ee0*/  ISETP.GE.AND P4, PT, R25, R8.reuse, PT ;  /* 0x000000081900720c */ /* 0x080fe20003f86270 */
[----:B------:R0:W5:Y:S01]  /*0ef0*/  @!P3 LDG.E.U16 R22, desc[UR8][R2.64+0x50] ;  /* 0x000050080216b981 */ /* 0x000162000c1e1500 */
[----:B------:R-:W-:Y:S01]  /*0f00*/  PRMT R25, RZ, 0x7610, R25 ;  /* 0x00007610ff197816 */ /* 0x000fe20000000019 */
[----:B------:R-:W-:Y:S01]  /*0f10*/  VIADD R29, R65, 0x32 ;  /* 0x00000032411d7836 */ /* 0x000fe20000000000 */
[-C--:B------:R-:W-:Y:S01]  /*0f20*/  ISETP.GE.AND P3, PT, R27, R8.reuse, PT ;  /* 0x000000081b00720c */ /* 0x080fe20003f66270 */
[----:B------:R-:W-:Y:S01]  /*0f30*/  VIADD R27, R65, 0x31 ;  /* 0x00000031411b7836 */ /* 0x000fe20000000000 */
[----:B------:R-:W-:Y:S01]  /*0f40*/  PRMT R26, RZ, 0x7610, R26 ;  /* 0x00007610ff1a7816 */ /* 0x000fe2000000001a */
[----:B------:R0:W5:Y:S03]  /*0f50*/  @!P5 LDG.E.U16 R24, desc[UR8][R2.64+0x54] ;  /* 0x000054080218d981 */ /* 0x000166000c1e1500 */
[-C--:B------:R-:W-:Y:S01]  /*0f60*/  ISETP.GE.AND P5, PT, R27, R8.reuse, PT ;  /* 0x000000081b00720c */ /* 0x080fe20003fa6270 */
[----:B------:R0:W5:Y:S01]  /*0f70*/  @!P2 LDG.E.U16 R25, desc[UR8][R2.64+0x56] ;  /* 0x000056080219a981 */ /* 0x000162000c1e1500 */
[----:B------:R-:W-:Y:S01]  /*0f80*/  ISETP.GE.AND P2, PT, R29, R8, PT ;  /* 0x000000081d00720c */ /* 0x000fe20003f46270 */
[----:B------:R-:W-:-:S02]  /*0f90*/  VIADD R27, R65, 0x33 ;  /* 0x00000033411b7836 */ /* 0x000fc40000000000 */
[----:B------:R0:W5:Y:S01]  /*0fa0*/  @!P1 LDG.E.U16 R26, desc[UR8][R2.64+0x58] ;  /* 0x00005808021a9981 */ /* 0x000162000c1e1500 */
[----:B------:R-:W-:Y:S02]  /*0fb0*/  PRMT R28, RZ, 0x7610, R28 ;  /* 0x00007610ff1c7816 */ /* 0x000fe4000000001c */
[----:B------:R-:W-:Y:S02]  /*0fc0*/  ISETP.GE.AND P1, PT, R27, R8, PT ;  /* 0x000000081b00720c */ /* 0x000fe40003f26270 */
[----:B------:R-:W-:Y:S02]  /*0fd0*/  PRMT R27, RZ, 0x7610, R27 ;  /* 0x00007610ff1b7816 */ /* 0x000fe4000000001b */
[----:B------:R-:W-:Y:S02]  /*0fe0*/  PRMT R29, RZ, 0x7610, R29 ;  /* 0x00007610ff1d7816 */ /* 0x000fe4000000001d */
[----:B------:R-:W-:Y:S02]  /*0ff0*/  PRMT R30, RZ, 0x7610, R30 ;  /* 0x00007610ff1e7816 */ /* 0x000fe4000000001e */
[----:B------:R-:W-:-:S02]  /*1000*/  PRMT R31, RZ, 0x7610, R31 ;  /* 0x00007610ff1f7816 */ /* 0x000fc4000000001f */
[----:B------:R-:W-:Y:S01]  /*1010*/  PRMT R32, RZ, 0x7610, R32 ;  /* 0x00007610ff207816 */ /* 0x000fe20000000020 */
[C---:B------:R-:W-:Y:S01]  /*1020*/  VIADD R141, R65.reuse, 0x34 ;  /* 0x00000034418d7836 */ /* 0x040fe20000000000 */
[----:B------:R0:W5:Y:S01]  /*1030*/  @!P0 LDG.E.U16 R27, desc[UR8][R2.64+0x5a] ;  /* 0x00005a08021b8981 */ /* 0x000162000c1e1500 */
[C---:B------:R-:W-:Y:S02]  /*1040*/  VIADD R143, R65.reuse, 0x35 ;  /* 0x00000035418f7836 */ /* 0x040fe40000000000 */
[C---:B------:R-:W-:Y:S01]  /*1050*/  VIADD R145, R65.reuse, 0x36 ;  /* 0x0000003641917836 */ /* 0x040fe20000000000 */
[----:B------:R0:W5:Y:S01]  /*1060*/  @!P6 LDG.E.U16 R28, desc[UR8][R2.64+0x5c] ;  /* 0x00005c08021ce981 */ /* 0x000162000c1e1500 */
[C---:B------:R-:W-:Y:S02]  /*1070*/  VIADD R147, R65.reuse, 0x37 ;  /* 0x0000003741937836 */ /* 0x040fe40000000000 */
[C---:B------:R-:W-:Y:S01]  /*1080*/  VIADD R149, R65.reuse, 0x38 ;  /* 0x0000003841957836 */ /* 0x040fe20000000000 */
[----:B------:R0:W5:Y:S01]  /*1090*/  @!P3 LDG.E.U16 R29, desc[UR8][R2.64+0x5e] ;  /* 0x00005e08021db981 */ /* 0x000162000c1e1500 */
[----:B------:R-:W-:Y:S01]  /*10a0*/  VIADD R151, R65, 0x39 ;  /* 0x0000003941977836 */ /* 0x000fe20000000000 */
[----:B------:R-:W-:-:S02]  /*10b0*/  ISETP.GE.AND P0, PT, R141, R8, PT ;  /* 0x000000088d00720c */ /* 0x000fc40003f06270 */
[----:B------:R0:W5:Y:S01]  /*10c0*/  @!P4 LDG.E.U16 R30, desc[UR8][R2.64+0x60] ;  /* 0x00006008021ec981 */ /* 0x000162000c1e1500 */
[-C--:B------:R-:W-:Y:S02]  /*10d0*/  ISETP.GE.AND P6, PT, R143, R8.reuse, PT ;  /* 0x000000088f00720c */ /* 0x080fe40003fc6270 */
[-C--:B------:R-:W-:Y:S01]  /*10e0*/  ISETP.GE.AND P3, PT, R145, R8.reuse, PT ;  /* 0x000000089100720c */ /* 0x080fe20003f66270 */
[----:B------:R0:W5:Y:S01]  /*10f0*/  @!P5 LDG.E.U16 R31, desc[UR8][R2.64+0x62] ;  /* 0x00006208021fd981 */ /* 0x000162000c1e1500 */
[-C--:B------:R-:W-:Y:S02]  /*1100*/  ISETP.GE.AND P4, PT, R147, R8.reuse, PT ;  /* 0x000000089300720c */ /* 0x080fe40003f86270 */
[-C--:B------:R-:W-:Y:S01]  /*1110*/  ISETP.GE.AND P5, PT, R149, R8.reuse, PT ;  /* 0x000000089500720c */ /* 0x080fe20003fa6270 */
[----:B------:R0:W5:Y:S01]  /*1120*/  @!P2 LDG.E.U16 R32, desc[UR8][R2.64+0x64] ;  /* 0x000064080220a981 */ /* 0x000162000c1e1500 */
[----:B------:R-:W-:Y:S02]  /*1130*/  ISETP.GE.AND P2, PT, R151, R8, PT ;  /* 0x000000089700720c */ /* 0x000fe40003f46270 */
[----:B------:R-:W-:-:S02]  /*1140*/  PRMT R33, RZ, 0x7610, R33 ;  /* 0x00007610ff217816 */ /* 0x000fc40000000021 */
[----:B------:R-:W-:Y:S02]  /*1150*/  PRMT R34, RZ, 0x7610, R34 ;  /* 0x00007610ff227816 */ /* 0x000fe40000000022 */
[----:B------:R-:W-:Y:S02]  /*1160*/  PRMT R35, RZ, 0x7610, R35 ;  /* 0x00007610ff237816 */ /* 0x000fe40000000023 */
[----:B------:R-:W-:Y:S02]  /*1170*/  PRMT R36, RZ, 0x7610, R36 ;  /* 0x00007610ff247816 */ /* 0x000fe40000000024 */
[----:B------:R-:W-:Y:S02]  /*1180*/  PRMT R37, RZ, 0x7610, R37 ;  /* 0x00007610ff257816 */ /* 0x000fe40000000025 */
[----:B------:R-:W-:Y:S02]  /*1190*/  PRMT R38, RZ, 0x7610, R38 ;  /* 0x00007610ff267816 */ /* 0x000fe40000000026 */
[----:B------:R-:W-:Y:S01]  /*11a0*/  PRMT R39, RZ, 0x7610, R39 ;  /* 0x00007610ff277816 */ /* 0x000fe20000000027 */
[C---:B------:R-:W-:Y:S01]  /*11b0*/  VIADD R153, R65.reuse, 0x3a ;  /* 0x0000003a41997836 */ /* 0x040fe20000000000 */
[----:B------:R0:W5:Y:S01]  /*11c0*/  @!P1 LDG.E.U16 R33, desc[UR8][R2.64+0x66] ;  /* 0x0000660802219981 */ /* 0x000162000c1e1500 */
[----:B------:R-:W-:-:S02]  /*11d0*/  VIADD R155, R65, 0x3b ;  /* 0x0000003b419b7836 */ /* 0x000fc40000000000 */
[C---:B------:R-:W-:Y:S01]  /*11e0*/  VIADD R157, R65.reuse, 0x3c ;  /* 0x0000003c419d7836 */ /* 0x040fe20000000000 */
[----:B------:R0:W5:Y:S01]  /*11f0*/  @!P0 LDG.E.U16 R34, desc[UR8][R2.64+0x68] ;  /* 0x0000680802228981 */ /* 0x000162000c1e1500 */
[C---:B------:R-:W-:Y:S02]  /*1200*/  VIADD R159, R65.reuse, 0x3d ;  /* 0x0000003d419f7836 */ /* 0x040fe40000000000 */
[C---:B------:R-:W-:Y:S01]  /*1210*/  VIADD R161, R65.reuse, 0x3e ;  /* 0x0000003e41a17836 */ /* 0x040fe20000000000 */
[----:B------:R0:W5:Y:S01]  /*1220*/  @!P6 LDG.E.U16 R35, desc[UR8][R2.64+0x6a] ;  /* 0x00006a080223e981 */ /* 0x000162000c1e1500 */
[C---:B------:R-:W-:Y:S02]  /*1230*/  VIADD R163, R65.reuse, 0x3f ;  /* 0x0000003f41a37836 */ /* 0x040fe40000000000 */
[----:B------:R-:W-:Y:S01]  /*1240*/  VIADD R165, R65, 0x40 ;  /* 0x0000004041a57836 */ /* 0x000fe20000000000 */
[----:B------:R0:W5:Y:S01]  /*1250*/  @!P3 LDG.E.U16 R36, desc[UR8][R2.64+0x6c] ;  /* 0x00006c080224b981 */ /* 0x000162000c1e1500 */
[----:B------:R-:W-:-:S02]  /*1260*/  ISETP.GE.AND P1, PT, R153, R8, PT ;  /* 0x000000089900720c */ /* 0x000fc40003f26270 */
[-C--:B------:R-:W-:Y:S01]  /*1270*/  ISETP.GE.AND P0, PT, R155, R8.reuse, PT ;  /* 0x000000089b00720c */ /* 0x080fe20003f06270 */
[----:B------:R0:W5:Y:S01]  /*1280*/  @!P4 LDG.E.U16 R37, desc[UR8][R2.64+0x6e] ;  /* 0x00006e080225c981 */ /* 0x000162000c1e1500 */
[-C--:B------:R-:W-:Y:S02]  /*1290*/  ISETP.GE.AND P6, PT, R157, R8.reuse, PT ;  /* 0x000000089d00720c */ /* 0x080fe40003fc6270 */
[-C--:B------:R-:W-:Y:S01]  /*12a0*/  ISETP.GE.AND P3, PT, R159, R8.reuse, PT ;  /* 0x000000089f00720c */ /* 0x080fe20003f66270 */
[----:B------:R0:W5:Y:S01]  /*12b0*/  @!P5 LDG.E.U16 R38, desc[UR8][R2.64+0x70] ;  /* 0x000070080226d981 */ /* 0x000162000c1e1500 */
[-C--:B------:R-:W-:Y:S02]  /*12c0*/  ISETP.GE.AND P4, PT, R161, R8.reuse, PT ;  /* 0x00000008a100720c */ /* 0x080fe40003f86270 */
[-C--:B------:R-:W-:Y:S01]  /*12d0*/  ISETP.GE.AND P5, PT, R163, R8.reuse, PT ;  /* 0x00000008a300720c */ /* 0x080fe20003fa6270 */
[----:B------:R0:W5:Y:S01]  /*12e0*/  @!P2 LDG.E.U16 R39, desc[UR8][R2.64+0x72] ;  /* 0x000072080227a981 */ /* 0x000162000c1e1500 */
[----:B------:R-:W-:-:S02]  /*12f0*/  ISETP.GE.AND P2, PT, R165, R8, PT ;  /* 0x00000008a500720c */ /* 0x000fc40003f46270 */
[----:B------:R-:W-:Y:S02]  /*1300*/  PRMT R40, RZ, 0x7610, R40 ;  /* 0x00007610ff287816 */ /* 0x000fe40000000028 */
[----:B------:R-:W-:Y:S02]  /*1310*/  PRMT R41, RZ, 0x7610, R41 ;  /* 0x00007610ff297816 */ /* 0x000fe40000000029 */
        /* <DEDUP_REMOVED lines=13> */
[----:B------:R-:W-:-:S02]  /*13f0*/  VIADD R177, R65, 0x46 ;  /* 0x0000004641b17836 */ /* 0x000fc40000000000 */
[----:B------:R-:W-:Y:S01]  /*1400*/  VIADD R179, R65, 0x47 ;  /* 0x0000004741b37836 */ /* 0x000fe20000000000 */
        /* <DEDUP_REMOVED lines=8> */
[-C--:B------:R-:W-:Y:S01]  /*1490*/  ISETP.GE.AND P5, PT, R177, R8.reuse, PT ;  /* 0x00000008b100720c */ /* 0x080fe20003fa6270 */
[----:B------:R0:W5:Y:S01]  /*14a0*/  @!P2 LDG.E.U16 R46, desc[UR8][R2.64+0x80] ;  /* 0x00008008022ea981 */ /* 0x000162000c1e1500 */
[----:B------:R-:W-:Y:S02]  /*14b0*/  ISETP.GE.AND P2, PT, R179, R8, PT ;  /* 0x00000008b300720c */ /* 0x000fe40003f46270 */
[----:B------:R-:W-:Y:S02]  /*14c0*/  PRMT R47, RZ, 0x7610, R47 ;  /* 0x00007610ff2f7816 */ /* 0x000fe4000000002f */
[----:B------:R-:W-:Y:S02]  /*14d0*/  PRMT R48, RZ, 0x7610, R48 ;  /* 0x00007610ff307816 */ /* 0x000fe40000000030 */
[----:B------:R-:W-:Y:S02]  /*14e0*/  PRMT R49, RZ, 0x7610, R49 ;  /* 0x00007610ff317816 */ /* 0x000fe40000000031 */
[----:B------:R-:W-:-:S02]  /*14f0*/  PRMT R50, RZ, 0x7610, R50 ;  /* 0x00007610ff327816 */ /* 0x000fc40000000032 */
[----:B------:R-:W-:Y:S02]  /*1500*/  PRMT R51, RZ, 0x7610, R51 ;  /* 0x00007610ff337816 */ /* 0x000fe40000000033 */
[----:B------:R-:W-:Y:S02]  /*1510*/  PRMT R52, RZ, 0x7610, R52 ;  /* 0x00007610ff347816 */ /* 0x000fe40000000034 */
[----:B------:R-:W-:Y:S01]  /*1520*/  PRMT R53, RZ, 0x7610, R53 ;  /* 0x00007610ff357816 */ /* 0x000fe20000000035 */
[C---:B------:R-:W-:Y:S01]  /*1530*/  VIADD R181, R65.reuse, 0x48 ;  /* 0x0000004841b57836 */ /* 0x040fe20000000000 */
[----:B------:R0:W5:Y:S01]  /*1540*/  @!P1 LDG.E.U16 R47, desc[UR8][R2.64+0x82] ;  /* 0x00008208022f9981 */ /* 0x000162000c1e1500 */
[C---:B------:R-:W-:Y:S02]  /*1550*/  VIADD R183, R65.reuse, 0x49 ;  /* 0x0000004941b77836 */ /* 0x040fe40000000000 */
[C---:B------:R-:W-:Y:S01]  /*1560*/  VIADD R185, R65.reuse, 0x4a ;  /* 0x0000004a41b97836 */ /* 0x040fe20000000000 */
[----:B------:R0:W5:Y:S01]  /*1570*/  @!P0 LDG.E.U16 R48, desc[UR8][R2.64+0x84] ;  /* 0x0000840802308981 */ /* 0x000162000c1e1500 */
[----:B------:R-:W-:-:S02]  /*1580*/  VIADD R187, R65, 0x4b ;  /* 0x0000004b41bb7836 */ /* 0x000fc40000000000 */
[C---:B------:R-:W-:Y:S01]  /*1590*/  VIADD R189, R65.reuse, 0x4c ;  /* 0x0000004c41bd7836 */ /* 0x040fe20000000000 */
[----:B------:R0:W5:Y:S01]  /*15a0*/  @!P6 LDG.E.U16 R49, desc[UR8][R2.64+0x86] ;  /* 0x000086080231e981 */ /* 0x000162000c1e1500 */
[C---:B------:R-:W-:Y:S02]  /*15b0*/  VIADD R191, R65.reuse, 0x4d ;  /* 0x0000004d41bf7836 */ /* 0x040fe40000000000 */
[----:B------:R-:W-:Y:S01]  /*15c0*/  VIADD R193, R65, 0x4e ;  /* 0x0000004e41c17836 */ /* 0x000fe20000000000 */
[----:B------:R0:W5:Y:S01]  /*15d0*/  @!P3 LDG.E.U16 R50, desc[UR8][R2.64+0x88] ;  /* 0x000088080232b981 */ /* 0x000162000c1e1500 */
[-C--:B------:R-:W-:Y:S02]  /*15e0*/  ISETP.GE.AND P1, PT, R181, R8.reuse, PT ;  /* 0x00000008b500720c */ /* 0x080fe40003f26270 */
[-C--:B------:R-:W-:Y:S01]  /*15f0*/  ISETP.GE.AND P0, PT, R183, R8.reuse, PT ;  /* 0x00000008b700720c */ /* 0x080fe20003f06270 */
[----:B------:R0:W5:Y:S01]  /*1600*/  @!P4 LDG.E.U16 R51, desc[UR8][R2.64+0x8a] ;  /* 0x00008a080233c981 */ /* 0x000162000c1e1500 */
[----:B------:R-:W-:-:S02]  /*1610*/  ISETP.GE.AND P6, PT, R185, R8, PT ;  /* 0x00000008b900720c */ /* 0x000fc40003fc6270 */
[-C--:B------:R-:W-:Y:S01]  /*1620*/  ISETP.GE.AND P3, PT, R187, R8.reuse, PT ;  /* 0x00000008bb00720c */ /* 0x080fe20003f66270 */
[----:B------:R0:W5:Y:S01]  /*1630*/  @!P5 LDG.E.U16 R52, desc[UR8][R2.64+0x8c] ;  /* 0x00008c080234d981 */ /* 0x000162000c1e1500 */
[-C--:B------:R-:W-:Y:S02]  /*1640*/  ISETP.GE.AND P4, PT, R189, R8.reuse, PT ;  /* 0x00000008bd00720c */ /* 0x080fe40003f86270 */
[-C--:B------:R-:W-:Y:S01]  /*1650*/  ISETP.GE.AND P5, PT, R191, R8.reuse, PT ;  /* 0x00000008bf00720c */ /* 0x080fe20003fa6270 */
[----:B------:R0:W5:Y:S01]  /*1660*/  @!P2 LDG.E.U16 R53, desc[UR8][R2.64+0x8e] ;  /* 0x00008e080235a981 */ /* 0x000162000c1e1500 */
[----:B------:R-:W-:Y:S02]  /*1670*/  ISETP.GE.AND P2, PT, R193, R8, PT ;  /* 0x00000008c100720c */ /* 0x000fe40003f46270 */
[----:B------:R-:W-:Y:S02]  /*1680*/  PRMT R54, RZ, 0x7610, R54 ;  /* 0x00007610ff367816 */ /* 0x000fe40000000036 */
[----:B------:R-:W-:-:S02]  /*1690*/  PRMT R55, RZ, 0x7610, R55 ;  /* 0x00007610ff377816 */ /* 0x000fc40000000037 */
[----:B------:R-:W-:Y:S02]  /*16a0*/  PRMT R56, RZ, 0x7610, R56 ;  /* 0x00007610ff387816 */ /* 0x000fe40000000038 */
[----:B------:R-:W-:Y:S01]  /*16b0*/  PRMT R57, RZ, 0x7610, R57 ;  /* 0x00007610ff397816 */ /* 0x000fe20000000039 */
[----:B------:R0:W5:Y:S01]  /*16c0*/  @!P1 LDG.E.U16 R54, desc[UR8][R2.64+0x90] ;  /* 0x0000900802369981 */ /* 0x000162000c1e1500 */
[----:B------:R-:W-:Y:S02]  /*16d0*/  PRMT R58, RZ, 0x7610, R58 ;  /* 0x00007610ff3a7816 */ /* 0x000fe4000000003a */
[----:B------:R-:W-:Y:S01]  /*16e0*/  PRMT R59, RZ, 0x7610, R59 ;  /* 0x00007610ff3b7816 */ /* 0x000fe2000000003b */
[----:B------:R0:W5:Y:S01]  /*16f0*/  @!P0 LDG.E.U16 R55, desc[UR8][R2.64+0x92] ;  /* 0x0000920802378981 */ /* 0x000162000c1e1500 */
[----:B------:R-:W-:-:S03]  /*1700*/  PRMT R60, RZ, 0x7610, R60 ;  /* 0x00007610ff3c7816 */ /* 0x000fc6000000003c */
[----:B------:R0:W5:Y:S04]  /*1710*/  @!P6 LDG.E.U16 R56, desc[UR8][R2.64+0x94] ;  /* 0x000094080238e981 */ /* 0x000168000c1e1500 */
[----:B------:R0:W5:Y:S04]  /*1720*/  @!P3 LDG.E.U16 R57, desc[UR8][R2.64+0x96] ;  /* 0x000096080239b981 */ /* 0x000168000c1e1500 */
[----:B------:R0:W5:Y:S04]  /*1730*/  @!P4 LDG.E.U16 R58, desc[UR8][R2.64+0x98] ;  /* 0x00009808023ac981 */ /* 0x000168000c1e1500 */
[----:B------:R0:W5:Y:S04]  /*1740*/  @!P5 LDG.E.U16 R59, desc[UR8][R2.64+0x9a] ;  /* 0x00009a08023bd981 */ /* 0x000168000c1e1500 */
[----:B------:R0:W5:Y:S01]  /*1750*/  @!P2 LDG.E.U16 R60, desc[UR8][R2.64+0x9c] ;  /* 0x00009c08023ca981 */ /* 0x000162000c1e1500 */
[----:B------:R-:W1:Y:S01]  /*1760*/  S2UR UR5, SR_CgaCtaId ;  /* 0x00000000000579c3 */ /* 0x000e620000008800 */
[----:B------:R-:W-:Y:S01]  /*1770*/  UMOV UR4, 0x400 ;  /* 0x0000040000047882 */ /* 0x000fe20000000000 */
[----:B------:R-:W-:Y:S01]  /*1780*/  BSSY.RECONVERGENT B0, `(.L_x_98) ;  /* 0x0000019000007945 */ /* 0x000fe20003800200 */
[----:B------:R-:W-:Y:S01]  /*1790*/  UIADD3 UR4, UPT, UPT, UR4, 0x4b0, URZ ;  /* 0x000004b004047890 */ /* 0x000fe2000fffe0ff */
[----:B------:R-:W-:-:S02]  /*17a0*/  SHF.R.U32.HI R61, RZ, 0x5, R201 ;  /* 0x00000005ff3d7819 */ /* 0x000fc400000116c9 */
[----:B------:R-:W-:Y:S01]  /*17b0*/  LOP3.LUT R66, R201, 0x1f, RZ, 0xc0, !PT ;  /* 0x0000001fc9427812 */ /* 0x000fe200078ec0ff */
[----:B01----:R-:W-:-:S12]  /*17c0*/  ULEA UR4, UR5, UR4, 0x18 ;  /* 0x0000000405047291 */ /* 0x003fd8000f8ec0ff */
.L_x_101:
[----:B------:R-:W-:Y:S01]  /*17d0*/  IMAD.MOV.U32 R2, RZ, RZ, 0xa0 ;  /* 0x000000a0ff027424 */ /* 0x000fe200078e00ff */
[----:B------:R-:W-:Y:S01]  /*17e0*/  BSSY.RECONVERGENT B1, `(.L_x_99) ;  /* 0x000000f000017945 */ /* 0x000fe20003800200 */
[----:B------:R-:W-:Y:S02]  /*17f0*/  IMAD.MOV.U32 R62, RZ, RZ, R66 ;  /* 0x000000ffff3e7224 */ /* 0x000fe400078e0042 */
[----:B0-----:R-:W-:-:S07]  /*1800*/  IMAD R69, R61, R2, 0x50 ;  /* 0x000000503d457424 */ /* 0x001fce00078e0202 */
.L_x_100:
        /* <DEDUP_REMOVED lines=13> */
.L_x_99:
[C---:B------:R-:W-:Y:S01]  /*18e0*/  ISETP.GE.U32.AND P0, PT, R61.reuse, 0xf8, PT ;  /* 0x000000f83d00780c */ /* 0x040fe20003f06070 */
[----:B------:R-:W-:-:S12]  /*18f0*/  VIADD R61, R61, 0x8 ;  /* 0x000000083d3d7836 */ /* 0x000fd80000000000 */
[----:B------:R-:W-:Y:S05]  /*1900*/  @!P0 BRA `(.L_x_101) ;  /* 0xfffffffc00b08947 */ /* 0x000fea000383ffff */
[----:B------:R-:W-:Y:S05]  /*1910*/  BSYNC.RECONVERGENT B0 ;  /* 0x0000000000007941 */ /* 0x000fea0003800200 */
.L_x_98:
[----:B------:R-:W1:Y:S01]  /*1920*/  S2R R4, SR_CgaCtaId ;  /* 0x0000000000047919 */ /* 0x000e620000008800 */
[----:B------:R-:W-:Y:S01]  /*1930*/  ISETP.NE.AND P0, PT, R201, RZ, PT ;  /* 0x000000ffc900720c */ /* 0x000fe20003f05270 */
[----:B------:R-:W-:Y:S01]  /*1940*/  VIADD R61, R65, 0x50 ;  /* 0x00000050413d7836 */ /* 0x000fe20000000000 */
[----:B------:R-:W-:Y:S01]  /*1950*/  MOV R3, 0x400 ;  /* 0x0000040000037802 */ /* 0x000fe20000000f00 */
[----:B0-----:R-:W-:Y:S01]  /*1960*/  IMAD.MOV.U32 R63, RZ, RZ, RZ ;  /* 0x000000ffff3f7224 */ /* 0x001fe200078e00ff */
[----:B------:R-:W-:Y:S01]  /*1970*/  LEA.HI R62, R201, R201, RZ, 0x1d ;  /* 0x000000c9c93e7211 */ /* 0x000fe200078fe8ff */
[----:B------:R-:W-:Y:S01]  /*1980*/  IMAD.MOV.U32 R195, RZ, RZ, RZ ;  /* 0x000000ffffc37224 */ /* 0x000fe200078e00ff */
[----:B------:R-:W-:Y:S01]  /*1990*/  PRMT R194, RZ, 0x7610, R194 ;  /* 0x00007610ffc27816 */ /* 0x000fe200000000c2 */
[----:B------:R-:W-:Y:S01]  /*19a0*/  IMAD.MOV.U32 R196, RZ, RZ, RZ ;  /* 0x000000ffffc47224 */ /* 0x000fe200078e00ff */
[----:B------:R-:W-:Y:S01]  /*19b0*/  PRMT R197, RZ, 0x7610, R197 ;  /* 0x00007610ffc57816 */ /* 0x000fe200000000c5 */
[----:B------:R-:W-:Y:S01]  /*19c0*/  IMAD.MOV.U32 R198, RZ, RZ, RZ ;  /* 0x000000ffffc67224 */ /* 0x000fe200078e00ff */
[----:B------:R-:W-:-:S03]  /*19d0*/  UMOV UR6, 0xd ;  /* 0x0000000d00067882 */ /* 0x000fc60000000000 */
[----:B-1----:R-:W-:Y:S01]  /*19e0*/  @!P0 LEA R2, R4, R3, 0x18 ;  /* 0x0000000304028211 */ /* 0x002fe200078ec0ff */
[----:B------:R-:W-:-:S04]  /*19f0*/  VIADD R3, R3, 0x10 ;  /* 0x0000001003037836 */ /* 0x000fc80000000000 */
[----:B------:R0:W-:Y:S01]  /*1a00*/  @!P0 STS [R2], RZ ;  /* 0x000000ff02008388 */ /* 0x0001e20000000800 */
[----:B------:R-:W-:-:S05]  /*1a10*/  LEA R3, R4, R3, 0x18 ;  /* 0x0000000304037211 */ /* 0x000fca00078ec0ff */
[----:B------:R-:W-:-:S07]  /*1a20*/  IMAD R62, R62, 0x4, R3 ;  /* 0x000000043e3e7824 */ /* 0x000fce00078e0203 */
.L_x_113:
[----:B------:R-:W-:Y:S01]  /*1a30*/  UMOV UR4, 0x1 ;  /* 0x0000000100047882 */ /* 0x000fe20000000000 */
[----:B------:R-:W-:Y:S01]  /*1a40*/  BAR.SYNC.DEFER_BLOCKING 0x0 ;  /* 0x0000000000007b1d */ /* 0x000fe20000010000 */
[----:B------:R-:W-:Y:S01]  /*1a50*/  USHF.L.U32 UR4, UR4, UR6, URZ ;  /* 0x0000000604047299 */ /* 0x000fe200080006ff */
[----:B-----5:R-:W-:-:S04]  /*1a60*/  HADD2.F32 R170, -RZ, R59.H0_H0 ;  /* 0x2000003bffaa7230 */ /* 0x020fc80000004100 */
[----:B------:R-:W-:Y:S01]  /*1a70*/  BSSY.RECONVERGENT B0, `(.L_x_102) ;  /* 0x0000567000007945 */ /* 0x000fe20003800200 */
[----:B------:R-:W-:-:S04]  /*1a80*/  LOP3.LUT R199, R194, UR4, RZ, 0xfc, !PT ;  /* 0x00000004c2c77c12 */ /* 0x000fc8000f8efcff */
[C---:B0-----:R-:W-:Y:S02]  /*1a90*/  LOP3.LUT R2, R199.reuse, R242, RZ, 0x30, !PT ;  /* 0x000000f2c7027212 */ /* 0x041fe400078e30ff */
[C---:B--2---:R-:W-:Y:S02]  /*1aa0*/  LOP3.LUT R4, R199.reuse, R238, RZ, 0x30, !PT ;  /* 0x000000eec7047212 */ /* 0x044fe400078e30ff */
[----:B------:R-:W-:Y:S02]  /*1ab0*/  PRMT R2, R2, 0x9910, RZ ;  /* 0x0000991002027816 */ /* 0x000fe400000000ff */
[----:B------:R-:W-:Y:S02]  /*1ac0*/  LOP3.LUT R5, R199, R252, RZ, 0x30, !PT ;  /* 0x000000fcc7057212 */ /* 0x000fe400078e30ff */
[----:B------:R-:W-:Y:S02]  /*1ad0*/  ISETP.NE.AND P6, PT, R2, RZ, PT ;  /* 0x000000ff0200720c */ /* 0x000fe40003fc5270 */
[----:B------:R-:W-:-:S02]  /*1ae0*/  PRMT R4, R4, 0x9910, RZ ;  /* 0x0000991004047816 */ /* 0x000fc400000000ff */
[C---:B------:R-:W-:Y:S02]  /*1af0*/  LOP3.LUT R2, R199.reuse, R236, RZ, 0x30, !PT ;  /* 0x000000ecc7027212 */ /* 0x040fe400078e30ff */
[----:B------:R-:W-:Y:S02]  /*1b00*/  LOP3.LUT R3, R199, R240, RZ, 0x30, !PT ;  /* 0x000000f0c7037212 */ /* 0x000fe400078e30ff */
[----:B------:R-:W-:Y:S02]  /*1b10*/  PRMT R233, R5, 0x9910, RZ ;  /* 0x0000991005e97816 */ /* 0x000fe400000000ff */
[----:B------:R-:W-:Y:S02]  /*1b20*/  ISETP.NE.AND P3, PT, R4, RZ, PT ;  /* 0x000000ff0400720c */ /* 0x000fe40003f65270 */
[----:B------:R-:W-:Y:S02]  /*1b30*/  PRMT R5, R2, 0x9910, RZ ;  /* 0x0000991002057816 */ /* 0x000fe400000000ff */
[----:B------:R-:W-:-:S02]  /*1b40*/  PRMT R3, R3, 0x9910, RZ ;  /* 0x0000991003037816 */ /* 0x000fc400000000ff */
[C---:B------:R-:W-:Y:S02]  /*1b50*/  LOP3.LUT R4, R199.reuse, R234, RZ, 0x30, !PT ;  /* 0x000000eac7047212 */ /* 0x040fe400078e30ff */
[----:B------:R-:W-:Y:S02]  /*1b60*/  LOP3.LUT R2, R199, R250, RZ, 0x30, !PT ;  /* 0x000000fac7027212 */ /* 0x000fe400078e30ff */
[----:B------:R-:W-:Y:S02]  /*1b70*/  ISETP.NE.AND P4, PT, R233, RZ, PT ;  /* 0x000000ffe900720c */ /* 0x000fe40003f85270 */
[----:B------:R-:W-:Y:S01]  /*1b80*/  ISETP.NE.AND P2, PT, R3, RZ, PT ;  /* 0x000000ff0300720c */ /* 0x000fe20003f45270 */
[----:B------:R-:W-:Y:S01]  /*1b90*/  HADD2.F32 R3, -RZ, R252.H0_H0 ;  /* 0x200000fcff037230 */ /* 0x000fe20000004100 */
[----:B------:R-:W-:Y:S01]  /*1ba0*/  PRMT R64, R4, 0x9910, RZ ;  /* 0x0000991004407816 */ /* 0x000fe200000000ff */
[----:B------:R-:W-:Y:S01]  /*1bb0*/  IMAD.MOV.U32 R4, RZ, RZ, R5 ;  /* 0x000000ffff047224 */ /* 0x000fe200078e0005 */
[----:B------:R-:W-:-:S02]  /*1bc0*/  PRMT R231, R2, 0x9910, RZ ;  /* 0x0000991002e77816 */ /* 0x000fc400000000ff */
[----:B------:R-:W-:Y:S01]  /*1bd0*/  FSEL R2, RZ, 1, P4 ;  /* 0x3f800000ff027808 */ /* 0x000fe20002000000 */
[----:B------:R-:W-:Y:S01]  /*1be0*/  IMAD.MOV.U32 R5, RZ, RZ, R64 ;  /* 0x000000ffff057224 */ /* 0x000fe200078e0040 */
[----:B------:R-:W-:Y:S02]  /*1bf0*/  ISETP.NE.AND P1, PT, R4, RZ, PT ;  /* 0x000000ff0400720c */ /* 0x000fe40003f25270 */
[C---:B------:R-:W-:Y:S01]  /*1c00*/  LOP3.LUT R4, R199.reuse, R232, RZ, 0x30, !PT ;  /* 0x000000e8c7047212 */ /* 0x040fe200078e30ff */
[----:B------:R-:W-:Y:S01]  /*1c10*/  FFMA.FTZ R2, R2, R3, RZ ;  /* 0x0000000302027223 */ /* 0x000fe200000100ff */
[----:B------:R-:W-:Y:S02]  /*1c20*/  LOP3.LUT R3, R199, R248, RZ, 0x30, !PT ;  /* 0x000000f8c7037212 */ /* 0x000fe400078e30ff */
[----:B------:R-:W-:Y:S02]  /*1c30*/  ISETP.NE.AND P5, PT, R231, RZ, PT ;  /* 0x000000ffe700720c */ /* 0x000fe40003fa5270 */
[----:B------:R-:W-:-:S02]  /*1c40*/  ISETP.NE.AND P0, PT, R5, RZ, PT ;  /* 0x000000ff0500720c */ /* 0x000fc40003f05270 */
[----:B------:R-:W-:Y:S01]  /*1c50*/  PRMT R5, R4, 0x9910, RZ ;  /* 0x0000991004057816 */ /* 0x000fe200000000ff */
[----:B------:R-:W-:Y:S01]  /*1c60*/  HADD2.F32 R4, -RZ, R250.H0_H0 ;  /* 0x200000faff047230 */ /* 0x000fe20000004100 */
[----:B------:R-:W-:Y:S02]  /*1c70*/  PRMT R229, R3, 0x9910, RZ ;  /* 0x0000991003e57816 */ /* 0x000fe400000000ff */
[----:B------:R-:W-:Y:S02]  /*1c80*/  FSEL R3, RZ, 1, P5 ;  /* 0x3f800000ff037808 */ /* 0x000fe40002800000 */
[----:B------:R-:W-:Y:S02]  /*1c90*/  SEL R144, RZ, 0x1, P4 ;  /* 0x00000001ff907807 */ /* 0x000fe40002000000 */
[----:B------:R-:W-:Y:S01]  /*1ca0*/  LOP3.LUT R64, R199, R246, RZ, 0x30, !PT ;  /* 0x000000f6c7407212 */ /* 0x000fe200078e30ff */
[----:B------:R-:W-:Y:S01]  /*1cb0*/  FFMA.FTZ R2, R3, R4, R2 ;  /* 0x0000000403027223 */ /* 0x000fe20000010002 */
[----:B------:R-:W-:-:S02]  /*1cc0*/  ISETP.NE.AND P4, PT, R5, RZ, PT ;  /* 0x000000ff0500720c */ /* 0x000fc40003f85270 */
[----:B------:R-:W-:Y:S02]  /*1cd0*/  SEL R5, RZ, 0x2, P5 ;  /* 0x00000002ff057807 */ /* 0x000fe40002800000 */
[----:B------:R-:W-:Y:S02]  /*1ce0*/  ISETP.NE.AND P5, PT, R229, RZ, PT ;  /* 0x000000ffe500720c */ /* 0x000fe40003fa5270 */
[----:B------:R-:W-:Y:S02]  /*1cf0*/  LOP3.LUT R4, R199, R244, RZ, 0x30, !PT ;  /* 0x000000f4c7047212 */ /* 0x000fe400078e30ff */
[----:B------:R-:W-:Y:S01]  /*1d00*/  PRMT R227, R64, 0x9910, RZ ;  /* 0x0000991040e37816 */ /* 0x000fe200000000ff */
[----:B------:R-:W-:Y:S01]  /*1d10*/  HADD2.F32 R64, -RZ, R248.H0_H0 ;  /* 0x200000f8ff407230 */ /* 0x000fe20000004100 */
[----:B------:R-:W-:Y:S02]  /*1d20*/  FSEL R3, RZ, 1, P5 ;  /* 0x3f800000ff037808 */ /* 0x000fe40002800000 */
[----:B------:R-:W-:-:S02]  /*1d30*/  PRMT R225, R4, 0x9910, RZ ;  /* 0x0000991004e17816 */ /* 0x000fc400000000ff */
[----:B------:R-:W-:Y:S01]  /*1d40*/  SEL R4, RZ, 0x4, P5 ;  /* 0x00000004ff047807 */ /* 0x000fe20002800000 */
[----:B------:R-:W-:Y:S01]  /*1d50*/  FFMA.FTZ R2, R3, R64, R2 ;  /* 0x0000004003027223 */ /* 0x000fe20000010002 */
[----:B------:R-:W-:Y:S01]  /*1d60*/  ISETP.NE.AND P5, PT, R227, RZ, PT ;  /* 0x000000ffe300720c */ /* 0x000fe20003fa5270 */
[----:B------:R-:W-:Y:S01]  /*1d70*/  HADD2.F32 R64, -RZ, R246.H0_H0 ;  /* 0x200000f6ff407230 */ /* 0x000fe20000004100 */
[----:B------:R-:W-:Y:S02]  /*1d80*/  LOP3.LUT R66, R199, R230, RZ, 0x30, !PT ;  /* 0x000000e6c7427212 */ /* 0x000fe400078e30ff */
[----:B------:R-:W-:Y:S02]  /*1d90*/  FSEL R3, RZ, 1, P5 ;  /* 0x3f800000ff037808 */ /* 0x000fe40002800000 */
[----:B------:R-:W-:Y:S02]  /*1da0*/  SEL R120, RZ, 0x8, P5 ;  /* 0x00000008ff787807 */ /* 0x000fe40002800000 */
[----:B------:R-:W-:Y:S01]  /*1db0*/  ISETP.NE.AND P5, PT, R225, RZ, PT ;  /* 0x000000ffe100720c */ /* 0x000fe20003fa5270 */
[----:B------:R-:W-:Y:S01]  /*1dc0*/  FFMA.FTZ R2, R3, R64, R2 ;  /* 0x0000004003027223 */ /* 0x000fe20000010002 */
[----:B------:R-:W-:Y:S01]  /*1dd0*/  PRMT R68, R66, 0x9910, RZ ;  /* 0x0000991042447816 */ /* 0x000fe200000000ff */
[----:B------:R-:W-:Y:S01]  /*1de0*/  HADD2.F32 R3, -RZ, R244.H0_H0 ;  /* 0x200000f4ff037230 */ /* 0x000fe20000004100 */
[----:B------:R-:W-:-:S02]  /*1df0*/  LOP3.LUT R66, R199, R228, RZ, 0x30, !PT ;  /* 0x000000e4c7427212 */ /* 0x000fc400078e30ff */
[----:B------:R-:W-:Y:S02]  /*1e00*/  FSEL R69, RZ, 1, P5 ;  /* 0x3f800000ff457808 */ /* 0x000fe40002800000 */
[----:B------:R-:W-:Y:S02]  /*1e10*/  SEL R237, RZ, 0x10, P5 ;  /* 0x00000010ffed7807 */ /* 0x000fe40002800000 */
[----:B------:R-:W-:Y:S01]  /*1e20*/  ISETP.NE.AND P5, PT, R68, RZ, PT ;  /* 0x000000ff4400720c */ /* 0x000fe20003fa5270 */
[----:B------:R-:W-:Y:S01]  /*1e30*/  FFMA.FTZ R2, R69, R3, R2 ;  /* 0x0000000345027223 */ /* 0x000fe20000010002 */
[----:B------:R-:W-:Y:S01]  /*1e40*/  PRMT R68, R66, 0x9910, RZ ;  /* 0x0000991042447816 */ /* 0x000fe200000000ff */
[----:B------:R-:W-:Y:S01]  /*1e50*/  HADD2.F32 R3, -RZ, R242.H0_H0 ;  /* 0x200000f2ff037230 */ /* 0x000fe20000004100 */
[----:B------:R-:W-:Y:S02]  /*1e60*/  LOP3.LUT R66, R199, R226, RZ, 0x30, !PT ;  /* 0x000000e2c7427212 */ /* 0x000fe400078e30ff */
[----:B------:R-:W-:Y:S01]  /*1e70*/  FSEL R71, RZ, 1, P6 ;  /* 0x3f800000ff477808 */ /* 0x000fe20003000000 */
[----:B------:R-:W-:Y:S01]  /*1e80*/  IMAD.MOV.U32 R64, RZ, RZ, R68 ;  /* 0x000000ffff407224 */ /* 0x000fe200078e0044 */
[----:B------:R-:W-:-:S02]  /*1e90*/  PRMT R68, R66, 0x9910, RZ ;  /* 0x0000991042447816 */ /* 0x000fc400000000ff */
[----:B------:R-:W-:Y:S01]  /*1ea0*/  SEL R223, RZ, 0x20, P6 ;  /* 0x00000020ffdf7807 */ /* 0x000fe20003000000 */
[----:B------:R-:W-:Y:S01]  /*1eb0*/  FFMA.FTZ R2, R71, R3, R2 ;  /* 0x0000000347027223 */ /* 0x000fe20000010002 */
[----:B------:R-:W-:Y:S01]  /*1ec0*/  LOP3.LUT R66, R199, R224, RZ, 0x30, !PT ;  /* 0x000000e0c7427212 */ /* 0x000fe200078e30ff */
[----:B------:R-:W-:Y:S01]  /*1ed0*/  HADD2.F32 R3, -RZ, R240.H0_H0 ;  /* 0x200000f0ff037230 */ /* 0x000fe20000004100 */
[----:B------:R-:W-:Y:S02]  /*1ee0*/  ISETP.NE.AND P6, PT, R64, RZ, PT ;  /* 0x000000ff4000720c */ /* 0x000fe40003fc5270 */
        /* <DEDUP_REMOVED lines=8> */
[----:B------:R-:W-:Y:S02]  /*1f70*/  PRMT R66, R66, 0x9910, RZ ;  /* 0x0000991042427816 */ /* 0x000fe400000000ff */
[----:B------:R-:W-:Y:S01]  /*1f80*/  SEL R221, RZ, 0x80, P3 ;  /* 0x00000080ffdd7807 */ /* 0x000fe20001800000 */
[----:B------:R-:W-:Y:S01]  /*1f90*/  FFMA.FTZ R2, R71, R3, R2 ;  /* 0x0000000347027223 */ /* 0x000fe20000010002 */
[----:B------:R-:W-:Y:S01]  /*1fa0*/  ISETP.NE.AND P3, PT, R68, RZ, PT ;  /* 0x000000ff4400720c */ /* 0x000fe20003f65270 */
[----:B------:R-:W-:Y:S01]  /*1fb0*/  IMAD.MOV.U32 R68, RZ, RZ, R66 ;  /* 0x000000ffff447224 */ /* 0x000fe200078e0042 */
[----:B------:R-:W-:Y:S01]  /*1fc0*/  LOP3.LUT R66, R199, R220, RZ, 0x30, !PT ;  /* 0x000000dcc7427212 */ /* 0x000fe200078e30ff */
[----:B------:R-:W-:Y:S01]  /*1fd0*/  HADD2.F32 R3, -RZ, R236.H0_H0 ;  /* 0x200000ecff037230 */ /* 0x000fe20000004100 */
[----:B------:R-:W-:-:S02]  /*1fe0*/  FSEL R69, RZ, 1, P1 ;  /* 0x3f800000ff457808 */ /* 0x000fc40000800000 */
[----:B------:R-:W-:Y:S02]  /*1ff0*/  SEL R102, RZ, 0x100, P1 ;  /* 0x00000100ff667807 */ /* 0x000fe40000800000 */
[----:B------:R-:W-:Y:S01]  /*2000*/  ISETP.NE.AND P1, PT, R68, RZ, PT ;  /* 0x000000ff4400720c */ /* 0x000fe20003f25270 */
[----:B------:R-:W-:Y:S01]  /*2010*/  FFMA.FTZ R2, R69, R3, R2 ;  /* 0x0000000345027223 */ /* 0x000fe20000010002 */
[----:B------:R-:W-:Y:S01]  /*2020*/  PRMT R68, R66, 0x9910, RZ ;  /* 0x0000991042447816 */ /* 0x000fe200000000ff */
[----:B------:R-:W-:Y:S01]  /*2030*/  HADD2.F32 R3, -RZ, R234.H0_H0 ;  /* 0x200000eaff037230 */ /* 0x000fe20000004100 */
[----:B------:R-:W-:Y:S02]  /*2040*/  LOP3.LUT R66, R199, R218, RZ, 0x30, !PT ;  /* 0x000000dac7427212 */ /* 0x000fe400078e30ff */
[----:B------:R-:W-:Y:S02]  /*2050*/  FSEL R71, RZ, 1, P0 ;  /* 0x3f800000ff477808 */ /* 0x000fe40000000000 */
[----:B------:R-:W-:-:S02]  /*2060*/  PRMT R66, R66, 0x9910, RZ ;  /* 0x0000991042427816 */ /* 0x000fc400000000ff */
[----:B------:R-:W-:Y:S01]  /*2070*/  SEL R100, RZ, 0x200, P0 ;  /* 0x00000200ff647807 */ /* 0x000fe20000000000 */
[----:B------:R-:W-:Y:S01]  /*2080*/  FFMA.FTZ R2, R71, R3, R2 ;  /* 0x0000000347027223 */ /* 0x000fe20000010002 */
[----:B------:R-:W-:Y:S01]  /*2090*/  ISETP.NE.AND P0, PT, R68, RZ, PT ;  /* 0x000000ff4400720c */ /* 0x000fe20003f05270 */
[----:B------:R-:W-:Y:S01]  /*20a0*/  IMAD.MOV.U32 R68, RZ, RZ, R66 ;  /* 0x000000ffff447224 */ /* 0x000fe200078e0042 */
[----:B------:R-:W-:Y:S01]  /*20b0*/  LOP3.LUT R66, R199, R216, RZ, 0x30, !PT ;  /* 0x000000d8c7427212 */ /* 0x000fe200078e30ff */
[----:B------:R-:W-:Y:S01]  /*20c0*/  HADD2.F32 R3, -RZ, R232.H0_H0 ;  /* 0x200000e8ff037230 */ /* 0x000fe20000004100 */
        /* <DEDUP_REMOVED lines=97> */
[----:B------:R-:W-:Y:S01]  /*26e0*/  SEL R2, RZ, 0x1000000, P4 ;  /* 0x01000000ff027807 */ /* 0x000fe20002000000 */
[----:B------:R-:W-:Y:S01]  /*26f0*/  IMAD.MOV.U32 R71, RZ, RZ, R68 ;  /* 0x000000ffff477224 */ /* 0x000fe200078e0044 */
[----:B------:R-:W-:Y:S02]  /*2700*/  PRMT R94, R66, 0x9910, RZ ;  /* 0x00009910425e7816 */ /* 0x000fe400000000ff */
[----:B------:R-:W-:Y:S02]  /*2710*/  FSEL R68, RZ, 1, P0 ;  /* 0x3f800000ff447808 */ /* 0x000fe40000000000 */
[----:B------:R-:W-:Y:S02]  /*2720*/  SEL R66, RZ, 0x800000, P0 ;  /* 0x00800000ff427807 */ /* 0x000fe40000000000 */
[----:B------:R-:W-:Y:S01]  /*2730*/  ISETP.NE.AND P0, PT, R71, RZ, PT ;  /* 0x000000ff4700720c */ /* 0x000fe20003f05270 */
[----:B------:R-:W-:Y:S01]  /*2740*/  IMAD.MOV.U32 R71, RZ, RZ, R94 ;  /* 0x000000ffff477224 */ /* 0x000fe200078e005e */
[----:B------:R-:W-:Y:S01]  /*2750*/  FSEL R94, RZ, 1, P4 ;  /* 0x3f800000ff5e7808 */ /* 0x000fe20002000000 */
[----:B------:R-:W-:Y:S01]  /*2760*/  FFMA.FTZ R3, R68, R69, R3 ;  /* 0x0000004544037223 */ /* 0x000fe20000010003 */
[----:B------:R-:W-:Y:S01]  /*2770*/  HADD2.F32 R69, -RZ, R202.H0_H0 ;  /* 0x200000caff457230 */ /* 0x000fe20000004100 */
[----:B------:R-:W-:-:S02]  /*2780*/  FSEL R68, RZ, 1, P5 ;  /* 0x3f800000ff447808 */ /* 0x000fc40002800000 */
[----:B------:R-:W-:Y:S01]  /*2790*/  ISETP.NE.AND P4, PT, R71, RZ, PT ;  /* 0x000000ff4700720c */ /* 0x000fe20003f85270 */
[----:B------:R-:W-:Y:S01]  /*27a0*/  HADD2.F32 R71, -RZ, R204.H0_H0 ;  /* 0x200000ccff477230 */ /* 0x000fe20000004100 */
[----:B------:R-:W-:Y:S02]  /*27b0*/  LOP3.LUT R96, R199, R19, RZ, 0x30, !PT ;  /* 0x00000013c7607212 */ /* 0x000fe400078e30ff */
[----:B------:R-:W-:Y:S02]  /*27c0*/  SEL R104, RZ, 0x2000000, P5 ;  /* 0x02000000ff687807 */ /* 0x000fe40002800000 */
[----:B------:R-:W-:Y:S01]  /*27d0*/  FFMA.FTZ R3, R94, R71, R3 ;  /* 0x000000475e037223 */ /* 0x000fe20000010003 */
[----:B------:R-:W-:Y:S01]  /*27e0*/  HADD2.F32 R71, -RZ, R7.H0_H0 ;  /* 0x20000007ff477230 */ /* 0x000fe20000004100 */
[----:B------:R-:W-:Y:S02]  /*27f0*/  FSEL R94, RZ, 1, P6 ;  /* 0x3f800000ff5e7808 */ /* 0x000fe40003000000 */
[----:B------:R-:W-:Y:S01]  /*2800*/  FFMA.FTZ R3, R68, R69, R3 ;  /* 0x0000004544037223 */ /* 0x000fe20000010003 */
[----:B------:R-:W-:Y:S01]  /*2810*/  HADD2.F32 R69, -RZ, R9.H0_H0 ;  /* 0x20000009ff457230 */ /* 0x000fe20000004100 */
[----:B------:R-:W-:-:S02]  /*2820*/  FSEL R68, RZ, 1, P2 ;  /* 0x3f800000ff447808 */ /* 0x000fc40001000000 */
[----:B------:R-:W-:Y:S01]  /*2830*/  FFMA.FTZ R3, R94, R71, R3 ;  /* 0x000000475e037223 */ /* 0x000fe20000010003 */
[----:B------:R-:W-:Y:S02]  /*2840*/  PRMT R96, R96, 0x9910, RZ ;  /* 0x0000991060607816 */ /* 0x000fe400000000ff */
[C---:B------:R-:W-:Y:S01]  /*2850*/  LOP3.LUT R71, R199.reuse, R20, RZ, 0x30, !PT ;  /* 0x00000014c7477212 */ /* 0x040fe200078e30ff */
[----:B------:R-:W-:Y:S01]  /*2860*/  FFMA.FTZ R3, R68, R69, R3 ;  /* 0x0000004544037223 */ /* 0x000fe20000010003 */
[----:B------:R-:W-:Y:S01]  /*2870*/  HADD2.F32 R69, -RZ, R10.H0_H0 ;  /* 0x2000000aff457230 */ /* 0x000fe20000004100 */
[----:B------:R-:W-:Y:S02]  /*2880*/  FSEL R68, RZ, 1, P3 ;  /* 0x3f800000ff447808 */ /* 0x000fe40001800000 */
[----:B------:R-:W-:Y:S02]  /*2890*/  LOP3.LUT R94, R199, R21, RZ, 0x30, !PT ;  /* 0x00000015c75e7212 */ /* 0x000fe400078e30ff */
[----:B------:R-:W-:Y:S01]  /*28a0*/  ISETP.NE.AND P5, PT, R96, RZ, PT ;  /* 0x000000ff6000720c */ /* 0x000fe20003fa5270 */
[----:B------:R-:W-:Y:S01]  /*28b0*/  FFMA.FTZ R3, R68, R69, R3 ;  /* 0x0000004544037223 */ /* 0x000fe20000010003 */
[----:B------:R-:W-:Y:S01]  /*28c0*/  PRMT R98, R71, 0x9910, RZ ;  /* 0x0000991047627816 */ /* 0x000fe200000000ff */
[----:B------:R-:W-:Y:S01]  /*28d0*/  HADD2.F32 R71, -RZ, R11.H0_H0 ;  /* 0x2000000bff477230 */ /* 0x000fe20000004100 */
[----:B------:R-:W-:Y:S01]  /*28e0*/  PRMT R68, R94, 0x9910, RZ ;  /* 0x000099105e447816 */ /* 0x000fe200000000ff */
[----:B------:R-:W-:Y:S01]  /*28f0*/  HADD2.F32 R69, -RZ, R12.H0_H0 ;  /* 0x2000000cff457230 */ /* 0x000fe20000004100 */
[----:B------:R-:W-:-:S02]  /*2900*/  FSEL R96, RZ, 1, P1 ;  /* 0x3f800000ff607808 */ /* 0x000fc40000800000 */
[----:B------:R-:W-:Y:S02]  /*2910*/  SEL R94, RZ, 0x4000000, P6 ;  /* 0x04000000ff5e7807 */ /* 0x000fe40003000000 */
[----:B------:R-:W-:Y:S01]  /*2920*/  ISETP.NE.AND P6, PT, R98, RZ, PT ;  /* 0x000000ff6200720c */ /* 0x000fe20003fc5270 */
[----:B------:R-:W-:Y:S02]  /*2930*/  IMAD.MOV.U32 R98, RZ, RZ, R68 ;  /* 0x000000ffff627224 */ /* 0x000fe400078e0044 */
[----:B------:R-:W-:Y:S01]  /*2940*/  FFMA.FTZ R3, R96, R71, R3 ;  /* 0x0000004760037223 */ /* 0x000fe20000010003 */
[----:B------:R-:W-:Y:S02]  /*2950*/  LOP3.LUT R71, R199, R22, RZ, 0x30, !PT ;  /* 0x00000016c7477212 */ /* 0x000fe400078e30ff */
[----:B------:R-:W-:Y:S02]  /*2960*/  SEL R96, RZ, 0x8000000, P2 ;  /* 0x08000000ff607807 */ /* 0x000fe40001000000 */
[----:B------:R-:W-:-:S02]  /*2970*/  ISETP.NE.AND P2, PT, R98, RZ, PT ;  /* 0x000000ff6200720c */ /* 0x000fc40003f45270 */
[----:B------:R-:W-:Y:S02]  /*2980*/  LOP3.LUT R98, R199, R14, RZ, 0x30, !PT ;  /* 0x0000000ec7627212 */ /* 0x000fe400078e30ff */
[----:B------:R-:W-:Y:S02]  /*2990*/  PRMT R71, R71, 0x9910, RZ ;  /* 0x0000991047477816 */ /* 0x000fe400000000ff */
[----:B------:R-:W-:Y:S02]  /*29a0*/  FSEL R68, RZ, 1, P0 ;  /* 0x3f800000ff447808 */ /* 0x000fe40000000000 */
[----:B------:R-:W-:Y:S01]  /*29b0*/  PRMT R106, R98, 0x9910, RZ ;  /* 0x00009910626a7816 */ /* 0x000fe200000000ff */
[----:B------:R-:W-:Y:S01]  /*29c0*/  IMAD.MOV.U32 R98, RZ, RZ, R71 ;  /* 0x000000ffff627224 */ /* 0x000fe200078e0047 */
[----:B------:R-:W-:Y:S01]  /*29d0*/  LOP3.LUT R71, R199, R23, RZ, 0x30, !PT ;  /* 0x00000017c7477212 */ /* 0x000fe200078e30ff */
[----:B------:R-:W-:Y:S01]  /*29e0*/  FFMA.FTZ R3, R68, R69, R3 ;  /* 0x0000004544037223 */ /* 0x000fe20000010003 */
[----:B------:R-:W-:Y:S01]  /*29f0*/  HADD2.F32 R69, -RZ, R13.H0_H0 ;  /* 0x2000000dff457230 */ /* 0x000fe20000004100 */
[----:B------:R-:W-:-:S02]  /*2a00*/  FSEL R68, RZ, 1, P4 ;  /* 0x3f800000ff447808 */ /* 0x000fc40002000000 */
[----:B------:R-:W-:Y:S02]  /*2a10*/  SEL R243, RZ, 0x20000000, P1 ;  /* 0x20000000fff37807 */ /* 0x000fe40000800000 */
[----:B------:R-:W-:Y:S01]  /*2a20*/  SEL R249, RZ, 0x10000000, P3 ;  /* 0x10000000fff97807 */ /* 0x000fe20001800000 */
[----:B------:R-:W-:Y:S01]  /*2a30*/  FFMA.FTZ R3, R68, R69, R3 ;  /* 0x0000004544037223 */ /* 0x000fe20000010003 */
[----:B------:R-:W-:Y:S01]  /*2a40*/  ISETP.NE.AND P1, PT, R106, RZ, PT ;  /* 0x000000ff6a00720c */ /* 0x000fe20003f25270 */
[----:B------:R-:W-:Y:S01]  /*2a50*/  HADD2.F32 R69, -RZ, R14.H0_H0 ;  /* 0x2000000eff457230 */ /* 0x000fe20000004100 */
[----:B------:R-:W-:Y:S02]  /*2a60*/  ISETP.NE.AND P3, PT, R98, RZ, PT ;  /* 0x000000ff6200720c */ /* 0x000fe40003f65270 */
[----:B------:R-:W-:Y:S02]  /*2a70*/  PRMT R98, R71, 0x9910, RZ ;  /* 0x0000991047627816 */ /* 0x000fe400000000ff */
[----:B------:R-:W-:-:S02]  /*2a80*/  LOP3.LUT R71, R199, R15, RZ, 0x30, !PT ;  /* 0x0000000fc7477212 */ /* 0x000fc400078e30ff */
[----:B------:R-:W-:Y:S02]  /*2a90*/  FSEL R68, RZ, 1, P1 ;  /* 0x3f800000ff447808 */ /* 0x000fe40000800000 */
[----:B------:R-:W-:Y:S02]  /*2aa0*/  PRMT R108, R71, 0x9910, RZ ;  /* 0x00009910476c7816 */ /* 0x000fe400000000ff */
[----:B------:R-:W-:Y:S01]  /*2ab0*/  SEL R71, RZ, 0x40000000, P0 ;  /* 0x40000000ff477807 */ /* 0x000fe20000000000 */
[----:B------:R-:W-:Y:S01]  /*2ac0*/  FFMA.FTZ R68, R68, R69, R3 ;  /* 0x0000004544447223 */ /* 0x000fe20000010003 */
[----:B------:R-:W-:Y:S02]  /*2ad0*/  ISETP.NE.AND P0, PT, R98, RZ, PT ;  /* 0x000000ff6200720c */ /* 0x000fe40003f05270 */
[C---:B------:R-:W-:Y:S02]  /*2ae0*/  LOP3.LUT R98, R199.reuse, R24, RZ, 0x30, !PT ;  /* 0x00000018c7627212 */ /* 0x040fe400078e30ff */
[----:B------:R-:W-:-:S02]  /*2af0*/  LOP3.LUT R69, R199, R16, RZ, 0x30, !PT ;  /* 0x00000010c7457212 */ /* 0x000fc400078e30ff */
[----:B------:R-:W-:Y:S02]  /*2b00*/  SEL R3, RZ, 0x80000000, P4 ;  /* 0x80000000ff037807 */ /* 0x000fe40002000000 */
[----:B------:R-:W-:Y:S02]  /*2b10*/  ISETP.NE.AND P4, PT, R108, RZ, PT ;  /* 0x000000ff6c00720c */ /* 0x000fe40003f85270 */
[----:B------:R-:W-:Y:S01]  /*2b20*/  PRMT R110, R98, 0x9910, RZ ;  /* 0x00009910626e7816 */ /* 0x000fe200000000ff */
[----:B------:R-:W-:Y:S01]  /*2b30*/  HADD2.F32 R98, -RZ, R15.H0_H0 ;  /* 0x2000000fff627230 */ /* 0x000fe20000004100 */
[----:B------:R-:W-:Y:S02]  /*2b40*/  PRMT R114, R69, 0x9910, RZ ;  /* 0x0000991045727816 */ /* 0x000fe400000000ff */
[----:B------:R-:W-:Y:S02]  /*2b50*/  FSEL R69, RZ, 1, P4 ;  /* 0x3f800000ff457808 */ /* 0x000fe40002000000 */
[----:B------:R-:W-:-:S02]  /*2b60*/  SEL R142, RZ, 0x1, P1 ;  /* 0x00000001ff8e7807 */ /* 0x000fc40000800000 */
[----:B------:R-:W-:Y:S01]  /*2b70*/  ISETP.NE.AND P1, PT, R110, RZ, PT ;  /* 0x000000ff6e00720c */ /* 0x000fe20003f25270 */
[----:B------:R-:W-:Y:S02]  /*2b80*/  IMAD.MOV.U32 R110, RZ, RZ, R114 ;  /* 0x000000ffff6e7224 */ /* 0x000fe400078e0072 */
[----:B------:R-:W-:Y:S01]  /*2b90*/  FFMA.FTZ R69, R69, R98, R68 ;  /* 0x0000006245457223 */ /* 0x000fe20000010044 */
[----:B------:R-:W-:Y:S01]  /*2ba0*/  SEL R68, RZ, 0x2, P4 ;  /* 0x00000002ff447807 */ /* 0x000fe20002000000 */
[----:B------:R-:W-:Y:S01]  /*2bb0*/  HADD2.F32 R114, -RZ, R16.H0_H0 ;  /* 0x20000010ff727230 */ /* 0x000fe20000004100 */
[C---:B------:R-:W-:Y:S02]  /*2bc0*/  LOP3.LUT R118, R199.reuse, R18, RZ, 0x30, !PT ;  /* 0x00000012c7767212 */ /* 0x040fe400078e30ff */
[----:B------:R-:W-:Y:S02]  /*2bd0*/  ISETP.NE.AND P4, PT, R110, RZ, PT ;  /* 0x000000ff6e00720c */ /* 0x000fe40003f85270 */
[----:B------:R-:W-:-:S02]  /*2be0*/  LOP3.LUT R112, R199, R17, RZ, 0x30, !PT ;  /* 0x00000011c7707212 */ /* 0x000fc400078e30ff */
[----:B------:R-:W-:Y:S02]  /*2bf0*/  FSEL R98, RZ, 1, P4 ;  /* 0x3f800000ff627808 */ /* 0x000fe40002000000 */
[----:B------:R-:W-:Y:S02]  /*2c00*/  PRMT R118, R118, 0x9910, RZ ;  /* 0x0000991076767816 */ /* 0x000fe400000000ff */
[----:B------:R-:W-:Y:S01]  /*2c10*/  PRMT R112, R112, 0x9910, RZ ;  /* 0x0000991070707816 */ /* 0x000fe200000000ff */
[----:B------:R-:W-:Y:S01]  /*2c20*/  FFMA.FTZ R98, R98, R114, R69 ;  /* 0x0000007262627223 */ /* 0x000fe20000010045 */
[----:B------:R-:W-:Y:S01]  /*2c30*/  SEL R205, RZ, 0x4, P4 ;  /* 0x00000004ffcd7807 */ /* 0x000fe20002000000 */
[----:B------:R-:W-:Y:S01]  /*2c40*/  IMAD.MOV.U32 R114, RZ, RZ, R118 ;  /* 0x000000ffff727224 */ /* 0x000fe200078e0076 */
[----:B------:R-:W-:Y:S02]  /*2c50*/  ISETP.NE.AND P4, PT, R112, RZ, PT ;  /* 0x000000ff7000720c */ /* 0x000fe40003f85270 */
[----:B------:R-:W-:-:S02]  /*2c60*/  LOP3.LUT R116, R199, R25, RZ, 0x30, !PT ;  /* 0x00000019c7747212 */ /* 0x000fc400078e30ff */
[----:B------:R-:W-:Y:S02]  /*2c70*/  FSEL R207, RZ, 1, P4 ;  /* 0x3f800000ffcf7808 */ /* 0x000fe40002000000 */
[----:B------:R-:W-:Y:S02]  /*2c80*/  SEL R122, RZ, 0x8, P4 ;  /* 0x00000008ff7a7807 */ /* 0x000fe40002000000 */
[----:B------:R-:W-:Y:S02]  /*2c90*/  ISETP.NE.AND P4, PT, R114, RZ, PT ;  /* 0x000000ff7200720c */ /* 0x000fe40003f85270 */
[----:B------:R-:W-:Y:S01]  /*2ca0*/  PRMT R124, R116, 0x9910, RZ ;  /* 0x00009910747c7816 */ /* 0x000fe200000000ff */
[----:B------:R-:W-:Y:S01]  /*2cb0*/  HADD2.F32 R116, -RZ, R17.H0_H0 ;  /* 0x20000011ff747230 */ /* 0x000fe20000004100 */
[----:B------:R-:W-:Y:S02]  /*2cc0*/  LOP3.LUT R118, R199, R26, RZ, 0x30, !PT ;  /* 0x0000001ac7767212 */ /* 0x000fe400078e30ff */
[----:B------:R-:W-:-:S02]  /*2cd0*/  FSEL R209, RZ, 1, P4 ;  /* 0x3f800000ffd17808 */ /* 0x000fc40002000000 */
[----:B------:R-:W-:Y:S01]  /*2ce0*/  SEL R69, RZ, 0x10, P4 ;  /* 0x00000010ff457807 */ /* 0x000fe20002000000 */
[----:B------:R-:W-:Y:S01]  /*2cf0*/  FFMA.FTZ R98, R207, R116, R98 ;  /* 0x00000074cf627223 */ /* 0x000fe20000010062 */
[----:B------:R-:W-:Y:S02]  /*2d00*/  ISETP.NE.AND P4, PT, R124, RZ, PT ;  /* 0x000000ff7c00720c */ /* 0x000fe40003f85270 */
[----:B------:R-:W-:Y:S01]  /*2d10*/  PRMT R126, R118, 0x9910, RZ ;  /* 0x00009910767e7816 */ /* 0x000fe200000000ff */
[----:B------:R-:W-:Y:S01]  /*2d20*/  HADD2.F32 R118, -RZ, R18.H0_H0 ;  /* 0x20000012ff767230 */ /* 0x000fe20000004100 */
[----:B------:R-:W-:Y:S02]  /*2d30*/  LOP3.LUT R124, R199, R27, RZ, 0x30, !PT ;  /* 0x0000001bc77c7212 */ /* 0x000fe400078e30ff */
[----:B------:R-:W-:Y:S02]  /*2d40*/  FSEL R207, RZ, 1, P5 ;  /* 0x3f800000ffcf7808 */ /* 0x000fe40002800000 */
[----:B------:R-:W-:Y:S01]  /*2d50*/  SEL R116, RZ, 0x20, P5 ;  /* 0x00000020ff747807 */ /* 0x000fe20002800000 */
[----:B------:R-:W-:Y:S01]  /*2d60*/  FFMA.FTZ R98, R209, R118, R98 ;  /* 0x00000076d1627223 */ /* 0x000fe20000010062 */
[----:B------:R-:W-:Y:S01]  /*2d70*/  PRMT R128, R124, 0x9910, RZ ;  /* 0x000099107c807816 */ /* 0x000fe200000000ff */
[----:B------:R-:W-:Y:S01]  /*2d80*/  HADD2.F32 R124, -RZ, R19.H0_H0 ;  /* 0x20000013ff7c7230 */ /* 0x000fe20000004100 */
[----:B------:R-:W-:-:S02]  /*2d90*/  ISETP.NE.AND P5, PT, R126, RZ, PT ;  /* 0x000000ff7e00720c */ /* 0x000fc40003fa5270 */
[----:B------:R-:W-:Y:S02]  /*2da0*/  LOP3.LUT R126, R199, R28, RZ, 0x30, !PT ;  /* 0x0000001cc77e7212 */ /* 0x000fe400078e30ff */
        /* <DEDUP_REMOVED lines=8> */
[----:B------:R-:W-:Y:S01]  /*2e30*/  FSEL R207, RZ, 1, P2 ;  /* 0x3f800000ffcf7808 */ /* 0x000fe20001000000 */
[----:B------:R-:W-:Y:S01]  /*2e40*/  HADD2.F32 R124, -RZ, R21.H0_H0 ;  /* 0x20000015ff7c7230 */ /* 0x000fe20000004100 */
[----:B------:R-:W-:-:S02]  /*2e50*/  PRMT R126, R126, 0x9910, RZ ;  /* 0x000099107e7e7816 */ /* 0x000fc400000000ff */
[----:B------:R-:W-:Y:S02]  /*2e60*/  SEL R219, RZ, 0x80, P2 ;  /* 0x00000080ffdb7807 */ /* 0x000fe40001000000 */
[----:B------:R-:W-:Y:S01]  /*2e70*/  ISETP.NE.AND P2, PT, R128, RZ, PT ;  /* 0x000000ff8000720c */ /* 0x000fe20003f45270 */
[----:B------:R-:W-:Y:S01]  /*2e80*/  IMAD.MOV.U32 R128, RZ, RZ, R126 ;  /* 0x000000ffff807224 */ /* 0x000fe200078e007e */
[----:B------:R-:W-:Y:S01]  /*2e90*/  LOP3.LUT R126, R199, R30, RZ, 0x30, !PT ;  /* 0x0000001ec77e7212 */ /* 0x000fe200078e30ff */
[----:B------:R-:W-:Y:S01]  /*2ea0*/  FFMA.FTZ R98, R207, R124, R98 ;  /* 0x0000007ccf627223 */ /* 0x000fe20000010062 */
[----:B------:R-:W-:Y:S02]  /*2eb0*/  FSEL R209, RZ, 1, P3 ;  /* 0x3f800000ffd17808 */ /* 0x000fe40001800000 */
[----:B------:R-:W-:Y:S02]  /*2ec0*/  SEL R217, RZ, 0x100, P3 ;  /* 0x00000100ffd97807 */ /* 0x000fe40001800000 */
[----:B------:R-:W-:-:S02]  /*2ed0*/  ISETP.NE.AND P3, PT, R128, RZ, PT ;  /* 0x000000ff8000720c */ /* 0x000fc40003f65270 */
        /* <DEDUP_REMOVED lines=12> */
[----:B------:R-:W-:Y:S02]  /*2fa0*/  SEL R126, RZ, 0x400, P1 ;  /* 0x00000400ff7e7807 */ /* 0x000fe40000800000 */
[----:B------:R-:W-:Y:S02]  /*2fb0*/  ISETP.NE.AND P1, PT, R132, RZ, PT ;  /* 0x000000ff8400720c */ /* 0x000fe40003f25270 */
[----:B------:R-:W-:Y:S01]  /*2fc0*/  PRMT R134, R130, 0x9910, RZ ;  /* 0x0000991082867816 */ /* 0x000fe200000000ff */
[----:B------:R-:W-:Y:S01]  /*2fd0*/  HADD2.F32 R130, -RZ, R24.H0_H0 ;  /* 0x20000018ff827230 */ /* 0x000fe20000004100 */
[----:B------:R-:W-:-:S02]  /*2fe0*/  LOP3.LUT R132, R199, R33, RZ, 0x30, !PT ;  /* 0x00000021c7847212 */ /* 0x000fc400078e30ff */
[----:B------:R-:W-:Y:S02]  /*2ff0*/  FSEL R207, RZ, 1, P4 ;  /* 0x3f800000ffcf7808 */ /* 0x000fe40002000000 */
[----:B------:R-:W-:Y:S01]  /*3000*/  SEL R128, RZ, 0x800, P4 ;  /* 0x00000800ff807807 */ /* 0x000fe20002000000 */
[----:B------:R-:W-:Y:S01]  /*3010*/  FFMA.FTZ R98, R209, R130, R98 ;  /* 0x00000082d1627223 */ /* 0x000fe20000010062 */
[----:B------:R-:W-:Y:S01]  /*3020*/  PRMT R136, R132, 0x9910, RZ ;  /* 0x0000991084887816 */ /* 0x000fe200000000ff */
[----:B------:R-:W-:Y:S01]  /*3030*/  HADD2.F32 R132, -RZ, R25.H0_H0 ;  /* 0x20000019ff847230 */ /* 0x000fe20000004100 */
[----:B------:R-:W-:Y:S02]  /*3040*/  ISETP.NE.AND P4, PT, R134, RZ, PT ;  /* 0x000000ff8600720c */ /* 0x000fe40003f85270 */
[----:B------:R-:W-:Y:S02]  /*3050*/  LOP3.LUT R134, R199, R34, RZ, 0x30, !PT ;  /* 0x00000022c7867212 */ /* 0x000fe400078e30ff */
[----:B------:R-:W-:Y:S01]  /*3060*/  FSEL R209, RZ, 1, P5 ;  /* 0x3f800000ffd17808 */ /* 0x000fe20002800000 */
[----:B------:R-:W-:Y:S01]  /*3070*/  FFMA.FTZ R98, R207, R132, R98 ;  /* 0x00000084cf627223 */ /* 0x000fe20000010062 */
[----:B------:R-:W-:-:S02]  /*3080*/  SEL R130, RZ, 0x1000, P5 ;  /* 0x00001000ff827807 */ /* 0x000fc40002800000 */
        /* <DEDUP_REMOVED lines=27> */
[----:B------:R-:W-:Y:S01]  /*3240*/  SEL R138, RZ, 0x10000, P0 ;  /* 0x00010000ff8a7807 */ /* 0x000fe20000000000 */
[----:B------:R-:W-:Y:S01]  /*3250*/  HADD2.F32 R140, -RZ, R30.H0_H0 ;  /* 0x2000001eff8c7230 */ /* 0x000fe20000004100 */
[----:B------:R-:W-:-:S02]  /*3260*/  ISETP.NE.AND P0, PT, R148, RZ, PT ;  /* 0x000000ff9400720c */ /* 0x000fc40003f05270 */
[----:B------:R-:W-:Y:S02]  /*3270*/  PRMT R148, R146, 0x9910, RZ ;  /* 0x0000991092947816 */ /* 0x000fe400000000ff */
[----:B------:R-:W-:Y:S01]  /*3280*/  LOP3.LUT R146, R199, R39, RZ, 0x30, !PT ;  /* 0x00000027c7927212 */ /* 0x000fe200078e30ff */
[----:B------:R-:W-:Y:S01]  /*3290*/  FFMA.FTZ R140, R209, R140, R98 ;  /* 0x0000008cd18c7223 */ /* 0x000fe20000010062 */
[----:B------:R-:W-:Y:S02]  /*32a0*/  FSEL R211, RZ, 1, P1 ;  /* 0x3f800000ffd37808 */ /* 0x000fe40000800000 */
[----:B------:R-:W-:Y:S02]  /*32b0*/  SEL R207, RZ, 0x20000, P1 ;  /* 0x00020000ffcf7807 */ /* 0x000fe40000800000 */
        /* <DEDUP_REMOVED lines=9> */
[----:B------:R-:W-:Y:S01]  /*3350*/  PRMT R150, R148, 0x9910, RZ ;  /* 0x0000991094967816 */ /* 0x000fe200000000ff */
[----:B------:R-:W-:Y:S01]  /*3360*/  HADD2.F32 R148, -RZ, R32.H0_H0 ;  /* 0x20000020ff947230 */ /* 0x000fe20000004100 */
[----:B------:R-:W-:-:S02]  /*3370*/  FSEL R211, RZ, 1, P5 ;  /* 0x3f800000ffd37808 */ /* 0x000fc40002800000 */
[----:B------:R-:W-:Y:S02]  /*3380*/  SEL R192, RZ, 0x80000, P5 ;  /* 0x00080000ffc07807 */ /* 0x000fe40002800000 */
[----:B------:R-:W-:Y:S01]  /*3390*/  FFMA.FTZ R140, R209, R148, R140 ;  /* 0x00000094d18c7223 */ /* 0x000fe2000001008c */
[----:B------:R-:W-:Y:S02]  /*33a0*/  LOP3.LUT R148, R199, R41, RZ, 0x30, !PT ;  /* 0x00000029c7947212 */ /* 0x000fe400078e30ff */
[----:B------:R-:W-:Y:S01]  /*33b0*/  ISETP.NE.AND P5, PT, R150, RZ, PT ;  /* 0x000000ff9600720c */ /* 0x000fe20003fa5270 */
[----:B------:R-:W-:Y:S01]  /*33c0*/  FFMA.FTZ R140, R211, R146, R140 ;  /* 0x00000092d38c7223 */ /* 0x000fe2000001008c */
[----:B------:R-:W-:Y:S01]  /*33d0*/  HADD2.F32 R146, -RZ, R34.H0_H0 ;  /* 0x20000022ff927230 */ /* 0x000fe20000004100 */
[----:B------:R-:W-:Y:S02]  /*33e0*/  FSEL R209, RZ, 1, P6 ;  /* 0x3f800000ffd17808 */ /* 0x000fe40003000000 */
[----:B------:R-:W-:-:S02]  /*33f0*/  LOP3.LUT R150, R199, R42, RZ, 0x30, !PT ;  /* 0x0000002ac7967212 */ /* 0x000fc400078e30ff */
[----:B------:R-:W-:Y:S01]  /*3400*/  PRMT R152, R148, 0x9910, RZ ;  /* 0x0000991094987816 */ /* 0x000fe200000000ff */
[----:B------:R-:W-:Y:S01]  /*3410*/  HADD2.F32 R148, -RZ, R35.H0_H0 ;  /* 0x20000023ff947230 */ /* 0x000fe20000004100 */
[----:B------:R-:W-:Y:S01]  /*3420*/  FSEL R211, RZ, 1, P2 ;  /* 0x3f800000ffd37808 */ /* 0x000fe20001000000 */
[----:B------:R-:W-:Y:S01]  /*3430*/  FFMA.FTZ R140, R209, R146, R140 ;  /* 0x00000092d18c7223 */ /* 0x000fe2000001008c */
[----:B------:R-:W-:Y:S01]  /*3440*/  PRMT R150, R150, 0x9910, RZ ;  /* 0x0000991096967816 */ /* 0x000fe200000000ff */
[----:B------:R-:W-:Y:S01]  /*3450*/  HADD2.F32 R146, -RZ, R36.H0_H0 ;  /* 0x20000024ff927230 */ /* 0x000fe20000004100 */
[----:B------:R-:W-:Y:S01]  /*3460*/  FSEL R209, RZ, 1, P3 ;  /* 0x3f800000ffd17808 */ /* 0x000fe20001800000 */
[----:B------:R-:W-:Y:S01]  /*3470*/  FFMA.FTZ R140, R211, R148, R140 ;  /* 0x00000094d38c7223 */ /* 0x000fe2000001008c */
[----:B------:R-:W-:Y:S01]  /*3480*/  SEL R213, RZ, 0x200000, P2 ;  /* 0x00200000ffd57807 */ /* 0x000fe20001000000 */
        /* <DEDUP_REMOVED lines=16> */
[----:B------:R-:W-:Y:S02]  /*3590*/  ISETP.NE.AND P6, PT, R152, RZ, PT ;  /* 0x000000ff9800720c */ /* 0x000fe40003fc5270 */
[----:B------:R-:W-:Y:S01]  /*35a0*/  PRMT R150, R150, 0x9910, RZ ;  /* 0x0000991096967816 */ /* 0x000fe200000000ff */
[----:B------:R-:W-:Y:S01]  /*35b0*/  FFMA.FTZ R140, R209, R146, R140 ;  /* 0x00000092d18c7223 */ /* 0x000fe2000001008c */
[----:B------:R-:W-:Y:S01]  /*35c0*/  LOP3.LUT R148, R199, R44, RZ, 0x30, !PT ;  /* 0x0000002cc7947212 */ /* 0x000fe200078e30ff */
[----:B------:R-:W-:Y:S01]  /*35d0*/  HADD2.F32 R146, -RZ, R41.H0_H0 ;  /* 0x20000029ff927230 */ /* 0x000fe20000004100 */
[----:B------:R-:W-:Y:S02]  /*35e0*/  SEL R211, RZ, 0x400000, P3 ;  /* 0x00400000ffd37807 */ /* 0x000fe40001800000 */
[----:B------:R-:W-:Y:S02]  /*35f0*/  ISETP.NE.AND P3, PT, R150, RZ, PT ;  /* 0x000000ff9600720c */ /* 0x000fe40003f65270 */
[----:B------:R-:W-:-:S02]  /*3600*/  FSEL R209, RZ, 1, P6 ;  /* 0x3f800000ffd17808 */ /* 0x000fc40003000000 */
[----:B------:R-:W-:Y:S02]  /*3610*/  LOP3.LUT R150, R199, R45, RZ, 0x30, !PT ;  /* 0x0000002dc7967212 */ /* 0x000fe400078e30ff */
[----:B------:R-:W-:Y:S01]  /*3620*/  PRMT R152, R148, 0x9910, RZ ;  /* 0x0000991094987816 */ /* 0x000fe200000000ff */
[----:B------:R-:W-:Y:S01]  /*3630*/  HADD2.F32 R148, -RZ, R42.H0_H0 ;  /* 0x2000002aff947230 */ /* 0x000fe20000004100 */
[----:B------:R-:W-:Y:S01]  /*3640*/  FSEL R235, RZ, 1, P2 ;  /* 0x3f800000ffeb7808 */ /* 0x000fe20001000000 */
[----:B------:R-:W-:Y:S01]  /*3650*/  FFMA.FTZ R140, R209, R146, R140 ;  /* 0x00000092d18c7223 */ /* 0x000fe2000001008c */
[----:B------:R-:W-:Y:S01]  /*3660*/  PRMT R150, R150, 0x9910, RZ ;  /* 0x0000991096967816 */ /* 0x000fe200000000ff */
[----:B------:R-:W-:Y:S01]  /*3670*/  HADD2.F32 R146, -RZ, R43.H0_H0 ;  /* 0x2000002bff927230 */ /* 0x000fe20000004100 */
[----:B------:R-:W-:Y:S01]  /*3680*/  SEL R209, RZ, 0x800000, P0 ;  /* 0x00800000ffd17807 */ /* 0x000fe20000000000 */
[----:B------:R-:W-:Y:S01]  /*3690*/  FFMA.FTZ R140, R235, R148, R140 ;  /* 0x00000094eb8c7223 */ /* 0x000fe2000001008c */
[----:B------:R-:W-:Y:S01]  /*36a0*/  ISETP.NE.AND P0, PT, R152, RZ, PT ;  /* 0x000000ff9800720c */ /* 0x000fe20003f05270 */
[----:B------:R-:W-:Y:S01]  /*36b0*/  IMAD.MOV.U32 R148, RZ, RZ, R150 ;  /* 0x000000ffff947224 */ /* 0x000fe200078e0096 */
[----:B------:R-:W-:-:S02]  /*36c0*/  FSEL R235, RZ, 1, P3 ;  /* 0x3f800000ffeb7808 */ /* 0x000fc40001800000 */
[----:B------:R-:W-:Y:S02]  /*36d0*/  SEL R182, RZ, 0x1000000, P1 ;  /* 0x01000000ffb67807 */ /* 0x000fe40000800000 */
[----:B------:R-:W-:Y:S01]  /*36e0*/  ISETP.NE.AND P1, PT, R148, RZ, PT ;  /* 0x000000ff9400720c */ /* 0x000fe20003f25270 */
[----:B------:R-:W-:Y:S01]  /*36f0*/  HADD2.F32 R148, -RZ, R44.H0_H0 ;  /* 0x2000002cff947230 */ /* 0x000fe20000004100 */
[----:B------:R-:W-:Y:S01]  /*3700*/  FSEL R239, RZ, 1, P0 ;  /* 0x3f800000ffef7808 */ /* 0x000fe20000000000 */
[----:B------:R-:W-:Y:S01]  /*3710*/  FFMA.FTZ R140, R235, R146, R140 ;  /* 0x00000092eb8c7223 */ /* 0x000fe2000001008c */
[----:B------:R-:W-:Y:S01]  /*3720*/  HADD2.F32 R146, -RZ, R45.H0_H0 ;  /* 0x2000002dff927230 */ /* 0x000fe20000004100 */
[----:B------:R-:W-:Y:S02]  /*3730*/  FSEL R235, RZ, 1, P1 ;  /* 0x3f800000ffeb7808 */ /* 0x000fe40000800000 */
[----:B------:R-:W-:Y:S01]  /*3740*/  FFMA.FTZ R140, R239, R148, R140 ;  /* 0x00000094ef8c7223 */ /* 0x000fe2000001008c */
[----:B------:R-:W-:Y:S01]  /*3750*/  IADD3 R144, PT, PT, R4, R5, R144 ;  /* 0x0000000504907210 */ /* 0x000fe20007ffe090 */
[----:B------:R-:W-:Y:S01]  /*3760*/  HADD2.F32 R4, -RZ, R46.H0_H0 ;  /* 0x2000002eff047230 */ /* 0x000fe20000004100 */
[----:B------:R-:W-:Y:S01]  /*3770*/  LOP3.LUT R5, R199, R46, RZ, 0x30, !PT ;  /* 0x0000002ec7057212 */ /* 0x000fe200078e30ff */
[----:B------:R-:W-:Y:S01]  /*3780*/  FFMA.FTZ R146, R235, R146, R140 ;  /* 0x00000092eb927223 */ /* 0x000fe2000001008c */
[----:B------:R-:W-:Y:S01]  /*3790*/  LOP3.LUT R140, R199, R47, RZ, 0x30, !PT ;  /* 0x0000002fc78c7212 */ /* 0x000fe200078e30ff */
[----:B------:R-:W-:Y:S01]  /*37a0*/  HADD2.F32 R148, -RZ, R47.H0_H0 ;  /* 0x2000002fff947230 */ /* 0x000fe20000004100 */
[----:B------:R-:W-:-:S02]  /*37b0*/  PRMT R152, R5, 0x9910, RZ ;  /* 0x0000991005987816 */ /* 0x000fc400000000ff */
[----:B------:R-:W-:Y:S02]  /*37c0*/  LOP3.LUT R5, R199, R48, RZ, 0x30, !PT ;  /* 0x00000030c7057212 */ /* 0x000fe400078e30ff */
[----:B------:R-:W-:Y:S02]  /*37d0*/  SEL R150, RZ, 0x2000000, P4 ;  /* 0x02000000ff967807 */ /* 0x000fe40002000000 */
[----:B------:R-:W-:Y:S02]  /*37e0*/  PRMT R154, R140, 0x9910, RZ ;  /* 0x000099108c9a7816 */ /* 0x000fe400000000ff */
[----:B------:R-:W-:Y:S02]  /*37f0*/  ISETP.NE.AND P4, PT, R152, RZ, PT ;  /* 0x000000ff9800720c */ /* 0x000fe40003f85270 */
[----:B------:R-:W-:Y:S02]  /*3800*/  PRMT R156, R5, 0x9910, RZ ;  /* 0x00009910059c7816 */ /* 0x000fe400000000ff */
[----:B------:R-:W-:-:S02]  /*3810*/  SEL R140, RZ, 0x4000000, P5 ;  /* 0x04000000ff8c7807 */ /* 0x000fc40002800000 */
[----:B------:R-:W-:Y:S02]  /*3820*/  ISETP.NE.AND P5, PT, R154, RZ, PT ;  /* 0x000000ff9a00720c */ /* 0x000fe40003fa5270 */
[----:B------:R-:W-:Y:S02]  /*3830*/  FSEL R5, RZ, 1, P4 ;  /* 0x3f800000ff057808 */ /* 0x000fe40002000000 */
[----:B------:R-:W-:Y:S02]  /*3840*/  LOP3.LUT R158, R199, R49, RZ, 0x30, !PT ;  /* 0x00000031c79e7212 */ /* 0x000fe400078e30ff */
[----:B------:R-:W-:Y:S01]  /*3850*/  FSEL R235, RZ, 1, P5 ;  /* 0x3f800000ffeb7808 */ /* 0x000fe20002800000 */
[----:B------:R-:W-:Y:S01]  /*3860*/  FFMA.FTZ R4, R5, R4, R146 ;  /* 0x0000000405047223 */ /* 0x000fe20000010092 */
[----:B------:R-:W-:Y:S01]  /*3870*/  SEL R251, RZ, 0x8000000, P6 ;  /* 0x08000000fffb7807 */ /* 0x000fe20003000000 */
[----:B------:R-:W-:Y:S01]  /*3880*/  HADD2.F32 R146, -RZ, R48.H0_H0 ;  /* 0x20000030ff927230 */ /* 0x000fe20000004100 */
[----:B------:R-:W-:Y:S01]  /*3890*/  ISETP.NE.AND P6, PT, R156, RZ, PT ;  /* 0x000000ff9c00720c */ /* 0x000fe20003fc5270 */
[----:B------:R-:W-:Y:S01]  /*38a0*/  FFMA.FTZ R4, R235, R148, R4 ;  /* 0x00000094eb047223 */ /* 0x000fe20000010004 */
[----:B------:R-:W-:-:S02]  /*38b0*/  PRMT R158, R158, 0x9910, RZ ;  /* 0x000099109e9e7816 */ /* 0x000fc400000000ff */
[----:B------:R-:W-:Y:S02]  /*38c0*/  FSEL R5, RZ, 1, P6 ;  /* 0x3f800000ff057808 */ /* 0x000fe40003000000 */
[----:B------:R-:W-:Y:S02]  /*38d0*/  LOP3.LUT R148, R199, R50, RZ, 0x30, !PT ;  /* 0x00000032c7947212 */ /* 0x000fe400078e30ff */
[----:B------:R-:W-:Y:S01]  /*38e0*/  SEL R245, RZ, 0x10000000, P2 ;  /* 0x10000000fff57807 */ /* 0x000fe20001000000 */
[----:B------:R-:W-:Y:S01]  /*38f0*/  FFMA.FTZ R4, R5, R146, R4 ;  /* 0x0000009205047223 */ /* 0x000fe20000010004 */
[----:B------:R-:W-:Y:S01]  /*3900*/  ISETP.NE.AND P2, PT, R158, RZ, PT ;  /* 0x000000ff9e00720c */ /* 0x000fe20003f45270 */
[----:B------:R-:W-:Y:S01]  /*3910*/  HADD2.F32 R146, -RZ, R49.H0_H0 ;  /* 0x20000031ff927230 */ /* 0x000fe20000004100 */
[----:B------:R-:W-:Y:S02]  /*3920*/  PRMT R160, R148, 0x9910, RZ ;  /* 0x0000991094a07816 */ /* 0x000fe400000000ff */
[----:B------:R-:W-:-:S02]  /*3930*/  FSEL R5, RZ, 1, P2 ;  /* 0x3f800000ff057808 */ /* 0x000fc40001000000 */
[----:B------:R-:W-:Y:S02]  /*3940*/  SEL R235, RZ, 0x20000000, P3 ;  /* 0x20000000ffeb7807 */ /* 0x000fe40001800000 */
[----:B------:R-:W-:Y:S01]  /*3950*/  ISETP.NE.AND P3, PT, R160, RZ, PT ;  /* 0x000000ffa000720c */ /* 0x000fe20003f65270 */
[----:B------:R-:W-:Y:S01]  /*3960*/  FFMA.FTZ R4, R5, R146, R4 ;  /* 0x0000009205047223 */ /* 0x000fe20000010004 */
[----:B------:R-:W-:Y:S01]  /*3970*/  HADD2.F32 R146, -RZ, R50.H0_H0 ;  /* 0x20000032ff927230 */ /* 0x000fe20000004100 */
[----:B------:R-:W-:Y:S02]  /*3980*/  IADD3 R142, PT, PT, R205, R68, R142 ;  /* 0x00000044cd8e7210 */ /* 0x000fe40007ffe08e */
[----:B------:R-:W-:Y:S02]  /*3990*/  FSEL R5, RZ, 1, P3 ;  /* 0x3f800000ff057808 */ /* 0x000fe40001800000 */
[----:B------:R-:W-:Y:S02]  /*39a0*/  LOP3.LUT R68, R199, R51, RZ, 0x30, !PT ;  /* 0x00000033c7447212 */ /* 0x000fe400078e30ff */
[----:B------:R-:W-:Y:S01]  /*39b0*/  SEL R148, RZ, 0x2, P5 ;  /* 0x00000002ff947807 */ /* 0x000fe20002800000 */
[----:B------:R-:W-:Y:S01]  /*39c0*/  FFMA.FTZ R4, R5, R146, R4 ;  /* 0x0000009205047223 */ /* 0x000fe20000010004 */
[----:B------:R-:W-:-:S02]  /*39d0*/  LOP3.LUT R5, R199, R52, RZ, 0x30, !PT ;  /* 0x00000034c7057212 */ /* 0x000fc400078e30ff */
[----:B------:R-:W-:Y:S02]  /*39e0*/  PRMT R68, R68, 0x9910, RZ ;  /* 0x0000991044447816 */ /* 0x000fe400000000ff */
[----:B------:R-:W-:Y:S02]  /*39f0*/  PRMT R146, R5, 0x9910, RZ ;  /* 0x0000991005927816 */ /* 0x000fe400000000ff */
[----:B------:R-:W-:Y:S02]  /*3a00*/  SEL R5, RZ, 0x1, P4 ;  /* 0x00000001ff057807 */ /* 0x000fe40002000000 */
[----:B------:R-:W-:Y:S01]  /*3a10*/  ISETP.NE.AND P4, PT, R68, RZ, PT ;  /* 0x000000ff4400720c */ /* 0x000fe20003f85270 */
[----:B------:R-:W-:Y:S01]  /*3a20*/  HADD2.F32 R68, -RZ, R51.H0_H0 ;  /* 0x20000033ff447230 */ /* 0x000fe20000004100 */
[----:B------:R-:W-:Y:S02]  /*3a30*/  ISETP.NE.AND P5, PT, R146, RZ, PT ;  /* 0x000000ff9200720c */ /* 0x000fe40003fa5270 */
[----:B------:R-:W-:-:S02]  /*3a40*/  FSEL R205, RZ, 1, P4 ;  /* 0x3f800000ffcd7808 */ /* 0x000fc40002000000 */
[----:B------:R-:W-:Y:S02]  /*3a50*/  SEL R176, RZ, 0x4, P6 ;  /* 0x00000004ffb07807 */ /* 0x000fe40003000000 */
[----:B------:R-:W-:Y:S01]  /*3a60*/  SEL R164, RZ, 0x40, P5 ;  /* 0x00000040ffa47807 */ /* 0x000fe20002800000 */
[----:B------:R-:W-:Y:S01]  /*3a70*/  FFMA.FTZ R4, R205, R68, R4 ;  /* 0x00000044cd047223 */ /* 0x000fe20000010004 */
[----:B------:R-:W-:Y:S01]  /*3a80*/  HADD2.F32 R68, -RZ, R52.H0_H0 ;  /* 0x20000034ff447230 */ /* 0x000fe20000004100 */
[----:B------:R-:W-:Y:S02]  /*3a90*/  FSEL R205, RZ, 1, P5 ;  /* 0x3f800000ffcd7808 */ /* 0x000fe40002800000 */
[----:B------:R-:W-:Y:S02]  /*3aa0*/  IADD3 R5, PT, PT, R176, R148, R5 ;  /* 0x00000094b0057210 */ /* 0x000fe40007ffe005 */
[----:B------:R-:W-:Y:S01]  /*3ab0*/  IADD3 R120, PT, PT, R237, R120, R144 ;  /* 0x00000078ed787210 */ /* 0x000fe20007ffe090 */
[----:B------:R-:W-:Y:S01]  /*3ac0*/  FFMA.FTZ R4, R205, R68, R4 ;  /* 0x00000044cd047223 */ /* 0x000fe20000010004 */
[----:B------:R-:W-:-:S02]  /*3ad0*/  LOP3.LUT R68, R199, R53, RZ, 0x30, !PT ;  /* 0x00000035c7447212 */ /* 0x000fc400078e30ff */
[----:B------:R-:W-:Y:S01]  /*3ae0*/  SEL R205, RZ, 0x8, P2 ;  /* 0x00000008ffcd7807 */ /* 0x000fe20001000000 */
[----:B------:R-:W-:Y:S01]  /*3af0*/  IMAD.IADD R223, R120, 0x1, R223 ;  /* 0x0000000178df7824 */ /* 0x000fe200078e02df */
[----:B------:R-:W-:Y:S02]  /*3b00*/  PRMT R146, R68, 0x9910, RZ ;  /* 0x0000991044927816 */ /* 0x000fe400000000ff */
[----:B------:R-:W-:Y:S01]  /*3b10*/  LOP3.LUT R68, R199, R54, RZ, 0x30, !PT ;  /* 0x00000036c7447212 */ /* 0x000fe200078e30ff */
[----:B------:R-:W-:Y:S01]  /*3b20*/  IMAD.IADD R64, R223, 0x1, R64 ;  /* 0x00000001df407824 */ /* 0x000fe200078e0240 */
[----:B------:R-:W-:Y:S02]  /*3b30*/  ISETP.NE.AND P6, PT, R146, RZ, PT ;  /* 0x000000ff9200720c */ /* 0x000fe40003fc5270 */
[----:B------:R-:W-:Y:S01]  /*3b40*/  PRMT R68, R68, 0x9910, RZ ;  /* 0x0000991044447816 */ /* 0x000fe200000000ff */
[----:B------:R-:W-:Y:S01]  /*3b50*/  IMAD.IADD R221, R64, 0x1, R221 ;  /* 0x0000000140dd7824 */ /* 0x000fe200078e02dd */
[----:B------:R-:W-:-:S02]  /*3b60*/  FSEL R239, RZ, 1, P6 ;  /* 0x3f800000ffef7808 */ /* 0x000fc40003000000 */
[----:B------:R-:W-:Y:S01]  /*3b70*/  ISETP.NE.AND P2, PT, R68, RZ, PT ;  /* 0x000000ff4400720c */ /* 0x000fe20003f45270 */
[----:B------:R-:W-:Y:S01]  /*3b80*/  HADD2.F32 R68, -RZ, R53.H0_H0 ;  /* 0x20000035ff447230 */ /* 0x000fe20000004100 */
[----:B------:R-:W-:Y:S02]  /*3b90*/  SEL R166, RZ, 0x80, P6 ;  /* 0x00000080ffa67807 */ /* 0x000fe40003000000 */
[----:B------:R-:W-:Y:S02]  /*3ba0*/  SEL R168, RZ, 0x100, P2 ;  /* 0x00000100ffa87807 */ /* 0x000fe40001000000 */
[----:B------:R-:W-:Y:S01]  /*3bb0*/  FFMA.FTZ R4, R239, R68, R4 ;  /* 0x00000044ef047223 */ /* 0x000fe20000010004 */
[----:B------:R-:W-:Y:S01]  /*3bc0*/  HADD2.F32 R68, -RZ, R54.H0_H0 ;  /* 0x20000036ff447230 */ /* 0x000fe20000004100 */
[----:B------:R-:W-:Y:S02]  /*3bd0*/  FSEL R239, RZ, 1, P2 ;  /* 0x3f800000ffef7808 */ /* 0x000fe40001000000 */
[----:B------:R-:W-:-:S03]  /*3be0*/  IADD3 R122, PT, PT, R69, R122, R142 ;  /* 0x0000007a457a7210 */ /* 0x000fc60007ffe08e */
[----:B------:R-:W-:Y:S01]  /*3bf0*/  FFMA.FTZ R68, R239, R68, R4 ;  /* 0x00000044ef447223 */ /* 0x000fe20000010004 */
[----:B------:R-:W-:Y:S01]  /*3c00*/  LOP3.LUT R4, R199, R55, RZ, 0x30, !PT ;  /* 0x00000037c7047212 */ /* 0x000fe200078e30ff */
[----:B------:R-:W-:-:S03]  /*3c10*/  IMAD.IADD R116, R122, 0x1, R116 ;  /* 0x000000017a747824 */ /* 0x000fc600078e0274 */
[----:B------:R-:W-:Y:S01]  /*3c20*/  PRMT R146, R4, 0x9910, RZ ;  /* 0x0000991004927816 */ /* 0x000fe200000000ff */
[----:B------:R-:W-:Y:S01]  /*3c30*/  IMAD.IADD R118, R116, 0x1, R118 ;  /* 0x0000000174767824 */ /* 0x000fe200078e0276 */
[----:B------:R-:W-:-:S04]  /*3c40*/  LOP3.LUT R4, R199, R56, RZ, 0x30, !PT ;  /* 0x00000038c7047212 */ /* 0x000fc800078e30ff */
[----:B------:R-:W-:Y:S02]  /*3c50*/  PRMT R162, R4, 0x9910, RZ ;  /* 0x0000991004a27816 */ /* 0x000fe400000000ff */
[----:B------:R-:W-:Y:S02]  /*3c60*/  SEL R4, RZ, 0x10, P3 ;  /* 0x00000010ff047807 */ /* 0x000fe40001800000 */
[----:B------:R-:W-:Y:S01]  /*3c70*/  ISETP.NE.AND P3, PT, R146, RZ, PT ;  /* 0x000000ff9200720c */ /* 0x000fe20003f65270 */
[----:B------:R-:W-:Y:S01]  /*3c80*/  IMAD.MOV.U32 R146, RZ, RZ, R162 ;  /* 0x000000ffff927224 */ /* 0x000fe200078e00a2 */
[----:B------:R-:W-:Y:S02]  /*3c90*/  SEL R162, RZ, 0x20, P4 ;  /* 0x00000020ffa27807 */ /* 0x000fe40002000000 */
[----:B------:R-:W-:Y:S02]  /*3ca0*/  FSEL R239, RZ, 1, P3 ;  /* 0x3f800000ffef7808 */ /* 0x000fe40001800000 */
[----:B------:R-:W-:Y:S01]  /*3cb0*/  ISETP.NE.AND P4, PT, R146, RZ, PT ;  /* 0x000000ff9200720c */ /* 0x000fe20003f85270 */
[----:B------:R-:W-:Y:S01]  /*3cc0*/  HADD2.F32 R146, -RZ, R55.H0_H0 ;  /* 0x20000037ff927230 */ /* 0x000fe20000004100 */
[----:B------:R-:W-:-:S04]  /*3cd0*/  IADD3 R205, PT, PT, R4, R205, R5 ;  /* 0x000000cd04cd7210 */ /* 0x000fc80007ffe005 */
[----:B------:R-:W-:Y:S01]  /*3ce0*/  FFMA.FTZ R68, R239, R146, R68 ;  /* 0x00000092ef447223 */ /* 0x000fe20000010044 */
[----:B------:R-:W-:Y:S01]  /*3cf0*/  HADD2.F32 R146, -RZ, R56.H0_H0 ;  /* 0x20000038ff927230 */ /* 0x000fe20000004100 */
[----:B------:R-:W-:Y:S01]  /*3d00*/  FSEL R239, RZ, 1, P4 ;  /* 0x3f800000ffef7808 */ /* 0x000fe20002000000 */
[----:B------:R-:W-:-:S04]  /*3d10*/  IMAD.IADD R162, R205, 0x1, R162 ;  /* 0x00000001cda27824 */ /* 0x000fc800078e02a2 */
[----:B------:R-:W-:Y:S01]  /*3d20*/  FFMA.FTZ R68, R239, R146, R68 ;  /* 0x00000092ef447223 */ /* 0x000fe20000010044 */
[C---:B------:R-:W-:Y:S01]  /*3d30*/  LOP3.LUT R146, R199.reuse, R57, RZ, 0x30, !PT ;  /* 0x00000039c7927212 */ /* 0x040fe200078e30ff */
[----:B------:R-:W0:Y:S01]  /*3d40*/  S2R R239, SR_CgaCtaId ;  /* 0x0000000000ef7919 */ /* 0x000e220000008800 */
[----:B------:R-:W-:Y:S02]  /*3d50*/  IMAD.IADD R164, R162, 0x1, R164 ;  /* 0x00000001a2a47824 */ /* 0x000fe400078e02a4 */
[----:B------:R-:W-:Y:S02]  /*3d60*/  PRMT R146, R146, 0x9910, RZ ;  /* 0x0000991092927816 */ /* 0x000fe400000000ff */
[----:B------:R-:W-:Y:S02]  /*3d70*/  IMAD.IADD R166, R164, 0x1, R166 ;  /* 0x00000001a4a67824 */ /* 0x000fe400078e02a6 */
[----:B------:R-:W-:Y:S02]  /*3d80*/  ISETP.NE.AND P5, PT, R146, RZ, PT ;  /* 0x000000ff9200720c */ /* 0x000fe40003fa5270 */
[----:B------:R-:W-:Y:S01]  /*3d90*/  LOP3.LUT R146, R199, R58, RZ, 0x30, !PT ;  /* 0x0000003ac7927212 */ /* 0x000fe200078e30ff */
[----:B------:R-:W-:Y:S01]  /*3da0*/  IMAD.IADD R168, R166, 0x1, R168 ;  /* 0x00000001a6a87824 */ /* 0x000fe200078e02a8 */
[----:B------:R-:W-:-:S02]  /*3db0*/  FSEL R241, RZ, 1, P5 ;  /* 0x3f800000fff17808 */ /* 0x000fc40002800000 */
[----:B------:R-:W-:-:S04]  /*3dc0*/  PRMT R146, R146, 0x9910, RZ ;  /* 0x0000991092927816 */ /* 0x000fc800000000ff */
[----:B------:R-:W-:Y:S01]  /*3dd0*/  ISETP.NE.AND P6, PT, R146, RZ, PT ;  /* 0x000000ff9200720c */ /* 0x000fe20003fc5270 */
[----:B------:R-:W-:-:S03]  /*3de0*/  HADD2.F32 R146, -RZ, R57.H0_H0 ;  /* 0x20000039ff927230 */ /* 0x000fc60000004100 */
[----:B------:R-:W-:Y:S02]  /*3df0*/  SEL R176, RZ, 0x1000, P6 ;  /* 0x00001000ffb07807 */ /* 0x000fe40003000000 */
[----:B------:R-:W-:Y:S01]  /*3e00*/  FFMA.FTZ R68, R241, R146, R68 ;  /* 0x00000092f1447223 */ /* 0x000fe20000010044 */
[----:B------:R-:W-:Y:S01]  /*3e10*/  HADD2.F32 R146, -RZ, R58.H0_H0 ;  /* 0x2000003aff927230 */ /* 0x000fe20000004100 */
[----:B------:R-:W-:-:S05]  /*3e20*/  FSEL R241, RZ, 1, P6 ;  /* 0x3f800000fff17808 */ /* 0x000fca0003000000 */
[----:B------:R-:W-:Y:S01]  /*3e30*/  FFMA.FTZ R174, R241, R146, R68 ;  /* 0x00000092f1ae7223 */ /* 0x000fe20000010044 */
[----:B------:R-:W-:Y:S02]  /*3e40*/  MOV R241, 0x400 ;  /* 0x0000040000f17802 */ /* 0x000fe40000000f00 */
[----:B------:R-:W-:-:S03]  /*3e50*/  LOP3.LUT R68, R199, R59, RZ, 0x30, !PT ;  /* 0x0000003bc7447212 */ /* 0x000fc600078e30ff */
[----:B------:R-:W-:Y:S01]  /*3e60*/  VIADD R200, R241, 0x4b0 ;  /* 0x000004b0f1c87836 */ /* 0x000fe20000000000 */
[----:B------:R-:W-:-:S04]  /*3e70*/  PRMT R68, R68, 0x9910, RZ ;  /* 0x0000991044447816 */ /* 0x000fc800000000ff */
[----:B0-----:R-:W-:Y:S02]  /*3e80*/  LEA R200, R239, R200, 0x18 ;  /* 0x000000c8efc87211 */ /* 0x001fe400078ec0ff */
[----:B------:R-:W-:-:S03]  /*3e90*/  ISETP.NE.AND P2, PT, R68, RZ, PT ;  /* 0x000000ff4400720c */ /* 0x000fc60003f45270 */
[----:B------:R-:W-:Y:S01]  /*3ea0*/  IMAD R68, R201, 0x2, R200 ;  /* 0x00000002c9447824 */ /* 0x000fe200078e02c8 */
[----:B------:R-:W-:-:S04]  /*3eb0*/  FSEL R247, RZ, 1, P2 ;  /* 0x3f800000fff77808 */ /* 0x000fc80001000000 */
[----:B------:R-:W0:Y:S01]  /*3ec0*/  LDS.U16 R146, [R68+0x6000] ;  /* 0x0060000044927984 */ /* 0x000e220000000400 */
[----:B------:R-:W-:Y:S01]  /*3ed0*/  FFMA.FTZ R174, R247, R170, R174 ;  /* 0x000000aaf7ae7223 */ /* 0x000fe200000100ae */
[C---:B------:R-:W-:Y:S02]  /*3ee0*/  LOP3.LUT R170, R199.reuse, R60, RZ, 0x30, !PT ;  /* 0x0000003cc7aa7212 */ /* 0x040fe400078e30ff */
[----:B-1----:R-:W1:Y:S02]  /*3ef0*/  LDS.U16 R184, [R68+0x6600] ;  /* 0x0066000044b87984 */ /* 0x002e640000000400 */
[----:B------:R-:W-:Y:S02]  /*3f00*/  PRMT R172, R170, 0x9910, RZ ;  /* 0x00009910aaac7816 */ /* 0x000fe400000000ff */
[----:B------:R-:W-:-:S04]  /*3f10*/  LOP3.LUT R170, R199, R0, RZ, 0x30, !PT ;  /* 0x00000000c7aa7212 */ /* 0x000fc800078e30ff */
[----:B------:R-:W-:Y:S02]  /*3f20*/  PRMT R178, R170, 0x9910, RZ ;  /* 0x00009910aab27816 */ /* 0x000fe400000000ff */
[----:B------:R-:W-:Y:S02]  /*3f30*/  SEL R170, RZ, 0x200, P3 ;  /* 0x00000200ffaa7807 */ /* 0x000fe40001800000 */
[----:B------:R-:W-:Y:S02]  /*3f40*/  ISETP.NE.AND P3, PT, R172, RZ, PT ;  /* 0x000000ffac00720c */ /* 0x000fe40003f65270 */
[----:B------:R-:W-:Y:S01]  /*3f50*/  SEL R172, RZ, 0x400, P4 ;  /* 0x00000400ffac7807 */ /* 0x000fe20002000000 */
[----:B------:R-:W-:Y:S01]  /*3f60*/  IMAD.IADD R170, R168, 0x1, R170 ;  /* 0x00000001a8aa7824 */ /* 0x000fe200078e02aa */
[----:B------:R-:W-:Y:S01]  /*3f70*/  ISETP.NE.AND P4, PT, R178, RZ, PT ;  /* 0x000000ffb200720c */ /* 0x000fe20003f85270 */
[----:B------:R-:W-:Y:S01]  /*3f80*/  HADD2.F32 R178, -RZ, R60.H0_H0 ;  /* 0x2000003cffb27230 */ /* 0x000fe20000004100 */
[----:B------:R-:W-:Y:S01]  /*3f90*/  FSEL R247, RZ, 1, P3 ;  /* 0x3f800000fff77808 */ /* 0x000fe20001800000 */
[----:B------:R-:W-:-:S04]  /*3fa0*/  IMAD.IADD R172, R170, 0x1, R172 ;  /* 0x00000001aaac7824 */ /* 0x000fc800078e02ac */
[----:B------:R-:W-:Y:S01]  /*3fb0*/  FFMA.FTZ R178, R247, R178, R174 ;  /* 0x000000b2f7b27223 */ /* 0x000fe200000100ae */
[----:B------:R-:W-:Y:S01]  /*3fc0*/  HADD2.F32 R174, -RZ, R0.H0_H0 ;  /* 0x20000000ffae7230 */ /* 0x000fe20000004100 */
[----:B------:R-:W-:-:S05]  /*3fd0*/  FSEL R247, RZ, 1, P4 ;  /* 0x3f800000fff77808 */ /* 0x000fca0002000000 */
[----:B------:R-:W-:Y:S01]  /*3fe0*/  FFMA.FTZ R178, R247, R174, R178 ;  /* 0x000000aef7b27223 */ /* 0x000fe200000100b2 */
[----:B0-----:R-:W-:Y:S01]  /*3ff0*/  LOP3.LUT R174, R199, R146, RZ, 0x30, !PT ;  /* 0x00000092c7ae7212 */ /* 0x001fe200078e30ff */
[----:B------:R-:W-:-:S03]  /*4000*/  HADD2.F32 R146, -RZ, R146.H0_H0 ;  /* 0x20000092ff927230 */ /* 0x000fc60000004100 */
[----:B------:R-:W-:Y:S02]  /*4010*/  PRMT R180, R174, 0x9910, RZ ;  /* 0x00009910aeb47816 */ /* 0x000fe400000000ff */
[----:B------:R-:W-:Y:S02]  /*4020*/  SEL R174, RZ, 0x800, P5 ;  /* 0x00000800ffae7807 */ /* 0x000fe40002800000 */
[----:B------:R-:W-:Y:S02]  /*4030*/  ISETP.NE.AND P5, PT, R180, RZ, PT ;  /* 0x000000ffb400720c */ /* 0x000fe40003fa5270 */
[----:B------:R-:W0:Y:S01]  /*4040*/  LDS.U16 R180, [R68+0x6200] ;  /* 0x0062000044b47984 */ /* 0x000e220000000400 */
[----:B-1----:R-:W-:Y:S01]  /*4050*/  LOP3.LUT R144, R199, R184, RZ, 0x30, !PT ;  /* 0x000000b8c7907212 */ /* 0x002fe200078e30ff */
[----:B------:R-:W-:Y:S01]  /*4060*/  HADD2.F32 R184, -RZ, R184.H0_H0 ;  /* 0x200000b8ffb87230 */ /* 0x000fe20000004100 */
[----:B------:R-:W-:Y:S01]  /*4070*/  FSEL R247, RZ, 1, P5 ;  /* 0x3f800000fff77808 */ /* 0x000fe20002800000 */
[----:B------:R-:W-:Y:S01]  /*4080*/  IMAD.IADD R174, R172, 0x1, R174 ;  /* 0x00000001acae7824 */ /* 0x000fe200078e02ae */
[----:B------:R-:W-:-:S03]  /*4090*/  PRMT R144, R144, 0x9910, RZ ;  /* 0x0000991090907816 */ /* 0x000fc600000000ff */
[----:B------:R-:W-:Y:S01]  /*40a0*/  FFMA.FTZ R178, R247, R146, R178 ;  /* 0x00000092f7b27223 */ /* 0x000fe200000100b2 */
[----:B------:R-:W-:Y:S01]  /*40b0*/  IMAD.IADD R176, R174, 0x1, R176 ;  /* 0x00000001aeb07824 */ /* 0x000fe200078e02b0 */
[----:B------:R-:W1:Y:S01]  /*40c0*/  LDS.U16 R146, [R68+0x6400] ;  /* 0x0064000044927984 */ /* 0x000e620000000400 */
[----:B0-----:R-:W-:-:S04]  /*40d0*/  LOP3.LUT R148, R199, R180, RZ, 0x30, !PT ;  /* 0x000000b4c7947212 */ /* 0x001fc800078e30ff */
[----:B------:R-:W-:-:S04]  /*40e0*/  PRMT R148, R148, 0x9910, RZ ;  /* 0x0000991094947816 */ /* 0x000fc800000000ff */
[----:B------:R-:W-:Y:S01]  /*40f0*/  ISETP.NE.AND P6, PT, R148, RZ, PT ;  /* 0x000000ff9400720c */ /* 0x000fe20003fc5270 */
[----:B------:R-:W-:-:S03]  /*4100*/  HADD2.F32 R148, -RZ, R180.H0_H0 ;  /* 0x200000b4ff947230 */ /* 0x000fc60000004100 */
[----:B------:R-:W-:-:S05]  /*4110*/  FSEL R247, RZ, 1, P6 ;  /* 0x3f800000fff77808 */ /* 0x000fca0003000000 */
[----:B------:R-:W-:Y:S01]  /*4120*/  FFMA.FTZ R148, R247, R148, R178 ;  /* 0x00000094f7947223 */ /* 0x000fe200000100b2 */
[----:B-1----:R-:W-:Y:S01]  /*4130*/  LOP3.LUT R178, R199, R146, RZ, 0x30, !PT ;  /* 0x00000092c7b27212 */ /* 0x002fe200078e30ff */
[----:B------:R-:W-:-:S03]  /*4140*/  HADD2.F32 R146, -RZ, R146.H0_H0 ;  /* 0x20000092ff927230 */ /* 0x000fc60000004100 */
[----:B------:R-:W-:Y:S02]  /*4150*/  PRMT R180, R178, 0x9910, RZ ;  /* 0x00009910b2b47816 */ /* 0x000fe400000000ff */
[----:B------:R-:W-:Y:S02]  /*4160*/  SEL R178, RZ, 0x2000, P2 ;  /* 0x00002000ffb27807 */ /* 0x000fe40001000000 */
[----:B------:R-:W-:Y:S02]  /*4170*/  ISETP.NE.AND P2, PT, R180, RZ, PT ;  /* 0x000000ffb400720c */ /* 0x000fe40003f45270 */
[----:B------:R-:W-:Y:S01]  /*4180*/  SEL R180, RZ, 0x4000, P3 ;  /* 0x00004000ffb47807 */ /* 0x000fe20001800000 */
[----:B------:R-:W-:Y:S01]  /*4190*/  IMAD.IADD R178, R176, 0x1, R178 ;  /* 0x00000001b0b27824 */ /* 0x000fe200078e02b2 */
[----:B------:R-:W-:Y:S02]  /*41a0*/  FSEL R247, RZ, 1, P2 ;  /* 0x3f800000fff77808 */ /* 0x000fe40001000000 */
[----:B------:R-:W-:Y:S01]  /*41b0*/  ISETP.NE.AND P3, PT, R144, RZ, PT ;  /* 0x000000ff9000720c */ /* 0x000fe20003f65270 */
[----:B------:R-:W-:Y:S01]  /*41c0*/  IMAD.IADD R180, R178, 0x1, R180 ;  /* 0x00000001b2b47824 */ /* 0x000fe200078e02b4 */
[----:B------:R-:W-:Y:S01]  /*41d0*/  SEL R5, RZ, 0x40000, P2 ;  /* 0x00040000ff057807 */ /* 0x000fe20001000000 */
[----:B------:R-:W-:Y:S01]  /*41e0*/  FFMA.FTZ R148, R247, R146, R148 ;  /* 0x00000092f7947223 */ /* 0x000fe20000010094 */
[----:B------:R-:W-:Y:S01]  /*41f0*/  FSEL R237, RZ, 1, P3 ;  /* 0x3f800000ffed7808 */ /* 0x000fe20001800000 */
[----:B------:R-:W0:Y:S01]  /*4200*/  LDS.U16 R146, [R68+0x6800] ;  /* 0x0068000044927984 */ /* 0x000e220000000400 */
[----:B------:R-:W-:-:S03]  /*4210*/  SEL R247, RZ, 0x8000, P4 ;  /* 0x00008000fff77807 */ /* 0x000fc60002000000 */
[----:B------:R-:W-:Y:S01]  /*4220*/  FFMA.FTZ R148, R237, R184, R148 ;  /* 0x000000b8ed947223 */ /* 0x000fe20000010094 */
[----:B0-----:R-:W-:Y:S01]  /*4230*/  LOP3.LUT R144, R199, R146, RZ, 0x30, !PT ;  /* 0x00000092c7907212 */ /* 0x001fe200078e30ff */
[----:B------:R-:W-:-:S03]  /*4240*/  HADD2.F32 R146, -RZ, R146.H0_H0 ;  /* 0x20000092ff927230 */ /* 0x000fc60000004100 */
[----:B------:R-:W-:-:S04]  /*4250*/  PRMT R144, R144, 0x9910, RZ ;  /* 0x0000991090907816 */ /* 0x000fc800000000ff */
[----:B------:R-:W-:Y:S02]  /*4260*/  ISETP.NE.AND P4, PT, R144, RZ, PT ;  /* 0x000000ff9000720c */ /* 0x000fe40003f85270 */
[----:B------:R-:W-:Y:S02]  /*4270*/  LDS.U16 R144, [R68+0x6c00] ;  /* 0x006c000044907984 */ /* 0x000fe40000000400 */
[----:B------:R-:W-:-:S05]  /*4280*/  FSEL R237, RZ, 1, P4 ;  /* 0x3f800000ffed7808 */ /* 0x000fca0002000000 */
[----:B------:R-:W-:Y:S02]  /*4290*/  FFMA.FTZ R146, R237, R146, R148 ;  /* 0x00000092ed927223 */ /* 0x000fe40000010094 */
[----:B------:R-:W0:Y:S02]  /*42a0*/  LDS.U16 R148, [R68+0x6a00] ;  /* 0x006a000044947984 */ /* 0x000e240000000400 */
[----:B0-----:R-:W-:Y:S01]  /*42b0*/  LOP3.LUT R69, R199, R148, RZ, 0x30, !PT ;  /* 0x00000094c7457212 */ /* 0x001fe200078e30ff */
[----:B------:R-:W-:-:S03]  /*42c0*/  HADD2.F32 R148, -RZ, R148.H0_H0 ;  /* 0x20000094ff947230 */ /* 0x000fc60000004100 */
[----:B------:R-:W-:Y:S02]  /*42d0*/  PRMT R142, R69, 0x9910, RZ ;  /* 0x00009910458e7816 */ /* 0x000fe400000000ff */
[----:B------:R-:W-:Y:S02]  /*42e0*/  SEL R69, RZ, 0x10000, P5 ;  /* 0x00010000ff457807 */ /* 0x000fe40002800000 */
[----:B------:R-:W-:Y:S02]  /*42f0*/  ISETP.NE.AND P5, PT, R142, RZ, PT ;  /* 0x000000ff8e00720c */ /* 0x000fe40003fa5270 */
[----:B------:R-:W-:Y:S01]  /*4300*/  LOP3.LUT R142, R199, R144, RZ, 0x30, !PT ;  /* 0x00000090c78e7212 */ /* 0x000fe200078e30ff */
[----:B------:R-:W-:Y:S01]  /*4310*/  HADD2.F32 R144, -RZ, R144.H0_H0 ;  /* 0x20000090ff907230 */ /* 0x000fe20000004100 */
[----:B------:R-:W-:-:S05]  /*4320*/  FSEL R237, RZ, 1, P5 ;  /* 0x3f800000ffed7808 */ /* 0x000fca0002800000 */
[----:B------:R-:W-:Y:S01]  /*4330*/  FFMA.FTZ R146, R237, R148, R146 ;  /* 0x00000094ed927223 */ /* 0x000fe20000010092 */
[----:B------:R-:W-:Y:S02]  /*4340*/  PRMT R148, R142, 0x9910, RZ ;  /* 0x000099108e947816 */ /* 0x000fe400000000ff */
[----:B------:R-:W-:Y:S02]  /*4350*/  SEL R142, RZ, 0x20000, P6 ;  /* 0x00020000ff8e7807 */ /* 0x000fe40003000000 */
[----:B------:R-:W-:Y:S02]  /*4360*/  ISETP.NE.AND P6, PT, R148, RZ, PT ;  /* 0x000000ff9400720c */ /* 0x000fe40003fc5270 */
[----:B------:R-:W0:Y:S01]  /*4370*/  LDS.U16 R148, [R68+0x6e00] ;  /* 0x006e000044947984 */ /* 0x000e220000000400 */
[----:B------:R-:W-:Y:S02]  /*4380*/  IADD3 R69, PT, PT, R5, R69, R142 ;  /* 0x0000004505457210 */ /* 0x000fe40007ffe08e */
[----:B------:R-:W-:-:S02]  /*4390*/  FSEL R237, RZ, 1, P6 ;  /* 0x3f800000ffed7808 */ /* 0x000fc40003000000 */
[----:B------:R-:W-:-:S03]  /*43a0*/  SEL R142, RZ, 0x100000, P4 ;  /* 0x00100000ff8e7807 */ /* 0x000fc60002000000 */
[----:B------:R-:W-:Y:S02]  /*43b0*/  FFMA.FTZ R146, R237, R144, R146 ;  /* 0x00000090ed927223 */ /* 0x000fe40000010092 */
[----:B------:R-:W1:Y:S01]  /*43c0*/  LDS.U16 R144, [R68+0x7000] ;  /* 0x0070000044907984 */ /* 0x000e620000000400 */
[----:B0-----:R-:W-:Y:S01]  /*43d0*/  LOP3.LUT R4, R199, R148, RZ, 0x30, !PT ;  /* 0x00000094c7047212 */ /* 0x001fe200078e30ff */
[----:B------:R-:W-:-:S03]  /*43e0*/  HADD2.F32 R148, -RZ, R148.H0_H0 ;  /* 0x20000094ff947230 */ /* 0x000fc60000004100 */
[----:B------:R-:W-:-:S04]  /*43f0*/  PRMT R4, R4, 0x9910, RZ ;  /* 0x0000991004047816 */ /* 0x000fc800000000ff */
[----:B------:R-:W-:Y:S02]  /*4400*/  ISETP.NE.AND P2, PT, R4, RZ, PT ;  /* 0x000000ff0400720c */ /* 0x000fe40003f45270 */
[----:B-1----:R-:W-:Y:S01]  /*4410*/  LOP3.LUT R4, R199, R144, RZ, 0x30, !PT ;  /* 0x00000090c7047212 */ /* 0x002fe200078e30ff */
        /* <DEDUP_REMOVED lines=15> */
[----:B------:R-:W-:-:S04]  /*4510*/  ISETP.NE.AND P4, PT, R5, RZ, PT ;  /* 0x000000ff0500720c */ /* 0x000fc80003f85270 */
[----:B------:R-:W-:-:S05]  /*4520*/  FSEL R5, RZ, 1, P4 ;  /* 0x3f800000ff057808 */ /* 0x000fca0002000000 */
[----:B------:R-:W-:Y:S01]  /*4530*/  FFMA.FTZ R146, R5, R148, R146 ;  /* 0x0000009405927223 */ /* 0x000fe20000010092 */
[----:B-1----:R-:W-:Y:S01]  /*4540*/  LOP3.LUT R5, R199, R144, RZ, 0x30, !PT ;  /* 0x00000090c7057212 */ /* 0x002fe200078e30ff */
[----:B------:R-:W-:-:S03]  /*4550*/  HADD2.F32 R144, -RZ, R144.H0_H0 ;  /* 0x20000090ff907230 */ /* 0x000fc60000004100 */
[----:B------:R-:W-:Y:S02]  /*4560*/  PRMT R148, R5, 0x9910, RZ ;  /* 0x0000991005947816 */ /* 0x000fe400000000ff */
[----:B------:R-:W-:Y:S02]  /*4570*/  SEL R5, RZ, 0x200000, P5 ;  /* 0x00200000ff057807 */ /* 0x000fe40002800000 */
[----:B------:R-:W-:Y:S02]  /*4580*/  ISETP.NE.AND P5, PT, R148, RZ, PT ;  /* 0x000000ff9400720c */ /* 0x000fe40003fa5270 */
[----:B------:R-:W0:Y:S01]  /*4590*/  LDS.U16 R148, [R68+0x7600] ;  /* 0x0076000044947984 */ /* 0x000e220000000400 */
[----:B------:R-:W-:Y:S02]  /*45a0*/  IADD3 R69, PT, PT, R142, R69, R5 ;  /* 0x000000458e457210 */ /* 0x000fe40007ffe005 */
[----:B------:R-:W-:Y:S02]  /*45b0*/  FSEL R237, RZ, 1, P5 ;  /* 0x3f800000ffed7808 */ /* 0x000fe40002800000 */
        /* <DEDUP_REMOVED lines=33> */
[----:B------:R-:W-:-:S05]  /*47d0*/  FSEL R237, RZ, 1, P4 ;  /* 0x3f800000ffed7808 */ /* 0x000fca0002000000 */
        /* <DEDUP_REMOVED lines=13> */
[----:B------:R-:W0:Y:S02]  /*48b0*/  LDS.U16 R148, [R68+0x8200] ;  /* 0x0082000044947984 */ /* 0x000e240000000400 */
[----:B------:R-:W-:-:S05]  /*48c0*/  FSEL R237, RZ, 1, P6 ;  /* 0x3f800000ffed7808 */ /* 0x000fca0003000000 */
[----:B------:R-:W-:Y:S02]  /*48d0*/  FFMA.FTZ R146, R237, R144, R146 ;  /* 0x00000090ed927223 */ /* 0x000fe40000010092 */
[----:B------:R-:W1:Y:S01]  /*48e0*/  LDS.U16 R144, [R68+0x8400] ;  /* 0x0084000044907984 */ /* 0x000e620000000400 */
[----:B0-----:R-:W-:Y:S01]  /*48f0*/  LOP3.LUT R69, R199, R148, RZ, 0x30, !PT ;  /* 0x00000094c7457212 */ /* 0x001fe200078e30ff */
[----:B------:R-:W-:-:S03]  /*4900*/  HADD2.F32 R148, -RZ, R148.H0_H0 ;  /* 0x20000094ff947230 */ /* 0x000fc60000004100 */
[----:B------:R-:W-:Y:S02]  /*4910*/  PRMT R142, R69, 0x9910, RZ ;  /* 0x00009910458e7816 */ /* 0x000fe400000000ff */
[----:B------:R-:W-:Y:S02]  /*4920*/  SEL R69, RZ, 0x10000000, P2 ;  /* 0x10000000ff457807 */ /* 0x000fe40001000000 */
[----:B------:R-:W-:Y:S02]  /*4930*/  ISETP.NE.AND P2, PT, R142, RZ, PT ;  /* 0x000000ff8e00720c */ /* 0x000fe40003f45270 */
[----:B-1----:R-:W-:Y:S01]  /*4940*/  LOP3.LUT R142, R199, R144, RZ, 0x30, !PT ;  /* 0x00000090c78e7212 */ /* 0x002fe200078e30ff */
[----:B------:R-:W-:Y:S01]  /*4950*/  HADD2.F32 R144, -RZ, R144.H0_H0 ;  /* 0x20000090ff907230 */ /* 0x000fe20000004100 */
[----:B------:R-:W-:Y:S02]  /*4960*/  FSEL R237, RZ, 1, P2 ;  /* 0x3f800000ffed7808 */ /* 0x000fe40001000000 */
[----:B------:R-:W-:-:S02]  /*4970*/  PRMT R142, R142, 0x9910, RZ ;  /* 0x000099108e8e7816 */ /* 0x000fc400000000ff */
[----:B------:R-:W-:Y:S01]  /*4980*/  IADD3 R5, PT, PT, R69, R5, R4 ;  /* 0x0000000545057210 */ /* 0x000fe20007ffe004 */
[----:B------:R-:W-:Y:S01]  /*4990*/  FFMA.FTZ R146, R237, R148, R146 ;  /* 0x00000094ed927223 */ /* 0x000fe20000010092 */
[----:B------:R-:W-:Y:S01]  /*49a0*/  SEL R237, RZ, 0x20000000, P3 ;  /* 0x20000000ffed7807 */ /* 0x000fe20001800000 */
[----:B------:R-:W0:Y:S01]  /*49b0*/  LDS.U16 R148, [R68+0x8600] ;  /* 0x0086000044947984 */ /* 0x000e220000000400 */
[----:B------:R-:W-:-:S04]  /*49c0*/  ISETP.NE.AND P3, PT, R142, RZ, PT ;  /* 0x000000ff8e00720c */ /* 0x000fc80003f65270 */
[----:B------:R-:W-:-:S05]  /*49d0*/  FSEL R142, RZ, 1, P3 ;  /* 0x3f800000ff8e7808 */ /* 0x000fca0001800000 */
[----:B------:R-:W-:Y:S01]  /*49e0*/  FFMA.FTZ R146, R142, R144, R146 ;  /* 0x000000908e927223 */ /* 0x000fe20000010092 */
[----:B------:R-:W-:Y:S01]  /*49f0*/  SEL R142, RZ, 0x40000000, P4 ;  /* 0x40000000ff8e7807 */ /* 0x000fe20002000000 */
[----:B------:R-:W1:Y:S03]  /*4a00*/  LDS.U16 R144, [R68+0x8800] ;  /* 0x0088000044907984 */ /* 0x000e660000000400 */
[----:B------:R-:W-:Y:S02]  /*4a10*/  IADD3 R237, PT, PT, R142, R5, R237 ;  /* 0x000000058eed7210 */ /* 0x000fe40007ffe0ed */
[----:B0-----:R-:W-:Y:S01]  /*4a20*/  LOP3.LUT R4, R199, R148, RZ, 0x30, !PT ;  /* 0x00000094c7047212 */ /* 0x001fe200078e30ff */
[----:B------:R-:W-:-:S03]  /*4a30*/  HADD2.F32 R148, -RZ, R148.H0_H0 ;  /* 0x20000094ff947230 */ /* 0x000fc60000004100 */
[----:B------:R-:W-:-:S04]  /*4a40*/  PRMT R4, R4, 0x9910, RZ ;  /* 0x0000991004047816 */ /* 0x000fc800000000ff */
[----:B------:R-:W-:-:S04]  /*4a50*/  ISETP.NE.AND P4, PT, R4, RZ, PT ;  /* 0x000000ff0400720c */ /* 0x000fc80003f85270 */
[----:B------:R-:W-:Y:S02]  /*4a60*/  FSEL R69, RZ, 1, P4 ;  /* 0x3f800000ff457808 */ /* 0x000fe40002000000 */
[----:B-1----:R-:W-:-:S03]  /*4a70*/  LOP3.LUT R4, R199, R144, RZ, 0x30, !PT ;  /* 0x00000090c7047212 */ /* 0x002fc600078e30ff */
[----:B------:R-:W-:Y:S01]  /*4a80*/  FFMA.FTZ R69, R69, R148, R146 ;  /* 0x0000009445457223 */ /* 0x000fe20000010092 */
[----:B------:R-:W-:Y:S02]  /*4a90*/  PRMT R146, R4, 0x9910, RZ ;  /* 0x0000991004927816 */ /* 0x000fe400000000ff */
[----:B------:R-:W-:Y:S02]  /*4aa0*/  SEL R4, RZ, 0x1, P6 ;  /* 0x00000001ff047807 */ /* 0x000fe40003000000 */
[----:B------:R-:W-:Y:S01]  /*4ab0*/  ISETP.NE.AND P6, PT, R146, RZ, PT ;  /* 0x000000ff9200720c */ /* 0x000fe20003fc5270 */
[----:B------:R-:W-:-:S03]  /*4ac0*/  HADD2.F32 R146, -RZ, R144.H0_H0 ;  /* 0x20000090ff927230 */ /* 0x000fc60000004100 */
[----:B------:R-:W-:-:S05]  /*4ad0*/  FSEL R144, RZ, 1, P6 ;  /* 0x3f800000ff907808 */ /* 0x000fca0003000000 */
[----:B------:R-:W-:Y:S02]  /*4ae0*/  FFMA.FTZ R69, R144, R146, R69 ;  /* 0x0000009290457223 */ /* 0x000fe40000010045 */
[----:B------:R-:W0:Y:S04]  /*4af0*/  LDS.U16 R146, [R68+0x8a00] ;  /* 0x008a000044927984 */ /* 0x000e280000000400 */
[----:B------:R-:W1:Y:S01]  /*4b00*/  LDS.U16 R144, [R68+0x8c00] ;  /* 0x008c000044907984 */ /* 0x000e620000000400 */
[----:B0-----:R-:W-:Y:S01]  /*4b10*/  LOP3.LUT R5, R199, R146, RZ, 0x30, !PT ;  /* 0x00000092c7057212 */ /* 0x001fe200078e30ff */
[----:B------:R-:W-:-:S03]  /*4b20*/  HADD2.F32 R146, -RZ, R146.H0_H0 ;  /* 0x20000092ff927230 */ /* 0x000fc60000004100 */
[----:B------:R-:W-:Y:S02]  /*4b30*/  PRMT R142, R5, 0x9910, RZ ;  /* 0x00009910058e7816 */ /* 0x000fe400000000ff */
[----:B------:R-:W-:Y:S02]  /*4b40*/  SEL R5, RZ, 0x2, P2 ;  /* 0x00000002ff057807 */ /* 0x000fe40001000000 */
[----:B------:R-:W-:-:S04]  /*4b50*/  ISETP.NE.AND P2, PT, R142, RZ, PT ;  /* 0x000000ff8e00720c */ /* 0x000fc80003f45270 */
[----:B------:R-:W-:-:S05]  /*4b60*/  FSEL R142, RZ, 1, P2 ;  /* 0x3f800000ff8e7808 */ /* 0x000fca0001000000 */
[----:B------:R-:W-:Y:S01]  /*4b70*/  FFMA.FTZ R142, R142, R146, R69 ;  /* 0x000000928e8e7223 */ /* 0x000fe20000010045 */
[----:B-1----:R-:W-:-:S04]  /*4b80*/  LOP3.LUT R69, R199, R144, RZ, 0x30, !PT ;  /* 0x00000090c7457212 */ /* 0x002fc800078e30ff */
[----:B------:R-:W-:Y:S02]  /*4b90*/  PRMT R146, R69, 0x9910, RZ ;  /* 0x0000991045927816 */ /* 0x000fe400000000ff */
[----:B------:R-:W-:Y:S02]  /*4ba0*/  SEL R69, RZ, 0x4, P3 ;  /* 0x00000004ff457807 */ /* 0x000fe40001800000 */
[----:B------:R-:W-:Y:S01]  /*4bb0*/  ISETP.NE.AND P3, PT, R146, RZ, PT ;  /* 0x000000ff9200720c */ /* 0x000fe20003f65270 */
[----:B------:R-:W-:Y:S01]  /*4bc0*/  HADD2.F32 R146, -RZ, R144.H0_H0 ;  /* 0x20000090ff927230 */ /* 0x000fe20000004100 */
[----:B------:R-:W-:Y:S02]  /*4bd0*/  IADD3 R5, PT, PT, R69, R5, R4 ;  /* 0x0000000545057210 */ /* 0x000fe40007ffe004 */
        /* <DEDUP_REMOVED lines=187> */
[----:B------:R-:W-:Y:S02]  /*5790*/  FSEL R142, RZ, 1, P6 ;  /* 0x3f800000ff8e7808 */ /* 0x000fe40003000000 */
[----:B------:R-:W-:-:S03]  /*57a0*/  SEL R120, RZ, 0x10000000, P6 ;  /* 0x10000000ff787807 */ /* 0x000fc60003000000 */
        /* <DEDUP_REMOVED lines=32> */
[----:B------:R-:W-:Y:S01]  /*59b0*/  IADD3 R5, PT, PT, R120, R144, R5 ;  /* 0x0000009078057210 */ /* 0x000fe20007ffe005 */
[----:B------:R-:W-:Y:S01]  /*59c0*/  IMAD.IADD R120, R118, 0x1, R219 ;  /* 0x0000000176787824 */ /* 0x000fe200078e02db */
[----:B------:R-:W-:Y:S01]  /*59d0*/  FSEL R142, RZ, 1, P4 ;  /* 0x3f800000ff8e7808 */ /* 0x000fe20002000000 */
[----:B------:R-:W-:Y:S02]  /*59e0*/  IMAD.IADD R219, R221, 0x1, R102 ;  /* 0x00000001dddb7824 */ /* 0x000fe400078e0266 */
[----:B------:R-:W-:-:S02]  /*59f0*/  IMAD.IADD R122, R120, 0x1, R217 ;  /* 0x00000001787a7824 */ /* 0x000fc400078e02d9 */
[----:B------:R-:W-:Y:S02]  /*5a00*/  IMAD.IADD R217, R219, 0x1, R100 ;  /* 0x00000001dbd97824 */ /* 0x000fe400078e0264 */
[----:B------:R-:W-:Y:S01]  /*5a10*/  FFMA.FTZ R69, R142, R146, R69 ;  /* 0x000000928e457223 */ /* 0x000fe20000010045 */
[----:B------:R-:W-:Y:S01]  /*5a20*/  IMAD.IADD R124, R122, 0x1, R124 ;  /* 0x000000017a7c7824 */ /* 0x000fe200078e027c */
[----:B------:R-:W0:Y:S01]  /*5a30*/  LDS.U16 R142, [R68+0xc200] ;  /* 0x00c20000448e7984 */ /* 0x000e220000000400 */
[----:B------:R-:W-:Y:S02]  /*5a40*/  IMAD.IADD R72, R217, 0x1, R72 ;  /* 0x00000001d9487824 */ /* 0x000fe400078e0248 */
[----:B------:R-:W-:Y:S02]  /*5a50*/  IMAD.IADD R126, R124, 0x1, R126 ;  /* 0x000000017c7e7824 */ /* 0x000fe400078e027e */
[----:B------:R-:W-:Y:S02]  /*5a60*/  IMAD.IADD R74, R72, 0x1, R74 ;  /* 0x00000001484a7824 */ /* 0x000fe400078e024a */
[----:B------:R-:W-:-:S02]  /*5a70*/  IMAD.IADD R128, R126, 0x1, R128 ;  /* 0x000000017e807824 */ /* 0x000fc400078e0280 */
[----:B------:R-:W-:Y:S02]  /*5a80*/  IMAD.IADD R76, R74, 0x1, R76 ;  /* 0x000000014a4c7824 */ /* 0x000fe400078e024c */
[----:B------:R-:W-:Y:S02]  /*5a90*/  IMAD.IADD R130, R128, 0x1, R130 ;  /* 0x0000000180827824 */ /* 0x000fe400078e0282 */
        /* <DEDUP_REMOVED lines=13> */
[----:B------:R-:W-:Y:S01]  /*5b70*/  IMAD.IADD R192, R205, 0x1, R192 ;  /* 0x00000001cdc07824 */ /* 0x000fe200078e02c0 */
[----:B0-----:R-:W-:Y:S01]  /*5b80*/  LOP3.LUT R146, R199, R142, RZ, 0x30, !PT ;  /* 0x0000008ec7927212 */ /* 0x001fe200078e30ff */
[----:B------:R-:W-:Y:S02]  /*5b90*/  IMAD.IADD R92, R90, 0x1, R92 ;  /* 0x000000015a5c7824 */ /* 0x000fe400078e025c */
[----:B------:R-:W-:Y:S01]  /*5ba0*/  IMAD.IADD R190, R192, 0x1, R190 ;  /* 0x00000001c0be7824 */ /* 0x000fe200078e02be */
[----:B------:R-:W-:Y:S01]  /*5bb0*/  PRMT R146, R146, 0x9910, RZ ;  /* 0x0000991092927816 */ /* 0x000fe200000000ff */
[----:B------:R-:W-:-:S02]  /*5bc0*/  IMAD.IADD R215, R92, 0x1, R215 ;  /* 0x000000015cd77824 */ /* 0x000fc400078e02d7 */
[----:B------:R-:W-:Y:S01]  /*5bd0*/  IMAD.IADD R188, R190, 0x1, R213 ;  /* 0x00000001bebc7824 */ /* 0x000fe200078e02d5 */
[----:B------:R-:W-:Y:S01]  /*5be0*/  ISETP.NE.AND P6, PT, R146, RZ, PT ;  /* 0x000000ff9200720c */ /* 0x000fe20003fc5270 */
[----:B------:R-:W-:Y:S02]  /*5bf0*/  IMAD.IADD R213, R215, 0x1, R70 ;  /* 0x00000001d7d57824 */ /* 0x000fe400078e0246 */
        /* <DEDUP_REMOVED lines=9> */
[----:B------:R-:W-:Y:S01]  /*5c90*/  HADD2.F32 R146, -RZ, R142.H0_H0 ;  /* 0x2000008eff927230 */ /* 0x000fe20000004100 */
[----:B------:R-:W-:Y:S01]  /*5ca0*/  FSEL R142, RZ, 1, P6 ;  /* 0x3f800000ff8e7808 */ /* 0x000fe20003000000 */
[----:B------:R-:W-:-:S02]  /*5cb0*/  IMAD.IADD R96, R94, 0x1, R96 ;  /* 0x000000015e607824 */ /* 0x000fc400078e0260 */
[----:B------:R-:W-:Y:S02]  /*5cc0*/  IMAD.IADD R140, R150, 0x1, R140 ;  /* 0x00000001968c7824 */ /* 0x000fe400078e028c */
[----:B------:R-:W-:Y:S02]  /*5cd0*/  IMAD.IADD R98, R96, 0x1, R249 ;  /* 0x0000000160627824 */ /* 0x000fe400078e02f9 */
[----:B------:R-:W-:Y:S01]  /*5ce0*/  FFMA.FTZ R69, R142, R146, R69 ;  /* 0x000000928e457223 */ /* 0x000fe20000010045 */
[----:B------:R-:W-:Y:S02]  /*5cf0*/  IMAD.IADD R142, R140, 0x1, R251 ;  /* 0x000000018c8e7824 */ /* 0x000fe400078e02fb */
[----:B------:R-:W-:Y:S01]  /*5d00*/  IMAD.IADD R100, R98, 0x1, R243 ;  /* 0x0000000162647824 */ /* 0x000fe200078e02f3 */
[----:B------:R-:W1:Y:S01]  /*5d10*/  S2R R251, SR_LANEID ;  /* 0x0000000000fb7919 */ /* 0x000e620000000000 */
[----:B------:R-:W-:Y:S02]  /*5d20*/  IMAD.IADD R144, R142, 0x1, R245 ;  /* 0x000000018e907824 */ /* 0x000fe400078e02f5 */
[----:B------:R-:W-:Y:S01]  /*5d30*/  IMAD.IADD R102, R100, 0x1, R71 ;  /* 0x0000000164667824 */ /* 0x000fe200078e0247 */
[----:B------:R-:W-:Y:S01]  /*5d40*/  SEL R71, RZ, 0x40000000, P0 ;  /* 0x40000000ff477807 */ /* 0x000fe20000000000 */
[----:B------:R-:W-:-:S02]  /*5d50*/  IMAD.IADD R146, R144, 0x1, R235 ;  /* 0x0000000190927824 */ /* 0x000fc400078e02eb */
[----:B------:R-:W-:Y:S01]  /*5d60*/  IMAD.IADD R2, R102, 0x1, R3 ;  /* 0x0000000166027824 */ /* 0x000fe200078e0203 */
[----:B------:R-:W-:Y:S01]  /*5d70*/  SEL R3, RZ, 0x80000000, P1 ;  /* 0x80000000ff037807 */ /* 0x000fe20000800000 */
[----:B------:R-:W-:Y:S02]  /*5d80*/  IMAD.IADD R66, R180, 0x1, R247 ;  /* 0x00000001b4427824 */ /* 0x000fe400078e02f7 */
[----:B------:R-:W-:Y:S01]  /*5d90*/  IMAD.IADD R148, R146, 0x1, R71 ;  /* 0x0000000192947824 */ /* 0x000fe200078e0247 */
[----:B0-----:R-:W-:Y:S01]  /*5da0*/  LOP3.LUT R235, R199, R70, RZ, 0x30, !PT ;  /* 0x00000046c7eb7212 */ /* 0x001fe200078e30ff */
[----:B------:R-:W-:Y:S01]  /*5db0*/  POPC R71, R2 ;  /* 0x0000000200477309 */ /* 0x000fe20000000000 */
[----:B------:R-:W-:Y:S01]  /*5dc0*/  IADD3 R4, PT, PT, R66, R237, R4 ;  /* 0x000000ed42047210 */ /* 0x000fe20007ffe004 */
[----:B------:R-:W-:Y:S01]  /*5dd0*/  IMAD.IADD R3, R148, 0x1, R3 ;  /* 0x0000000194037824 */ /* 0x000fe200078e0203 */
[----:B------:R-:W-:-:S04]  /*5de0*/  PRMT R235, R235, 0x9910, RZ ;  /* 0x00009910ebeb7816 */ /* 0x000fc800000000ff */
[----:B------:R-:W-:Y:S01]  /*5df0*/  ISETP.NE.AND P0, PT, R235, RZ, PT ;  /* 0x000000ffeb00720c */ /* 0x000fe20003f05270 */
[----:B------:R-:W-:Y:S01]  /*5e00*/  POPC R243, R4 ;  /* 0x0000000400f37309 */ /* 0x000fe20000000000 */
[----:B------:R-:W-:Y:S02]  /*5e10*/  HADD2.F32 R235, -RZ, R70.H0_H0 ;  /* 0x20000046ffeb7230 */ /* 0x000fe40000004100 */
[----:B------:R-:W-:-:S05]  /*5e20*/  FSEL R70, RZ, 1, P0 ;  /* 0x3f800000ff467808 */ /* 0x000fca0000000000 */
[----:B------:R-:W0:Y:S01]  /*5e30*/  POPC R237, R3 ;  /* 0x0000000300ed7309 */ /* 0x000e220000000000 */
[----:B------:R-:W-:Y:S01]  /*5e40*/  FFMA.FTZ R69, R70, R235, R69 ;  /* 0x000000eb46457223 */ /* 0x000fe20000010045 */
[----:B------:R-:W-:Y:S01]  /*5e50*/  SEL R235, RZ, 0x40000000, P3 ;  /* 0x40000000ffeb7807 */ /* 0x000fe20001800000 */
[----:B------:R-:W2:Y:S01]  /*5e60*/  LDS.U16 R70, [R68+0xc600] ;  /* 0x00c6000044467984 */ /* 0x000ea20000000400 */
[----:B0-----:R-:W-:Y:S02]  /*5e70*/  IADD3 R243, PT, PT, R243, R237, R71 ;  /* 0x000000edf3f37210 */ /* 0x001fe40007ffe047 */
[----:B------:R-:W-:Y:S02]  /*5e80*/  SEL R71, RZ, 0x20000000, P2 ;  /* 0x20000000ff477807 */ /* 0x000fe40001000000 */
[----:B------:R-:W-:Y:S02]  /*5e90*/  SEL R237, RZ, 0x4, P0 ;  /* 0x00000004ffed7807 */ /* 0x000fe40000000000 */
[----:B------:R-:W-:-:S02]  /*5ea0*/  IADD3 R5, PT, PT, R235, R71, R5 ;  /* 0x00000047eb057210 */ /* 0x000fc40007ffe005 */
[----:B------:R-:W-:Y:S02]  /*5eb0*/  SEL R71, RZ, 0x80000000, P5 ;  /* 0x80000000ff477807 */ /* 0x000fe40002800000 */
[----:B------:R-:W-:-:S03]  /*5ec0*/  SEL R235, RZ, 0x2, P6 ;  /* 0x00000002ffeb7807 */ /* 0x000fc60003000000 */
[----:B------:R-:W-:Y:S01]  /*5ed0*/  IMAD.IADD R5, R5, 0x1, R71 ;  /* 0x0000000105057824 */ /* 0x000fe200078e0247 */
[----:B------:R-:W-:-:S04]  /*5ee0*/  SEL R71, RZ, 0x1, P4 ;  /* 0x00000001ff477807 */ /* 0x000fc80002000000 */
[----:B------:R-:W-:Y:S01]  /*5ef0*/  IADD3 R71, PT, PT, R237, R235, R71 ;  /* 0x000000ebed477210 */ /* 0x000fe20007ffe047 */
[----:B------:R-:W-:Y:S04]  /*5f00*/  STL.64 [R1+0x8], R4 ;  /* 0x0000080401007387 */ /* 0x000fe80000100a00 */
[----:B------:R-:W0:Y:S01]  /*5f10*/  LDS.U16 R235, [R68+0xc800] ;  /* 0x00c8000044eb7984 */ /* 0x000e220000000400 */
[----:B--2---:R-:W-:-:S04]  /*5f20*/  LOP3.LUT R237, R199, R70, RZ, 0x30, !PT ;  /* 0x00000046c7ed7212 */ /* 0x004fc800078e30ff */
[----:B------:R-:W-:-:S04]  /*5f30*/  PRMT R237, R237, 0x9910, RZ ;  /* 0x00009910eded7816 */ /* 0x000fc800000000ff */
[----:B------:R-:W-:Y:S01]  /*5f40*/  ISETP.NE.AND P0, PT, R237, RZ, PT ;  /* 0x000000ffed00720c */ /* 0x000fe20003f05270 */
[----:B------:R-:W-:-:S03]  /*5f50*/  HADD2.F32 R237, -RZ, R70.H0_H0 ;  /* 0x20000046ffed7230 */ /* 0x000fc60000004100 */
[----:B------:R-:W-:-:S05]  /*5f60*/  FSEL R70, RZ, 1, P0 ;  /* 0x3f800000ff467808 */ /* 0x000fca0000000000 */
[----:B------:R-:W-:Y:S01]  /*5f70*/  FFMA.FTZ R69, R70, R237, R69 ;  /* 0x000000ed46457223 */ /* 0x000fe20000010045 */
[----:B0-----:R-:W-:-:S04]  /*5f80*/  LOP3.LUT R70, R199, R235, RZ, 0x30, !PT ;  /* 0x000000ebc7467212 */ /* 0x001fc800078e30ff */
[----:B------:R-:W-:Y:S02]  /*5f90*/  PRMT R237, R70, 0x9910, RZ ;  /* 0x0000991046ed7816 */ /* 0x000fe400000000ff */
[----:B------:R-:W0:Y:S02]  /*5fa0*/  LDS.U16 R70, [R68+0xca00] ;  /* 0x00ca000044467984 */ /* 0x000e240000000400 */
[----:B------:R-:W-:Y:S01]  /*5fb0*/  ISETP.NE.AND P1, PT, R237, RZ, PT ;  /* 0x000000ffed00720c */ /* 0x000fe20003f25270 */
[----:B------:R-:W-:-:S03]  /*5fc0*/  HADD2.F32 R237, -RZ, R235.H0_H0 ;  /* 0x200000ebffed7230 */ /* 0x000fc60000004100 */
[----:B------:R-:W-:-:S05]  /*5fd0*/  FSEL R235, RZ, 1, P1 ;  /* 0x3f800000ffeb7808 */ /* 0x000fca0000800000 */
[----:B------:R-:W-:Y:S01]  /*5fe0*/  FFMA.FTZ R69, R235, R237, R69 ;  /* 0x000000edeb457223 */ /* 0x000fe20000010045 */
[----:B------:R-:W-:Y:S02]  /*5ff0*/  SEL R235, RZ, 0x8, P0 ;  /* 0x00000008ffeb7807 */ /* 0x000fe40000000000 */
[----:B------:R-:W-:-:S04]  /*6000*/  SEL R237, RZ, 0x10, P1 ;  /* 0x00000010ffed7807 */ /* 0x000fc80000800000 */
[----:B------:R-:W-:Y:S02]  /*6010*/  IADD3 R71, PT, PT, R237, R235, R71 ;  /* 0x000000ebed477210 */ /* 0x000fe40007ffe047 */
[----:B------:R-:W2:Y:S01]  /*6020*/  LDS.U16 R235, [R68+0xcc00] ;  /* 0x00cc000044eb7984 */ /* 0x000ea20000000400 */
[----:B0-----:R-:W-:-:S04]  /*6030*/  LOP3.LUT R237, R199, R70, RZ, 0x30, !PT ;  /* 0x00000046c7ed7212 */ /* 0x001fc800078e30ff */
[----:B------:R-:W-:-:S04]  /*6040*/  PRMT R237, R237, 0x9910, RZ ;  /* 0x00009910eded7816 */ /* 0x000fc800000000ff */
[----:B------:R-:W-:Y:S01]  /*6050*/  ISETP.NE.AND P0, PT, R237, RZ, PT ;  /* 0x000000ffed00720c */ /* 0x000fe20003f05270 */
[----:B------:R-:W-:-:S03]  /*6060*/  HADD2.F32 R237, -RZ, R70.H0_H0 ;  /* 0x20000046ffed7230 */ /* 0x000fc60000004100 */
[----:B------:R-:W-:-:S05]  /*6070*/  FSEL R70, RZ, 1, P0 ;  /* 0x3f800000ff467808 */ /* 0x000fca0000000000 */
[----:B------:R-:W-:Y:S01]  /*6080*/  FFMA.FTZ R69, R70, R237, R69 ;  /* 0x000000ed46457223 */ /* 0x000fe20000010045 */
[----:B--2---:R-:W-:-:S04]  /*6090*/  LOP3.LUT R70, R199, R235, RZ, 0x30, !PT ;  /* 0x000000ebc7467212 */ /* 0x004fc800078e30ff */
        /* <DEDUP_REMOVED lines=196> */
[----:B------:R-:W2:Y:S04]  /*6ce0*/  LDS.U16 R71, [R68+0xfc00] ;  /* 0x00fc000044477984 */ /* 0x000ea80000000400 */
[----:B------:R-:W3:Y:S01]  /*6cf0*/  LDS.U16 R237, [R68+0xfe00] ;  /* 0x00fe000044ed7984 */ /* 0x000ee20000000400 */
[----:B0-----:R-:W-:-:S04]  /*6d00*/  LOP3.LUT R245, R199, R70, RZ, 0x30, !PT ;  /* 0x00000046c7f57212 */ /* 0x001fc800078e30ff */
[----:B------:R-:W-:-:S04]  /*6d10*/  PRMT R245, R245, 0x9910, RZ ;  /* 0x00009910f5f57816 */ /* 0x000fc800000000ff */
[----:B------:R-:W-:Y:S01]  /*6d20*/  ISETP.NE.AND P2, PT, R245, RZ, PT ;  /* 0x000000fff500720c */ /* 0x000fe20003f45270 */
[----:B------:R-:W-:-:S03]  /*6d30*/  HADD2.F32 R245, -RZ, R70.H0_H0 ;  /* 0x20000046fff57230 */ /* 0x000fc60000004100 */
[----:B------:R-:W-:-:S05]  /*6d40*/  FSEL R70, RZ, 1, P2 ;  /* 0x3f800000ff467808 */ /* 0x000fca0001000000 */
[----:B------:R-:W-:Y:S01]  /*6d50*/  FFMA.FTZ R69, R70, R245, R69 ;  /* 0x000000f546457223 */ /* 0x000fe20000010045 */
[----:B--2---:R-:W-:Y:S01]  /*6d60*/  LOP3.LUT R70, R199, R71, RZ, 0x30, !PT ;  /* 0x00000047c7467212 */ /* 0x004fe200078e30ff */
[----:B------:R-:W-:-:S03]  /*6d70*/  HADD2.F32 R71, -RZ, R71.H0_H0 ;  /* 0x20000047ff477230 */ /* 0x000fc60000004100 */
[----:B------:R-:W-:Y:S02]  /*6d80*/  PRMT R245, R70, 0x9910, RZ ;  /* 0x0000991046f57816 */ /* 0x000fe400000000ff */
[----:B---3--:R-:W-:Y:S01]  /*6d90*/  LOP3.LUT R70, R199, R237, RZ, 0x30, !PT ;  /* 0x000000edc7467212 */ /* 0x008fe200078e30ff */
[----:B------:R-:W-:Y:S02]  /*6da0*/  HADD2.F32 R237, -RZ, R237.H0_H0 ;  /* 0x200000edffed7230 */ /* 0x000fe40000004100 */
[----:B------:R-:W-:Y:S01]  /*6db0*/  IMAD.MOV.U32 R68, RZ, RZ, R245 ;  /* 0x000000ffff447224 */ /* 0x000fe200078e00f5 */
[----:B------:R-:W-:-:S04]  /*6dc0*/  PRMT R70, R70, 0x9910, RZ ;  /* 0x0000991046467816 */ /* 0x000fc800000000ff */
[----:B------:R-:W-:Y:S01]  /*6dd0*/  ISETP.NE.AND P3, PT, R68, RZ, PT ;  /* 0x000000ff4400720c */ /* 0x000fe20003f65270 */
[----:B------:R-:W-:-:S05]  /*6de0*/  IMAD.MOV.U32 R68, RZ, RZ, R70 ;  /* 0x000000ffff447224 */ /* 0x000fca00078e0046 */
[----:B------:R-:W-:Y:S02]  /*6df0*/  ISETP.NE.AND P0, PT, R68, RZ, PT ;  /* 0x000000ff4400720c */ /* 0x000fe40003f05270 */
[----:B------:R-:W-:-:S05]  /*6e00*/  FSEL R68, RZ, 1, P3 ;  /* 0x3f800000ff447808 */ /* 0x000fca0001800000 */
[----:B------:R-:W-:Y:S01]  /*6e10*/  FFMA.FTZ R68, R68, R71, R69 ;  /* 0x0000004744447223 */ /* 0x000fe20000010045 */
[----:B------:R-:W-:-:S05]  /*6e20*/  FSEL R69, RZ, 1, P0 ;  /* 0x3f800000ff457808 */ /* 0x000fca0000000000 */
[----:B------:R-:W-:Y:S01]  /*6e30*/  FFMA.FTZ R237, R69, R237, R68 ;  /* 0x000000ed45ed7223 */ /* 0x000fe20000010044 */
[----:B------:R-:W-:Y:S02]  /*6e40*/  SEL R68, RZ, 0x20000000, P2 ;  /* 0x20000000ff447807 */ /* 0x000fe40001000000 */
[----:B------:R-:W-:Y:S02]  /*6e50*/  SEL R69, RZ, 0x40000000, P3 ;  /* 0x40000000ff457807 */ /* 0x000fe40001800000 */
[----:B------:R-:W0:Y:S01]  /*6e60*/  SHFL.DOWN P1, R245, R237, 0x1, 0x1f ;  /* 0x08201f00edf57f89 */ /* 0x000e220000020000 */
[----:B-1----:R-:W-:Y:S02]  /*6e70*/  ISETP.NE.AND P3, PT, R251, RZ, PT ;  /* 0x000000fffb00720c */ /* 0x002fe40003f65270 */
[----:B------:R-:W-:Y:S02]  /*6e80*/  IADD3 R70, PT, PT, R69, R68, R235 ;  /* 0x0000004445467210 */ /* 0x000fe40007ffe0eb */
[----:B------:R-:W-:Y:S01]  /*6e90*/  SEL R69, RZ, 0x80000000, P0 ;  /* 0x80000000ff457807 */ /* 0x000fe20000000000 */
[----:B------:R-:W-:Y:S01]  /*6ea0*/  POPC R68, R5 ;  /* 0x0000000500447309 */ /* 0x000fe20000000000 */
[----:B------:R-:W-:-:S03]  /*6eb0*/  ISETP.NE.AND P2, PT, R201, RZ, PT ;  /* 0x000000ffc900720c */ /* 0x000fc60003f45270 */
[----:B------:R-:W-:-:S04]  /*6ec0*/  IMAD.IADD R70, R70, 0x1, R69 ;  /* 0x0000000146467824 */ /* 0x000fc800078e0245 */
[----:B------:R-:W-:Y:S01]  /*6ed0*/  @!P3 SHF.R.U32.HI R69, RZ, 0x3, R201 ;  /* 0x00000003ff45b819 */ /* 0x000fe200000116c9 */
[----:B------:R-:W-:Y:S03]  /*6ee0*/  STL [R1+0x10], R70 ;  /* 0x0000104601007387 */ /* 0x000fe60000100800 */
[----:B------:R-:W-:Y:S01]  /*6ef0*/  @!P3 LOP3.LUT R69, R69, 0x7c, RZ, 0xc0, !PT ;  /* 0x0000007c4545b812 */ /* 0x000fe200078ec0ff */
[----:B0-----:R-:W-:Y:S02]  /*6f00*/  @P1 FADD R245, R237, R245 ;  /* 0x000000f5edf51221 */ /* 0x001fe40000000000 */
[----:B------:R-:W0:Y:S03]  /*6f10*/  POPC R237, R70 ;  /* 0x0000004600ed7309 */ /* 0x000e260000000000 */
[----:B------:R-:W1:Y:S01]  /*6f20*/  SHFL.DOWN P1, R247, R245, 0x2, 0x1f ;  /* 0x08401f00f5f77f89 */ /* 0x000e620000020000 */
[----:B0-----:R-:W-:Y:S01]  /*6f30*/  IADD3 R237, PT, PT, R237, R68, R243 ;  /* 0x00000044eded7210 */ /* 0x001fe20007ffe0f3 */
[----:B-1----:R-:W-:Y:S01]  /*6f40*/  @P1 FADD R247, R245, R247 ;  /* 0x000000f7f5f71221 */ /* 0x002fe20000000000 */
[----:B------:R-:W-:-:S04]  /*6f50*/  @!P3 VIADD R245, R241, 0x10 ;  /* 0x00000010f1f5b836 */ /* 0x000fc80000000000 */
[----:B------:R-:W0:Y:S01]  /*6f60*/  SHFL.DOWN P1, R249, R247, 0x4, 0x1f ;  /* 0x08801f00f7f97f89 */ /* 0x000e220000020000 */
[----:B------:R-:W-:-:S05]  /*6f70*/  @!P3 LEA R4, R239, R245, 0x18 ;  /* 0x000000f5ef04b211 */ /* 0x000fca00078ec0ff */
[----:B------:R-:W-:Y:S02]  /*6f80*/  @!P3 IMAD.IADD R4, R4, 0x1, R69 ;  /* 0x000000010404b824 */ /* 0x000fe400078e0245 */
[----:B0-----:R-:W-:-:S05]  /*6f90*/  @P1 FADD R249, R247, R249 ;  /* 0x000000f9f7f91221 */ /* 0x001fca0000000000 */
[----:B------:R-:W0:Y:S02]  /*6fa0*/  SHFL.DOWN P1, R71, R249, 0x8, 0x1f ;  /* 0x09001f00f9477f89 */ /* 0x000e240000020000 */
[----:B0-----:R-:W-:-:S05]  /*6fb0*/  @P1 FADD R71, R249, R71 ;  /* 0x00000047f9471221 */ /* 0x001fca0000000000 */
[----:B------:R-:W0:Y:S02]  /*6fc0*/  SHFL.DOWN P1, R235, R71, 0x10, 0x1f ;  /* 0x0a001f0047eb7f89 */ /* 0x000e240000020000 */
[----:B0-----:R-:W-:-:S05]  /*6fd0*/  @P1 FADD R235, R71, R235 ;  /* 0x000000eb47eb1221 */ /* 0x001fca0000000000 */
[----:B------:R0:W-:Y:S01]  /*6fe0*/  @!P3 STS [R4+0x8], R235 ;  /* 0x000008eb0400b388 */ /* 0x0001e20000000800 */
[----:B------:R-:W-:Y:S06]  /*6ff0*/  BAR.SYNC.DEFER_BLOCKING 0x0 ;  /* 0x0000000000007b1d */ /* 0x000fec0000010000 */
[----:B------:R-:W-:Y:S05]  /*7000*/  @P2 BRA `(.L_x_103) ;  /* 0x0000000000342947 */ /* 0x000fea0003800000 */
[----:B------:R-:W-:-:S05]  /*7010*/  LEA R243, R239, R241, 0x18 ;  /* 0x000000f1eff37211 */ /* 0x000fca00078ec0ff */
[----:B0-----:R-:W0:Y:S04]  /*7020*/  LDS R4, [R243+0x1c] ;  /* 0x00001c00f3047984 */ /* 0x001e280000000800 */
[----:B------:R-:W1:Y:S01]  /*7030*/  LDS.128 R68, [R243+0x20] ;  /* 0x00002000f3447984 */ /* 0x000e620000000c00 */
[----:B0-----:R-:W-:-:S03]  /*7040*/  FADD.FTZ R235, R235, R4 ;  /* 0x00000004ebeb7221 */ /* 0x001fc60000010000 */
[----:B------:R-:W0:Y:S01]  /*7050*/  LDS.64 R4, [R243+0x30] ;  /* 0x00003000f3047984 */ /* 0x000e220000000a00 */
[----:B-1----:R-:W-:-:S04]  /*7060*/  FADD.FTZ R68, R235, R68 ;  /* 0x00000044eb447221 */ /* 0x002fc80000010000 */
[----:B------:R-:W-:-:S04]  /*7070*/  FADD.FTZ R69, R69, R68 ;  /* 0x0000004445457221 */ /* 0x000fc80000010000 */
[----:B------:R-:W-:-:S04]  /*7080*/  FADD.FTZ R70, R70, R69 ;  /* 0x0000004546467221 */ /* 0x000fc80000010000 */
[----:B------:R-:W-:-:S04]  /*7090*/  FADD.FTZ R71, R71, R70 ;  /* 0x0000004647477221 */ /* 0x000fc80000010000 */
[----:B0-----:R-:W-:-:S04]  /*70a0*/  FADD.FTZ R4, R71, R4 ;  /* 0x0000000447047221 */ /* 0x001fc80000010000 */
[----:B------:R-:W-:-:S04]  /*70b0*/  FADD.FTZ R4, R5, R4 ;  /* 0x0000000405047221 */ /* 0x000fc80000010000 */
[----:B------:R-:W-:-:S05]  /*70c0*/  FADD.FTZ R4, R4, R63 ;  /* 0x0000003f04047221 */ /* 0x000fca0000010000 */
[----:B------:R1:W-:Y:S02]  /*70d0*/  STS [R243+0x4], R4 ;  /* 0x00000404f3007388 */ /* 0x0003e40000000800 */
.L_x_103:
[----:B------:R-:W-:Y:S05]  /*70e0*/  BSYNC.RECONVERGENT B0 ;  /* 0x0000000000007941 */ /* 0x000fea0003800200 */
.L_x_102:
[----:B------:R-:W-:Y:S01]  /*70f0*/  BAR.SYNC.DEFER_BLOCKING 0x0 ;  /* 0x0000000000007b1d */ /* 0x000fe20000010000 */
[----:B01----:R-:W-:Y:S02]  /*7100*/  LEA R4, R239, R241, 0x18 ;  /* 0x000000f1ef047211 */ /* 0x003fe400078ec0ff */
[----:B------:R-:W-:-:S03]  /*7110*/  ISETP.GT.U32.AND P0, PT, R201, 0x1f, PT ;  /* 0x0000001fc900780c */ /* 0x000fc60003f04070 */
[----:B------:R0:W-:Y:S04]  /*7120*/  STL.64 [R1], R2 ;  /* 0x0000000201007387 */ /* 0x0001e80000100a00 */
[----:B------:R0:W1:Y:S01]  /*7130*/  LDS R63, [R4+0x4] ;  /* 0x00000400043f7984 */ /* 0x0000620000000800 */
[----:B------:R-:W-:Y:S06]  /*7140*/  BAR.SYNC.DEFER_BLOCKING 0x0 ;  /* 0x0000000000007b1d */ /* 0x000fec0000010000 */
[----:B------:R0:W-:Y:S02]  /*7150*/  STS [R62+0x10], R237 ;  /* 0x000010ed3e007388 */ /* 0x0001e40000000800 */
[----:B------:R-:W-:Y:S06]  /*7160*/  BAR.SYNC.DEFER_BLOCKING 0x0 ;  /* 0x0000000000007b1d */ /* 0x000fec0000010000 */
[----:B------:R-:W-:Y:S05]  /*7170*/  @P0 BRA `(.L_x_104) ;  /* 0x0000000000c80947 */ /* 0x000fea0003800000 */
[----:B------:R-:W-:Y:S01]  /*7180*/  VIADD R68, R241, 0x10 ;  /* 0x00000010f1447836 */ /* 0x000fe20000000000 */
[----:B------:R-:W-:Y:S01]  /*7190*/  UMOV UR4, 0xffffffff ;  /* 0xffffffff00047882 */ /* 0x000fe20000000000 */
[----:B------:R-:W-:-:S03]  /*71a0*/  ISETP.NE.AND P1, PT, R201, RZ, PT ;  /* 0x000000ffc900720c */ /* 0x000fc60003f25270 */
[----:B------:R-:W-:-:S05]  /*71b0*/  LEA R68, R239, R68, 0x18 ;  /* 0x00000044ef447211 */ /* 0x000fca00078ec0ff */
[----:B------:R-:W-:-:S05]  /*71c0*/  IMAD R251, R201, 0x24, R68 ;  /* 0x00000024c9fb7824 */ /* 0x000fca00078e0244 */
[----:B------:R-:W-:Y:S04]  /*71d0*/  LDS R5, [R251+0x10] ;  /* 0x00001000fb057984 */ /* 0x000fe80000000800 */
[----:B------:R-:W-:Y:S04]  /*71e0*/  LDS R68, [R251+0x14] ;  /* 0x00001400fb447984 */ /* 0x000fe80000000800 */
[----:B------:R-:W2:Y:S04]  /*71f0*/  LDS R69, [R251+0x18] ;  /* 0x00001800fb457984 */ /* 0x000ea80000000800 */
[----:B------:R-:W-:Y:S04]  /*7200*/  LDS R70, [R251+0x1c] ;  /* 0x00001c00fb467984 */ /* 0x000fe80000000800 */
[----:B------:R-:W3:Y:S04]  /*7210*/  LDS R71, [R251+0x20] ;  /* 0x00002000fb477984 */ /* 0x000ee80000000800 */
[----:B------:R-:W-:Y:S04]  /*7220*/  LDS R235, [R251+0x24] ;  /* 0x00002400fbeb7984 */ /* 0x000fe80000000800 */
[----:B0-----:R-:W0:Y:S04]  /*7230*/  LDS R237, [R251+0x28] ;  /* 0x00002800fbed7984 */ /* 0x001e280000000800 */
[----:B------:R-:W4:Y:S01]  /*7240*/  LDS R239, [R251+0x2c] ;  /* 0x00002c00fbef7984 */ /* 0x000f220000000800 */
[----:B--2---:R-:W-:-:S04]  /*7250*/  IADD3 R241, PT, PT, R69, R68, R5 ;  /* 0x0000004445f17210 */ /* 0x004fc80007ffe005 */
[----:B---3--:R-:W-:-:S04]  /*7260*/  IADD3 R241, PT, PT, R71, R241, R70 ;  /* 0x000000f147f17210 */ /* 0x008fc80007ffe046 */
[----:B0-----:R-:W-:-:S05]  /*7270*/  IADD3 R241, PT, PT, R237, R241, R235 ;  /* 0x000000f1edf17210 */ /* 0x001fca0007ffe0eb */
[----:B----4-:R-:W-:Y:S01]  /*7280*/  IMAD.IADD R239, R239, 0x1, R241 ;  /* 0x00000001efef7824 */ /* 0x010fe200078e02f1 */
[----:B------:R-:W-:Y:S06]  /*7290*/  BRA.DIV UR4, `(.L_x_105) ;  /* 0x0000003a04407947 */ /* 0x000fec000b800000 */
[----:B------:R-:W0:Y:S02]  /*72a0*/  SHFL.UP P0, R247, R239, 0x1, RZ ;  /* 0x04200000eff77989 */ /* 0x000e2400000000ff */
        /* <DEDUP_REMOVED lines=11> */
[----:B0-----:R-:W-:Y:S02]  /*7360*/  IMAD.IADD R239, R195, 0x1, R241 ;  /* 0x00000001c3ef7824 */ /* 0x001fe400078e02f1 */
[----:B------:R-:W0:Y:S05]  /*7370*/  SHFL.IDX PT, R195, R195, RZ, 0x1f ;  /* 0x00001fffc3c37589 */ /* 0x000e2a00000e0000 */
.L_x_127:
[----:B------:R-:W-:-:S05]  /*7380*/  SEL R243, R243, RZ, P1 ;  /* 0x000000fff3f37207 */ /* 0x000fca0000800000 */
[----:B0-----:R-:W-:-:S04]  /*7390*/  IMAD.IADD R195, R195, 0x1, R243 ;  /* 0x00000001c3c37824 */ /* 0x001fc800078e02f3 */
[----:B------:R-:W-:Y:S01]  /*73a0*/  IMAD.IADD R5, R5, 0x1, R195 ;  /* 0x0000000105057824 */ /* 0x000fe200078e02c3 */
[----:B------:R0:W-:Y:S03]  /*73b0*/  STS [R251+0x10], R195 ;  /* 0x000010c3fb007388 */ /* 0x0001e60000000800 */
[----:B------:R-:W-:Y:S01]  /*73c0*/  IMAD.IADD R68, R68, 0x1, R5 ;  /* 0x0000000144447824 */ /* 0x000fe200078e0205 */
[----:B------:R2:W-:Y:S03]  /*73d0*/  STS [R251+0x14], R5 ;  /* 0x00001405fb007388 */ /* 0x0005e60000000800 */
[----:B------:R-:W-:Y:S01]  /*73e0*/  IMAD.IADD R69, R69, 0x1, R68 ;  /* 0x0000000145457824 */ /* 0x000fe200078e0244 */
[----:B------:R2:W-:Y:S01]  /*73f0*/  STS [R251+0x18], R68 ;  /* 0x00001844fb007388 */ /* 0x0005e20000000800 */
[----:B0-----:R-:W-:-:S02]  /*7400*/  IMAD.MOV.U32 R195, RZ, RZ, R239 ;  /* 0x000000ffffc37224 */ /* 0x001fc400078e00ef */
        /* <DEDUP_REMOVED lines=9> */
.L_x_104:
[----:B------:R-:W-:Y:S05]  /*74a0*/  WARPSYNC.ALL ;  /* 0x0000000000007948 */ /* 0x000fea0003800000 */
[----:B------:R-:W-:Y:S01]  /*74b0*/  BAR.SYNC.DEFER_BLOCKING 0x0 ;  /* 0x0000000000007b1d */ /* 0x000fe20000010000 */
[----:B-1----:R-:W-:-:S07]  /*74c0*/  FSETP.GT.FTZ.AND P1, PT, R63, RZ, PT ;  /* 0x000000ff3f00720b */ /* 0x002fce0003f34000 */
[----:B--2---:R-:W1:Y:S01]  /*74d0*/  LDC R5, c[0x0][0x3d4] ;  /* 0x0000f500ff057b82 */ /* 0x004e620000000800 */
[----:B------:R2:W3:Y:S04]  /*74e0*/  LDS R71, [R62+0x10] ;  /* 0x000010003e477984 */ /* 0x0004e80000000800 */
[----:B------:R2:W-:Y:S01]  /*74f0*/  @!P2 STS [R4], R195 ;  /* 0x000000c30400a388 */ /* 0x0005e20000000800 */
[----:B-1----:R-:W-:Y:S02]  /*7500*/  FADD.FTZ R68, R5, 0.0099999997764825820923 ;  /* 0x3c23d70a05447421 */ /* 0x002fe40000010000 */
[----:B------:R-:W-:Y:S03]  /*7510*/  BAR.SYNC.DEFER_BLOCKING 0x0 ;  /* 0x0000000000007b1d */ /* 0x000fe60000010000 */
[----:B------:R-:W-:-:S03]  /*7520*/  FSETP.GTU.FTZ.AND P0, PT, R63, R68, PT ;  /* 0x000000443f00720b */ /* 0x000fc60003f1c000 */
[----:B------:R2:W1:Y:S02]  /*7530*/  LDS R70, [R4] ;  /* 0x0000000004467984 */ /* 0x0004640000000800 */
[----:B------:R-:W-:Y:S08]  /*7540*/  BAR.SYNC.DEFER_BLOCKING 0x0 ;  /* 0x0000000000007b1d */ /* 0x000ff00000010000 */
[----:B--23--:R-:W-:Y:S05]  /*7550*/  @P1 BRA !P0, `(.L_x_106) ;  /* 0x0000000000141947 */ /* 0x00cfea0004000000 */
[----:B------:R-:W-:Y:S02]  /*7560*/  FSETP.GT.FTZ.AND P0, PT, R63, R5, PT ;  /* 0x000000053f00720b */ /* 0x000fe40003f14000 */
[----:B------:R-:W-:Y:S02]  /*7570*/  ISETP.EQ.AND P1, PT, RZ, UR6, P1 ;  /* 0x00000006ff007c0c */ /* 0x000fe40008f22270 */
[----:B-1----:R-:W-:-:S04]  /*7580*/  ISETP.LT.U32.AND P0, PT, R70, 0xc01, P0 ;  /* 0x00000c014600780c */ /* 0x002fc80000701070 */
[----:B------:R-:W-:-:S13]  /*7590*/  PLOP3.LUT P0, PT, P0, P1, PT, 0xf8, 0x8f ;  /* 0x00000000008f781c */ /* 0x000fda0000703f70 */
[----:B------:R-:W-:Y:S05]  /*75a0*/  @!P0 BRA `(.L_x_107) ;  /* 0x0000002800c88947 */ /* 0x000fea0003800000 */
.L_x_106:
[----:B------:R-:W-:Y:S02]  /*75b0*/  ISETP.GT.U32.AND P0, PT, R71, 0xbff, PT ;  /* 0x00000bff4700780c */ /* 0x000fe40003f04070 */
[----:B------:R-:W-:Y:S02]  /*75c0*/  LOP3.LUT P2, RZ, R223, 0x20, RZ, 0xc0, !PT ;  /* 0x00000020dfff7812 */ /* 0x000fe4000784c0ff */
[----:B------:R-:W-:Y:S02]  /*75d0*/  ISETP.NE.OR P0, PT, R233, RZ, P0 ;  /* 0x000000ffe900720c */ /* 0x000fe40000705670 */
[----:B------:R-:W-:-:S11]  /*75e0*/  LOP3.LUT P1, RZ, R64, 0x40, RZ, 0xc0, !PT ;  /* 0x0000004040ff7812 */ /* 0x000fd6000782c0ff */
[C---:B------:R-:W-:Y:S01]  /*75f0*/  @!P0 IMAD R68, R71.reuse, 0x8, R200 ;  /* 0x0000000847448824 */ /* 0x040fe200078e02c8 */
[----:B------:R-:W-:Y:S01]  /*7600*/  @!P0 LOP3.LUT R64, R252, 0xffff, RZ, 0xc0, !PT ;  /* 0x0000fffffc408812 */ /* 0x000fe200078ec0ff */
[----:B------:R-:W-:Y:S01]  /*7610*/  @!P0 VIADD R71, R71, 0x1 ;  /* 0x0000000147478836 */ /* 0x000fe20000000000 */
[----:B------:R-:W-:-:S03]  /*7620*/  @!P0 PRMT R252, RZ, 0x7610, R252 ;  /* 0x00007610fffc8816 */ /* 0x000fc600000000fc */
[----:B------:R2:W-:Y:S01]  /*7630*/  @!P0 STS.64 [R68], R64 ;  /* 0x0000004044008388 */ /* 0x0005e20000000a00 */
[----:B------:R-:W-:Y:S02]  /*7640*/  ISETP.GT.U32.AND P6, PT, R71, 0xbff, PT ;  /* 0x00000bff4700780c */ /* 0x000fe40003fc4070 */
[----:B------:R-:W-:Y:S02]  /*7650*/  LOP3.LUT P0, RZ, R221, 0x80, RZ, 0xc0, !PT ;  /* 0x00000080ddff7812 */ /* 0x000fe4000780c0ff */
[----:B------:R-:W-:-:S13]  /*7660*/  ISETP.NE.OR P6, PT, R231, RZ, P6 ;  /* 0x000000ffe700720c */ /* 0x000fda00037c5670 */
[C---:B------:R-:W-:Y:S01]  /*7670*/  @!P6 IMAD R231, R71.reuse, 0x8, R200 ;  /* 0x0000000847e7e824 */ /* 0x040fe200078e02c8 */
[----:B0-----:R-:W-:Y:S01]  /*7680*/  @!P6 LOP3.LUT R4, R250, 0xffff, RZ, 0xc0, !PT ;  /* 0x0000fffffa04e812 */ /* 0x001fe200078ec0ff */
[----:B------:R-:W-:Y:S01]  /*7690*/  @!P6 VIADD R71, R71, 0x1 ;  /* 0x000000014747e836 */ /* 0x000fe20000000000 */
[----:B------:R-:W-:Y:S01]  /*76a0*/  @!P6 PRMT R250, RZ, 0x7610, R250 ;  /* 0x00007610fffae816 */ /* 0x000fe200000000fa */
[----:B------:R-:W-:-:S03]  /*76b0*/  @!P6 VIADD R5, R65, 0x1 ;  /* 0x000000014105e836 */ /* 0x000fc60000000000 */
[----:B------:R-:W-:Y:S02]  /*76c0*/  ISETP.GT.U32.AND P5, PT, R71, 0xbff, PT ;  /* 0x00000bff4700780c */ /* 0x000fe40003fa4070 */
[----:B------:R0:W-:Y:S01]  /*76d0*/  @!P6 STS.64 [R231], R4 ;  /* 0x00000004e700e388 */ /* 0x0001e20000000a00 */
[----:B------:R-:W-:Y:S02]  /*76e0*/  LOP3.LUT P6, RZ, R219, 0x100, RZ, 0xc0, !PT ;  /* 0x00000100dbff7812 */ /* 0x000fe400078cc0ff */
[----:B------:R-:W-:-:S13]  /*76f0*/  ISETP.NE.OR P5, PT, R229, RZ, P5 ;  /* 0x000000ffe500720c */ /* 0x000fda0002fa5670 */
[C---:B------:R-:W-:Y:S01]  /*7700*/  @!P5 IMAD R229, R71.reuse, 0x8, R200 ;  /* 0x0000000847e5d824 */ /* 0x040fe200078e02c8 */
[----:B--2---:R-:W-:Y:S01]  /*7710*/  @!P5 LOP3.LUT R68, R248, 0xffff, RZ, 0xc0, !PT ;  /* 0x0000fffff844d812 */ /* 0x004fe200078ec0ff */
        /* <DEDUP_REMOVED lines=17> */
[----:B------:R-:W-:Y:S01]  /*7830*/  @!P3 LOP3.LUT R72, R244, 0xffff, RZ, 0xc0, !PT ;  /* 0x0000fffff448b812 */ /* 0x000fe200078ec0ff */
[----:B------:R-:W-:Y:S01]  /*7840*/  @!P3 VIADD R71, R71, 0x1 ;  /* 0x000000014747b836 */ /* 0x000fe20000000000 */
[----:B------:R-:W-:-:S03]  /*7850*/  @!P3 PRMT R244, RZ, 0x7610, R244 ;  /* 0x00007610fff4b816 */ /* 0x000fc600000000f4 */
[----:B------:R3:W-:Y:S01]  /*7860*/  @!P3 STS.64 [R225], R72 ;  /* 0x00000048e100b388 */ /* 0x0007e20000000a00 */
[----:B------:R-:W-:Y:S02]  /*7870*/  ISETP.GT.U32.OR P2, PT, R71, 0xbff, !P2 ;  /* 0x00000bff4700780c */ /* 0x000fe40005744470 */
[----:B------:R-:W-:-:S11]  /*7880*/  LOP3.LUT P3, RZ, R74, 0x800, RZ, 0xc0, !PT ;  /* 0x000008004aff7812 */ /* 0x000fd6000786c0ff */
        /* <DEDUP_REMOVED lines=11> */
[----:B------:R-:W-:Y:S01]  /*7940*/  @!P1 STS.64 [R221], R76 ;  /* 0x0000004cdd009388 */ /* 0x000fe20000000a00 */
        /* <DEDUP_REMOVED lines=16> */
[C---:B--2---:R-:W-:Y:S01]  /*7a50*/  @!P5 IMAD R68, R71.reuse, 0x8, R200 ;  /* 0x000000084744d824 */ /* 0x044fe200078e02c8 */
        /* <DEDUP_REMOVED lines=13> */
[C---:B0-----:R-:W-:Y:S01]  /*7b30*/  @!P3 IMAD R4, R71.reuse, 0x8, R200 ;  /* 0x000000084704b824 */ /* 0x041fe200078e02c8 */
        /* <DEDUP_REMOVED lines=13> */
[C---:B---3--:R-:W-:Y:S01]  /*7c10*/  @!P1 IMAD R72, R71.reuse, 0x8, R200 ;  /* 0x0000000847489824 */ /* 0x048fe200078e02c8 */
[----:B------:R-:W-:Y:S01]  /*7c20*/  @!P1 LOP3.LUT R90, R226, 0xffff, RZ, 0xc0, !PT ;  /* 0x0000ffffe25a9812 */ /* 0x000fe200078ec0ff */
[----:B------:R-:W-:Y:S01]  /*7c30*/  @!P1 VIADD R71, R71, 0x1 ;  /* 0x0000000147479836 */ /* 0x000fe20000000000 */
[----:B------:R-:W-:-:S03]  /*7c40*/  @!P1 PRMT R226, RZ, 0x7610, R226 ;  /* 0x00007610ffe29816 */ /* 0x000fc600000000e2 */
[----:B------:R-:W-:Y:S01]  /*7c50*/  @!P1 STS.64 [R72], R90 ;  /* 0x0000005a48009388 */ /* 0x000fe20000000a00 */
[----:B------:R-:W-:Y:S02]  /*7c60*/  ISETP.GT.U32.OR P0, PT, R71, 0xbff, !P0 ;  /* 0x00000bff4700780c */ /* 0x000fe40004704470 */
[----:B------:R-:W-:-:S11]  /*7c70*/  LOP3.LUT P1, RZ, R92, 0x100000, RZ, 0xc0, !PT ;  /* 0x001000005cff7812 */ /* 0x000fd6000782c0ff */
[C---:B----4-:R-:W-:Y:S01]  /*7c80*/  @!P0 IMAD R74, R71.reuse, 0x8, R200 ;  /* 0x00000008474a8824 */ /* 0x050fe200078e02c8 */
[----:B------:R-:W-:Y:S01]  /*7c90*/  @!P0 LOP3.LUT R92, R224, 0xffff, RZ, 0xc0, !PT ;  /* 0x0000ffffe05c8812 */ /* 0x000fe200078ec0ff */
[----:B------:R-:W-:Y:S01]  /*7ca0*/  @!P0 VIADD R71, R71, 0x1 ;  /* 0x0000000147478836 */ /* 0x000fe20000000000 */
[----:B------:R-:W-:-:S03]  /*7cb0*/  @!P0 PRMT R224, RZ, 0x7610, R224 ;  /* 0x00007610ffe08816 */ /* 0x000fc600000000e0 */
[----:B------:R-:W-:Y:S01]  /*7cc0*/  @!P0 STS.64 [R74], R92 ;  /* 0x0000005c4a008388 */ /* 0x000fe20000000a00 */
[----:B------:R-:W-:Y:S02]  /*7cd0*/  ISETP.GT.U32.OR P6, PT, R71, 0xbff, !P6 ;  /* 0x00000bff4700780c */ /* 0x000fe400077c4470 */
[----:B------:R-:W-:-:S11]  /*7ce0*/  LOP3.LUT P0, RZ, R215, 0x200000, RZ, 0xc0, !PT ;  /* 0x00200000d7ff7812 */ /* 0x000fd6000780c0ff */
[C---:B-----5:R-:W-:Y:S01]  /*7cf0*/  @!P6 IMAD R64, R71.reuse, 0x8, R200 ;  /* 0x000000084740e824 */ /* 0x060fe200078e02c8 */
[----:B0-----:R-:W-:Y:S01]  /*7d00*/  @!P6 LOP3.LUT R4, R222, 0xffff, RZ, 0xc0, !PT ;  /* 0x0000ffffde04e812 */ /* 0x001fe200078ec0ff */
[----:B------:R-:W-:Y:S01]  /*7d10*/  @!P6 VIADD R71, R71, 0x1 ;  /* 0x000000014747e836 */ /* 0x000fe20000000000 */
[----:B------:R-:W-:Y:S01]  /*7d20*/  @!P6 PRMT R222, RZ, 0x7610, R222 ;  /* 0x00007610ffdee816 */ /* 0x000fe200000000de */
[----:B--2---:R-:W-:-:S03]  /*7d30*/  @!P6 VIADD R5, R65, 0xf ;  /* 0x0000000f4105e836 */ /* 0x004fc60000000000 */
[----:B------:R-:W-:Y:S02]  /*7d40*/  ISETP.GT.U32.OR P5, PT, R71, 0xbff, !P5 ;  /* 0x00000bff4700780c */ /* 0x000fe40006fa4470 */
[----:B------:R0:W-:Y:S01]  /*7d50*/  @!P6 STS.64 [R64], R4 ;  /* 0x000000044000e388 */ /* 0x0001e20000000a00 */
[----:B------:R-:W-:-:S10]  /*7d60*/  LOP3.LUT P6, RZ, R213, 0x400000, RZ, 0xc0, !PT ;  /* 0x00400000d5ff7812 */ /* 0x000fd400078cc0ff */
[C---:B------:R-:W-:Y:S01]  /*7d70*/  @!P5 IMAD R76, R71.reuse, 0x8, R200 ;  /* 0x00000008474cd824 */ /* 0x040fe200078e02c8 */
[----:B------:R-:W-:Y:S01]  /*7d80*/  @!P5 LOP3.LUT R68, R220, 0xffff, RZ, 0xc0, !PT ;  /* 0x0000ffffdc44d812 */ /* 0x000fe200078ec0ff */
[----:B------:R-:W-:Y:S01]  /*7d90*/  @!P5 VIADD R71, R71, 0x1 ;  /* 0x000000014747d836 */ /* 0x000fe20000000000 */
[----:B------:R-:W-:Y:S01]  /*7da0*/  @!P5 PRMT R220, RZ, 0x7610, R220 ;  /* 0x00007610ffdcd816 */ /* 0x000fe200000000dc */
[----:B------:R-:W-:-:S03]  /*7db0*/  @!P5 VIADD R69, R65, 0x10 ;  /* 0x000000104145d836 */ /* 0x000fc60000000000 */
[----:B------:R-:W-:Y:S02]  /*7dc0*/  ISETP.GT.U32.OR P4, PT, R71, 0xbff, !P4 ;  /* 0x00000bff4700780c */ /* 0x000fe40006784470 */
[----:B------:R2:W-:Y:S01]  /*7dd0*/  @!P5 STS.64 [R76], R68 ;  /* 0x000000444c00d388 */ /* 0x0005e20000000a00 */
[----:B------:R-:W-:-:S10]  /*7de0*/  LOP3.LUT P5, RZ, R211, 0x800000, RZ, 0xc0, !PT ;  /* 0x00800000d3ff7812 */ /* 0x000fd400078ac0ff */
[C---:B------:R-:W-:Y:S01]  /*7df0*/  @!P4 IMAD R78, R71.reuse, 0x8, R200 ;  /* 0x00000008474ec824 */ /* 0x040fe200078e02c8 */
[----:B0-----:R-:W-:Y:S01]  /*7e00*/  @!P4 LOP3.LUT R4, R218, 0xffff, RZ, 0xc0, !PT ;  /* 0x0000ffffda04c812 */ /* 0x001fe200078ec0ff */
[----:B------:R-:W-:Y:S01]  /*7e10*/  @!P4 VIADD R71, R71, 0x1 ;  /* 0x000000014747c836 */ /* 0x000fe20000000000 */
[----:B------:R-:W-:Y:S01]  /*7e20*/  @!P4 PRMT R218, RZ, 0x7610, R218 ;  /* 0x00007610ffdac816 */ /* 0x000fe200000000da */
[----:B------:R-:W-:-:S03]  /*7e30*/  @!P4 VIADD R5, R65, 0x11 ;  /* 0x000000114105c836 */ /* 0x000fc60000000000 */
[----:B------:R-:W-:Y:S02]  /*7e40*/  ISETP.GT.U32.OR P3, PT, R71, 0xbff, !P3 ;  /* 0x00000bff4700780c */ /* 0x000fe40005f64470 */
[----:B------:R0:W-:Y:S01]  /*7e50*/  @!P4 STS.64 [R78], R4 ;  /* 0x000000044e00c388 */ /* 0x0001e20000000a00 */
[----:B------:R-:W-:-:S10]  /*7e60*/  LOP3.LUT P4, RZ, R209, 0x1000000, RZ, 0xc0, !PT ;  /* 0x01000000d1ff7812 */ /* 0x000fd4000788c0ff */
[C---:B------:R-:W-:Y:S01]  /*7e70*/  @!P3 IMAD R80, R71.reuse, 0x8, R200 ;  /* 0x000000084750b824 */ /* 0x040fe200078e02c8 */
[----:B--2---:R-:W-:Y:S01]  /*7e80*/  @!P3 LOP3.LUT R68, R216, 0xffff, RZ, 0xc0, !PT ;  /* 0x0000ffffd844b812 */ /* 0x004fe200078ec0ff */
        /* <DEDUP_REMOVED lines=53> */
[----:B------:R2:W-:Y:S01]  /*81e0*/  @!P3 STS.64 [R68], R104 ;  /* 0x000000684400b388 */ /* 0x0005e20000000a00 */
[----:B------:R-:W-:-:S13]  /*81f0*/  ISETP.GT.U32.OR P2, PT, R71, 0xbff, !P2 ;  /* 0x00000bff4700780c */ /* 0x000fda0005744470 */
[C---:B------:R-:W-:Y:S02]  /*8200*/  @!P2 IMAD R69, R71.reuse, 0x8, R200 ;  /* 0x000000084745a824 */ /* 0x040fe400078e02c8 */
[----:B------:R-:W-:-:S05]  /*8210*/  @!P2 VIADD R71, R71, 0x1 ;  /* 0x000000014747a836 */ /* 0x000fca0000000000 */
[----:B------:R-:W-:-:S13]  /*8220*/  ISETP.GT.U32.OR P1, PT, R71, 0xbff, !P1 ;  /* 0x00000bff4700780c */ /* 0x000fda0004f24470 */
[C---:B0-----:R-:W-:Y:S02]  /*8230*/  @!P1 IMAD R4, R71.reuse, 0x8, R200 ;  /* 0x0000000847049824 */ /* 0x041fe400078e02c8 */
[----:B------:R-:W-:-:S05]  /*8240*/  @!P1 VIADD R71, R71, 0x1 ;  /* 0x0000000147479836 */ /* 0x000fca0000000000 */
[----:B------:R-:W-:-:S13]  /*8250*/  ISETP.GT.U32.OR P0, PT, R71, 0xbff, !P0 ;  /* 0x00000bff4700780c */ /* 0x000fda0004704470 */
[C---:B------:R-:W-:Y:S02]  /*8260*/  @!P0 IMAD R5, R71.reuse, 0x8, R200 ;  /* 0x0000000847058824 */ /* 0x040fe400078e02c8 */
[----:B------:R-:W-:-:S05]  /*8270*/  @!P0 VIADD R71, R71, 0x1 ;  /* 0x0000000147478836 */ /* 0x000fca0000000000 */
[----:B------:R-:W-:-:S13]  /*8280*/  ISETP.GT.U32.OR P6, PT, R71, 0xbff, !P6 ;  /* 0x00000bff4700780c */ /* 0x000fda00077c4470 */
[C---:B---3--:R-:W-:Y:S02]  /*8290*/  @!P6 IMAD R72, R71.reuse, 0x8, R200 ;  /* 0x000000084748e824 */ /* 0x048fe400078e02c8 */
[----:B------:R-:W-:-:S05]  /*82a0*/  @!P6 VIADD R71, R71, 0x1 ;  /* 0x000000014747e836 */ /* 0x000fca0000000000 */
[----:B------:R-:W-:-:S13]  /*82b0*/  ISETP.GT.U32.OR P5, PT, R71, 0xbff, !P5 ;  /* 0x00000bff4700780c */ /* 0x000fda0006fa4470 */
[C---:B------:R-:W-:Y:S02]  /*82c0*/  @!P5 IMAD R2, R71.reuse, 0x8, R200 ;  /* 0x000000084702d824 */ /* 0x040fe400078e02c8 */
[----:B------:R-:W-:-:S05]  /*82d0*/  @!P5 VIADD R71, R71, 0x1 ;  /* 0x000000014747d836 */ /* 0x000fca0000000000 */
[----:B------:R-:W-:-:S13]  /*82e0*/  ISETP.GT.U32.OR P4, PT, R71, 0xbff, !P4 ;  /* 0x00000bff4700780c */ /* 0x000fda0006784470 */
[C---:B----4-:R-:W-:Y:S02]  /*82f0*/  @!P4 IMAD R64, R71.reuse, 0x8, R200 ;  /* 0x000000084740c824 */ /* 0x050fe400078e02c8 */
[----:B------:R-:W-:-:S05]  /*8300*/  @!P4 VIADD R71, R71, 0x1 ;  /* 0x000000014747c836 */ /* 0x000fca0000000000 */
[----:B------:R-:W-:-:S04]  /*8310*/  ISETP.GT.U32.AND P3, PT, R71, 0xbff, PT ;  /* 0x00000bff4700780c */ /* 0x000fc80003f64070 */
[----:B------:R-:W-:Y:S02]  /*8320*/  ISETP.NE.OR P3, PT, R106, RZ, P3 ;  /* 0x000000ff6a00720c */ /* 0x000fe40001f65670 */
[----:B------:R-:W-:Y:S02]  /*8330*/  @!P2 LOP3.LUT R106, R7, 0xffff, RZ, 0xc0, !PT ;  /* 0x0000ffff076aa812 */ /* 0x000fe400078ec0ff */
[----:B------:R-:W-:-:S03]  /*8340*/  @!P2 PRMT R7, RZ, 0x7610, R7 ;  /* 0x00007610ff07a816 */ /* 0x000fc60000000007 */
[----:B------:R0:W-:Y:S06]  /*8350*/  @!P2 STS.64 [R69], R106 ;  /* 0x0000006a4500a388 */ /* 0x0001ec0000000a00 */
[C---:B-----5:R-:W-:Y:S02]  /*8360*/  @!P3 IMAD R74, R71.reuse, 0x8, R200 ;  /* 0x00000008474ab824 */ /* 0x060fe400078e02c8 */
[----:B------:R-:W-:-:S05]  /*8370*/  @!P3 VIADD R71, R71, 0x1 ;  /* 0x000000014747b836 */ /* 0x000fca0000000000 */
[----:B------:R-:W-:-:S04]  /*8380*/  ISETP.GT.U32.AND P2, PT, R71, 0xbff, PT ;  /* 0x00000bff4700780c */ /* 0x000fc80003f44070 */
[----:B------:R-:W-:Y:S02]  /*8390*/  ISETP.NE.OR P2, PT, R108, RZ, P2 ;  /* 0x000000ff6c00720c */ /* 0x000fe40001745670 */
[----:B------:R-:W-:Y:S02]  /*83a0*/  @!P1 LOP3.LUT R108, R9, 0xffff, RZ, 0xc0, !PT ;  /* 0x0000ffff096c9812 */ /* 0x000fe400078ec0ff */
[----:B------:R-:W-:-:S03]  /*83b0*/  @!P1 PRMT R9, RZ, 0x7610, R9 ;  /* 0x00007610ff099816 */ /* 0x000fc60000000009 */
[----:B------:R3:W-:Y:S06]  /*83c0*/  @!P1 STS.64 [R4], R108 ;  /* 0x0000006c04009388 */ /* 0x0007ec0000000a00 */
[C---:B--2---:R-:W-:Y:S02]  /*83d0*/  @!P2 IMAD R68, R71.reuse, 0x8, R200 ;  /* 0x000000084744a824 */ /* 0x044fe400078e02c8 */
[----:B------:R-:W-:-:S05]  /*83e0*/  @!P2 VIADD R71, R71, 0x1 ;  /* 0x000000014747a836 */ /* 0x000fca0000000000 */
[----:B------:R-:W-:-:S04]  /*83f0*/  ISETP.GT.U32.AND P1, PT, R71, 0xbff, PT ;  /* 0x00000bff4700780c */ /* 0x000fc80003f24070 */
[----:B------:R-:W-:Y:S02]  /*8400*/  ISETP.NE.OR P1, PT, R110, RZ, P1 ;  /* 0x000000ff6e00720c */ /* 0x000fe40000f25670 */
[----:B------:R-:W-:Y:S02]  /*8410*/  @!P0 LOP3.LUT R110, R10, 0xffff, RZ, 0xc0, !PT ;  /* 0x0000ffff0a6e8812 */ /* 0x000fe400078ec0ff */
[----:B------:R-:W-:-:S03]  /*8420*/  @!P0 PRMT R10, RZ, 0x7610, R10 ;  /* 0x00007610ff0a8816 */ /* 0x000fc6000000000a */
[----:B------:R2:W-:Y:S06]  /*8430*/  @!P0 STS.64 [R5], R110 ;  /* 0x0000006e05008388 */ /* 0x0005ec0000000a00 */
[C---:B0-----:R-:W-:Y:S02]  /*8440*/  @!P1 IMAD R69, R71.reuse, 0x8, R200 ;  /* 0x0000000847459824 */ /* 0x041fe400078e02c8 */
[----:B------:R-:W-:-:S05]  /*8450*/  @!P1 VIADD R71, R71, 0x1 ;  /* 0x0000000147479836 */ /* 0x000fca0000000000 */
[----:B------:R-:W-:-:S04]  /*8460*/  ISETP.GT.U32.AND P0, PT, R71, 0xbff, PT ;  /* 0x00000bff4700780c */ /* 0x000fc80003f04070 */
[----:B------:R-:W-:Y:S02]  /*8470*/  ISETP.NE.OR P0, PT, R112, RZ, P0 ;  /* 0x000000ff7000720c */ /* 0x000fe40000705670 */
[----:B------:R-:W-:Y:S02]  /*8480*/  @!P6 LOP3.LUT R112, R11, 0xffff, RZ, 0xc0, !PT ;  /* 0x0000ffff0b70e812 */ /* 0x000fe400078ec0ff */
[----:B------:R-:W-:-:S03]  /*8490*/  @!P6 PRMT R11, RZ, 0x7610, R11 ;  /* 0x00007610ff0be816 */ /* 0x000fc6000000000b */
[----:B------:R0:W-:Y:S06]  /*84a0*/  @!P6 STS.64 [R72], R112 ;  /* 0x000000704800e388 */ /* 0x0001ec0000000a00 */
[C---:B---3--:R-:W-:Y:S02]  /*84b0*/  @!P0 IMAD R4, R71.reuse, 0x8, R200 ;  /* 0x0000000847048824 */ /* 0x048fe400078e02c8 */
[----:B------:R-:W-:-:S05]  /*84c0*/  @!P0 VIADD R71, R71, 0x1 ;  /* 0x0000000147478836 */ /* 0x000fca0000000000 */
[----:B------:R-:W-:-:S04]  /*84d0*/  ISETP.GT.U32.AND P6, PT, R71, 0xbff, PT ;  /* 0x00000bff4700780c */ /* 0x000fc80003fc4070 */
[----:B------:R-:W-:Y:S02]  /*84e0*/  ISETP.NE.OR P6, PT, R114, RZ, P6 ;  /* 0x000000ff7200720c */ /* 0x000fe400037c5670 */
[----:B------:R-:W-:Y:S02]  /*84f0*/  @!P5 LOP3.LUT R114, R12, 0xffff, RZ, 0xc0, !PT ;  /* 0x0000ffff0c72d812 */ /* 0x000fe400078ec0ff */
[----:B------:R-:W-:-:S03]  /*8500*/  @!P5 PRMT R12, RZ, 0x7610, R12 ;  /* 0x00007610ff0cd816 */ /* 0x000fc6000000000c */
[----:B------:R3:W-:Y:S01]  /*8510*/  @!P5 STS.64 [R2], R114 ;  /* 0x000000720200d388 */ /* 0x0007e20000000a00 */
[----:B------:R-:W-:Y:S02]  /*8520*/  LOP3.LUT P5, RZ, R116, 0x20, RZ, 0xc0, !PT ;  /* 0x0000002074ff7812 */ /* 0x000fe400078ac0ff */
[----:B------:R-:W-:Y:S02]  /*8530*/  @!P4 LOP3.LUT R116, R13, 0xffff, RZ, 0xc0, !PT ;  /* 0x0000ffff0d74c812 */ /* 0x000fe400078ec0ff */
[----:B------:R-:W-:Y:S01]  /*8540*/  @!P4 PRMT R13, RZ, 0x7610, R13 ;  /* 0x00007610ff0dc816 */ /* 0x000fe2000000000d */
[C---:B--2---:R-:W-:Y:S02]  /*8550*/  @!P6 IMAD R5, R71.reuse, 0x8, R200 ;  /* 0x000000084705e824 */ /* 0x044fe400078e02c8 */
[----:B------:R-:W-:Y:S01]  /*8560*/  @!P6 VIADD R71, R71, 0x1 ;  /* 0x000000014747e836 */ /* 0x000fe20000000000 */
[----:B------:R2:W-:Y:S01]  /*8570*/  @!P4 STS.64 [R64], R116 ;  /* 0x000000744000c388 */ /* 0x0005e20000000a00 */
[----:B------:R-:W-:-:S02]  /*8580*/  LOP3.LUT P4, RZ, R118, 0x40, RZ, 0xc0, !PT ;  /* 0x0000004076ff7812 */ /* 0x000fc4000788c0ff */
[----:B------:R-:W-:Y:S02]  /*8590*/  @!P3 LOP3.LUT R118, R14, 0xffff, RZ, 0xc0, !PT ;  /* 0x0000ffff0e76b812 */ /* 0x000fe400078ec0ff */
[----:B------:R-:W-:Y:S02]  /*85a0*/  ISETP.GT.U32.OR P5, PT, R71, 0xbff, !P5 ;  /* 0x00000bff4700780c */ /* 0x000fe40006fa4470 */
[----:B------:R-:W-:Y:S01]  /*85b0*/  @!P3 PRMT R14, RZ, 0x7610, R14 ;  /* 0x00007610ff0eb816 */ /* 0x000fe2000000000e */
[----:B------:R4:W-:Y:S01]  /*85c0*/  @!P3 STS.64 [R74], R118 ;  /* 0x000000764a00b388 */ /* 0x0009e20000000a00 */
[----:B------:R-:W-:Y:S02]  /*85d0*/  LOP3.LUT P3, RZ, R120, 0x80, RZ, 0xc0, !PT ;  /* 0x0000008078ff7812 */ /* 0x000fe4000786c0ff */
[----:B------:R-:W-:Y:S02]  /*85e0*/  @!P2 LOP3.LUT R120, R15, 0xffff, RZ, 0xc0, !PT ;  /* 0x0000ffff0f78a812 */ /* 0x000fe400078ec0ff */
[----:B------:R-:W-:-:S03]  /*85f0*/  @!P2 PRMT R15, RZ, 0x7610, R15 ;  /* 0x00007610ff0fa816 */ /* 0x000fc6000000000f */
[----:B------:R5:W-:Y:S01]  /*8600*/  @!P2 STS.64 [R68], R120 ;  /* 0x000000784400a388 */ /* 0x000be20000000a00 */
[----:B------:R-:W-:Y:S01]  /*8610*/  LOP3.LUT P2, RZ, R122, 0x100, RZ, 0xc0, !PT ;  /* 0x000001007aff7812 */ /* 0x000fe2000784c0ff */
[C---:B0-----:R-:W-:Y:S01]  /*8620*/  @!P5 IMAD R72, R71.reuse, 0x8, R200 ;  /* 0x000000084748d824 */ /* 0x041fe200078e02c8 */
[----:B------:R-:W-:Y:S01]  /*8630*/  @!P1 LOP3.LUT R122, R16, 0xffff, RZ, 0xc0, !PT ;  /* 0x0000ffff107a9812 */ /* 0x000fe200078ec0ff */
[----:B------:R-:W-:Y:S01]  /*8640*/  @!P5 VIADD R71, R71, 0x1 ;  /* 0x000000014747d836 */ /* 0x000fe20000000000 */
[----:B------:R-:W-:-:S03]  /*8650*/  @!P1 PRMT R16, RZ, 0x7610, R16 ;  /* 0x00007610ff109816 */ /* 0x000fc60000000010 */
[----:B------:R0:W-:Y:S01]  /*8660*/  @!P1 STS.64 [R69], R122 ;  /* 0x0000007a45009388 */ /* 0x0001e20000000a00 */
[----:B------:R-:W-:Y:S02]  /*8670*/  ISETP.GT.U32.OR P4, PT, R71, 0xbff, !P4 ;  /* 0x00000bff4700780c */ /* 0x000fe40006784470 */
[----:B------:R-:W-:Y:S02]  /*8680*/  LOP3.LUT P1, RZ, R124, 0x200, RZ, 0xc0, !PT ;  /* 0x000002007cff7812 */ /* 0x000fe4000782c0ff */
[----:B------:R-:W-:Y:S02]  /*8690*/  @!P0 LOP3.LUT R124, R17, 0xffff, RZ, 0xc0, !PT ;  /* 0x0000ffff117c8812 */ /* 0x000fe400078ec0ff */
[----:B------:R-:W-:-:S03]  /*86a0*/  @!P0 PRMT R17, RZ, 0x7610, R17 ;  /* 0x00007610ff118816 */ /* 0x000fc60000000011 */
[----:B------:R1:W-:Y:S01]  /*86b0*/  @!P0 STS.64 [R4], R124 ;  /* 0x0000007c04008388 */ /* 0x0003e20000000a00 */
[----:B------:R-:W-:Y:S02]  /*86c0*/  LOP3.LUT P0, RZ, R126, 0x400, RZ, 0xc0, !PT ;  /* 0x000004007eff7812 */ /* 0x000fe4000780c0ff */
[----:B------:R-:W-:Y:S01]  /*86d0*/  @!P6 LOP3.LUT R126, R18, 0xffff, RZ, 0xc0, !PT ;  /* 0x0000ffff127ee812 */ /* 0x000fe200078ec0ff */
[C---:B---3--:R-:W-:Y:S01]  /*86e0*/  @!P4 IMAD R2, R71.reuse, 0x8, R200 ;  /* 0x000000084702c824 */ /* 0x048fe200078e02c8 */
[----:B------:R-:W-:Y:S01]  /*86f0*/  @!P6 PRMT R18, RZ, 0x7610, R18 ;  /* 0x00007610ff12e816 */ /* 0x000fe20000000012 */
[----:B------:R-:W-:Y:S02]  /*8700*/  @!P4 VIADD R71, R71, 0x1 ;  /* 0x000000014747c836 */ /* 0x000fe40000000000 */
[----:B------:R3:W-:Y:S01]  /*8710*/  @!P6 STS.64 [R5], R126 ;  /* 0x0000007e0500e388 */ /* 0x0007e20000000a00 */
[----:B------:R-:W-:Y:S02]  /*8720*/  LOP3.LUT P6, RZ, R128, 0x800, RZ, 0xc0, !PT ;  /* 0x0000080080ff7812 */ /* 0x000fe400078cc0ff */
[----:B------:R-:W-:-:S02]  /*8730*/  ISETP.GT.U32.OR P3, PT, R71, 0xbff, !P3 ;  /* 0x00000bff4700780c */ /* 0x000fc40005f64470 */
[----:B------:R-:W-:Y:S02]  /*8740*/  @!P5 LOP3.LUT R128, R19, 0xffff, RZ, 0xc0, !PT ;  /* 0x0000ffff1380d812 */ /* 0x000fe400078ec0ff */
[----:B------:R-:W-:-:S03]  /*8750*/  @!P5 PRMT R19, RZ, 0x7610, R19 ;  /* 0x00007610ff13d816 */ /* 0x000fc60000000013 */
[----:B------:R-:W-:Y:S01]  /*8760*/  @!P5 STS.64 [R72], R128 ;  /* 0x000000804800d388 */ /* 0x000fe20000000a00 */
[----:B------:R-:W-:Y:S02]  /*8770*/  LOP3.LUT P5, RZ, R130, 0x1000, RZ, 0xc0, !PT ;  /* 0x0000100082ff7812 */ /* 0x000fe400078ac0ff */
[----:B------:R-:W-:Y:S02]  /*8780*/  @!P4 LOP3.LUT R130, R20, 0xffff, RZ, 0xc0, !PT ;  /* 0x0000ffff1482c812 */ /* 0x000fe400078ec0ff */
[----:B------:R-:W-:Y:S01]  /*8790*/  @!P4 PRMT R20, RZ, 0x7610, R20 ;  /* 0x00007610ff14c816 */ /* 0x000fe20000000014 */
[C---:B--2---:R-:W-:Y:S02]  /*87a0*/  @!P3 IMAD R64, R71.reuse, 0x8, R200 ;  /* 0x000000084740b824 */ /* 0x044fe400078e02c8 */
[----:B------:R-:W-:Y:S01]  /*87b0*/  @!P3 VIADD R71, R71, 0x1 ;  /* 0x000000014747b836 */ /* 0x000fe20000000000 */
[----:B------:R-:W-:Y:S01]  /*87c0*/  @!P4 STS.64 [R2], R130 ;  /* 0x000000820200c388 */ /* 0x000fe20000000a00 */
[----:B------:R-:W-:-:S02]  /*87d0*/  LOP3.LUT P4, RZ, R132, 0x2000, RZ, 0xc0, !PT ;  /* 0x0000200084ff7812 */ /* 0x000fc4000788c0ff */
[----:B------:R-:W-:Y:S02]  /*87e0*/  @!P3 LOP3.LUT R132, R21, 0xffff, RZ, 0xc0, !PT ;  /* 0x0000ffff1584b812 */ /* 0x000fe400078ec0ff */
[----:B------:R-:W-:Y:S02]  /*87f0*/  ISETP.GT.U32.OR P2, PT, R71, 0xbff, !P2 ;  /* 0x00000bff4700780c */ /* 0x000fe40005744470 */
[----:B------:R-:W-:Y:S01]  /*8800*/  @!P3 PRMT R21, RZ, 0x7610, R21 ;  /* 0x00007610ff15b816 */ /* 0x000fe20000000015 */
[----:B------:R-:W-:Y:S01]  /*8810*/  @!P3 STS.64 [R64], R132 ;  /* 0x000000844000b388 */ /* 0x000fe20000000a00 */
[----:B------:R-:W-:-:S09]  /*8820*/  LOP3.LUT P3, RZ, R134, 0x4000, RZ, 0xc0, !PT ;  /* 0x0000400086ff7812 */ /* 0x000fd2000786c0ff */
[C---:B----4-:R-:W-:Y:S01]  /*8830*/  @!P2 IMAD R74, R71.reuse, 0x8, R200 ;  /* 0x00000008474aa824 */ /* 0x050fe200078e02c8 */
[----:B------:R-:W-:Y:S01]  /*8840*/  @!P2 LOP3.LUT R134, R22, 0xffff, RZ, 0xc0, !PT ;  /* 0x0000ffff1686a812 */ /* 0x000fe200078ec0ff */
[----:B------:R-:W-:Y:S01]  /*8850*/  @!P2 VIADD R71, R71, 0x1 ;  /* 0x000000014747a836 */ /* 0x000fe20000000000 */
[----:B------:R-:W-:-:S03]  /*8860*/  @!P2 PRMT R22, RZ, 0x7610, R22 ;  /* 0x00007610ff16a816 */ /* 0x000fc60000000016 */
[----:B------:R-:W-:Y:S01]  /*8870*/  @!P2 STS.64 [R74], R134 ;  /* 0x000000864a00a388 */ /* 0x000fe20000000a00 */
[----:B------:R-:W-:Y:S02]  /*8880*/  ISETP.GT.U32.OR P1, PT, R71, 0xbff, !P1 ;  /* 0x00000bff4700780c */ /* 0x000fe40004f24470 */
[----:B------:R-:W-:-:S11]  /*8890*/  LOP3.LUT P2, RZ, R136, 0x8000, RZ, 0xc0, !PT ;  /* 0x0000800088ff7812 */ /* 0x000fd6000784c0ff */
[----:B-----5:R-:W-:Y:S01]  /*88a0*/  @!P1 IMAD R68, R71, 0x8, R200 ;  /* 0x0000000847449824 */ /* 0x020fe200078e02c8 */
[----:B------:R-:W-:Y:S01]  /*88b0*/  @!P1 LOP3.LUT R136, R23, 0xffff, RZ, 0xc0, !PT ;  /* 0x0000ffff17889812 */ /* 0x000fe200078ec0ff */
[----:B------:R-:W-:Y:S01]  /*88c0*/  @!P1 VIADD R71, R71, 0x1 ;  /* 0x0000000147479836 */ /* 0x000fe20000000000 */
[----:B------:R-:W-:-:S03]  /*88d0*/  @!P1 PRMT R23, RZ, 0x7610, R23 ;  /* 0x00007610ff179816 */ /* 0x000fc60000000017 */
[----:B------:R2:W-:Y:S01]  /*88e0*/  @!P1 STS.64 [R68], R136 ;  /* 0x0000008844009388 */ /* 0x0005e20000000a00 */
        /* <DEDUP_REMOVED lines=9> */
[----:B------:R-:W-:Y:S01]  /*8980*/  @!P6 IMAD R76, R71, 0x8, R200 ;  /* 0x00000008474ce824 */ /* 0x000fe200078e02c8 */
[----:B-1----:R-:W-:Y:S01]  /*8990*/  @!P6 LOP3.LUT R4, R25, 0xffff, RZ, 0xc0, !PT ;  /* 0x0000ffff1904e812 */ /* 0x002fe200078ec0ff */
[----:B------:R-:W-:Y:S01]  /*89a0*/  @!P6 VIADD R71, R71, 0x1 ;  /* 0x000000014747e836 */ /* 0x000fe20000000000 */
[----:B------:R-:W-:Y:S01]  /*89b0*/  @!P6 PRMT R25, RZ, 0x7610, R25 ;  /* 0x00007610ff19e816 */ /* 0x000fe20000000019 */
[----:B---3--:R-:W-:-:S03]  /*89c0*/  @!P6 VIADD R5, R65, 0x2b ;  /* 0x0000002b4105e836 */ /* 0x008fc60000000000 */
[----:B------:R-:W-:Y:S02]  /*89d0*/  ISETP.GT.U32.OR P5, PT, R71, 0xbff, !P5 ;  /* 0x00000bff4700780c */ /* 0x000fe40006fa4470 */
[----:B------:R1:W-:Y:S01]  /*89e0*/  @!P6 STS.64 [R76], R4 ;  /* 0x000000044c00e388 */ /* 0x0003e20000000a00 */
[----:B------:R-:W-:-:S10]  /*89f0*/  LOP3.LUT P6, RZ, R205, 0x40000, RZ, 0xc0, !PT ;  /* 0x00040000cdff7812 */ /* 0x000fd400078cc0ff */
[C---:B------:R-:W-:Y:S01]  /*8a00*/  @!P5 IMAD R78, R71.reuse, 0x8, R200 ;  /* 0x00000008474ed824 */ /* 0x040fe200078e02c8 */
[----:B--2---:R-:W-:Y:S01]  /*8a10*/  @!P5 LOP3.LUT R68, R26, 0xffff, RZ, 0xc0, !PT ;  /* 0x0000ffff1a44d812 */ /* 0x004fe200078ec0ff */
[----:B------:R-:W-:Y:S01]  /*8a20*/  @!P5 VIADD R71, R71, 0x1 ;  /* 0x000000014747d836 */ /* 0x000fe20000000000 */
[----:B------:R-:W-:Y:S01]  /*8a30*/  @!P5 PRMT R26, RZ, 0x7610, R26 ;  /* 0x00007610ff1ad816 */ /* 0x000fe2000000001a */
[----:B0-----:R-:W-:-:S03]  /*8a40*/  @!P5 VIADD R69, R65, 0x2c ;  /* 0x0000002c4145d836 */ /* 0x001fc60000000000 */
[----:B------:R-:W-:Y:S02]  /*8a50*/  ISETP.GT.U32.OR P4, PT, R71, 0xbff, !P4 ;  /* 0x00000bff4700780c */ /* 0x000fe40006784470 */
[----:B------:R0:W-:Y:S01]  /*8a60*/  @!P5 STS.64 [R78], R68 ;  /* 0x000000444e00d388 */ /* 0x0001e20000000a00 */
[----:B------:R-:W-:-:S10]  /*8a70*/  LOP3.LUT P5, RZ, R192, 0x80000, RZ, 0xc0, !PT ;  /* 0x00080000c0ff7812 */ /* 0x000fd400078ac0ff */
[----:B------:R-:W-:Y:S01]  /*8a80*/  @!P4 IMAD R72, R71, 0x8, R200 ;  /* 0x000000084748c824 */ /* 0x000fe200078e02c8 */
[----:B-1----:R-:W-:Y:S01]  /*8a90*/  @!P4 LOP3.LUT R4, R27, 0xffff, RZ, 0xc0, !PT ;  /* 0x0000ffff1b04c812 */ /* 0x002fe200078ec0ff */
        /* <DEDUP_REMOVED lines=61> */
[----:B------:R-:W-:Y:S01]  /*8e70*/  @!P3 IMAD R2, R71, 0x8, R200 ;  /* 0x000000084702b824 */ /* 0x000fe200078e02c8 */
        /* <DEDUP_REMOVED lines=13> */
[----:B------:R-:W-:Y:S01]  /*8f50*/  @!P1 IMAD R74, R71, 0x8, R200 ;  /* 0x00000008474a9824 */ /* 0x000fe200078e02c8 */
        /* <DEDUP_REMOVED lines=13> */
[----:B0-----:R-:W-:Y:S01]  /*9030*/  @!P6 IMAD R68, R71, 0x8, R200 ;  /* 0x000000084744e824 */ /* 0x001fe200078e02c8 */
        /* <DEDUP_REMOVED lines=8> */
[C---:B-1----:R-:W-:Y:S02]  /*90c0*/  @!P4 IMAD R4, R71.reuse, 0x8, R200 ;  /* 0x000000084704c824 */ /* 0x042fe400078e02c8 */
[----:B------:R-:W-:-:S05]  /*90d0*/  @!P4 VIADD R71, R71, 0x1 ;  /* 0x000000014747c836 */ /* 0x000fca0000000000 */
[----:B------:R-:W-:-:S13]  /*90e0*/  ISETP.GT.U32.OR P3, PT, R71, 0xbff, !P3 ;  /* 0x00000bff4700780c */ /* 0x000fda0005f64470 */
[C---:B------:R-:W-:Y:S02]  /*90f0*/  @!P3 IMAD R5, R71.reuse, 0x8, R200 ;  /* 0x000000084705b824 */ /* 0x040fe400078e02c8 */
[----:B------:R-:W-:-:S05]  /*9100*/  @!P3 VIADD R71, R71, 0x1 ;  /* 0x000000014747b836 */ /* 0x000fca0000000000 */
[----:B------:R-:W-:-:S13]  /*9110*/  ISETP.GT.U32.OR P2, PT, R71, 0xbff, !P2 ;  /* 0x00000bff4700780c */ /* 0x000fda0005744470 */
[C---:B--2---:R-:W-:Y:S02]  /*9120*/  @!P2 IMAD R2, R71.reuse, 0x8, R200 ;  /* 0x000000084702a824 */ /* 0x044fe400078e02c8 */
[----:B------:R-:W-:-:S05]  /*9130*/  @!P2 VIADD R71, R71, 0x1 ;  /* 0x000000014747a836 */ /* 0x000fca0000000000 */
[----:B------:R-:W-:-:S13]  /*9140*/  ISETP.GT.U32.OR P1, PT, R71, 0xbff, !P1 ;  /* 0x00000bff4700780c */ /* 0x000fda0004f24470 */
[C---:B------:R-:W-:Y:S02]  /*9150*/  @!P1 IMAD R3, R71.reuse, 0x8, R200 ;  /* 0x0000000847039824 */ /* 0x040fe400078e02c8 */
[----:B------:R-:W-:-:S05]  /*9160*/  @!P1 VIADD R71, R71, 0x1 ;  /* 0x0000000147479836 */ /* 0x000fca0000000000 */
[----:B------:R-:W-:-:S13]  /*9170*/  ISETP.GT.U32.OR P0, PT, R71, 0xbff, !P0 ;  /* 0x00000bff4700780c */ /* 0x000fda0004704470 */
[C---:B---3--:R-:W-:Y:S02]  /*9180*/  @!P0 IMAD R64, R71.reuse, 0x8, R200 ;  /* 0x0000000847408824 */ /* 0x048fe400078e02c8 */
[----:B------:R-:W-:-:S05]  /*9190*/  @!P0 VIADD R71, R71, 0x1 ;  /* 0x0000000147478836 */ /* 0x000fca0000000000 */
[----:B------:R-:W-:-:S04]  /*91a0*/  ISETP.GT.U32.AND P6, PT, R71, 0xbff, PT ;  /* 0x00000bff4700780c */ /* 0x000fc80003fc4070 */
[----:B------:R-:W-:Y:S02]  /*91b0*/  ISETP.NE.OR P6, PT, R152, RZ, P6 ;  /* 0x000000ff9800720c */ /* 0x000fe400037c5670 */
[----:B------:R-:W-:Y:S02]  /*91c0*/  @!P5 LOP3.LUT R152, R40, 0xffff, RZ, 0xc0, !PT ;  /* 0x0000ffff2898d812 */ /* 0x000fe400078ec0ff */
[----:B------:R-:W-:-:S03]  /*91d0*/  @!P5 PRMT R40, RZ, 0x7610, R40 ;  /* 0x00007610ff28d816 */ /* 0x000fc60000000028 */
[----:B------:R1:W-:Y:S06]  /*91e0*/  @!P5 STS.64 [R69], R152 ;  /* 0x000000984500d388 */ /* 0x0003ec0000000a00 */
[C---:B------:R-:W-:Y:S02]  /*91f0*/  @!P6 IMAD R72, R71.reuse, 0x8, R200 ;  /* 0x000000084748e824 */ /* 0x040fe400078e02c8 */
        /* <DEDUP_REMOVED lines=13> */
[C---:B-1----:R-:W-:Y:S02]  /*92d0*/  @!P4 IMAD R69, R71.reuse, 0x8, R200 ;  /* 0x000000084745c824 */ /* 0x042fe400078e02c8 */
        /* <DEDUP_REMOVED lines=16> */
[C---:B0-----:R-:W-:Y:S02]  /*93e0*/  @!P2 IMAD R5, R71.reuse, 0x8, R200 ;  /* 0x000000084705a824 */ /* 0x041fe400078e02c8 */
        /* <DEDUP_REMOVED lines=10> */
[----:B------:R-:W-:Y:S01]  /*9490*/  @!P5 STS.64 [R68], R166 ;  /* 0x000000a64400d388 */ /* 0x000fe20000000a00 */
[----:B------:R-:W-:Y:S01]  /*94a0*/  LOP3.LUT P5, RZ, R168, 0x100, RZ, 0xc0, !PT ;  /* 0x00000100a8ff7812 */ /* 0x000fe200078ac0ff */
[C---:B-1----:R-:W-:Y:S01]  /*94b0*/  @!P1 IMAD R2, R71.reuse, 0x8, R200 ;  /* 0x0000000847029824 */ /* 0x042fe200078e02c8 */
[----:B------:R-:W-:Y:S01]  /*94c0*/  @!P4 LOP3.LUT R168, R48, 0xffff, RZ, 0xc0, !PT ;  /* 0x0000ffff30a8c812 */ /* 0x000fe200078ec0ff */
[----:B------:R-:W-:Y:S01]  /*94d0*/  @!P1 VIADD R71, R71, 0x1 ;  /* 0x0000000147479836 */ /* 0x000fe20000000000 */
[----:B------:R-:W-:-:S03]  /*94e0*/  @!P4 PRMT R48, RZ, 0x7610, R48 ;  /* 0x00007610ff30c816 */ /* 0x000fc60000000030 */
[----:B------:R-:W-:Y:S01]  /*94f0*/  @!P4 STS.64 [R69], R168 ;  /* 0x000000a84500c388 */ /* 0x000fe20000000a00 */
[----:B------:R-:W-:Y:S02]  /*9500*/  ISETP.GT.U32.OR P0, PT, R71, 0xbff, !P0 ;  /* 0x00000bff4700780c */ /* 0x000fe40004704470 */
[----:B------:R-:W-:Y:S02]  /*9510*/  LOP3.LUT P4, RZ, R170, 0x200, RZ, 0xc0, !PT ;  /* 0x00000200aaff7812 */ /* 0x000fe4000788c0ff */
[----:B------:R-:W-:Y:S02]  /*9520*/  @!P3 LOP3.LUT R170, R49, 0xffff, RZ, 0xc0, !PT ;  /* 0x0000ffff31aab812 */ /* 0x000fe400078ec0ff */
[----:B------:R-:W-:-:S03]  /*9530*/  @!P3 PRMT R49, RZ, 0x7610, R49 ;  /* 0x00007610ff31b816 */ /* 0x000fc60000000031 */
[----:B------:R-:W-:Y:S01]  /*9540*/  @!P3 STS.64 [R4], R170 ;  /* 0x000000aa0400b388 */ /* 0x000fe20000000a00 */
[----:B------:R-:W-:Y:S02]  /*9550*/  LOP3.LUT P3, RZ, R172, 0x400, RZ, 0xc0, !PT ;  /* 0x00000400acff7812 */ /* 0x000fe4000786c0ff */
[----:B------:R-:W-:Y:S01]  /*9560*/  @!P2 LOP3.LUT R172, R50, 0xffff, RZ, 0xc0, !PT ;  /* 0x0000ffff32aca812 */ /* 0x000fe200078ec0ff */
[C---:B--2---:R-:W-:Y:S01]  /*9570*/  @!P0 IMAD R3, R71.reuse, 0x8, R200 ;  /* 0x0000000847038824 */ /* 0x044fe200078e02c8 */
[----:B------:R-:W-:Y:S01]  /*9580*/  @!P2 PRMT R50, RZ, 0x7610, R50 ;  /* 0x00007610ff32a816 */ /* 0x000fe20000000032 */
[----:B------:R-:W-:Y:S02]  /*9590*/  @!P0 VIADD R71, R71, 0x1 ;  /* 0x0000000147478836 */ /* 0x000fe40000000000 */
[----:B------:R-:W-:Y:S01]  /*95a0*/  @!P2 STS.64 [R5], R172 ;  /* 0x000000ac0500a388 */ /* 0x000fe20000000a00 */
        /* <DEDUP_REMOVED lines=8> */
[C---:B0-----:R-:W-:Y:S02]  /*9630*/  @!P6 IMAD R64, R71.reuse, 0x8, R200 ;  /* 0x000000084740e824 */ /* 0x041fe400078e02c8 */
[----:B------:R-:W-:Y:S01]  /*9640*/  @!P6 VIADD R71, R71, 0x1 ;  /* 0x000000014747e836 */ /* 0x000fe20000000000 */
[----:B------:R-:W-:Y:S01]  /*9650*/  @!P0 STS.64 [R3], R176 ;  /* 0x000000b003008388 */ /* 0x000fe20000000a00 */
[----:B------:R-:W-:-:S02]  /*9660*/  LOP3.LUT P0, RZ, R178, 0x2000, RZ, 0xc0, !PT ;  /* 0x00002000b2ff7812 */ /* 0x000fc4000780c0ff */
[----:B------:R-:W-:Y:S02]  /*9670*/  @!P6 LOP3.LUT R178, R53, 0xffff, RZ, 0xc0, !PT ;  /* 0x0000ffff35b2e812 */ /* 0x000fe400078ec0ff */
[----:B------:R-:W-:Y:S02]  /*9680*/  ISETP.GT.U32.OR P5, PT, R71, 0xbff, !P5 ;  /* 0x00000bff4700780c */ /* 0x000fe40006fa4470 */
[----:B------:R-:W-:Y:S01]  /*9690*/  @!P6 PRMT R53, RZ, 0x7610, R53 ;  /* 0x00007610ff35e816 */ /* 0x000fe20000000035 */
[----:B------:R0:W-:Y:S01]  /*96a0*/  @!P6 STS.64 [R64], R178 ;  /* 0x000000b24000e388 */ /* 0x0001e20000000a00 */
[----:B------:R-:W-:-:S09]  /*96b0*/  LOP3.LUT P6, RZ, R180, 0x4000, RZ, 0xc0, !PT ;  /* 0x00004000b4ff7812 */ /* 0x000fd200078cc0ff */
[C---:B---3--:R-:W-:Y:S01]  /*96c0*/  @!P5 IMAD R72, R71.reuse, 0x8, R200 ;  /* 0x000000084748d824 */ /* 0x048fe200078e02c8 */
[----:B------:R-:W-:Y:S01]  /*96d0*/  @!P5 LOP3.LUT R180, R54, 0xffff, RZ, 0xc0, !PT ;  /* 0x0000ffff36b4d812 */ /* 0x000fe200078ec0ff */
[----:B------:R-:W-:Y:S01]  /*96e0*/  @!P5 VIADD R71, R71, 0x1 ;  /* 0x000000014747d836 */ /* 0x000fe20000000000 */
[----:B------:R-:W-:Y:S01]  /*96f0*/  @!P5 PRMT R54, RZ, 0x7610, R54 ;  /* 0x00007610ff36d816 */ /* 0x000fe20000000036 */
[----:B0-----:R-:W-:Y:S02]  /*9700*/  IMAD.MOV.U32 R64, RZ, RZ, RZ ;  /* 0x000000ffff407224 */ /* 0x001fe400078e00ff */
[----:B------:R0:W-:Y:S01]  /*9710*/  @!P5 STS.64 [R72], R180 ;  /* 0x000000b44800d388 */ /* 0x0001e20000000a00 */
[----:B------:R-:W-:Y:S02]  /*9720*/  ISETP.GT.U32.OR P4, PT, R71, 0xbff, !P4 ;  /* 0x00000bff4700780c */ /* 0x000fe40006784470 */
[----:B------:R-:W-:-:S11]  /*9730*/  LOP3.LUT P5, RZ, R66, 0x8000, RZ, 0xc0, !PT ;  /* 0x0000800042ff7812 */ /* 0x000fd600078ac0ff */
[----:B------:R-:W-:Y:S01]  /*9740*/  @!P4 IMAD R68, R71, 0x8, R200 ;  /* 0x000000084744c824 */ /* 0x000fe200078e02c8 */
[----:B------:R-:W-:Y:S01]  /*9750*/  @!P4 LOP3.LUT R182, R55, 0xffff, RZ, 0xc0, !PT ;  /* 0x0000ffff37b6c812 */ /* 0x000fe200078ec0ff */
[----:B------:R-:W-:Y:S01]  /*9760*/  @!P4 VIADD R71, R71, 0x1 ;  /* 0x000000014747c836 */ /* 0x000fe20000000000 */
[----:B------:R-:W-:-:S03]  /*9770*/  @!P4 PRMT R55, RZ, 0x7610, R55 ;  /* 0x00007610ff37c816 */ /* 0x000fc60000000037 */
[----:B------:R1:W-:Y:S01]  /*9780*/  @!P4 STS.64 [R68], R182 ;  /* 0x000000b64400c388 */ /* 0x0003e20000000a00 */
[----:B------:R-:W-:-:S13]  /*9790*/  ISETP.GT.U32.OR P3, PT, R71, 0xbff, !P3 ;  /* 0x00000bff4700780c */ /* 0x000fda0005f64470 */
[C---:B------:R-:W-:Y:S01]  /*97a0*/  @!P3 IMAD R69, R71.reuse, 0x8, R200 ;  /* 0x000000084745b824 */ /* 0x040fe200078e02c8 */
[----:B------:R-:W-:Y:S01]  /*97b0*/  @!P3 LOP3.LUT R184, R56, 0xffff, RZ, 0xc0, !PT ;  /* 0x0000ffff38b8b812 */ /* 0x000fe200078ec0ff */
[----:B------:R-:W-:Y:S01]  /*97c0*/  @!P3 VIADD R71, R71, 0x1 ;  /* 0x000000014747b836 */ /* 0x000fe20000000000 */
[----:B------:R-:W-:-:S03]  /*97d0*/  @!P3 PRMT R56, RZ, 0x7610, R56 ;  /* 0x00007610ff38b816 */ /* 0x000fc60000000038 */
[----:B------:R1:W-:Y:S01]  /*97e0*/  @!P3 STS.64 [R69], R184 ;  /* 0x000000b84500b388 */ /* 0x0003e20000000a00 */
[----:B------:R-:W-:-:S13]  /*97f0*/  ISETP.GT.U32.OR P2, PT, R71, 0xbff, !P2 ;  /* 0x00000bff4700780c */ /* 0x000fda0005744470 */
        /* <DEDUP_REMOVED lines=24> */
[C---:B0-----:R-:W-:Y:S01]  /*9980*/  @!P5 IMAD R72, R71.reuse, 0x8, R200 ;  /* 0x000000084748d824 */ /* 0x041fe200078e02c8 */
[----:B------:R-:W-:Y:S01]  /*9990*/  @!P5 LOP3.LUT R66, R0, 0xffff, RZ, 0xc0, !PT ;  /* 0x0000ffff0042d812 */ /* 0x000fe200078ec0ff */
[----:B------:R-:W-:Y:S01]  /*99a0*/  @!P5 VIADD R71, R71, 0x1 ;  /* 0x000000014747d836 */ /* 0x000fe20000000000 */
[----:B------:R-:W-:-:S03]  /*99b0*/  @!P5 PRMT R0, RZ, 0x7610, R0 ;  /* 0x00007610ff00d816 */ /* 0x000fc60000000000 */
[----:B------:R1:W-:Y:S04]  /*99c0*/  @!P5 STS.64 [R72], R66 ;  /* 0x000000424800d388 */ /* 0x0003e80000000a00 */
.L_x_108:
[----:B-1----:R-:W-:-:S05]  /*99d0*/  VIADD R2, R64, 0x50 ;  /* 0x0000005040027836 */ /* 0x002fca0000000000 */
[----:B------:R-:W-:-:S05]  /*99e0*/  SHF.R.U32.HI R2, RZ, 0x5, R2 ;  /* 0x00000005ff027819 */ /* 0x000fca0000011602 */
[----:B------:R-:W-:-:S05]  /*99f0*/  IMAD R3, R2, 0x4, R1 ;  /* 0x0000000402037824 */ /* 0x000fca00078e0201 */
[----:B--2---:R0:W2:Y:S01]  /*9a00*/  LDL R66, [R3] ;  /* 0x0000000003427983 */ /* 0x0040a20000100800 */
[C---:B------:R-:W-:Y:S01]  /*9a10*/  LOP3.LUT R2, R64.reuse, 0x18, RZ, 0xc0, !PT ;  /* 0x0000001840027812 */ /* 0x040fe200078ec0ff */
[C---:B------:R-:W-:Y:S01]  /*9a20*/  IMAD R5, R64.reuse, 0x100, R201 ;  /* 0x0000010040057824 */ /* 0x040fe200078e02c9 */
[----:B------:R-:W-:Y:S01]  /*9a30*/  ISETP.GT.U32.AND P0, PT, R71, 0xbff, PT ;  /* 0x00000bff4700780c */ /* 0x000fe20003f04070 */
[----:B------:R-:W-:Y:S01]  /*9a40*/  VIADD R72, R64, 0x1 ;  /* 0x0000000140487836 */ /* 0x000fe20000000000 */
[----:B------:R-:W-:Y:S01]  /*9a50*/  LOP3.LUT R2, R2, 0x10, RZ, 0x3c, !PT ;  /* 0x0000001002027812 */ /* 0x000fe200078e3cff */
[----:B------:R-:W-:Y:S02]  /*9a60*/  IMAD R68, R5, 0x2, R200 ;  /* 0x0000000205447824 */ /* 0x000fe400078e02c8 */
[----:B------:R-:W-:Y:S01]  /*9a70*/  VIADD R74, R64, 0x2 ;  /* 0x00000002404a7836 */ /* 0x000fe20000000000 */
[----:B0-----:R-:W-:-:S04]  /*9a80*/  LOP3.LUT R3, R72, 0x19, RZ, 0xc0, !PT ;  /* 0x0000001948037812 */ /* 0x001fc800078ec0ff */
[----:B------:R-:W-:Y:S02]  /*9a90*/  LOP3.LUT R3, R3, 0x10, RZ, 0x3c, !PT ;  /* 0x0000001003037812 */ /* 0x000fe400078e3cff */
[----:B------:R-:W-:-:S04]  /*9aa0*/  LOP3.LUT R5, R74, 0x1a, RZ, 0xc0, !PT ;  /* 0x0000001a4a057812 */ /* 0x000fc800078ec0ff */
[----:B------:R-:W-:Y:S02]  /*9ab0*/  LOP3.LUT R5, R5, 0x10, RZ, 0x3c, !PT ;  /* 0x0000001005057812 */ /* 0x000fe400078e3cff */
[--C-:B--2---:R-:W-:Y:S02]  /*9ac0*/  SHF.R.U32.HI R2, RZ, R2, R66.reuse ;  /* 0x00000002ff027219 */ /* 0x104fe40000011642 */
[----:B------:R-:W-:Y:S02]  /*9ad0*/  SHF.R.U32.HI R3, RZ, R3, R66 ;  /* 0x00000003ff037219 */ /* 0x000fe40000011642 */
[----:B------:R-:W-:Y:S02]  /*9ae0*/  LOP3.LUT R2, R2, 0x1, RZ, 0xc0, !PT ;  /* 0x0000000102027812 */ /* 0x000fe400078ec0ff */
[----:B------:R-:W-:Y:S02]  /*9af0*/  LOP3.LUT R3, R3, 0x1, RZ, 0xc0, !PT ;  /* 0x0000000103037812 */ /* 0x000fe400078ec0ff */
[----:B------:R-:W-:-:S02]  /*9b00*/  ISETP.NE.U32.OR P0, PT, R2, 0x1, P0 ;  /* 0x000000010200780c */ /* 0x000fc40000705470 */
[----:B------:R-:W-:-:S04]  /*9b10*/  SHF.R.U32.HI R5, RZ, R5, R66 ;  /* 0x00000005ff057219 */ /* 0x000fc80000011642 */
[----:B------:R-:W-:-:S07]  /*9b20*/  LOP3.LUT R5, R5, 0x1, RZ, 0xc0, !PT ;  /* 0x0000000105057812 */ /* 0x000fce00078ec0ff */
[----:B------:R-:W0:Y:S01]  /*9b30*/  @!P0 LDS.U16 R2, [R68+0x6000] ;  /* 0x0060000044028984 */ /* 0x000e220000000400 */
[C---:B------:R-:W-:Y:S02]  /*9b40*/  @!P0 IMAD R69, R71.reuse, 0x8, R200 ;  /* 0x0000000847458824 */ /* 0x040fe400078e02c8 */
[----:B------:R-:W-:-:S05]  /*9b50*/  @!P0 VIADD R71, R71, 0x1 ;  /* 0x0000000147478836 */ /* 0x000fca0000000000 */
[----:B------:R-:W-:-:S04]  /*9b60*/  ISETP.GT.U32.AND P1, PT, R71, 0xbff, PT ;  /* 0x00000bff4700780c */ /* 0x000fc80003f24070 */
[----:B------:R-:W-:Y:S01]  /*9b70*/  ISETP.NE.U32.OR P1, PT, R3, 0x1, P1 ;  /* 0x000000010300780c */ /* 0x000fe20000f25470 */
[----:B------:R-:W-:-:S12]  /*9b80*/  @!P0 IMAD.IADD R3, R61, 0x1, R64 ;  /* 0x000000013d038824 */ /* 0x000fd800078e0240 */
[C---:B------:R-:W-:Y:S02]  /*9b90*/  @!P1 IMAD R76, R71.reuse, 0x8, R200 ;  /* 0x00000008474c9824 */ /* 0x040fe400078e02c8 */
[----:B------:R-:W-:-:S05]  /*9ba0*/  @!P1 VIADD R71, R71, 0x1 ;  /* 0x0000000147479836 */ /* 0x000fca0000000000 */
[----:B------:R-:W-:-:S04]  /*9bb0*/  ISETP.GT.U32.AND P2, PT, R71, 0xbff, PT ;  /* 0x00000bff4700780c */ /* 0x000fc80003f44070 */
[----:B------:R-:W-:Y:S01]  /*9bc0*/  ISETP.NE.U32.OR P2, PT, R5, 0x1, P2 ;  /* 0x000000010500780c */ /* 0x000fe20001745470 */
[----:B------:R-:W-:Y:S02]  /*9bd0*/  @!P1 IMAD.IADD R5, R61, 0x1, R72 ;  /* 0x000000013d059824 */ /* 0x000fe400078e0248 */
[----:B------:R-:W-:Y:S01]  /*9be0*/  VIADD R72, R64, 0x3 ;  /* 0x0000000340487836 */ /* 0x000fe20000000000 */
[----:B0-----:R0:W-:Y:S04]  /*9bf0*/  @!P0 STS.64 [R69], R2 ;  /* 0x0000000245008388 */ /* 0x0011e80000000a00 */
[----:B------:R-:W1:Y:S04]  /*9c00*/  @!P1 LDS.U16 R4, [R68+0x6200] ;  /* 0x0062000044049984 */ /* 0x000e680000000400 */
[----:B------:R-:W-:Y:S01]  /*9c10*/  @!P0 STS.U16 [R68+0x6000], RZ ;  /* 0x006000ff44008388 */ /* 0x000fe20000000400 */
[----:B0-----:R-:W-:Y:S01]  /*9c20*/  LOP3.LUT R3, R72, 0x1b, RZ, 0xc0, !PT ;  /* 0x0000001b48037812 */ /* 0x001fe200078ec0ff */
[----:B------:R-:W-:-:S02]  /*9c30*/  @!P2 IMAD R69, R71, 0x8, R200 ;  /* 0x000000084745a824 */ /* 0x000fc400078e02c8 */
[----:B------:R-:W-:Y:S01]  /*9c40*/  @!P2 VIADD R71, R71, 0x1 ;  /* 0x000000014747a836 */ /* 0x000fe20000000000 */
[----:B------:R-:W-:-:S04]  /*9c50*/  LOP3.LUT R3, R3, 0x10, RZ, 0x3c, !PT ;  /* 0x0000001003037812 */ /* 0x000fc800078e3cff */
[----:B------:R-:W-:Y:S02]  /*9c60*/  SHF.R.U32.HI R3, RZ, R3, R66 ;  /* 0x00000003ff037219 */ /* 0x000fe40000011642 */
[----:B------:R-:W-:Y:S02]  /*9c70*/  ISETP.GT.U32.AND P0, PT, R71, 0xbff, PT ;  /* 0x00000bff4700780c */ /* 0x000fe40003f04070 */
[----:B------:R-:W-:-:S04]  /*9c80*/  LOP3.LUT R3, R3, 0x1, RZ, 0xc0, !PT ;  /* 0x0000000103037812 */ /* 0x000fc800078ec0ff */
[----:B------:R-:W-:Y:S01]  /*9c90*/  ISETP.NE.U32.OR P0, PT, R3, 0x1, P0 ;  /* 0x000000010300780c */ /* 0x000fe20000705470 */
[----:B------:R-:W-:Y:S02]  /*9ca0*/  @!P2 IMAD.IADD R3, R61, 0x1, R74 ;  /* 0x000000013d03a824 */ /* 0x000fe400078e024a */
[----:B------:R-:W-:Y:S01]  /*9cb0*/  VIADD R74, R64, 0x4 ;  /* 0x00000004404a7836 */ /* 0x000fe20000000000 */
[----:B-1----:R0:W-:Y:S04]  /*9cc0*/  @!P1 STS.64 [R76], R4 ;  /* 0x000000044c009388 */ /* 0x0021e80000000a00 */
        /* <DEDUP_REMOVED lines=37> */
[C---:B------:R-:W-:Y:S02]  /*9f20*/  VIADD R72, R64.reuse, 0x7 ;  /* 0x0000000740487836 */ /* 0x040fe40000000000 */
[----:B------:R-:W-:Y:S01]  /*9f30*/  VIADD R64, R64, 0x8 ;  /* 0x0000000840407836 */ /* 0x000fe20000000000 */
[----:B-1----:R0:W-:Y:S04]  /*9f40*/  @!P1 STS.64 [R69], R2 ;  /* 0x0000000245009388 */ /* 0x0021e80000000a00 */
[----:B------:R-:W1:Y:S04]  /*9f50*/  @!P2 LDS.U16 R4, [R68+0x6a00] ;  /* 0x006a00004404a984 */ /* 0x000e680000000400 */
[----:B------:R-:W-:Y:S01]  /*9f60*/  @!P1 STS.U16 [R68+0x6800], RZ ;  /* 0x006800ff44009388 */ /* 0x000fe20000000400 */
[----:B0-----:R-:W-:-:S04]  /*9f70*/  LOP3.LUT R3, R72, 0x1f, RZ, 0xc0, !PT ;  /* 0x0000001f48037812 */ /* 0x001fc800078ec0ff */
[----:B------:R-:W-:-:S04]  /*9f80*/  LOP3.LUT R3, R3, 0x10, RZ, 0x3c, !PT ;  /* 0x0000001003037812 */ /* 0x000fc800078e3cff */
[----:B------:R-:W-:Y:S01]  /*9f90*/  SHF.R.U32.HI R3, RZ, R3, R66 ;  /* 0x00000003ff037219 */ /* 0x000fe20000011642 */
[C---:B------:R-:W-:Y:S02]  /*9fa0*/  @!P0 IMAD R66, R71.reuse, 0x8, R200 ;  /* 0x0000000847428824 */ /* 0x040fe400078e02c8 */
[----:B------:R-:W-:Y:S01]  /*9fb0*/  @!P0 VIADD R71, R71, 0x1 ;  /* 0x0000000147478836 */ /* 0x000fe20000000000 */
[----:B------:R-:W-:-:S04]  /*9fc0*/  LOP3.LUT R3, R3, 0x1, RZ, 0xc0, !PT ;  /* 0x0000000103037812 */ /* 0x000fc800078ec0ff */
[----:B------:R-:W-:-:S04]  /*9fd0*/  ISETP.GT.U32.AND P1, PT, R71, 0xbff, PT ;  /* 0x00000bff4700780c */ /* 0x000fc80003f24070 */
[----:B------:R-:W-:Y:S01]  /*9fe0*/  ISETP.NE.U32.OR P1, PT, R3, 0x1, P1 ;  /* 0x000000010300780c */ /* 0x000fe20000f25470 */
[----:B------:R-:W-:Y:S01]  /*9ff0*/  @!P0 IMAD.IADD R3, R61, 0x1, R74 ;  /* 0x000000013d038824 */ /* 0x000fe200078e024a */
[----:B-1----:R0:W-:Y:S11]  /*a000*/  @!P2 STS.64 [R76], R4 ;  /* 0x000000044c00a388 */ /* 0x0021f60000000a00 */
[----:B------:R-:W-:-:S02]  /*a010*/  @!P1 IMAD R69, R71, 0x8, R200 ;  /* 0x0000000847459824 */ /* 0x000fc400078e02c8 */
[----:B------:R-:W-:Y:S01]  /*a020*/  @!P1 VIADD R71, R71, 0x1 ;  /* 0x0000000147479836 */ /* 0x000fe20000000000 */
[----:B------:R-:W1:Y:S04]  /*a030*/  @!P0 LDS.U16 R2, [R68+0x6c00] ;  /* 0x006c000044028984 */ /* 0x000e680000000400 */
[----:B------:R-:W-:Y:S01]  /*a040*/  @!P2 STS.U16 [R68+0x6a00], RZ ;  /* 0x006a00ff4400a388 */ /* 0x000fe20000000400 */
[----:B0-----:R-:W-:-:S03]  /*a050*/  @!P1 IMAD.IADD R5, R61, 0x1, R72 ;  /* 0x000000013d059824 */ /* 0x001fc600078e0248 */
[----:B-1----:R-:W-:Y:S04]  /*a060*/  @!P0 STS.64 [R66], R2 ;  /* 0x0000000242008388 */ /* 0x002fe80000000a00 */
[----:B------:R-:W0:Y:S04]  /*a070*/  @!P1 LDS.U16 R4, [R68+0x6e00] ;  /* 0x006e000044049984 */ /* 0x000e280000000400 */
[----:B------:R2:W-:Y:S01]  /*a080*/  @!P0 STS.U16 [R68+0x6c00], RZ ;  /* 0x006c00ff44008388 */ /* 0x0005e20000000400 */
[----:B------:R-:W-:-:S03]  /*a090*/  ISETP.NE.AND P0, PT, R64, 0x50, PT ;  /* 0x000000504000780c */ /* 0x000fc60003f05270 */
[----:B0-----:R2:W-:Y:S04]  /*a0a0*/  @!P1 STS.64 [R69], R4 ;  /* 0x0000000445009388 */ /* 0x0015e80000000a00 */
[----:B------:R2:W-:Y:S06]  /*a0b0*/  @!P1 STS.U16 [R68+0x6e00], RZ ;  /* 0x006e00ff44009388 */ /* 0x0005ec0000000400 */
[----:B------:R-:W-:Y:S05]  /*a0c0*/  @P0 BRA `(.L_x_108) ;  /* 0xfffffff800400947 */ /* 0x000fea000383ffff */
.L_x_107:
[----:B------:R-:W1:Y:S02]  /*a0d0*/  LDCU UR4, c[0x0][0x3d4] ;  /* 0x00007a80ff0477ac */ /* 0x000e640008000800 */
[C---:B-1----:R-:W-:Y:S01]  /*a0e0*/  FSETP.GT.FTZ.AND P0, PT, R63.reuse, UR4, PT ;  /* 0x000000043f007c0b */ /* 0x042fe2000bf14000 */
[----:B0-----:R-:W-:-:S03]  /*a0f0*/  FADD.FTZ R2, R63, -UR4 ;  /* 0x800000043f027e21 */ /* 0x001fc60008010000 */
[----:B------:R-:W-:Y:S02]  /*a100*/  ISETP.LT.U32.AND P1, PT, R70, 0xc01, P0 ;  /* 0x00000c014600780c */ /* 0x000fe40000721070 */
[C---:B------:R-:W-:Y:S02]  /*a110*/  FSETP.GTU.FTZ.AND P2, PT, R2.reuse, 0.0099999997764825820923, PT ;  /* 0x3c23d70a0200780b */ /* 0x040fe40003f5c000 */
        /* <DEDUP_REMOVED lines=11> */
[----:B------:R-:W0:Y:S01]  /*a1d0*/  S2UR UR5, SR_CgaCtaId ;  /* 0x00000000000579c3 */ /* 0x000e220000008800 */
[----:B------:R-:W-:Y:S01]  /*a1e0*/  UMOV UR4, 0x400 ;  /* 0x0000040000047882 */ /* 0x000fe20000000000 */
[----:B------:R-:W-:Y:S02]  /*a1f0*/  IMAD.MOV.U32 R195, RZ, RZ, R198 ;  /* 0x000000ffffc37224 */ /* 0x000fe400078e00c6 */
[----:B------:R-:W-:Y:S01]  /*a200*/  IMAD.MOV.U32 R63, RZ, RZ, R196 ;  /* 0x000000ffff3f7224 */ /* 0x000fe200078e00c4 */
[----:B0-----:R-:W-:-:S09]  /*a210*/  ULEA UR4, UR5, UR4, 0x18 ;  /* 0x0000000405047291 */ /* 0x001fd2000f8ec0ff */
[----:B------:R1:W-:Y:S01]  /*a220*/  STS [UR4], R198 ;  /* 0x000000c6ff007988 */ /* 0x0003e20008000804 */
[----:B------:R-:W-:Y:S05]  /*a230*/  BRA `(.L_x_112) ;  /* 0x0000000000287947 */ /* 0x000fea0003800000 */
.L_x_111:
[----:B------:R-:W0:Y:S01]  /*a240*/  S2UR UR5, SR_CgaCtaId ;  /* 0x00000000000579c3 */ /* 0x000e220000008800 */
[----:B------:R-:W-:Y:S01]  /*a250*/  ISETP.NE.AND P1, PT, R201, RZ, PT ;  /* 0x000000ffc900720c */ /* 0x000fe20003f25270 */
[----:B------:R-:W-:Y:S01]  /*a260*/  UMOV UR4, 0x400 ;  /* 0x0000040000047882 */ /* 0x000fe20000000000 */
[----:B------:R-:W-:Y:S02]  /*a270*/  PRMT R2, R197, 0x9910, RZ ;  /* 0x00009910c5027816 */ /* 0x000fe400000000ff */
[----:B------:R-:W-:Y:S02]  /*a280*/  FSEL R196, R63, R196, !P1 ;  /* 0x000000c43fc47208 */ /* 0x000fe40004800000 */
[----:B------:R-:W-:-:S04]  /*a290*/  ISETP.NE.AND P0, PT, R2, RZ, PT ;  /* 0x000000ff0200720c */ /* 0x000fc80003f05270 */
[----:B------:R-:W-:Y:S02]  /*a2a0*/  SEL R194, R194, R197, !P0 ;  /* 0x000000c5c2c27207 */ /* 0x000fe40004000000 */
[----:B------:R-:W-:Y:S01]  /*a2b0*/  PRMT R197, RZ, 0x7610, R197 ;  /* 0x00007610ffc57816 */ /* 0x000fe200000000c5 */
[----:B0-----:R-:W-:-:S09]  /*a2c0*/  ULEA UR4, UR5, UR4, 0x18 ;  /* 0x0000000405047291 */ /* 0x001fd2000f8ec0ff */
[----:B------:R-:W0:Y:S03]  /*a2d0*/  @!P1 LDS R198, [UR4] ;  /* 0x00000004ffc69984 */ /* 0x000e260008000800 */
.L_x_112:
[----:B------:R-:W-:Y:S05]  /*a2e0*/  BSYNC.RECONVERGENT B0 ;  /* 0x0000000000007941 */ /* 0x000fea0003800200 */
.L_x_110:
[----:B------:R-:W-:Y:S01]  /*a2f0*/  UIADD3 UR6, UPT, UPT, UR6, -0x1, URZ ;  /* 0xffffffff06067890 */ /* 0x000fe2000fffe0ff */
[----:B------:R-:W-:Y:S11]  /*a300*/  BRA `(.L_x_113) ;  /* 0xffffff7400c87947 */ /* 0x000ff6000383ffff */
.L_x_109:
        /* <DEDUP_REMOVED lines=12> */
[----:B------:R-:W0:Y:S01]  /*a3d0*/  S2R R0, SR_LANEID ;  /* 0x0000000000007919 */ /* 0x000e220000000000 */
[----:B------:R-:W1:Y:S01]  /*a3e0*/  LDC.64 R2, c[0x0][0x3a0] ;  /* 0x0000e800ff027b82 */ /* 0x000e620000000a00 */
[----:B------:R-:W-:Y:S01]  /*a3f0*/  VOTEU.ANY UR4, UPT, PT ;  /* 0x0000000000047886 */ /* 0x000fe200038e0100 */
[----:B------:R-:W-:Y:S01]  /*a400*/  CREDUX.MAX.S32 UR7, R29 ;  /* 0x000000001d0772cc */ /* 0x000fe20000000200 */
[----:B------:R-:W-:-:S05]  /*a410*/  UFLO.U32 UR4, UR4 ;  /* 0x00000004000472bd */ /* 0x000fca00080e0000 */
[----:B--2---:R-:W2:Y:S07]  /*a420*/  LDC.64 R4, c[0x0][0x3a8] ;  /* 0x0000ea00ff047b82 */ /* 0x004eae0000000a00 */
[----:B------:R-:W-:Y:S02]  /*a430*/  IMAD.U32 R7, RZ, RZ, UR7 ;  /* 0x00000007ff077e24 */ /* 0x000fe4000f8e00ff */
[----:B-1----:R-:W-:-:S05]  /*a440*/  IMAD.WIDE.U32 R2, R203, 0x4, R2 ;  /* 0x00000004cb027825 */ /* 0x002fca00078e0002 */
[----:B------:R1:W-:Y:S01]  /*a450*/  STG.E desc[UR8][R2.64], R29 ;  /* 0x0000001d02007986 */ /* 0x0003e2000c101908 */
[----:B0-----:R-:W-:-:S13]  /*a460*/  ISETP.EQ.U32.AND P1, PT, R0, UR4, PT ;  /* 0x0000000400007c0c */ /* 0x001fda000bf22070 */
[----:B--2---:R1:W-:Y:S02]  /*a470*/  @P1 REDG.E.MAX.S32.STRONG.GPU desc[UR8][R4.64], R7 ;  /* 0x000000070400198e */ /* 0x0043e4000d12e308 */
.L_x_115:
[----:B------:R-:W-:Y:S05]  /*a480*/  BSYNC.RECONVERGENT B0 ;  /* 0x0000000000007941 */ /* 0x000fea0003800200 */
.L_x_114:
[----:B------:R-:W-:Y:S05]  /*a490*/  @P0 EXIT ;  /* 0x000000000000094d */ /* 0x000fea0003800000 */
[----:B------:R-:W1:Y:S01]  /*a4a0*/  LDC R28, c[0x0][0x360] ;  /* 0x0000d800ff1c7b82 */ /* 0x000e620000000800 */
[----:B------:R-:W-:Y:S01]  /*a4b0*/  BSSY.RECONVERGENT B0, `(.L_x_116) ;  /* 0x000003a000007945 */ /* 0x000fe20003800200 */
[----:B------:R-:W-:Y:S01]  /*a4c0*/  SHF.R.S32.HI R31, RZ, 0x1f, R6 ;  /* 0x0000001fff1f7819 */ /* 0x000fe20000011406 */
[----:B-1----:R-:W0:Y:S01]  /*a4d0*/  I2F.U32.RP R7, R28 ;  /* 0x0000001c00077306 */ /* 0x002e220000209000 */
[----:B------:R-:W-:Y:S01]  /*a4e0*/  IMAD.IADD R0, R201, 0x1, R28 ;  /* 0x00000001c9007824 */ /* 0x000fe200078e021c */
[----:B------:R-:W-:-:S04]  /*a4f0*/  ISETP.NE.U32.AND P2, PT, R28, RZ, PT ;  /* 0x000000ff1c00720c */ /* 0x000fc80003f45070 */
[----:B------:R-:W-:Y:S02]  /*a500*/  ISETP.GE.U32.AND P0, PT, R0, R29, PT ;  /* 0x0000001d0000720c */ /* 0x000fe40003f06070 */
[----:B--2---:R-:W-:Y:S02]  /*a510*/  VIMNMX.U32 R5, PT, PT, R29, R0, !PT ;  /* 0x000000001d057248 */ /* 0x004fe40007fe0000 */
[----:B------:R-:W-:-:S04]  /*a520*/  SEL R4, RZ, 0x1, P0 ;  /* 0x00000001ff047807 */ /* 0x000fc80000000000 */
[----:B------:R-:W-:Y:S01]  /*a530*/  IADD3 R5, PT, PT, R5, -R0, -R4 ;  /* 0x8000000005057210 */ /* 0x000fe20007ffe804 */
[----:B0-----:R-:W0:Y:S02]  /*a540*/  MUFU.RCP R7, R7 ;  /* 0x0000000700077308 */ /* 0x001e240000001000 */
[----:B0-----:R-:W-:-:S06]  /*a550*/  VIADD R2, R7, 0xffffffe ;  /* 0x0ffffffe07027836 */ /* 0x001fcc0000000000 */
[----:B------:R0:W1:Y:S02]  /*a560*/  F2I.FTZ.U32.TRUNC.NTZ R3, R2 ;  /* 0x0000000200037305 */ /* 0x000064000021f000 */
[----:B0-----:R-:W-:Y:S02]  /*a570*/  IMAD.MOV.U32 R2, RZ, RZ, RZ ;  /* 0x000000ffff027224 */ /* 0x001fe400078e00ff */
[----:B-1----:R-:W-:-:S04]  /*a580*/  IMAD.MOV R9, RZ, RZ, -R3 ;  /* 0x000000ffff097224 */ /* 0x002fc800078e0a03 */
        /* <DEDUP_REMOVED lines=15> */
[----:B------:R-:W-:Y:S05]  /*a680*/  @!P0 BRA `(.L_x_117) ;  /* 0x0000000000708947 */ /* 0x000fea0003800000 */
[----:B------:R-:W0:Y:S01]  /*a690*/  LDCU.64 UR10, c[0x0][0x390] ;  /* 0x00007200ff0a77ac */ /* 0x000e220008000a00 */
[----:B------:R-:W-:Y:S01]  /*a6a0*/  IADD3 R5, P0, PT, R6, R201, RZ ;  /* 0x000000c906057210 */ /* 0x000fe20007f1e0ff */
[----:B------:R-:W-:Y:S01]  /*a6b0*/  VIADD R0, R0, 0x1 ;  /* 0x0000000100007836 */ /* 0x000fe20000000000 */
[----:B------:R-:W1:Y:S03]  /*a6c0*/  LDCU.64 UR12, c[0x0][0x388] ;  /* 0x00007100ff0c77ac */ /* 0x000e660008000a00 */
[----:B------:R-:W-:Y:S01]  /*a6d0*/  IMAD.X R8, RZ, RZ, R31, P0 ;  /* 0x000000ffff087224 */ /* 0x000fe200000e061f */
[----:B------:R-:W-:Y:S01]  /*a6e0*/  LOP3.LUT R0, R0, 0x3, RZ, 0xc0, !PT ;  /* 0x0000000300007812 */ /* 0x000fe200078ec0ff */
[----:B------:R-:W-:-:S04]  /*a6f0*/  UIADD3 UR4, UPT, UPT, UR5, 0x4b0, URZ ;  /* 0x000004b005047890 */ /* 0x000fc8000fffe0ff */
[----:B------:R-:W-:Y:S01]  /*a700*/  ULEA UR4, UR6, UR4, 0x18 ;  /* 0x0000000406047291 */ /* 0x000fe2000f8ec0ff */
[----:B0-----:R-:W-:-:S05]  /*a710*/  LEA R2, P0, R5, UR10, 0x2 ;  /* 0x0000000a05027c11 */ /* 0x001fca000f8010ff */
[----:B------:R-:W-:Y:S01]  /*a720*/  LEA R7, R201, UR4, 0x3 ;  /* 0x00000004c9077c11 */ /* 0x000fe2000f8e18ff */
[----:B------:R-:W-:Y:S01]  /*a730*/  IMAD R201, R0, R28, R201 ;  /* 0x0000001c00c97224 */ /* 0x000fe200078e02c9 */
[C---:B-1----:R-:W-:Y:S01]  /*a740*/  LEA R4, P2, R5.reuse, UR12, 0x1 ;  /* 0x0000000c05047c11 */ /* 0x042fe2000f8408ff */
[----:B------:R-:W-:Y:S01]  /*a750*/  IMAD.MOV R0, RZ, RZ, -R0 ;  /* 0x000000ffff007224 */ /* 0x000fe200078e0a00 */
[C-C-:B------:R-:W-:Y:S02]  /*a760*/  LEA.HI.X R3, R5.reuse, UR11, R8.reuse, 0x2, P0 ;  /* 0x0000000b05037c11 */ /* 0x140fe400080f1408 */
[----:B------:R-:W-:-:S09]  /*a770*/  LEA.HI.X R5, R5, UR13, R8, 0x1, P2 ;  /* 0x0000000d05057c11 */ /* 0x000fd200090f0c08 */
.L_x_118:
        /* <DEDUP_REMOVED lines=13> */
.L_x_117:
[----:B------:R-:W-:Y:S05]  /*a850*/  BSYNC.RECONVERGENT B0 ;  /* 0x0000000000007941 */ /* 0x000fea0003800200 */
.L_x_116:
[----:B------:R-:W-:Y:S05]  /*a860*/  @!P1 EXIT ;  /* 0x000000000000994d */ /* 0x000fea0003800000 */
[----:B------:R-:W-:Y:S01]  /*a870*/  UIADD3 UR5, UPT, UPT, UR5, 0x4b0, URZ ;  /* 0x000004b005057890 */ /* 0x000fe2000fffe0ff */
[----:B------:R-:W1:Y:S01]  /*a880*/  LDCU.64 UR10, c[0x0][0x388] ;  /* 0x00007100ff0a77ac */ /* 0x000e620008000a00 */
[----:B------:R-:W2:Y:S02]  /*a890*/  LDCU.64 UR12, c[0x0][0x390] ;  /* 0x00007200ff0c77ac */ /* 0x000ea40008000a00 */
[----:B------:R-:W-:-:S12]  /*a8a0*/  ULEA UR5, UR6, UR5, 0x18 ;  /* 0x0000000506057291 */ /* 0x000fd8000f8ec0ff */
.L_x_119:
[----:B------:R-:W-:Y:S02]  /*a8b0*/  LEA R0, R201, UR5, 0x3 ;  /* 0x00000005c9007c11 */ /* 0x000fe4000f8e18ff */
[----:B---3--:R-:W-:Y:S01]  /*a8c0*/  IADD3 R5, P0, PT, R6, R201, RZ ;  /* 0x000000c906057210 */ /* 0x008fe20007f1e0ff */
[C---:B------:R-:W-:Y:S02]  /*a8d0*/  IMAD.IADD R201, R28.reuse, 0x1, R201 ;  /* 0x000000011cc97824 */ /* 0x040fe400078e02c9 */
[C---:B------:R-:W-:Y:S01]  /*a8e0*/  IMAD R7, R28.reuse, 0x8, R0 ;  /* 0x000000081c077824 */ /* 0x040fe200078e0200 */
[----:B------:R3:W4:Y:S01]  /*a8f0*/  LDS.64 R20, [R0] ;  /* 0x0000000000147984 */ /* 0x0007220000000a00 */
[----:B0-----:R-:W-:Y:S01]  /*a900*/  IMAD.X R10, RZ, RZ, R31, P0 ;  /* 0x000000ffff0a7224 */ /* 0x001fe200000e061f */
[C---:B-1----:R-:W-:Y:S01]  /*a910*/  LEA R2, P0, R5.reuse, UR10, 0x1 ;  /* 0x0000000a05027c11 */ /* 0x042fe2000f8008ff */
[----:B------:R-:W-:Y:S01]  /*a920*/  IMAD R8, R28, 0x8, R7 ;  /* 0x000000081c087824 */ /* 0x000fe200078e0207 */
[----:B------:R0:W1:Y:S01]  /*a930*/  LDS.64 R22, [R7] ;  /* 0x0000000007167984 */ /* 0x0000620000000a00 */
[----:B--2---:R-:W-:-:S02]  /*a940*/  LEA R4, P1, R5, UR12, 0x2 ;  /* 0x0000000c05047c11 */ /* 0x004fc4000f8210ff */
[----:B------:R-:W-:Y:S01]  /*a950*/  IMAD R12, R28, 0x8, R8 ;  /* 0x000000081c0c7824 */ /* 0x000fe200078e0208 */
[----:B------:R2:W5:Y:S01]  /*a960*/  LDS.64 R24, [R8] ;  /* 0x0000000008187984 */ /* 0x0005620000000a00 */
[----:B---3--:R-:W-:Y:S01]  /*a970*/  IADD3 R0, P2, PT, R6, R201, RZ ;  /* 0x000000c906007210 */ /* 0x008fe20007f5e0ff */
[----:B------:R-:W-:Y:S01]  /*a980*/  IMAD.IADD R201, R201, 0x1, R28 ;  /* 0x00000001c9c97824 */ /* 0x000fe200078e021c */
[C-C-:B------:R-:W-:Y:S01]  /*a990*/  LEA.HI.X R3, R5.reuse, UR11, R10.reuse, 0x1, P0 ;  /* 0x0000000b05037c11 */ /* 0x140fe200080f0c0a */
[----:B------:R3:W5:Y:S01]  /*a9a0*/  LDS.64 R26, [R12] ;  /* 0x000000000c1a7984 */ /* 0x0007620000000a00 */
[----:B------:R-:W-:Y:S01]  /*a9b0*/  LEA.HI.X R5, R5, UR13, R10, 0x2, P1 ;  /* 0x0000000d05057c11 */ /* 0x000fe200088f140a */
[----:B------:R-:W-:Y:S01]  /*a9c0*/  IMAD.X R11, RZ, RZ, R31, P2 ;  /* 0x000000ffff0b7224 */ /* 0x000fe200010e061f */
[C---:B------:R-:W-:Y:S01]  /*a9d0*/  LEA R10, P1, R0.reuse, UR12, 0x2 ;  /* 0x0000000c000a7c11 */ /* 0x040fe2000f8210ff */
[----:B0-----:R-:W-:Y:S01]  /*a9e0*/  IMAD.IADD R7, R201, 0x1, R28 ;  /* 0x00000001c9077824 */ /* 0x001fe200078e021c */
[----:B--2---:R-:W-:-:S02]  /*a9f0*/  LEA R8, P0, R0, UR10, 0x1 ;  /* 0x0000000a00087c11 */ /* 0x004fc4000f8008ff */
[----:B------:R-:W-:Y:S02]  /*aa00*/  IADD3 R201, P2, PT, R6, R201, RZ ;  /* 0x000000c906c97210 */ /* 0x000fe40007f5e0ff */
[C-C-:B------:R-:W-:Y:S02]  /*aa10*/  LEA.HI.X R9, R0.reuse, UR11, R11.reuse, 0x1, P0 ;  /* 0x0000000b00097c11 */ /* 0x140fe400080f0c0b */
[----:B------:R-:W-:Y:S01]  /*aa20*/  LEA.HI.X R11, R0, UR13, R11, 0x2, P1 ;  /* 0x0000000d000b7c11 */ /* 0x000fe200088f140b */
[--C-:B------:R-:W-:Y:S01]  /*aa30*/  IMAD.X R30, RZ, RZ, R31.reuse, P2 ;  /* 0x000000ffff1e7224 */ /* 0x100fe200010e061f */
[----:B------:R-:W-:Y:S02]  /*aa40*/  IADD3 R0, P3, PT, R6, R7, RZ ;  /* 0x0000000706007210 */ /* 0x000fe40007f7e0ff */
[C---:B---3--:R-:W-:Y:S02]  /*aa50*/  LEA R12, P0, R201.reuse, UR10, 0x1 ;  /* 0x0000000ac90c7c11 */ /* 0x048fe4000f8008ff */
[----:B------:R-:W-:Y:S01]  /*aa60*/  LEA R14, P1, R201, UR12, 0x2 ;  /* 0x0000000cc90e7c11 */ /* 0x000fe2000f8210ff */
[----:B------:R-:W-:Y:S01]  /*aa70*/  IMAD.X R19, RZ, RZ, R31, P3 ;  /* 0x000000ffff137224 */ /* 0x000fe200018e061f */
[----:B------:R-:W-:-:S02]  /*aa80*/  LEA R16, P2, R0, UR10, 0x1 ;  /* 0x0000000a00107c11 */ /* 0x000fc4000f8408ff */
[C---:B------:R-:W-:Y:S02]  /*aa90*/  LEA R18, P3, R0.reuse, UR12, 0x2 ;  /* 0x0000000c00127c11 */ /* 0x040fe4000f8610ff */
[C-C-:B------:R-:W-:Y:S02]  /*aaa0*/  LEA.HI.X R13, R201.reuse, UR11, R30.reuse, 0x1, P0 ;  /* 0x0000000bc90d7c11 */ /* 0x140fe400080f0c1e */
[----:B------:R-:W-:Y:S01]  /*aab0*/  LEA.HI.X R15, R201, UR13, R30, 0x2, P1 ;  /* 0x0000000dc90f7c11 */ /* 0x000fe200088f141e */
[----:B------:R-:W-:Y:S01]  /*aac0*/  IMAD.IADD R201, R7, 0x1, R28 ;  /* 0x0000000107c97824 */ /* 0x000fe200078e021c */
[C-C-:B------:R-:W-:Y:S01]  /*aad0*/  LEA.HI.X R17, R0.reuse, UR11, R19.reuse, 0x1, P2 ;  /* 0x0000000b00117c11 */ /* 0x140fe200090f0c13 */
[----:B----4-:R3:W-:Y:S01]  /*aae0*/  STG.E.U16 desc[UR8][R2.64], R20 ;  /* 0x0000001402007986 */ /* 0x0107e2000c101508 */
[----:B------:R-:W-:Y:S02]  /*aaf0*/  LEA.HI.X R19, R0, UR13, R19, 0x2, P3 ;  /* 0x0000000d00137c11 */ /* 0x000fe400098f1413 */
[----:B------:R-:W-:Y:S01]  /*ab00*/  ISETP.GE.U32.AND P0, PT, R201, R29, PT ;  /* 0x0000001dc900720c */ /* 0x000fe20003f06070 */
[----:B------:R3:W-:Y:S04]  /*ab10*/  STG.E desc[UR8][R4.64], R21 ;  /* 0x0000001504007986 */ /* 0x0007e8000c101908 */
[----:B-1----:R3:W-:Y:S04]  /*ab20*/  STG.E.U16 desc[UR8][R8.64], R22 ;  /* 0x0000001608007986 */ /* 0x0027e8000c101508 */
[----:B------:R3:W-:Y:S04]  /*ab30*/  STG.E desc[UR8][R10.64], R23 ;  /* 0x000000170a007986 */ /* 0x0007e8000c101908 */
[----:B-----5:R3:W-:Y:S04]  /*ab40*/  STG.E.U16 desc[UR8][R12.64], R24 ;  /* 0x000000180c007986 */ /* 0x0207e8000c101508 */
[----:B------:R3:W-:Y:S04]  /*ab50*/  STG.E desc[UR8][R14.64], R25 ;  /* 0x000000190e007986 */ /* 0x0007e8000c101908 */
[----:B------:R3:W-:Y:S04]  /*ab60*/  STG.E.U16 desc[UR8][R16.64], R26 ;  /* 0x0000001a10007986 */ /* 0x0007e8000c101508 */
[----:B------:R3:W-:Y:S01]  /*ab70*/  STG.E desc[UR8][R18.64], R27 ;  /* 0x0000001b12007986 */ /* 0x0007e2000c101908 */
[----:B------:R-:W-:Y:S05]  /*ab80*/  @!P0 BRA `(.L_x_119) ;  /* 0xfffffffc00488947 */ /* 0x000fea000383ffff */
[----:B------:R-:W-:Y:S05]  /*ab90*/  EXIT ;  /* 0x000000000000794d */ /* 0x000fea0003800000 */
.L_x_105:
[----:B------:R-:W-:Y:S02]  /*aba0*/  IMAD.MOV.U32 R241, RZ, RZ, 0x1 ;  /* 0x00000001fff17424 */ /* 0x000fe400078e00ff */
[----:B------:R-:W-:Y:S02]  /*abb0*/  IMAD.MOV.U32 R249, RZ, RZ, R239 ;  /* 0x000000fffff97224 */ /* 0x000fe400078e00ef */
[----:B------:R-:W-:Y:S02]  /*abc0*/  IMAD.MOV.U32 R243, RZ, RZ, RZ ;  /* 0x000000fffff37224 */ /* 0x000fe400078e00ff */
[----:B------:R-:W-:-:S07]  /*abd0*/  IMAD.MOV.U32 R245, RZ, RZ, -0x1 ;  /* 0xfffffffffff57424 */ /* 0x000fce00078e00ff */
[----:B-1----:R-:W-:Y:S05]  /*abe0*/  WARPSYNC.COLLECTIVE R245, `(.L_x_120) ;  /* 0x00000000f5087348 */ /* 0x002fea0003c00000 */
[----:B------:R0:W2:Y:S02]  /*abf0*/  SHFL.UP P0, R241, R249, R241, R243 ;  /* 0x040000f1f9f17389 */ /* 0x0000a400000000f3 */
[----:B012---:R-:W-:Y:S05]  /*ac00*/  ENDCOLLECTIVE ;  /* 0x000000000000791b */ /* 0x007fea0003800000 */
.L_x_120:
[----:B------:R-:W-:Y:S02]  /*ac10*/  IMAD.MOV.U32 R247, RZ, RZ, R241 ;  /* 0x000000fffff77224 */ /* 0x000fe400078e00f1 */
[----:B------:R-:W-:Y:S02]  /*ac20*/  IMAD.MOV.U32 R241, RZ, RZ, 0x2 ;  /* 0x00000002fff17424 */ /* 0x000fe400078e00ff */
[----:B------:R-:W-:-:S04]  /*ac30*/  @P0 IMAD.IADD R247, R239, 0x1, R247 ;  /* 0x00000001eff70824 */ /* 0x000fc800078e02f7 */
[----:B------:R-:W-:-:S07]  /*ac40*/  IMAD.MOV.U32 R249, RZ, RZ, R247 ;  /* 0x000000fffff97224 */ /* 0x000fce00078e00f7 */
[----:B------:R-:W-:Y:S05]  /*ac50*/  WARPSYNC.COLLECTIVE R245, `(.L_x_121) ;  /* 0x00000000f5087348 */ /* 0x000fea0003c00000 */
[----:B------:R0:W1:Y:S02]  /*ac60*/  SHFL.UP P0, R241, R249, R241, R243 ;  /* 0x040000f1f9f17389 */ /* 0x00006400000000f3 */
[----:B01----:R-:W-:Y:S05]  /*ac70*/  ENDCOLLECTIVE ;  /* 0x000000000000791b */ /* 0x003fea0003800000 */
.L_x_121:
[----:B------:R-:W-:Y:S02]  /*ac80*/  IMAD.MOV.U32 R249, RZ, RZ, R241 ;  /* 0x000000fffff97224 */ /* 0x000fe400078e00f1 */
[----:B------:R-:W-:Y:S02]  /*ac90*/  IMAD.MOV.U32 R241, RZ, RZ, 0x4 ;  /* 0x00000004fff17424 */ /* 0x000fe400078e00ff */
[----:B------:R-:W-:-:S07]  /*aca0*/  @P0 IMAD.IADD R249, R247, 0x1, R249 ;  /* 0x00000001f7f90824 */ /* 0x000fce00078e02f9 */
[----:B------:R-:W-:Y:S05]  /*acb0*/  WARPSYNC.COLLECTIVE R245, `(.L_x_122) ;  /* 0x00000000f5087348 */ /* 0x000fea0003c00000 */
[----:B------:R0:W1:Y:S02]  /*acc0*/  SHFL.UP P0, R241, R249, R241, R243 ;  /* 0x040000f1f9f17389 */ /* 0x00006400000000f3 */
[----:B01----:R-:W-:Y:S05]  /*acd0*/  ENDCOLLECTIVE ;  /* 0x000000000000791b */ /* 0x003fea0003800000 */
.L_x_122:
[----:B------:R-:W-:Y:S02]  /*ace0*/  IMAD.MOV.U32 R247, RZ, RZ, R241 ;  /* 0x000000fffff77224 */ /* 0x000fe400078e00f1 */
[----:B------:R-:W-:Y:S02]  /*acf0*/  IMAD.MOV.U32 R241, RZ, RZ, 0x8 ;  /* 0x00000008fff17424 */ /* 0x000fe400078e00ff */
[----:B------:R-:W-:-:S04]  /*ad00*/  @P0 IMAD.IADD R247, R249, 0x1, R247 ;  /* 0x00000001f9f70824 */ /* 0x000fc800078e02f7 */
[----:B------:R-:W-:-:S07]  /*ad10*/  IMAD.MOV.U32 R249, RZ, RZ, R247 ;  /* 0x000000fffff97224 */ /* 0x000fce00078e00f7 */
[----:B------:R-:W-:Y:S05]  /*ad20*/  WARPSYNC.COLLECTIVE R245, `(.L_x_123) ;  /* 0x00000000f5087348 */ /* 0x000fea0003c00000 */
[----:B------:R0:W1:Y:S02]  /*ad30*/  SHFL.UP P0, R241, R249, R241, R243 ;  /* 0x040000f1f9f17389 */ /* 0x00006400000000f3 */
[----:B01----:R-:W-:Y:S05]  /*ad40*/  ENDCOLLECTIVE ;  /* 0x000000000000791b */ /* 0x003fea0003800000 */
.L_x_123:
[----:B------:R-:W-:Y:S02]  /*ad50*/  IMAD.MOV.U32 R249, RZ, RZ, R241 ;  /* 0x000000fffff97224 */ /* 0x000fe400078e00f1 */
[----:B------:R-:W-:Y:S02]  /*ad60*/  IMAD.MOV.U32 R241, RZ, RZ, 0x10 ;  /* 0x00000010fff17424 */ /* 0x000fe400078e00ff */
[----:B------:R-:W-:-:S07]  /*ad70*/  @P0 IMAD.IADD R249, R247, 0x1, R249 ;  /* 0x00000001f7f90824 */ /* 0x000fce00078e02f9 */
[----:B------:R-:W-:Y:S05]  /*ad80*/  WARPSYNC.COLLECTIVE R245, `(.L_x_124) ;  /* 0x00000000f5087348 */ /* 0x000fea0003c00000 */
[----:B------:R0:W1:Y:S02]  /*ad90*/  SHFL.UP P0, R241, R249, R241, R243 ;  /* 0x040000f1f9f17389 */ /* 0x00006400000000f3 */
[----:B01----:R-:W-:Y:S05]  /*ada0*/  ENDCOLLECTIVE ;  /* 0x000000000000791b */ /* 0x003fea0003800000 */
.L_x_124:
[----:B------:R-:W-:Y:S02]  /*adb0*/  IMAD.MOV.U32 R247, RZ, RZ, R241 ;  /* 0x000000fffff77224 */ /* 0x000fe400078e00f1 */
[----:B------:R-:W-:Y:S02]  /*adc0*/  IMAD.MOV.U32 R241, RZ, RZ, 0x1f ;  /* 0x0000001ffff17424 */ /* 0x000fe400078e00ff */
[----:B------:R-:W-:Y:S02]  /*add0*/  @P0 IMAD.IADD R247, R249, 0x1, R247 ;  /* 0x00000001f9f70824 */ /* 0x000fe400078e02f7 */
[----:B------:R-:W-:Y:S02]  /*ade0*/  IMAD.MOV.U32 R249, RZ, RZ, 0x1f ;  /* 0x0000001ffff97424 */ /* 0x000fe400078e00ff */
[----:B------:R-:W-:-:S07]  /*adf0*/  IMAD.IADD R243, R247, 0x1, -R239 ;  /* 0x00000001f7f37824 */ /* 0x000fce00078e0aef */
[----:B------:R-:W-:Y:S05]  /*ae00*/  WARPSYNC.COLLECTIVE R245, `(.L_x_125) ;  /* 0x00000000f5087348 */ /* 0x000fea0003c00000 */
[----:B------:R0:W1:Y:S02]  /*ae10*/  SHFL.IDX P0, R241, R247, R249, R241 ;  /* 0x000000f9f7f17389 */ /* 0x00006400000000f1 */
[----:B01----:R-:W-:Y:S05]  /*ae20*/  ENDCOLLECTIVE ;  /* 0x000000000000791b */ /* 0x003fea0003800000 */
.L_x_125:
[----:B------:R-:W-:Y:S02]  /*ae30*/  IMAD.MOV.U32 R247, RZ, RZ, R195 ;  /* 0x000000fffff77224 */ /* 0x000fe400078e00c3 */
[----:B------:R-:W-:Y:S02]  /*ae40*/  IMAD.MOV.U32 R249, RZ, RZ, RZ ;  /* 0x000000fffff97224 */ /* 0x000fe400078e00ff */
[----:B------:R-:W-:Y:S02]  /*ae50*/  IMAD.IADD R239, R195, 0x1, R241 ;  /* 0x00000001c3ef7824 */ /* 0x000fe400078e02f1 */
[----:B------:R-:W-:-:S07]  /*ae60*/  IMAD.MOV.U32 R241, RZ, RZ, 0x1f ;  /* 0x0000001ffff17424 */ /* 0x000fce00078e00ff */
[----:B------:R-:W-:Y:S05]  /*ae70*/  WARPSYNC.COLLECTIVE R245, `(.L_x_126) ;  /* 0x00000000f5087348 */ /* 0x000fea0003c00000 */
[----:B------:R0:W1:Y:S02]  /*ae80*/  SHFL.IDX P0, R241, R247, R249, R241 ;  /* 0x000000f9f7f17389 */ /* 0x00006400000000f1 */
[----:B01----:R-:W-:Y:S05]  /*ae90*/  ENDCOLLECTIVE ;  /* 0x000000000000791b */ /* 0x003fea0003800000 */
.L_x_126:
[----:B------:R-:W-:Y:S01]  /*aea0*/  IMAD.MOV.U32 R195, RZ, RZ, R241 ;  /* 0x000000ffffc37224 */ /* 0x000fe200078e00f1 */
[----:B------:R-:W-:Y:S06]  /*aeb0*/  BRA `(.L_x_127) ;  /* 0xffffffc400307947 */ /* 0x000fec000383ffff */
.L_x_128:
        /* <DEDUP_REMOVED lines=12> */
.L_x_2052:


//--------------------- .text._ZN17fastertransformer19segmented_topp_impl27segmented_top_p_single_passINS0_28Segmented_topk_kernel_paramsI6__halfiLi256ELi1EEELi128EEEvNS0_20TopKPerSegmentParamsE --------------------------
	.section	.text._ZN17fastertransformer19segmented_topp_impl27segmented_top_p_single_passINS0_28Segmented_topk_kernel_paramsI6__halfiLi256ELi1EEELi128EEEvNS0_20TopKPerSegmentParamsE,"ax",@progbits
	.align	128
        .global         _ZN17fastertransformer19segmented_topp_impl27segmented_top_p_single_passINS0_28Segmented_topk_kernel_paramsI6__halfiLi256ELi1EEELi128EEEvNS0_20TopKPerSegmentParamsE
        .type           _ZN17fastertransformer19segmented_topp_impl27segmented_top_p_single_passINS0_28Segmented_topk_kernel_paramsI6__halfiLi256ELi1EEELi128EEEvNS0_20TopKPerSegmentParamsE,@function
        .size           _ZN17fastertransformer19segmented_topp_impl27segmented_top_p_single_passINS0_28Segmented_topk_kernel_paramsI6__halfiLi256ELi1EEELi128EEEvNS0_20TopKPerSegmentParamsE,(.L_x_2053 - _ZN17fastertransformer19segmented_topp_impl27segmented_top_p_single_passINS0_28Segmented_topk_kernel_paramsI6__halfiLi256ELi1EEELi128EEEvNS0_20TopKPerSegmentParamsE)
        .other          _ZN17fastertransformer19segmented_topp_impl27segmented_top_p_single_passINS0_28Segmented_topk_kernel_paramsI6__halfiLi256ELi1EEELi128EEEvNS0_20TopKPerSegmentParamsE,@"STO_CUDA_ENTRY STV_DEFAULT"
_ZN17fastertransformer19segmented_topp_impl27segmented_top_p_single_passINS0_28Segmented_topk_kernel_paramsI6__halfiLi256ELi1EEELi128EEEvNS0_20TopKPerSegmentParamsE:
.text._ZN17fastertransformer19segmented_topp_impl27segmented_top_p_single_passINS0_28Segmented_topk_kernel_paramsI6__halfiLi256ELi1EEELi128EEEvNS0_20TopKPerSegmentParamsE:
        /* <DEDUP_REMOVED lines=9> */
[----:B------:R-:W-:-:S13]  /*0090*/  R2UR UR8, R0 ;  /* 0x00000000000872ca */ /* 0x000fda00000e0000 */
[----:B------:R-:W-:Y:S02]  /*00a0*/  IMAD.U32 R7, RZ, RZ, UR8 ;  /* 0x00000008ff077e24 */ /* 0x000fe4000f8e00ff */
[----:B------:R-:W-:Y:S02]  /*00b0*/  IMAD.U32 R9, RZ, RZ, UR8 ;  /* 0x00000008ff097e24 */ /* 0x000fe4000f8e00ff */
[----:B0-----:R-:W-:-:S04]  /*00c0*/  IMAD.WIDE.U32 R2, R7, 0x4, R2 ;  /* 0x0000000407027825 */ /* 0x001fc800078e0002 */
[----:B---3--:R-:W-:Y:S02]  /*00d0*/  IMAD.WIDE.U32 R4, R9, 0x4, R4 ;  /* 0x0000000409047825 */ /* 0x008fe400078e0004 */
[----:B--2---:R-:W2:Y:S04]  /*00e0*/  LDG.E R2, desc[UR10][R2.64] ;  /* 0x0000000a02027981 */ /* 0x004ea8000c1e1900 */
[----:B------:R-:W2:Y:S02]  /*00f0*/  LDG.E R5, desc[UR10][R4.64] ;  /* 0x0000000a04057981 */ /* 0x000ea4000c1e1900 */
[----:B--2---:R-:W-:-:S13]  /*0100*/  ISETP.NE.AND P0, PT, R2, R5, PT ;  /* 0x000000050200720c */ /* 0x004fda0003f05270 */
[----:B------:R-:W-:Y:S05]  /*0110*/  @P0 BRA `(.L_x_129) ;  /* 0x00000000002c0947 */ /* 0x000fea0003800000 */
[----:B------:R-:W0:Y:S02]  /*0120*/  S2R R0, SR_TID.X ;  /* 0x0000000000007919 */ /* 0x000e240000002100 */
[----:B0-----:R-:W-:-:S13]  /*0130*/  ISETP.NE.AND P0, PT, R0, RZ, PT ;  /* 0x000000ff0000720c */ /* 0x001fda0003f05270 */
[----:B------:R-:W-:Y:S05]  /*0140*/  @P0 EXIT ;  /* 0x000000000000094d */ /* 0x000fea0003800000 */
[----:B------:R-:W0:Y:S01]  /*0150*/  LDC.64 R2, c[0x0][0x3a0] ;  /* 0x0000e800ff027b82 */ /* 0x000e220000000a00 */
[----:B------:R-:W-:Y:S02]  /*0160*/  IMAD.U32 R9, RZ, RZ, UR8 ;  /* 0x00000008ff097e24 */ /* 0x000fe4000f8e00ff */
[----:B------:R-:W-:-:S05]  /*0170*/  IMAD.MOV.U32 R7, RZ, RZ, 0x1 ;  /* 0x00000001ff077424 */ /* 0x000fca00078e00ff */
[----:B------:R-:W1:Y:S01]  /*0180*/  LDC.64 R4, c[0x0][0x3a8] ;  /* 0x0000ea00ff047b82 */ /* 0x000e620000000a00 */
[----:B0-----:R-:W-:-:S05]  /*0190*/  IMAD.WIDE.U32 R2, R9, 0x4, R2 ;  /* 0x0000000409027825 */ /* 0x001fca00078e0002 */
[----:B------:R-:W-:Y:S04]  /*01a0*/  STG.E desc[UR10][R2.64], R7 ;  /* 0x0000000702007986 */ /* 0x000fe8000c10190a */
[----:B-1----:R-:W-:Y:S01]  /*01b0*/  REDG.E.MAX.S32.STRONG.GPU desc[UR10][R4.64], R7 ;  /* 0x000000070400798e */ /* 0x002fe2000d12e30a */
[----:B------:R-:W-:Y:S05]  /*01c0*/  EXIT ;  /* 0x000000000000794d */ /* 0x000fea0003800000 */
.L_x_129:
[----:B------:R-:W0:Y:S01]  /*01d0*/  LDC.64 R8, c[0x0][0x3c8] ;  /* 0x0000f200ff087b82 */ /* 0x000e220000000a00 */
[----:B------:R-:W1:Y:S01]  /*01e0*/  LDCU.64 UR4, c[0x0][0x380] ;  /* 0x00007000ff0477ac */ /* 0x000e620008000a00 */
[----:B------:R-:W-:Y:S02]  /*01f0*/  PRMT R6, RZ, 0x7610, R6 ;  /* 0x00007610ff067816 */ /* 0x000fe40000000006 */
[----:B------:R-:W-:Y:S01]  /*0200*/  PRMT R10, RZ, 0x7610, R10 ;  /* 0x00007610ff0a7816 */ /* 0x000fe2000000000a */
[----:B------:R-:W2:Y:S01]  /*0210*/  LDCU.64 UR6, c[0x0][0x380] ;  /* 0x00007000ff0677ac */ /* 0x000ea20008000a00 */
        /* <DEDUP_REMOVED lines=10> */
[----:B------:R-:W-:Y:S02]  /*02c0*/  PRMT R20, RZ, 0x7610, R20 ;  /* 0x00007610ff147816 */ /* 0x000fe40000000014 */
        /* <DEDUP_REMOVED lines=20> */
[----:B------:R0:W3:Y:S01]  /*0410*/  F2I.FTZ.U32.TRUNC.NTZ R3, R2 ;  /* 0x0000000200037305 */ /* 0x0000e2000021f000 */
        /* <DEDUP_REMOVED lines=8> */
[----:B---3--:R-:W-:Y:S01]  /*04a0*/  IMAD.MOV R4, RZ, RZ, -R3 ;  /* 0x000000ffff047224 */ /* 0x008fe200078e0a03 */
[----:B------:R-:W-:Y:S02]  /*04b0*/  PRMT R45, RZ, 0x7610, R45 ;  /* 0x00007610ff2d7816 */ /* 0x000fe4000000002d */
[----:B------:R-:W-:Y:S01]  /*04c0*/  PRMT R46, RZ, 0x7610, R46 ;  /* 0x00007610ff2e7816 */ /* 0x000fe2000000002e */
[----:B------:R-:W-:Y:S01]  /*04d0*/  IMAD R7, R4, R5, RZ ;  /* 0x0000000504077224 */ /* 0x000fe200078e02ff */
[----:B------:R-:W-:Y:S02]  /*04e0*/  IABS R4, R8 ;  /* 0x0000000800047213 */ /* 0x000fe40000000000 */
[----:B------:R-:W-:Y:S01]  /*04f0*/  PRMT R47, RZ, 0x7610, R47 ;  /* 0x00007610ff2f7816 */ /* 0x000fe2000000002f */
[----:B------:R-:W-:Y:S01]  /*0500*/  IMAD.HI.U32 R3, R3, R7, R2 ;  /* 0x0000000703037227 */ /* 0x000fe200078e0002 */
[----:B------:R-:W-:-:S02]  /*0510*/  PRMT R2, RZ, 0x7610, R2 ;  /* 0x00007610ff027816 */ /* 0x000fc40000000002 */
[----:B------:R-:W-:Y:S02]  /*0520*/  PRMT R7, RZ, 0x7610, R7 ;  /* 0x00007610ff077816 */ /* 0x000fe40000000007 */
[----:B------:R-:W-:Y:S01]  /*0530*/  PRMT R48, RZ, 0x7610, R48 ;  /* 0x00007610ff307816 */ /* 0x000fe20000000030 */
[----:B------:R-:W-:Y:S01]  /*0540*/  IMAD.HI.U32 R3, R3, R4, RZ ;  /* 0x0000000403037227 */ /* 0x000fe200078e00ff */
[----:B------:R-:W-:Y:S02]  /*0550*/  PRMT R49, RZ, 0x7610, R49 ;  /* 0x00007610ff317816 */ /* 0x000fe40000000031 */
[----:B------:R-:W-:Y:S01]  /*0560*/  PRMT R50, RZ, 0x7610, R50 ;  /* 0x00007610ff327816 */ /* 0x000fe20000000032 */
[----:B------:R-:W-:Y:S01]  /*0570*/  IMAD.MOV R0, RZ, RZ, -R3 ;  /* 0x000000ffff007224 */ /* 0x000fe200078e0a03 */
[----:B------:R-:W-:Y:S02]  /*0580*/  PRMT R51, RZ, 0x7610, R51 ;  /* 0x00007610ff337816 */ /* 0x000fe40000000033 */
[----:B------:R-:W-:Y:S01]  /*0590*/  PRMT R52, RZ, 0x7610, R52 ;  /* 0x00007610ff347816 */ /* 0x000fe20000000034 */
[--C-:B------:R-:W-:Y:S01]  /*05a0*/  IMAD R0, R5, R0, R4.reuse ;  /* 0x0000000005007224 */ /* 0x100fe200078e0204 */
[----:B------:R-:W-:-:S02]  /*05b0*/  PRMT R4, RZ, 0x7610, R4 ;  /* 0x00007610ff047816 */ /* 0x000fc40000000004 */
[----:B------:R-:W-:Y:S02]  /*05c0*/  PRMT R53, RZ, 0x7610, R53 ;  /* 0x00007610ff357816 */ /* 0x000fe40000000035 */
[----:B------:R-:W-:Y:S02]  /*05d0*/  ISETP.GT.U32.AND P1, PT, R5, R0, PT ;  /* 0x000000000500720c */ /* 0x000fe40003f24070 */
[----:B------:R-:W-:Y:S02]  /*05e0*/  PRMT R54, RZ, 0x7610, R54 ;  /* 0x00007610ff367816 */ /* 0x000fe40000000036 */
[----:B------:R-:W-:Y:S02]  /*05f0*/  PRMT R55, RZ, 0x7610, R55 ;  /* 0x00007610ff377816 */ /* 0x000fe40000000037 */
[----:B------:R-:W-:Y:S02]  /*0600*/  PRMT R56, RZ, 0x7610, R56 ;  /* 0x00007610ff387816 */ /* 0x000fe40000000038 */
[----:B------:R-:W-:-:S02]  /*0610*/  PRMT R57, RZ, 0x7610, R57 ;  /* 0x00007610ff397816 */ /* 0x000fc40000000039 */
[----:B------:R-:W-:Y:S02]  /*0620*/  PRMT R58, RZ, 0x7610, R58 ;  /* 0x00007610ff3a7816 */ /* 0x000fe4000000003a */
[----:B------:R-:W-:Y:S01]  /*0630*/  PRMT R59, RZ, 0x7610, R59 ;  /* 0x00007610ff3b7816 */ /* 0x000fe2000000003b */
[----:B------:R-:W-:Y:S02]  /*0640*/  @!P1 IMAD.IADD R0, R0, 0x1, -R5 ;  /* 0x0000000100009824 */ /* 0x000fe400078e0a05 */
[----:B------:R-:W-:Y:S01]  /*0650*/  @!P1 VIADD R3, R3, 0x1 ;  /* 0x0000000103039836 */ /* 0x000fe20000000000 */
[----:B------:R-:W-:Y:S02]  /*0660*/  ISETP.NE.AND P1, PT, R9, RZ, PT ;  /* 0x000000ff0900720c */ /* 0x000fe40003f25270 */
[----:B------:R-:W-:Y:S02]  /*0670*/  ISETP.GE.U32.AND P0, PT, R0, R5, PT ;  /* 0x000000050000720c */ /* 0x000fe40003f06070 */
[----:B------:R-:W-:-:S02]  /*0680*/  LOP3.LUT R0, R8, R9, RZ, 0x3c, !PT ;  /* 0x0000000908007212 */ /* 0x000fc400078e3cff */
[----:B------:R-:W-:Y:S02]  /*0690*/  PRMT R5, RZ, 0x7610, R5 ;  /* 0x00007610ff057816 */ /* 0x000fe40000000005 */
[----:B------:R-:W-:Y:S02]  /*06a0*/  ISETP.GE.AND P2, PT, R0, RZ, PT ;  /* 0x000000ff0000720c */ /* 0x000fe40003f46270 */
[----:B------:R-:W0:Y:S01]  /*06b0*/  S2R R0, SR_TID.X ;  /* 0x0000000000007919 */ /* 0x000e220000002100 */
[----:B------:R-:W-:Y:S02]  /*06c0*/  PRMT R8, RZ, 0x7610, R8 ;  /* 0x00007610ff087816 */ /* 0x000fe40000000008 */
[----:B------:R-:W-:Y:S02]  /*06d0*/  @!P1 LOP3.LUT R9, RZ, R9, RZ, 0x33, !PT ;  /* 0x00000009ff099212 */ /* 0x000fe400078e33ff */
[----:B------:R-:W-:-:S06]  /*06e0*/  @P0 VIADD R3, R3, 0x1 ;  /* 0x0000000103030836 */ /* 0x000fcc0000000000 */
[----:B------:R-:W-:-:S05]  /*06f0*/  @!P2 IMAD.MOV R3, RZ, RZ, -R3 ;  /* 0x000000ffff03a224 */ /* 0x000fca00078e0a03 */
[----:B------:R-:W-:Y:S02]  /*0700*/  R2UR UR12, R3 ;  /* 0x00000000030c72ca */ /* 0x000fe400000e0000 */
[----:B------:R-:W-:Y:S02]  /*0710*/  @!P1 R2UR UR12, R9 ;  /* 0x00000000090c92ca */ /* 0x000fe400000e0000 */
[----:B------:R-:W-:Y:S02]  /*0720*/  PRMT R3, RZ, 0x7610, R3 ;  /* 0x00007610ff037816 */ /* 0x000fe40000000003 */
[----:B------:R-:W-:-:S09]  /*0730*/  PRMT R9, RZ, 0x7610, R9 ;  /* 0x00007610ff097816 */ /* 0x000fd20000000009 */
[----:B------:R-:W-:Y:S01]  /*0740*/  UIMAD UR13, UR8, UR12, URZ ;  /* 0x0000000c080d72a4 */ /* 0x000fe2000f8e02ff */
[----:B0-----:R-:W-:-:S03]  /*0750*/  IMAD.SHL.U32 R85, R0, 0x80, RZ ;  /* 0x0000008000557824 */ /* 0x001fc600078e00ff */
[----:B-1----:R-:W-:Y:S01]  /*0760*/  UIMAD.WIDE UR4, UR13, 0x2, UR4 ;  /* 0x000000020d0478a5 */ /* 0x002fe2000f8e0204 */
[C---:B------:R-:W-:Y:S01]  /*0770*/  VIADD R227, R85.reuse, 0x1 ;  /* 0x0000000155e37836 */ /* 0x040fe20000000000 */
[C---:B------:R-:W-:Y:S01]  /*0780*/  ISETP.GE.AND P6, PT, R85.reuse, UR12, PT ;  /* 0x0000000c55007c0c */ /* 0x040fe2000bfc6270 */
[C---:B------:R-:W-:Y:S02]  /*0790*/  VIADD R225, R85.reuse, 0x2 ;  /* 0x0000000255e17836 */ /* 0x040fe40000000000 */
[----:B------:R-:W-:Y:S01]  /*07a0*/  VIADD R221, R85, 0x3 ;  /* 0x0000000355dd7836 */ /* 0x000fe20000000000 */
[----:B------:R-:W-:Y:S01]  /*07b0*/  ISETP.GE.AND P5, PT, R227, UR12, PT ;  /* 0x0000000ce3007c0c */ /* 0x000fe2000bfa6270 */
[----:B------:R-:W-:Y:S01]  /*07c0*/  IMAD.U32 R64, RZ, RZ, UR4 ;  /* 0x00000004ff407e24 */ /* 0x000fe2000f8e00ff */
[----:B------:R-:W-:Y:S01]  /*07d0*/  ISETP.GE.AND P3, PT, R225, UR12, PT ;  /* 0x0000000ce1007c0c */ /* 0x000fe2000bf66270 */
[----:B------:R-:W-:Y:S01]  /*07e0*/  IMAD.U32 R65, RZ, RZ, UR5 ;  /* 0x00000005ff417e24 */ /* 0x000fe2000f8e00ff */
[----:B------:R-:W-:Y:S01]  /*07f0*/  ISETP.GE.AND P2, PT, R221, UR12, PT ;  /* 0x0000000cdd007c0c */ /* 0x000fe2000bf46270 */
[----:B------:R-:W-:-:S02]  /*0800*/  VIADD R219, R85, 0x4 ;  /* 0x0000000455db7836 */ /* 0x000fc40000000000 */
[----:B------:R-:W-:-:S03]  /*0810*/  IMAD.WIDE.U32 R64, R85, 0x2, R64 ;  /* 0x0000000255407825 */ /* 0x000fc600078e0040 */
[----:B------:R-:W-:Y:S01]  /*0820*/  ISETP.GE.AND P1, PT, R219, UR12, PT ;  /* 0x0000000cdb007c0c */ /* 0x000fe2000bf26270 */
[C---:B------:R-:W-:Y:S01]  /*0830*/  VIADD R217, R85.reuse, 0x5 ;  /* 0x0000000555d97836 */ /* 0x040fe20000000000 */
[----:B------:R-:W5:Y:S01]  /*0840*/  @!P6 LDG.E.U16 R2, desc[UR10][R64.64] ;  /* 0x0000000a4002e981 */ /* 0x000f62000c1e1500 */
[C---:B------:R-:W-:Y:S02]  /*0850*/  VIADD R213, R85.reuse, 0x6 ;  /* 0x0000000655d57836 */ /* 0x040fe40000000000 */
[----:B------:R-:W-:Y:S01]  /*0860*/  VIADD R211, R85, 0x7 ;  /* 0x0000000755d37836 */ /* 0x000fe20000000000 */
[----:B------:R-:W-:Y:S01]  /*0870*/  ISETP.GE.AND P0, PT, R217, UR12, PT ;  /* 0x0000000cd9007c0c */ /* 0x000fe2000bf06270 */
[----:B------:R-:W-:Y:S01]  /*0880*/  VIADD R209, R85, 0x8 ;  /* 0x0000000855d17836 */ /* 0x000fe20000000000 */
[----:B------:R-:W-:Y:S01]  /*0890*/  ISETP.GE.AND P4, PT, R213, UR12, PT ;  /* 0x0000000cd5007c0c */ /* 0x000fe2000bf86270 */
[----:B------:R-:W-:Y:S01]  /*08a0*/  VIADD R205, R85, 0x9 ;  /* 0x0000000955cd7836 */ /* 0x000fe20000000000 */
[----:B------:R-:W-:Y:S01]  /*08b0*/  ISETP.GE.AND P6, PT, R211, UR12, PT ;  /* 0x0000000cd3007c0c */ /* 0x000fe2000bfc6270 */
[C---:B------:R-:W-:Y:S01]  /*08c0*/  VIADD R203, R85.reuse, 0xa ;  /* 0x0000000a55cb7836 */ /* 0x040fe20000000000 */
[----:B------:R-:W5:Y:S01]  /*08d0*/  @!P5 LDG.E.U16 R3, desc[UR10][R64.64+0x2] ;  /* 0x0000020a4003d981 */ /* 0x000f62000c1e1500 */
[----:B------:R-:W-:-:S02]  /*08e0*/  VIADD R199, R85, 0xb ;  /* 0x0000000b55c77836 */ /* 0x000fc40000000000 */
[C---:B------:R-:W-:Y:S01]  /*08f0*/  VIADD R195, R85.reuse, 0xc ;  /* 0x0000000c55c37836 */ /* 0x040fe20000000000 */
[----:B------:R-:W5:Y:S01]  /*0900*/  @!P3 LDG.E.U16 R4, desc[UR10][R64.64+0x4] ;  /* 0x0000040a4004b981 */ /* 0x000f62000c1e1500 */
[C---:B------:R-:W-:Y:S02]  /*0910*/  VIADD R193, R85.reuse, 0xd ;  /* 0x0000000d55c17836 */ /* 0x040fe40000000000 */
[----:B------:R-:W-:Y:S01]  /*0920*/  VIADD R191, R85, 0xe ;  /* 0x0000000e55bf7836 */ /* 0x000fe20000000000 */
[----:B------:R-:W5:Y:S01]  /*0930*/  @!P2 LDG.E.U16 R5, desc[UR10][R64.64+0x6] ;  /* 0x0000060a4005a981 */ /* 0x000f62000c1e1500 */
[----:B------:R-:W-:Y:S01]  /*0940*/  ISETP.GE.AND P5, PT, R209, UR12, PT ;  /* 0x0000000cd1007c0c */ /* 0x000fe2000bfa6270 */
[----:B------:R-:W-:Y:S01]  /*0950*/  VIADD R189, R85, 0xf ;  /* 0x0000000f55bd7836 */ /* 0x000fe20000000000 */
[----:B------:R-:W-:Y:S01]  /*0960*/  ISETP.GE.AND P3, PT, R205, UR12, PT ;  /* 0x0000000ccd007c0c */ /* 0x000fe2000bf66270 */
[----:B------:R-:W5:Y:S01]  /*0970*/  @!P1 LDG.E.U16 R6, desc[UR10][R64.64+0x8] ;  /* 0x0000080a40069981 */ /* 0x000f62000c1e1500 */
[----:B------:R-:W-:Y:S01]  /*0980*/  ISETP.GE.AND P2, PT, R203, UR12, PT ;  /* 0x0000000ccb007c0c */ /* 0x000fe2000bf46270 */
[----:B------:R-:W-:Y:S01]  /*0990*/  VIADD R187, R85, 0x10 ;  /* 0x0000001055bb7836 */ /* 0x000fe20000000000 */
[----:B------:R-:W-:Y:S01]  /*09a0*/  ISETP.GE.AND P1, PT, R199, UR12, PT ;  /* 0x0000000cc7007c0c */ /* 0x000fe2000bf26270 */
[----:B------:R-:W5:Y:S01]  /*09b0*/  @!P0 LDG.E.U16 R7, desc[UR10][R64.64+0xa] ;  /* 0x00000a0a40078981 */ /* 0x000f62000c1e1500 */
[----:B------:R-:W-:Y:S01]  /*09c0*/  ISETP.GE.AND P0, PT, R195, UR12, PT ;  /* 0x0000000cc3007c0c */ /* 0x000fe2000bf06270 */
[----:B------:R-:W-:-:S02]  /*09d0*/  VIADD R185, R85, 0x11 ;  /* 0x0000001155b97836 */ /* 0x000fc40000000000 */
[----:B------:R-:W5:Y:S01]  /*09e0*/  @!P4 LDG.E.U16 R8, desc[UR10][R64.64+0xc] ;  /* 0x00000c0a4008c981 */ /* 0x000f62000c1e1500 */
[----:B------:R-:W-:Y:S01]  /*09f0*/  ISETP.GE.AND P4, PT, R193, UR12, PT ;  /* 0x0000000cc1007c0c */ /* 0x000fe2000bf86270 */
[----:B------:R-:W-:Y:S02]  /*0a00*/  VIADD R183, R85, 0x12 ;  /* 0x0000001255b77836 */ /* 0x000fe40000000000 */
[----:B------:R-:W5:Y:S01]  /*0a10*/  @!P6 LDG.E.U16 R9, desc[UR10][R64.64+0xe] ;  /* 0x00000e0a4009e981 */ /* 0x000f62000c1e1500 */
[----:B------:R-:W-:Y:S01]  /*0a20*/  ISETP.GE.AND P6, PT, R191, UR12, PT ;  /* 0x0000000cbf007c0c */ /* 0x000fe2000bfc6270 */
[C---:B------:R-:W-:Y:S02]  /*0a30*/  VIADD R181, R85.reuse, 0x13 ;  /* 0x0000001355b57836 */ /* 0x040fe40000000000 */
[C---:B------:R-:W-:Y:S01]  /*0a40*/  VIADD R179, R85.reuse, 0x14 ;  /* 0x0000001455b37836 */ /* 0x040fe20000000000 */
[----:B------:R-:W5:Y:S01]  /*0a50*/  @!P5 LDG.E.U16 R10, desc[UR10][R64.64+0x10] ;  /* 0x0000100a400ad981 */ /* 0x000f62000c1e1500 */
[----:B------:R-:W-:Y:S01]  /*0a60*/  VIADD R177, R85, 0x15 ;  /* 0x0000001555b17836 */ /* 0x000fe20000000000 */
[----:B------:R-:W-:Y:S01]  /*0a70*/  ISETP.GE.AND P5, PT, R189, UR12, PT ;  /* 0x0000000cbd007c0c */ /* 0x000fe2000bfa6270 */
[----:B------:R-:W-:Y:S01]  /*0a80*/  VIADD R175, R85, 0x16 ;  /* 0x0000001655af7836 */ /* 0x000fe20000000000 */
        /* <DEDUP_REMOVED lines=8> */
[----:B------:R-:W-:Y:S02]  /*0b10*/  VIADD R87, R85, 0x19 ;  /* 0x0000001955577836 */ /* 0x000fe40000000000 */
        /* <DEDUP_REMOVED lines=92> */
[----:B------:R-:W-:Y:S01]  /*10e0*/  VIADD R149, R85, 0x38 ;  /* 0x0000003855957836 */ /* 0x000fe20000000000 */
[----:B------:R-:W0:Y:S01]  /*10f0*/  S2UR UR5, SR_CgaCtaId ;  /* 0x00000000000579c3 */ /* 0x000e220000008800 */
        /* <DEDUP_REMOVED lines=22> */
[----:B------:R-:W-:-:S03]  /*1260*/  ISETP.GE.AND P5, PT, R151, UR12, PT ;  /* 0x0000000c97007c0c */ /* 0x000fc6000bfa6270 */
        /* <DEDUP_REMOVED lines=11> */
[----:B------:R-:W-:Y:S01]  /*1320*/  ISETP.GE.AND P6, PT, R163, UR12, PT ;  /* 0x0000000ca3007c0c */ /* 0x000fe2000bfc6270 */
[----:B------:R-:W-:Y:S01]  /*1330*/  UMOV UR4, 0x400 ;  /* 0x0000040000047882 */ /* 0x000fe20000000000 */
[----:B--2---:R-:W-:Y:S01]  /*1340*/  ULEA UR6, UP0, UR13, UR6, 0x1 ;  /* 0x000000060d067291 */ /* 0x004fe2000f8008ff */
[----:B------:R-:W-:Y:S01]  /*1350*/  PRMT R60, RZ, 0x7610, R60 ;  /* 0x00007610ff3c7816 */ /* 0x000fe2000000003c */
[----:B------:R-:W-:Y:S01]  /*1360*/  UIADD3 UR4, UPT, UPT, UR4, 0x4b0, URZ ;  /* 0x000004b004047890 */ /* 0x000fe2000fffe0ff */
[----:B------:R-:W-:Y:S02]  /*1370*/  PRMT R61, RZ, 0x7610, R61 ;  /* 0x00007610ff3d7816 */ /* 0x000fe4000000003d */
[----:B------:R-:W-:Y:S01]  /*1380*/  PRMT R62, RZ, 0x7610, R62 ;  /* 0x00007610ff3e7816 */ /* 0x000fe2000000003e */
[----:B0-----:R-:W-:Y:S01]  /*1390*/  ULEA UR4, UR5, UR4, 0x18 ;  /* 0x0000000405047291 */ /* 0x001fe2000f8ec0ff */
[----:B------:R-:W-:-:S02]  /*13a0*/  PRMT R63, RZ, 0x7610, R63 ;  /* 0x00007610ff3f7816 */ /* 0x000fc4000000003f */
[----:B------:R-:W-:Y:S02]  /*13b0*/  PRMT R68, RZ, 0x7610, R68 ;  /* 0x00007610ff447816 */ /* 0x000fe40000000044 */
[----:B------:R-:W-:Y:S01]  /*13c0*/  PRMT R69, RZ, 0x7610, R69 ;  /* 0x00007610ff457816 */ /* 0x000fe20000000045 */
[----:B------:R-:W-:Y:S01]  /*13d0*/  USHF.R.S32.HI UR14, URZ, 0x1f, UR13 ;  /* 0x0000001fff0e7899 */ /* 0x000fe2000801140d */
[----:B------:R-:W-:Y:S01]  /*13e0*/  IMAD.U32 R66, RZ, RZ, UR6 ;  /* 0x00000006ff427e24 */ /* 0x000fe2000f8e00ff */
[----:B------:R-:W-:Y:S01]  /*13f0*/  LOP3.LUT R70, R0, 0x1f, RZ, 0xc0, !PT ;  /* 0x0000001f00467812 */ /* 0x000fe200078ec0ff */
[----:B------:R-:W5:Y:S01]  /*1400*/  @!P5 LDG.E.U16 R59, desc[UR10][R64.64+0x72] ;  /* 0x0000720a403bd981 */ /* 0x000f62000c1e1500 */
[----:B------:R-:W-:Y:S01]  /*1410*/  ULEA.HI.X UR5, UR13, UR7, UR14, 0x1, UP0 ;  /* 0x000000070d057291 */ /* 0x000fe200080f0c0e */
[----:B------:R-:W-:Y:S02]  /*1420*/  SHF.R.U32.HI R75, RZ, 0x5, R0 ;  /* 0x00000005ff4b7819 */ /* 0x000fe40000011600 */
[----:B------:R-:W5:Y:S04]  /*1430*/  @!P3 LDG.E.U16 R60, desc[UR10][R64.64+0x74] ;  /* 0x0000740a403cb981 */ /* 0x000f68000c1e1500 */
[----:B------:R-:W5:Y:S04]  /*1440*/  @!P2 LDG.E.U16 R61, desc[UR10][R64.64+0x76] ;  /* 0x0000760a403da981 */ /* 0x000f68000c1e1500 */
[----:B------:R-:W5:Y:S04]  /*1450*/  @!P1 LDG.E.U16 R62, desc[UR10][R64.64+0x78] ;  /* 0x0000780a403e9981 */ /* 0x000f68000c1e1500 */
[----:B------:R-:W5:Y:S01]  /*1460*/  @!P0 LDG.E.U16 R63, desc[UR10][R64.64+0x7a] ;  /* 0x00007a0a403f8981 */ /* 0x000f62000c1e1500 */
[----:B------:R-:W-:-:S03]  /*1470*/  IADD3 R66, P0, PT, R66, 0x80, RZ ;  /* 0x0000008042427810 */ /* 0x000fc60007f1e0ff */
[----:B------:R-:W5:Y:S04]  /*1480*/  @!P4 LDG.E.U16 R68, desc[UR10][R64.64+0x7c] ;  /* 0x00007c0a4044c981 */ /* 0x000f68000c1e1500 */
[----:B------:R0:W5:Y:S01]  /*1490*/  @!P6 LDG.E.U16 R69, desc[UR10][R64.64+0x7e] ;  /* 0x00007e0a4045e981 */ /* 0x000162000c1e1500 */
[----:B------:R-:W-:Y:S01]  /*14a0*/  BSSY.RECONVERGENT B0, `(.L_x_130) ;  /* 0x000001c000007945 */ /* 0x000fe20003800200 */
[C---:B------:R-:W-:Y:S01]  /*14b0*/  LOP3.LUT R71, R70.reuse, 0x40, RZ, 0xfc, !PT ;  /* 0x0000004046477812 */ /* 0x040fe200078efcff */
[----:B------:R-:W-:Y:S02]  /*14c0*/  IMAD.MOV.U32 R73, RZ, RZ, R75 ;  /* 0x000000ffff497224 */ /* 0x000fe400078e004b */
[----:B------:R-:W-:Y:S01]  /*14d0*/  IMAD.X R67, RZ, RZ, UR5, P0 ;  /* 0x00000005ff437e24 */ /* 0x000fe200080e06ff */
[----:B0-----:R-:W-:-:S05]  /*14e0*/  LEA R64, R70, UR4, 0x9 ;  /* 0x0000000446407c11 */ /* 0x001fca000f8e48ff */
[----:B------:R-:W-:-:S07]  /*14f0*/  VIADD R72, R64, 0x6000 ;  /* 0x0000600040487836 */ /* 0x000fce0000000000 */
.L_x_133:
[C---:B------:R-:W-:Y:S01]  /*1500*/  IMAD R77, R73.reuse, 0x80, R70 ;  /* 0x00000080494d7824 */ /* 0x040fe200078e0246 */
[----:B------:R-:W-:Y:S01]  /*1510*/  BSSY.RECONVERGENT B1, `(.L_x_131) ;  /* 0x0000013000017945 */ /* 0x000fe20003800200 */
[C---:B------:R-:W-:Y:S01]  /*1520*/  ISETP.GE.U32.AND P2, PT, R73.reuse, 0xf8, PT ;  /* 0x000000f84900780c */ /* 0x040fe20003f46070 */
[----:B------:R-:W-:Y:S02]  /*1530*/  IMAD R74, R73, 0x2, R72 ;  /* 0x00000002494a7824 */ /* 0x000fe400078e0248 */
[----:B------:R-:W-:-:S04]  /*1540*/  IMAD.WIDE.U32 R64, R77, 0x2, R66 ;  /* 0x000000024d407825 */ /* 0x000fc800078e0042 */
[----:B------:R-:W-:Y:S02]  /*1550*/  IMAD.MOV.U32 R76, RZ, RZ, R71 ;  /* 0x000000ffff4c7224 */ /* 0x000fe400078e0047 */
[----:B------:R-:W-:-:S07]  /*1560*/  VIADD R73, R73, 0x8 ;  /* 0x0000000849497836 */ /* 0x000fce0000000000 */
.L_x_132:
[----:B------:R-:W-:Y:S01]  /*1570*/  VIADD R78, R77, 0x40 ;  /* 0x000000404d4e7836 */ /* 0x000fe20000000000 */
[----:B------:R-:W-:-:S04]  /*1580*/  PRMT R79, RZ, 0x7610, R79 ;  /* 0x00007610ff4f7816 */ /* 0x000fc8000000004f */
[----:B------:R-:W-:-:S13]  /*1590*/  ISETP.GE.AND P0, PT, R78, UR12, PT ;  /* 0x0000000c4e007c0c */ /* 0x000fda000bf06270 */
[----:B------:R0:W2:Y:S01]  /*15a0*/  @!P0 LDG.E.U16 R79, desc[UR10][R64.64] ;  /* 0x0000000a404f8981 */ /* 0x0000a2000c1e1500 */
[C---:B------:R-:W-:Y:S02]  /*15b0*/  VIADD R78, R76.reuse, 0xffffffc0 ;  /* 0xffffffc04c4e7836 */ /* 0x040fe40000000000 */
[----:B------:R-:W-:Y:S02]  /*15c0*/  VIADD R76, R76, 0x20 ;  /* 0x000000204c4c7836 */ /* 0x000fe40000000000 */
[----:B------:R-:W-:Y:S01]  /*15d0*/  VIADD R77, R77, 0x20 ;  /* 0x000000204d4d7836 */ /* 0x000fe20000000000 */
[----:B------:R-:W-:Y:S02]  /*15e0*/  ISETP.GE.U32.AND P0, PT, R78, 0x20, PT ;  /* 0x000000204e00780c */ /* 0x000fe40003f06070 */
[----:B0-----:R-:W-:-:S05]  /*15f0*/  IADD3 R64, P1, PT, R64, 0x40, RZ ;  /* 0x0000004040407810 */ /* 0x001fca0007f3e0ff */
[----:B------:R-:W-:Y:S01]  /*1600*/  IMAD.X R65, RZ, RZ, R65, P1 ;  /* 0x000000ffff417224 */ /* 0x000fe200008e0641 */
[----:B--2---:R0:W-:Y:S02]  /*1610*/  STS.U16 [R74], R79 ;  /* 0x0000004f4a007388 */ /* 0x0041e40000000400 */
[----:B0-----:R-:W-:-:S03]  /*1620*/  VIADD R74, R74, 0x4000 ;  /* 0x000040004a4a7836 */ /* 0x001fc60000000000 */
[----:B------:R-:W-:Y:S05]  /*1630*/  @!P0 BRA `(.L_x_132) ;  /* 0xfffffffc00cc8947 */ /* 0x000fea000383ffff */
[----:B------:R-:W-:Y:S05]  /*1640*/  BSYNC.RECONVERGENT B1 ;  /* 0x0000000000017941 */ /* 0x000fea0003800200 */
.L_x_131:
[----:B------:R-:W-:Y:S05]  /*1650*/  @!P2 BRA `(.L_x_133) ;  /* 0xfffffffc00a8a947 */ /* 0x000fea000383ffff */
[----:B------:R-:W-:Y:S05]  /*1660*/  BSYNC.RECONVERGENT B0 ;  /* 0x0000000000007941 */ /* 0x000fea0003800200 */
.L_x_130:
[----:B------:R-:W0:Y:S01]  /*1670*/  S2R R66, SR_CgaCtaId ;  /* 0x0000000000427919 */ /* 0x000e220000008800 */
[C---:B------:R-:W-:Y:S01]  /*1680*/  ISETP.NE.AND P0, PT, R0.reuse, RZ, PT ;  /* 0x000000ff0000720c */ /* 0x040fe20003f05270 */
[----:B------:R-:W-:Y:S01]  /*1690*/  IMAD.MOV.U32 R71, RZ, RZ, RZ ;  /* 0x000000ffff477224 */ /* 0x000fe200078e00ff */
[----:B------:R-:W-:Y:S01]  /*16a0*/  MOV R65, 0x400 ;  /* 0x0000040000417802 */ /* 0x000fe20000000f00 */
[----:B------:R-:W-:Y:S01]  /*16b0*/  IMAD.MOV.U32 R73, RZ, RZ, RZ ;  /* 0x000000ffff497224 */ /* 0x000fe200078e00ff */
[----:B------:R-:W-:Y:S01]  /*16c0*/  LEA R70, R0, UR4, 0x1 ;  /* 0x0000000400467c11 */ /* 0x000fe2000f8e08ff */
[----:B------:R-:W-:Y:S01]  /*16d0*/  IMAD.MOV.U32 R252, RZ, RZ, RZ ;  /* 0x000000fffffc7224 */ /* 0x000fe200078e00ff */
[----:B------:R-:W-:Y:S01]  /*16e0*/  PRMT R72, RZ, 0x7610, R72 ;  /* 0x00007610ff487816 */ /* 0x000fe20000000048 */
[----:B------:R-:W-:Y:S01]  /*16f0*/  IMAD.MOV.U32 R251, RZ, RZ, RZ ;  /* 0x000000fffffb7224 */ /* 0x000fe200078e00ff */
[----:B------:R-:W-:Y:S01]  /*1700*/  PRMT R74, RZ, 0x7610, R74 ;  /* 0x00007610ff4a7816 */ /* 0x000fe2000000004a */
[C---:B------:R-:W-:Y:S01]  /*1710*/  VIADD R247, R85.reuse, 0x75 ;  /* 0x0000007555f77836 */ /* 0x040fe20000000000 */
[----:B------:R-:W1:Y:S01]  /*1720*/  LDCU UR9, c[0x0][0x3d4] ;  /* 0x00007a80ff0977ac */ /* 0x000e620008000800 */
[----:B------:R-:W-:-:S02]  /*1730*/  VIADD R245, R85, 0x76 ;  /* 0x0000007655f57836 */ /* 0x000fc40000000000 */
[C---:B------:R-:W-:Y:S01]  /*1740*/  VIADD R243, R85.reuse, 0x77 ;  /* 0x0000007755f37836 */ /* 0x040fe20000000000 */
[----:B------:R-:W-:Y:S01]  /*1750*/  UMOV UR7, 0xd ;  /* 0x0000000d00077882 */ /* 0x000fe20000000000 */
[C---:B------:R-:W-:Y:S02]  /*1760*/  VIADD R241, R85.reuse, 0x78 ;  /* 0x0000007855f17836 */ /* 0x040fe40000000000 */
[C---:B------:R-:W-:Y:S02]  /*1770*/  VIADD R239, R85.reuse, 0x79 ;  /* 0x0000007955ef7836 */ /* 0x040fe40000000000 */
[C---:B------:R-:W-:Y:S02]  /*1780*/  VIADD R237, R85.reuse, 0x7a ;  /* 0x0000007a55ed7836 */ /* 0x040fe40000000000 */
[C---:B------:R-:W-:Y:S02]  /*1790*/  VIADD R235, R85.reuse, 0x7b ;  /* 0x0000007b55eb7836 */ /* 0x040fe40000000000 */
[----:B------:R-:W-:-:S02]  /*17a0*/  VIADD R233, R85, 0x7d ;  /* 0x0000007d55e97836 */ /* 0x000fc40000000000 */
[C---:B------:R-:W-:Y:S02]  /*17b0*/  VIADD R231, R85.reuse, 0x7e ;  /* 0x0000007e55e77836 */ /* 0x040fe40000000000 */
[----:B------:R-:W-:Y:S01]  /*17c0*/  VIADD R229, R85, 0x7f ;  /* 0x0000007f55e57836 */ /* 0x000fe20000000000 */
[----:B0-----:R-:W-:Y:S01]  /*17d0*/  @!P0 LEA R64, R66, R65, 0x18 ;  /* 0x0000004142408211 */ /* 0x001fe200078ec0ff */
[----:B------:R-:W-:-:S04]  /*17e0*/  VIADD R65, R65, 0x10 ;  /* 0x0000001041417836 */ /* 0x000fc80000000000 */
[----:B------:R0:W-:Y:S01]  /*17f0*/  @!P0 STS [R64], RZ ;  /* 0x000000ff40008388 */ /* 0x0001e20000000800 */
[----:B------:R-:W-:Y:S02]  /*1800*/  LEA R66, R66, R65, 0x18 ;  /* 0x0000004142427211 */ /* 0x000fe400078ec0ff */
[----:B------:R-:W-:-:S03]  /*1810*/  LEA.HI R65, R0, R0, RZ, 0x1d ;  /* 0x0000000000417211 */ /* 0x000fc600078fe8ff */
[----:B0-----:R-:W-:Y:S02]  /*1820*/  IMAD R64, R75, 0x4, R66 ;  /* 0x000000044b407824 */ /* 0x001fe400078e0242 */
[----:B------:R-:W-:-:S03]  /*1830*/  VIADD R66, R66, 0x10 ;  /* 0x0000001042427836 */ /* 0x000fc60000000000 */
[----:B------:R0:W-:Y:S01]  /*1840*/  STL [R1+0x8], R64 ;  /* 0x0000084001007387 */ /* 0x0001e20000100800 */
[--C-:B------:R-:W-:Y:S02]  /*1850*/  IMAD R75, R0, 0x24, R66.reuse ;  /* 0x00000024004b7824 */ /* 0x100fe400078e0242 */
[----:B0-----:R-:W-:-:S05]  /*1860*/  IMAD R64, R65, 0x4, R66 ;  /* 0x0000000441407824 */ /* 0x001fca00078e0242 */
[----:B-1----:R0:W-:Y:S02]  /*1870*/  STL [R1+0x4], R64 ;  /* 0x0000044001007387 */ /* 0x0021e40000100800 */
.L_x_144:
[----:B------:R-:W-:Y:S01]  /*1880*/  UMOV UR5, 0x1 ;  /* 0x0000000100057882 */ /* 0x000fe20000000000 */
[----:B------:R-:W-:Y:S01]  /*1890*/  BAR.SYNC.DEFER_BLOCKING 0x0 ;  /* 0x0000000000007b1d */ /* 0x000fe20000010000 */
[----:B------:R-:W-:-:S06]  /*18a0*/  USHF.L.U32 UR5, UR5, UR7, URZ ;  /* 0x0000000705057299 */ /* 0x000fcc00080006ff */
[----:B0-----:R-:W-:-:S04]  /*18b0*/  LOP3.LUT R64, R72, UR5, RZ, 0xfc, !PT ;  /* 0x0000000548407c12 */ /* 0x001fc8000f8efcff */
[----:B------:R-:W-:-:S13]  /*18c0*/  R2UR UR15, R64 ;  /* 0x00000000400f72ca */ /* 0x000fda00000e0000 */
[----:B-----5:R-:W-:Y:S01]  /*18d0*/  LOP3.LUT R64, R8, UR15, RZ, 0xc, !PT ;  /* 0x0000000f08407c12 */ /* 0x020fe2000f8e0cff */
[----:B------:R-:W-:Y:S01]  /*18e0*/  LDS.U16 R228, [R70+0x9000] ;  /* 0x0090000046e47984 */ /* 0x000fe20000000400 */
[----:B------:R-:W-:Y:S02]  /*18f0*/  LOP3.LUT R65, R10, UR15, RZ, 0xc, !PT ;  /* 0x0000000f0a417c12 */ /* 0x000fe4000f8e0cff */
[----:B------:R-:W-:Y:S01]  /*1900*/  PRMT R66, R64, 0x9910, RZ ;  /* 0x0000991040427816 */ /* 0x000fe200000000ff */
[----:B------:R-:W-:Y:S01]  /*1910*/  LDS.U16 R234, [R70+0x9400] ;  /* 0x0094000046ea7984 */ /* 0x000fe20000000400 */
[----:B------:R-:W-:Y:S02]  /*1920*/  LOP3.LUT R64, R9, UR15, RZ, 0xc, !PT ;  /* 0x0000000f09407c12 */ /* 0x000fe4000f8e0cff */
[----:B------:R-:W-:Y:S02]  /*1930*/  ISETP.NE.AND P2, PT, R66, RZ, PT ;  /* 0x000000ff4200720c */ /* 0x000fe40003f45270 */
[----:B------:R-:W-:-:S02]  /*1940*/  LOP3.LUT R66, R2, UR15, RZ, 0xc, !PT ;  /* 0x0000000f02427c12 */ /* 0x000fc4000f8e0cff */
[----:B------:R-:W-:Y:S02]  /*1950*/  PRMT R64, R64, 0x9910, RZ ;  /* 0x0000991040407816 */ /* 0x000fe400000000ff */
[----:B------:R-:W-:Y:S02]  /*1960*/  LOP3.LUT R67, R3, UR15, RZ, 0xc, !PT ;  /* 0x0000000f03437c12 */ /* 0x000fe4000f8e0cff */
[----:B------:R-:W-:Y:S01]  /*1970*/  PRMT R146, R66, 0x9910, RZ ;  /* 0x0000991042927816 */ /* 0x000fe200000000ff */
[----:B------:R-:W-:Y:S01]  /*1980*/  HADD2.F32 R66, -RZ, R3.H0_H0 ;  /* 0x20000003ff427230 */ /* 0x000fe20000004100 */
[----:B------:R-:W-:Y:S02]  /*1990*/  ISETP.NE.AND P3, PT, R64, RZ, PT ;  /* 0x000000ff4000720c */ /* 0x000fe40003f65270 */
[----:B------:R-:W-:Y:S02]  /*19a0*/  PRMT R65, R65, 0x9910, RZ ;  /* 0x0000991041417816 */ /* 0x000fe400000000ff */
[----:B------:R-:W-:-:S02]  /*19b0*/  LOP3.LUT R64, R11, UR15, RZ, 0xc, !PT ;  /* 0x0000000f0b407c12 */ /* 0x000fc4000f8e0cff */
[----:B------:R-:W-:Y:S02]  /*19c0*/  PRMT R84, R67, 0x9910, RZ ;  /* 0x0000991043547816 */ /* 0x000fe400000000ff */
[----:B------:R-:W-:Y:S02]  /*19d0*/  ISETP.NE.AND P0, PT, R146, RZ, PT ;  /* 0x000000ff9200720c */ /* 0x000fe40003f05270 */
[----:B------:R-:W-:Y:S01]  /*19e0*/  ISETP.NE.AND P6, PT, R65, RZ, PT ;  /* 0x000000ff4100720c */ /* 0x000fe20003fc5270 */
[----:B------:R-:W-:Y:S01]  /*19f0*/  HADD2.F32 R65, -RZ, R2.H0_H0 ;  /* 0x20000002ff417230 */ /* 0x000fe20000004100 */
[----:B------:R-:W-:Y:S02]  /*1a00*/  LOP3.LUT R67, R4, UR15, RZ, 0xc, !PT ;  /* 0x0000000f04437c12 */ /* 0x000fe4000f8e0cff */
[----:B------:R-:W-:Y:S02]  /*1a10*/  PRMT R76, R64, 0x9910, RZ ;  /* 0x00009910404c7816 */ /* 0x000fe400000000ff */
[----:B------:R-:W-:-:S02]  /*1a20*/  ISETP.NE.AND P5, PT, R84, RZ, PT ;  /* 0x000000ff5400720c */ /* 0x000fc40003fa5270 */
[----:B------:R-:W-:Y:S02]  /*1a30*/  FSEL R64, RZ, 1, P0 ;  /* 0x3f800000ff407808 */ /* 0x000fe40000000000 */
[----:B------:R-:W-:Y:S02]  /*1a40*/  PRMT R150, R67, 0x9910, RZ ;  /* 0x0000991043967816 */ /* 0x000fe400000000ff */
[----:B------:R-:W-:Y:S01]  /*1a50*/  FSEL R67, RZ, 1, P5 ;  /* 0x3f800000ff437808 */ /* 0x000fe20002800000 */
[----:B------:R-:W-:Y:S01]  /*1a60*/  FFMA.FTZ R64, R64, R65, RZ ;  /* 0x0000004140407223 */ /* 0x000fe200000100ff */
[----:B------:R-:W-:Y:S02]  /*1a70*/  LOP3.LUT R65, R12, UR15, RZ, 0xc, !PT ;  /* 0x0000000f0c417c12 */ /* 0x000fe4000f8e0cff */
[----:B------:R-:W-:Y:S01]  /*1a80*/  ISETP.NE.AND P4, PT, R150, RZ, PT ;  /* 0x000000ff9600720c */ /* 0x000fe20003f85270 */
[----:B------:R-:W-:Y:S01]  /*1a90*/  FFMA.FTZ R64, R67, R66, R64 ;  /* 0x0000004243407223 */ /* 0x000fe20000010040 */
[----:B------:R-:W-:Y:S01]  /*1aa0*/  LOP3.LUT R67, R5, UR15, RZ, 0xc, !PT ;  /* 0x0000000f05437c12 */ /* 0x000fe2000f8e0cff */
[----:B------:R-:W-:Y:S01]  /*1ab0*/  HADD2.F32 R66, -RZ, R4.H0_H0 ;  /* 0x20000004ff427230 */ /* 0x000fe20000004100 */
[----:B------:R-:W-:-:S02]  /*1ac0*/  ISETP.NE.AND P1, PT, R76, RZ, PT ;  /* 0x000000ff4c00720c */ /* 0x000fc40003f25270 */
[----:B------:R-:W-:Y:S02]  /*1ad0*/  PRMT R156, R67, 0x9910, RZ ;  /* 0x00009910439c7816 */ /* 0x000fe400000000ff */
[----:B------:R-:W-:Y:S02]  /*1ae0*/  PRMT R76, R65, 0x9910, RZ ;  /* 0x00009910414c7816 */ /* 0x000fe400000000ff */
[----:B------:R-:W-:Y:S02]  /*1af0*/  FSEL R65, RZ, 1, P4 ;  /* 0x3f800000ff417808 */ /* 0x000fe40002000000 */
[----:B------:R-:W-:Y:S02]  /*1b00*/  LOP3.LUT R67, R13, UR15, RZ, 0xc, !PT ;  /* 0x0000000f0d437c12 */ /* 0x000fe4000f8e0cff */
[----:B------:R-:W-:Y:S01]  /*1b10*/  SEL R166, RZ, 0x2, P5 ;  /* 0x00000002ffa67807 */ /* 0x000fe20002800000 */
[----:B------:R-:W-:Y:S01]  /*1b20*/  FFMA.FTZ R64, R65, R66, R64 ;  /* 0x0000004241407223 */ /* 0x000fe20000010040 */
[----:B------:R-:W-:Y:S01]  /*1b30*/  ISETP.NE.AND P5, PT, R156, RZ, PT ;  /* 0x000000ff9c00720c */ /* 0x000fe20003fa5270 */
[----:B------:R-:W-:Y:S01]  /*1b40*/  HADD2.F32 R66, -RZ, R5.H0_H0 ;  /* 0x20000005ff427230 */ /* 0x000fe20000004100 */
[----:B------:R-:W-:-:S02]  /*1b50*/  SEL R214, RZ, 0x1, P0 ;  /* 0x00000001ffd67807 */ /* 0x000fc40000000000 */
[----:B------:R-:W-:Y:S02]  /*1b60*/  ISETP.NE.AND P0, PT, R76, RZ, PT ;  /* 0x000000ff4c00720c */ /* 0x000fe40003f05270 */
[----:B------:R-:W-:Y:S02]  /*1b70*/  PRMT R67, R67, 0x9910, RZ ;  /* 0x0000991043437816 */ /* 0x000fe400000000ff */
[----:B------:R-:W-:Y:S02]  /*1b80*/  LOP3.LUT R76, R6, UR15, RZ, 0xc, !PT ;  /* 0x0000000f064c7c12 */ /* 0x000fe4000f8e0cff */
[----:B------:R-:W-:Y:S02]  /*1b90*/  FSEL R65, RZ, 1, P5 ;  /* 0x3f800000ff417808 */ /* 0x000fe40002800000 */
[----:B------:R-:W-:Y:S02]  /*1ba0*/  SEL R218, RZ, 0x4, P4 ;  /* 0x00000004ffda7807 */ /* 0x000fe40002000000 */
[----:B------:R-:W-:Y:S01]  /*1bb0*/  PRMT R158, R76, 0x9910, RZ ;  /* 0x000099104c9e7816 */ /* 0x000fe200000000ff */
[----:B------:R-:W-:Y:S01]  /*1bc0*/  FFMA.FTZ R64, R65, R66, R64 ;  /* 0x0000004241407223 */ /* 0x000fe20000010040 */
[----:B------:R-:W-:-:S02]  /*1bd0*/  ISETP.NE.AND P4, PT, R67, RZ, PT ;  /* 0x000000ff4300720c */ /* 0x000fc40003f85270 */
[----:B------:R-:W-:Y:S02]  /*1be0*/  LOP3.LUT R67, R7, UR15, RZ, 0xc, !PT ;  /* 0x0000000f07437c12 */ /* 0x000fe4000f8e0cff */
[----:B------:R-:W-:Y:S02]  /*1bf0*/  LOP3.LUT R65, R14, UR15, RZ, 0xc, !PT ;  /* 0x0000000f0e417c12 */ /* 0x000fe4000f8e0cff */
[----:B------:R-:W-:Y:S02]  /*1c00*/  SEL R201, RZ, 0x8, P5 ;  /* 0x00000008ffc97807 */ /* 0x000fe40002800000 */
[----:B------:R-:W-:Y:S02]  /*1c10*/  ISETP.NE.AND P5, PT, R158, RZ, PT ;  /* 0x000000ff9e00720c */ /* 0x000fe40003fa5270 */
[----:B------:R-:W-:Y:S01]  /*1c20*/  PRMT R160, R67, 0x9910, RZ ;  /* 0x0000991043a07816 */ /* 0x000fe200000000ff */
[----:B------:R-:W-:Y:S01]  /*1c30*/  HADD2.F32 R67, -RZ, R6.H0_H0 ;  /* 0x20000006ff437230 */ /* 0x000fe20000004100 */
[----:B------:R-:W-:-:S02]  /*1c40*/  PRMT R76, R65, 0x9910, RZ ;  /* 0x00009910414c7816 */ /* 0x000fc400000000ff */
[----:B------:R-:W-:Y:S02]  /*1c50*/  LOP3.LUT R66, R15, UR15, RZ, 0xc, !PT ;  /* 0x0000000f0f427c12 */ /* 0x000fe4000f8e0cff */
[----:B------:R-:W-:Y:S02]  /*1c60*/  FSEL R65, RZ, 1, P5 ;  /* 0x3f800000ff417808 */ /* 0x000fe40002800000 */
[----:B------:R-:W-:Y:S02]  /*1c70*/  SEL R186, RZ, 0x10, P5 ;  /* 0x00000010ffba7807 */ /* 0x000fe40002800000 */
[----:B------:R-:W-:Y:S01]  /*1c80*/  ISETP.NE.AND P5, PT, R160, RZ, PT ;  /* 0x000000ffa000720c */ /* 0x000fe20003fa5270 */
[----:B------:R-:W-:Y:S01]  /*1c90*/  FFMA.FTZ R64, R65, R67, R64 ;  /* 0x0000004341407223 */ /* 0x000fe20000010040 */
[----:B------:R-:W-:Y:S01]  /*1ca0*/  PRMT R78, R66, 0x9910, RZ ;  /* 0x00009910424e7816 */ /* 0x000fe200000000ff */
[----:B------:R-:W-:Y:S01]  /*1cb0*/  HADD2.F32 R65, -RZ, R7.H0_H0 ;  /* 0x20000007ff417230 */ /* 0x000fe20000004100 */
[----:B------:R-:W-:-:S02]  /*1cc0*/  FSEL R77, RZ, 1, P5 ;  /* 0x3f800000ff4d7808 */ /* 0x000fc40002800000 */
[----:B------:R-:W-:Y:S02]  /*1cd0*/  SEL R66, RZ, 0x20, P5 ;  /* 0x00000020ff427807 */ /* 0x000fe40002800000 */
[----:B------:R-:W-:Y:S01]  /*1ce0*/  ISETP.NE.AND P5, PT, R76, RZ, PT ;  /* 0x000000ff4c00720c */ /* 0x000fe20003fa5270 */
[----:B------:R-:W-:Y:S01]  /*1cf0*/  FFMA.FTZ R64, R77, R65, R64 ;  /* 0x000000414d407223 */ /* 0x000fe20000010040 */
[----:B------:R-:W-:Y:S01]  /*1d00*/  LOP3.LUT R76, R16, UR15, RZ, 0xc, !PT ;  /* 0x0000000f104c7c12 */ /* 0x000fe2000f8e0cff */
[----:B------:R-:W-:Y:S01]  /*1d10*/  HADD2.F32 R65, -RZ, R8.H0_H0 ;  /* 0x20000008ff417230 */ /* 0x000fe20000004100 */
[----:B------:R-:W-:Y:S02]  /*1d20*/  FSEL R67, RZ, 1, P2 ;  /* 0x3f800000ff437808 */ /* 0x000fe40001000000 */
[----:B------:R-:W-:Y:S02]  /*1d30*/  SEL R197, RZ, 0x40, P2 ;  /* 0x00000040ffc57807 */ /* 0x000fe40001000000 */
[----:B------:R-:W-:Y:S01]  /*1d40*/  ISETP.NE.AND P2, PT, R78, RZ, PT ;  /* 0x000000ff4e00720c */ /* 0x000fe20003f45270 */
[----:B------:R-:W-:Y:S01]  /*1d50*/  FFMA.FTZ R64, R67, R65, R64 ;  /* 0x0000004143407223 */ /* 0x000fe20000010040 */
[----:B------:R-:W-:Y:S01]  /*1d60*/  PRMT R78, R76, 0x9910, RZ ;  /* 0x000099104c4e7816 */ /* 0x000fe200000000ff */
[----:B------:R-:W-:Y:S01]  /*1d70*/  HADD2.F32 R65, -RZ, R9.H0_H0 ;  /* 0x20000009ff417230 */ /* 0x000fe20000004100 */
[----:B------:R-:W-:-:S02]  /*1d80*/  LOP3.LUT R76, R17, UR15, RZ, 0xc, !PT ;  /* 0x0000000f114c7c12 */ /* 0x000fc4000f8e0cff */
[----:B------:R-:W-:Y:S02]  /*1d90*/  FSEL R77, RZ, 1, P3 ;  /* 0x3f800000ff4d7808 */ /* 0x000fe40001800000 */
[----:B------:R-:W-:Y:S02]  /*1da0*/  PRMT R76, R76, 0x9910, RZ ;  /* 0x000099104c4c7816 */ /* 0x000fe400000000ff */
[----:B------:R-:W-:Y:S01]  /*1db0*/  SEL R142, RZ, 0x80, P3 ;  /* 0x00000080ff8e7807 */ /* 0x000fe20001800000 */
[----:B------:R-:W-:Y:S01]  /*1dc0*/  FFMA.FTZ R64, R77, R65, R64 ;  /* 0x000000414d407223 */ /* 0x000fe20000010040 */
[----:B------:R-:W-:Y:S01]  /*1dd0*/  ISETP.NE.AND P3, PT, R78, RZ, PT ;  /* 0x000000ff4e00720c */ /* 0x000fe20003f65270 */
[----:B------:R-:W-:Y:S01]  /*1de0*/  IMAD.MOV.U32 R78, RZ, RZ, R76 ;  /* 0x000000ffff4e7224 */ /* 0x000fe200078e004c */
[----:B------:R-:W-:Y:S01]  /*1df0*/  LOP3.LUT R76, R18, UR15, RZ, 0xc, !PT ;  /* 0x0000000f124c7c12 */ /* 0x000fe2000f8e0cff */
[----:B------:R-:W-:Y:S01]  /*1e00*/  HADD2.F32 R65, -RZ, R10.H0_H0 ;  /* 0x2000000aff417230 */ /* 0x000fe20000004100 */
[----:B------:R-:W-:-:S02]  /*1e10*/  FSEL R67, RZ, 1, P6 ;  /* 0x3f800000ff437808 */ /* 0x000fc40003000000 */
[----:B------:R-:W-:Y:S02]  /*1e20*/  SEL R138, RZ, 0x100, P6 ;  /* 0x00000100ff8a7807 */ /* 0x000fe40003000000 */
[----:B------:R-:W-:Y:S01]  /*1e30*/  ISETP.NE.AND P6, PT, R78, RZ, PT ;  /* 0x000000ff4e00720c */ /* 0x000fe20003fc5270 */
[----:B------:R-:W-:Y:S01]  /*1e40*/  FFMA.FTZ R64, R67, R65, R64 ;  /* 0x0000004143407223 */ /* 0x000fe20000010040 */
[----:B------:R-:W-:Y:S01]  /*1e50*/  PRMT R78, R76, 0x9910, RZ ;  /* 0x000099104c4e7816 */ /* 0x000fe200000000ff */
[----:B------:R-:W-:Y:S01]  /*1e60*/  HADD2.F32 R65, -RZ, R11.H0_H0 ;  /* 0x2000000bff417230 */ /* 0x000fe20000004100 */
[----:B------:R-:W-:Y:S02]  /*1e70*/  LOP3.LUT R76, R19, UR15, RZ, 0xc, !PT ;  /* 0x0000000f134c7c12 */ /* 0x000fe4000f8e0cff */
[----:B------:R-:W-:Y:S02]  /*1e80*/  FSEL R77, RZ, 1, P1 ;  /* 0x3f800000ff4d7808 */ /* 0x000fe40000800000 */
[----:B------:R-:W-:-:S02]  /*1e90*/  PRMT R76, R76, 0x9910, RZ ;  /* 0x000099104c4c7816 */ /* 0x000fc400000000ff */
[----:B------:R-:W-:Y:S01]  /*1ea0*/  SEL R167, RZ, 0x200, P1 ;  /* 0x00000200ffa77807 */ /* 0x000fe20000800000 */
[----:B------:R-:W-:Y:S01]  /*1eb0*/  FFMA.FTZ R64, R77, R65, R64 ;  /* 0x000000414d407223 */ /* 0x000fe20000010040 */
[----:B------:R-:W-:Y:S01]  /*1ec0*/  ISETP.NE.AND P1, PT, R78, RZ, PT ;  /* 0x000000ff4e00720c */ /* 0x000fe20003f25270 */
[----:B------:R-:W-:Y:S01]  /*1ed0*/  IMAD.MOV.U32 R78, RZ, RZ, R76 ;  /* 0x000000ffff4e7224 */ /* 0x000fe200078e004c */
        /* <DEDUP_REMOVED lines=79> */
[----:B------:R-:W-:Y:S02]  /*23d0*/  ISETP.NE.AND P2, PT, R78, RZ, PT ;  /* 0x000000ff4e00720c */ /* 0x000fe40003f45270 */
[----:B------:R-:W-:Y:S01]  /*23e0*/  PRMT R78, R76, 0x9910, RZ ;  /* 0x000099104c4e7816 */ /* 0x000fe200000000ff */
[----:B------:R-:W-:Y:S01]  /*23f0*/  HADD2.F32 R76, -RZ, R22.H0_H0 ;  /* 0x20000016ff4c7230 */ /* 0x000fe20000004100 */
[----:B------:R-:W-:Y:S02]  /*2400*/  FSEL R65, RZ, 1, P3 ;  /* 0x3f800000ff417808 */ /* 0x000fe40001800000 */
[----:B------:R-:W-:Y:S02]  /*2410*/  SEL R164, RZ, 0x200000, P3 ;  /* 0x00200000ffa47807 */ /* 0x000fe40001800000 */
[----:B------:R-:W-:Y:S01]  /*2420*/  FFMA.FTZ R64, R67, R76, R64 ;  /* 0x0000004c43407223 */ /* 0x000fe20000010040 */
[----:B------:R-:W-:Y:S01]  /*2430*/  LOP3.LUT R76, R31, UR15, RZ, 0xc, !PT ;  /* 0x0000000f1f4c7c12 */ /* 0x000fe2000f8e0cff */
[----:B------:R-:W-:Y:S01]  /*2440*/  HADD2.F32 R67, -RZ, R24.H0_H0 ;  /* 0x20000018ff437230 */ /* 0x000fe20000004100 */
[----:B------:R-:W-:Y:S01]  /*2450*/  ISETP.NE.AND P3, PT, R78, RZ, PT ;  /* 0x000000ff4e00720c */ /* 0x000fe20003f65270 */
[----:B------:R-:W-:Y:S01]  /*2460*/  FFMA.FTZ R64, R65, R77, R64 ;  /* 0x0000004d41407223 */ /* 0x000fe20000010040 */
[----:B------:R-:W-:-:S02]  /*2470*/  FSEL R65, RZ, 1, P6 ;  /* 0x3f800000ff417808 */ /* 0x000fc40003000000 */
[----:B------:R-:W-:Y:S02]  /*2480*/  LOP3.LUT R78, R32, UR15, RZ, 0xc, !PT ;  /* 0x0000000f204e7c12 */ /* 0x000fe4000f8e0cff */
        /* <DEDUP_REMOVED lines=16> */
[----:B------:R-:W-:Y:S02]  /*2590*/  SEL R202, RZ, 0x400000, P6 ;  /* 0x00400000ffca7807 */ /* 0x000fe40003000000 */
[----:B------:R-:W-:Y:S02]  /*25a0*/  LOP3.LUT R78, R33, UR15, RZ, 0xc, !PT ;  /* 0x0000000f214e7c12 */ /* 0x000fe4000f8e0cff */
        /* <DEDUP_REMOVED lines=21> */
[----:B------:R-:W-:Y:S01]  /*2700*/  LOP3.LUT R67, R34, UR15, RZ, 0xc, !PT ;  /* 0x0000000f22437c12 */ /* 0x000fe2000f8e0cff */
[----:B------:R-:W-:Y:S01]  /*2710*/  FFMA.FTZ R64, R77, R76, R64 ;  /* 0x0000004c4d407223 */ /* 0x000fe20000010040 */
[----:B------:R-:W-:Y:S01]  /*2720*/  HADD2.F32 R76, -RZ, R33.H0_H0 ;  /* 0x20000021ff4c7230 */ /* 0x000fe20000004100 */
[----:B------:R-:W-:Y:S01]  /*2730*/  FSEL R65, RZ, 1, P0 ;  /* 0x3f800000ff417808 */ /* 0x000fe20000000000 */
[----:B------:R-:W-:Y:S01]  /*2740*/  IMAD.MOV.U32 R77, RZ, RZ, R78 ;  /* 0x000000ffff4d7224 */ /* 0x000fe200078e004e */
[----:B------:R-:W-:Y:S02]  /*2750*/  PRMT R90, R67, 0x9910, RZ ;  /* 0x00009910435a7816 */ /* 0x000fe400000000ff */
[----:B------:R-:W-:Y:S01]  /*2760*/  SEL R67, RZ, 0x4000000, P5 ;  /* 0x04000000ff437807 */ /* 0x000fe20002800000 */
[----:B------:R-:W-:Y:S01]  /*2770*/  FFMA.FTZ R64, R65, R76, R64 ;  /* 0x0000004c41407223 */ /* 0x000fe20000010040 */
[----:B------:R-:W-:Y:S01]  /*2780*/  LOP3.LUT R65, R35, UR15, RZ, 0xc, !PT ;  /* 0x0000000f23417c12 */ /* 0x000fe2000f8e0cff */
[----:B------:R-:W-:Y:S01]  /*2790*/  HADD2.F32 R76, -RZ, R34.H0_H0 ;  /* 0x20000022ff4c7230 */ /* 0x000fe20000004100 */
[----:B------:R-:W-:-:S02]  /*27a0*/  SEL R86, RZ, 0x8000000, P2 ;  /* 0x08000000ff567807 */ /* 0x000fc40001000000 */
[----:B------:R-:W-:Y:S02]  /*27b0*/  ISETP.NE.AND P5, PT, R77, RZ, PT ;  /* 0x000000ff4d00720c */ /* 0x000fe40003fa5270 */
[----:B------:R-:W-:Y:S02]  /*27c0*/  ISETP.NE.AND P2, PT, R90, RZ, PT ;  /* 0x000000ff5a00720c */ /* 0x000fe40003f45270 */
[----:B------:R-:W-:Y:S02]  /*27d0*/  LOP3.LUT R77, R42, UR15, RZ, 0xc, !PT ;  /* 0x0000000f2a4d7c12 */ /* 0x000fe4000f8e0cff */
[----:B------:R-:W-:Y:S02]  /*27e0*/  PRMT R92, R65, 0x9910, RZ ;  /* 0x00009910415c7816 */ /* 0x000fe400000000ff */
[----:B------:R-:W-:Y:S02]  /*27f0*/  FSEL R65, RZ, 1, P2 ;  /* 0x3f800000ff417808 */ /* 0x000fe40001000000 */
[----:B------:R-:W-:-:S02]  /*2800*/  PRMT R78, R77, 0x9910, RZ ;  /* 0x000099104d4e7816 */ /* 0x000fc400000000ff */
[----:B------:R-:W-:Y:S01]  /*2810*/  SEL R176, RZ, 0x20000000, P6 ;  /* 0x20000000ffb07807 */ /* 0x000fe20003000000 */
[----:B------:R-:W-:Y:S01]  /*2820*/  FFMA.FTZ R64, R65, R76, R64 ;  /* 0x0000004c41407223 */ /* 0x000fe20000010040 */
[----:B------:R-:W-:Y:S01]  /*2830*/  ISETP.NE.AND P6, PT, R92, RZ, PT ;  /* 0x000000ff5c00720c */ /* 0x000fe20003fc5270 */
[----:B------:R-:W-:Y:S01]  /*2840*/  HADD2.F32 R76, -RZ, R35.H0_H0 ;  /* 0x20000023ff4c7230 */ /* 0x000fe20000004100 */
[----:B------:R-:W-:Y:S02]  /*2850*/  SEL R110, RZ, 0x10000000, P3 ;  /* 0x10000000ff6e7807 */ /* 0x000fe40001800000 */
[----:B------:R-:W-:Y:S02]  /*2860*/  LOP3.LUT R77, R43, UR15, RZ, 0xc, !PT ;  /* 0x0000000f2b4d7c12 */ /* 0x000fe4000f8e0cff */
[----:B------:R-:W-:Y:S02]  /*2870*/  ISETP.NE.AND P3, PT, R78, RZ, PT ;  /* 0x000000ff4e00720c */ /* 0x000fe40003f65270 */
[----:B------:R-:W-:-:S02]  /*2880*/  LOP3.LUT R78, R36, UR15, RZ, 0xc, !PT ;  /* 0x0000000f244e7c12 */ /* 0x000fc4000f8e0cff */
[----:B------:R-:W-:Y:S02]  /*2890*/  FSEL R65, RZ, 1, P6 ;  /* 0x3f800000ff417808 */ /* 0x000fe40003000000 */
[----:B------:R-:W-:Y:S02]  /*28a0*/  PRMT R77, R77, 0x9910, RZ ;  /* 0x000099104d4d7816 */ /* 0x000fe400000000ff */
[----:B------:R-:W-:Y:S01]  /*28b0*/  PRMT R94, R78, 0x9910, RZ ;  /* 0x000099104e5e7816 */ /* 0x000fe200000000ff */
[----:B------:R-:W-:Y:S01]  /*28c0*/  FFMA.FTZ R64, R65, R76, R64 ;  /* 0x0000004c41407223 */ /* 0x000fe20000010040 */
[----:B------:R-:W-:Y:S01]  /*28d0*/  SEL R173, RZ, 0x40000000, P1 ;  /* 0x40000000ffad7807 */ /* 0x000fe20000800000 */
[----:B------:R-:W-:Y:S01]  /*28e0*/  HADD2.F32 R76, -RZ, R36.H0_H0 ;  /* 0x20000024ff4c7230 */ /* 0x000fe20000004100 */
[----:B------:R-:W-:Y:S02]  /*28f0*/  LOP3.LUT R65, R37, UR15, RZ, 0xc, !PT ;  /* 0x0000000f25417c12 */ /* 0x000fe4000f8e0cff */
[----:B------:R-:W-:-:S02]  /*2900*/  ISETP.NE.AND P1, PT, R77, RZ, PT ;  /* 0x000000ff4d00720c */ /* 0x000fc40003f25270 */
[----:B------:R-:W-:Y:S02]  /*2910*/  SEL R102, RZ, 0x80000000, P0 ;  /* 0x80000000ff667807 */ /* 0x000fe40000000000 */
[----:B------:R-:W-:Y:S02]  /*2920*/  LOP3.LUT R77, R44, UR15, RZ, 0xc, !PT ;  /* 0x0000000f2c4d7c12 */ /* 0x000fe4000f8e0cff */
[----:B------:R-:W-:Y:S02]  /*2930*/  ISETP.NE.AND P0, PT, R94, RZ, PT ;  /* 0x000000ff5e00720c */ /* 0x000fe40003f05270 */
[----:B------:R-:W-:Y:S02]  /*2940*/  PRMT R96, R65, 0x9910, RZ ;  /* 0x0000991041607816 */ /* 0x000fe400000000ff */
[----:B------:R-:W-:Y:S02]  /*2950*/  PRMT R78, R77, 0x9910, RZ ;  /* 0x000099104d4e7816 */ /* 0x000fe400000000ff */
[----:B------:R-:W-:-:S02]  /*2960*/  FSEL R65, RZ, 1, P0 ;  /* 0x3f800000ff417808 */ /* 0x000fc40000000000 */
[----:B------:R-:W-:Y:S02]  /*2970*/  LOP3.LUT R77, R45, UR15, RZ, 0xc, !PT ;  /* 0x0000000f2d4d7c12 */ /* 0x000fe4000f8e0cff */
[----:B------:R-:W-:Y:S01]  /*2980*/  SEL R208, RZ, 0x2, P6 ;  /* 0x00000002ffd07807 */ /* 0x000fe20003000000 */
[----:B------:R-:W-:Y:S01]  /*2990*/  FFMA.FTZ R64, R65, R76, R64 ;  /* 0x0000004c41407223 */ /* 0x000fe20000010040 */
[----:B------:R-:W-:Y:S01]  /*29a0*/  ISETP.NE.AND P6, PT, R96, RZ, PT ;  /* 0x000000ff6000720c */ /* 0x000fe20003fc5270 */
[----:B------:R-:W-:Y:S01]  /*29b0*/  HADD2.F32 R76, -RZ, R37.H0_H0 ;  /* 0x20000025ff4c7230 */ /* 0x000fe20000004100 */
[----:B------:R-:W-:Y:S02]  /*29c0*/  SEL R207, RZ, 0x1, P2 ;  /* 0x00000001ffcf7807 */ /* 0x000fe40001000000 */
[----:B------:R-:W-:Y:S02]  /*29d0*/  ISETP.NE.AND P2, PT, R78, RZ, PT ;  /* 0x000000ff4e00720c */ /* 0x000fe40003f45270 */
[----:B------:R-:W-:-:S02]  /*29e0*/  PRMT R77, R77, 0x9910, RZ ;  /* 0x000099104d4d7816 */ /* 0x000fc400000000ff */
[----:B------:R-:W-:Y:S02]  /*29f0*/  LOP3.LUT R78, R38, UR15, RZ, 0xc, !PT ;  /* 0x0000000f264e7c12 */ /* 0x000fe4000f8e0cff */
[----:B------:R-:W-:Y:S02]  /*2a00*/  FSEL R65, RZ, 1, P6 ;  /* 0x3f800000ff417808 */ /* 0x000fe40003000000 */
[----:B------:R-:W-:Y:S02]  /*2a10*/  SEL R194, RZ, 0x4, P0 ;  /* 0x00000004ffc27807 */ /* 0x000fe40000000000 */
[----:B------:R-:W-:Y:S01]  /*2a20*/  PRMT R98, R78, 0x9910, RZ ;  /* 0x000099104e627816 */ /* 0x000fe200000000ff */
[----:B------:R-:W-:Y:S01]  /*2a30*/  FFMA.FTZ R64, R65, R76, R64 ;  /* 0x0000004c41407223 */ /* 0x000fe20000010040 */
[----:B------:R-:W-:Y:S01]  /*2a40*/  ISETP.NE.AND P0, PT, R77, RZ, PT ;  /* 0x000000ff4d00720c */ /* 0x000fe20003f05270 */
[----:B------:R-:W-:Y:S01]  /*2a50*/  HADD2.F32 R76, -RZ, R38.H0_H0 ;  /* 0x20000026ff4c7230 */ /* 0x000fe20000004100 */
[----:B------:R-:W-:-:S02]  /*2a60*/  LOP3.LUT R77, R39, UR15, RZ, 0xc, !PT ;  /* 0x0000000f274d7c12 */ /* 0x000fc4000f8e0cff */
[----:B------:R-:W-:Y:S02]  /*2a70*/  LOP3.LUT R65, R46, UR15, RZ, 0xc, !PT ;  /* 0x0000000f2e417c12 */ /* 0x000fe4000f8e0cff */
[----:B------:R-:W-:Y:S02]  /*2a80*/  SEL R206, RZ, 0x8, P6 ;  /* 0x00000008ffce7807 */ /* 0x000fe40003000000 */
[----:B------:R-:W-:Y:S02]  /*2a90*/  ISETP.NE.AND P6, PT, R98, RZ, PT ;  /* 0x000000ff6200720c */ /* 0x000fe40003fc5270 */
[----:B------:R-:W-:Y:S02]  /*2aa0*/  PRMT R100, R77, 0x9910, RZ ;  /* 0x000099104d647816 */ /* 0x000fe400000000ff */
[----:B------:R-:W-:Y:S02]  /*2ab0*/  LOP3.LUT R77, R47, UR15, RZ, 0xc, !PT ;  /* 0x0000000f2f4d7c12 */ /* 0x000fe4000f8e0cff */
[----:B------:R-:W-:-:S02]  /*2ac0*/  PRMT R78, R65, 0x9910, RZ ;  /* 0x00009910414e7816 */ /* 0x000fc400000000ff */
[----:B------:R-:W-:Y:S02]  /*2ad0*/  SEL R88, RZ, 0x2000000, P4 ;  /* 0x02000000ff587807 */ /* 0x000fe40002000000 */
[----:B------:R-:W-:Y:S02]  /*2ae0*/  FSEL R65, RZ, 1, P6 ;  /* 0x3f800000ff417808 */ /* 0x000fe40003000000 */
[----:B------:R-:W-:Y:S02]  /*2af0*/  SEL R165, RZ, 0x10, P6 ;  /* 0x00000010ffa57807 */ /* 0x000fe40003000000 */
[----:B------:R-:W-:Y:S01]  /*2b00*/  ISETP.NE.AND P4, PT, R79, RZ, PT ;  /* 0x000000ff4f00720c */ /* 0x000fe20003f85270 */
[----:B------:R-:W-:Y:S01]  /*2b10*/  FFMA.FTZ R64, R65, R76, R64 ;  /* 0x0000004c41407223 */ /* 0x000fe20000010040 */
[----:B------:R-:W-:Y:S01]  /*2b20*/  ISETP.NE.AND P6, PT, R100, RZ, PT ;  /* 0x000000ff6400720c */ /* 0x000fe20003fc5270 */
[----:B------:R-:W-:Y:S01]  /*2b30*/  HADD2.F32 R65, -RZ, R39.H0_H0 ;  /* 0x20000027ff417230 */ /* 0x000fe20000004100 */
[----:B------:R-:W-:-:S02]  /*2b40*/  PRMT R79, R77, 0x9910, RZ ;  /* 0x000099104d4f7816 */ /* 0x000fc400000000ff */
[----:B------:R-:W-:Y:S02]  /*2b50*/  FSEL R77, RZ, 1, P6 ;  /* 0x3f800000ff4d7808 */ /* 0x000fe40003000000 */
[----:B------:R-:W-:Y:S02]  /*2b60*/  SEL R104, RZ, 0x20, P6 ;  /* 0x00000020ff687807 */ /* 0x000fe40003000000 */
[----:B------:R-:W-:Y:S01]  /*2b70*/  ISETP.NE.AND P6, PT, R78, RZ, PT ;  /* 0x000000ff4e00720c */ /* 0x000fe20003fc5270 */
[----:B------:R-:W-:Y:S01]  /*2b80*/  IMAD.MOV.U32 R78, RZ, RZ, R79 ;  /* 0x000000ffff4e7224 */ /* 0x000fe200078e004f */
[----:B------:R-:W-:Y:S01]  /*2b90*/  LOP3.LUT R76, R48, UR15, RZ, 0xc, !PT ;  /* 0x0000000f304c7c12 */ /* 0x000fe2000f8e0cff */
[----:B------:R-:W-:Y:S01]  /*2ba0*/  FFMA.FTZ R64, R77, R65, R64 ;  /* 0x000000414d407223 */ /* 0x000fe20000010040 */
[----:B------:R-:W-:Y:S01]  /*2bb0*/  FSEL R79, RZ, 1, P4 ;  /* 0x3f800000ff4f7808 */ /* 0x000fe20002000000 */
[----:B------:R-:W-:Y:S01]  /*2bc0*/  HADD2.F32 R65, -RZ, R40.H0_H0 ;  /* 0x20000028ff417230 */ /* 0x000fe20000004100 */
[----:B------:R-:W-:-:S02]  /*2bd0*/  SEL R170, RZ, 0x40, P4 ;  /* 0x00000040ffaa7807 */ /* 0x000fc40002000000 */
[----:B------:R-:W-:Y:S02]  /*2be0*/  ISETP.NE.AND P4, PT, R78, RZ, PT ;  /* 0x000000ff4e00720c */ /* 0x000fe40003f85270 */
[----:B------:R-:W-:Y:S01]  /*2bf0*/  PRMT R78, R76, 0x9910, RZ ;  /* 0x000099104c4e7816 */ /* 0x000fe200000000ff */
[----:B------:R-:W-:Y:S01]  /*2c00*/  FFMA.FTZ R64, R79, R65, R64 ;  /* 0x000000414f407223 */ /* 0x000fe20000010040 */
[----:B------:R-:W-:Y:S01]  /*2c10*/  LOP3.LUT R76, R49, UR15, RZ, 0xc, !PT ;  /* 0x0000000f314c7c12 */ /* 0x000fe2000f8e0cff */
[----:B------:R-:W-:Y:S01]  /*2c20*/  HADD2.F32 R65, -RZ, R41.H0_H0 ;  /* 0x20000029ff417230 */ /* 0x000fe20000004100 */
        /* <DEDUP_REMOVED lines=66> */
[----:B------:R-:W-:Y:S01]  /*3050*/  FSEL R215, RZ, 1, P1 ;  /* 0x3f800000ffd77808 */ /* 0x000fe20000800000 */
[----:B------:R-:W-:Y:S01]  /*3060*/  HADD2.F32 R65, -RZ, R50.H0_H0 ;  /* 0x20000032ff417230 */ /* 0x000fe20000004100 */
[----:B------:R-:W-:-:S02]  /*3070*/  SEL R124, RZ, 0x10000, P1 ;  /* 0x00010000ff7c7807 */ /* 0x000fc40000800000 */
[----:B------:R-:W-:Y:S02]  /*3080*/  ISETP.NE.AND P1, PT, R78, RZ, PT ;  /* 0x000000ff4e00720c */ /* 0x000fe40003f25270 */
[----:B------:R-:W-:Y:S01]  /*3090*/  LOP3.LUT R76, R58, UR15, RZ, 0xc, !PT ;  /* 0x0000000f3a4c7c12 */ /* 0x000fe2000f8e0cff */
[----:B------:R-:W-:Y:S01]  /*30a0*/  FFMA.FTZ R64, R215, R65, R64 ;  /* 0x00000041d7407223 */ /* 0x000fe20000010040 */
[----:B------:R-:W-:Y:S02]  /*30b0*/  LOP3.LUT R78, R59, UR15, RZ, 0xc, !PT ;  /* 0x0000000f3b4e7c12 */ /* 0x000fe4000f8e0cff */
[----:B------:R-:W-:Y:S01]  /*30c0*/  PRMT R128, R76, 0x9910, RZ ;  /* 0x000099104c807816 */ /* 0x000fe200000000ff */
[----:B------:R-:W-:Y:S01]  /*30d0*/  HADD2.F32 R76, -RZ, R51.H0_H0 ;  /* 0x20000033ff4c7230 */ /* 0x000fe20000004100 */
[----:B------:R-:W-:Y:S02]  /*30e0*/  PRMT R65, R78, 0x9910, RZ ;  /* 0x000099104e417816 */ /* 0x000fe400000000ff */
[----:B------:R-:W-:-:S02]  /*30f0*/  FSEL R77, RZ, 1, P2 ;  /* 0x3f800000ff4d7808 */ /* 0x000fc40001000000 */
[----:B------:R-:W-:Y:S02]  /*3100*/  SEL R78, RZ, 0x20000, P2 ;  /* 0x00020000ff4e7807 */ /* 0x000fe40001000000 */
[----:B------:R-:W-:Y:S01]  /*3110*/  ISETP.NE.AND P2, PT, R128, RZ, PT ;  /* 0x000000ff8000720c */ /* 0x000fe20003f45270 */
[----:B------:R-:W-:Y:S02]  /*3120*/  IMAD.MOV.U32 R128, RZ, RZ, R65 ;  /* 0x000000ffff807224 */ /* 0x000fe400078e0041 */
[----:B------:R-:W-:Y:S01]  /*3130*/  FFMA.FTZ R64, R77, R76, R64 ;  /* 0x0000004c4d407223 */ /* 0x000fe20000010040 */
[----:B------:R-:W-:Y:S01]  /*3140*/  HADD2.F32 R76, -RZ, R52.H0_H0 ;  /* 0x20000034ff4c7230 */ /* 0x000fe20000004100 */
[----:B------:R-:W-:Y:S02]  /*3150*/  FSEL R65, RZ, 1, P0 ;  /* 0x3f800000ff417808 */ /* 0x000fe40000000000 */
[----:B------:R-:W-:Y:S02]  /*3160*/  SEL R77, RZ, 0x40000, P0 ;  /* 0x00040000ff4d7807 */ /* 0x000fe40000000000 */
[----:B------:R-:W-:Y:S01]  /*3170*/  ISETP.NE.AND P0, PT, R128, RZ, PT ;  /* 0x000000ff8000720c */ /* 0x000fe20003f05270 */
[----:B------:R-:W-:Y:S01]  /*3180*/  HADD2.F32 R128, -RZ, R53.H0_H0 ;  /* 0x20000035ff807230 */ /* 0x000fe20000004100 */
[----:B------:R-:W-:Y:S01]  /*3190*/  FSEL R215, RZ, 1, P6 ;  /* 0x3f800000ffd77808 */ /* 0x000fe20003000000 */
[----:B------:R-:W-:Y:S01]  /*31a0*/  FFMA.FTZ R64, R65, R76, R64 ;  /* 0x0000004c41407223 */ /* 0x000fe20000010040 */
[----:B------:R-:W-:Y:S01]  /*31b0*/  HADD2.F32 R76, -RZ, R54.H0_H0 ;  /* 0x20000036ff4c7230 */ /* 0x000fe20000004100 */
[----:B------:R-:W-:-:S02]  /*31c0*/  FSEL R65, RZ, 1, P4 ;  /* 0x3f800000ff417808 */ /* 0x000fc40002000000 */
[----:B------:R-:W-:Y:S01]  /*31d0*/  FFMA.FTZ R64, R215, R128, R64 ;  /* 0x00000080d7407223 */ /* 0x000fe20000010040 */
[----:B------:R-:W-:Y:S01]  /*31e0*/  HADD2.F32 R128, -RZ, R55.H0_H0 ;  /* 0x20000037ff807230 */ /* 0x000fe20000004100 */
[----:B------:R-:W-:Y:S02]  /*31f0*/  FSEL R215, RZ, 1, P5 ;  /* 0x3f800000ffd77808 */ /* 0x000fe40002800000 */
[----:B------:R-:W-:Y:S01]  /*3200*/  FFMA.FTZ R64, R65, R76, R64 ;  /* 0x0000004c41407223 */ /* 0x000fe20000010040 */
[----:B------:R-:W-:Y:S01]  /*3210*/  HADD2.F32 R76, -RZ, R56.H0_H0 ;  /* 0x20000038ff4c7230 */ /* 0x000fe20000004100 */
[----:B------:R-:W-:Y:S02]  /*3220*/  FSEL R65, RZ, 1, P3 ;  /* 0x3f800000ff417808 */ /* 0x000fe40001800000 */
[----:B------:R-:W-:Y:S01]  /*3230*/  FFMA.FTZ R64, R215, R128, R64 ;  /* 0x00000080d7407223 */ /* 0x000fe20000010040 */
[----:B------:R-:W-:Y:S02]  /*3240*/  LOP3.LUT R132, R60, UR15, RZ, 0xc, !PT ;  /* 0x0000000f3c847c12 */ /* 0x000fe4000f8e0cff */
[----:B------:R-:W-:Y:S01]  /*3250*/  LOP3.LUT R140, R62, UR15, RZ, 0xc, !PT ;  /* 0x0000000f3e8c7c12 */ /* 0x000fe2000f8e0cff */
[----:B------:R-:W-:Y:S01]  /*3260*/  FFMA.FTZ R64, R65, R76, R64 ;  /* 0x0000004c41407223 */ /* 0x000fe20000010040 */
[----:B------:R-:W-:Y:S01]  /*3270*/  HADD2.F32 R76, -RZ, R57.H0_H0 ;  /* 0x20000039ff4c7230 */ /* 0x000fe20000004100 */
[----:B------:R-:W-:-:S02]  /*3280*/  FSEL R65, RZ, 1, P1 ;  /* 0x3f800000ff417808 */ /* 0x000fc40000800000 */
[----:B------:R-:W-:Y:S02]  /*3290*/  PRMT R136, R132, 0x9910, RZ ;  /* 0x0000991084887816 */ /* 0x000fe400000000ff */
[----:B------:R-:W-:Y:S01]  /*32a0*/  SEL R128, RZ, 0x80000, P6 ;  /* 0x00080000ff807807 */ /* 0x000fe20003000000 */
[----:B------:R-:W-:Y:S01]  /*32b0*/  FFMA.FTZ R64, R65, R76, R64 ;  /* 0x0000004c41407223 */ /* 0x000fe20000010040 */
[----:B------:R-:W-:Y:S02]  /*32c0*/  PRMT R65, R140, 0x9910, RZ ;  /* 0x000099108c417816 */ /* 0x000fe400000000ff */
[----:B------:R-:W-:Y:S01]  /*32d0*/  ISETP.NE.AND P6, PT, R136, RZ, PT ;  /* 0x000000ff8800720c */ /* 0x000fe20003fc5270 */
[----:B------:R-:W-:Y:S01]  /*32e0*/  HADD2.F32 R136, -RZ, R58.H0_H0 ;  /* 0x2000003aff887230 */ /* 0x000fe20000004100 */
[----:B------:R-:W-:Y:S01]  /*32f0*/  FSEL R215, RZ, 1, P2 ;  /* 0x3f800000ffd77808 */ /* 0x000fe20001000000 */
[----:B------:R-:W-:Y:S01]  /*3300*/  LDS.U16 R140, [R70+0x6000] ;  /* 0x00600000468c7984 */ /* 0x000fe20000000400 */
[----:B------:R-:W-:-:S02]  /*3310*/  SEL R76, RZ, 0x200000, P5 ;  /* 0x00200000ff4c7807 */ /* 0x000fc40002800000 */
[----:B------:R-:W-:Y:S01]  /*3320*/  LOP3.LUT R148, R63, UR15, RZ, 0xc, !PT ;  /* 0x0000000f3f947c12 */ /* 0x000fe2000f8e0cff */
[----:B------:R-:W-:Y:S01]  /*3330*/  FFMA.FTZ R64, R215, R136, R64 ;  /* 0x00000088d7407223 */ /* 0x000fe20000010040 */
[----:B------:R-:W-:Y:S01]  /*3340*/  ISETP.NE.AND P5, PT, R65, RZ, PT ;  /* 0x000000ff4100720c */ /* 0x000fe20003fa5270 */
[----:B------:R-:W-:Y:S01]  /*3350*/  HADD2.F32 R136, -RZ, R59.H0_H0 ;  /* 0x2000003bff887230 */ /* 0x000fe20000004100 */
[----:B------:R-:W0:Y:S01]  /*3360*/  LDS.U16 R65, [R70+0x6200] ;  /* 0x0062000046417984 */ /* 0x000e220000000400 */
[----:B------:R-:W-:Y:S02]  /*3370*/  LOP3.LUT R132, R61, UR15, RZ, 0xc, !PT ;  /* 0x0000000f3d847c12 */ /* 0x000fe4000f8e0cff */
[----:B------:R-:W-:Y:S02]  /*3380*/  PRMT R154, R148, 0x9910, RZ ;  /* 0x00009910949a7816 */ /* 0x000fe400000000ff */
[----:B------:R-:W-:Y:S01]  /*3390*/  FSEL R215, RZ, 1, P0 ;  /* 0x3f800000ffd77808 */ /* 0x000fe20000000000 */
[----:B-1----:R-:W1:Y:S01]  /*33a0*/  LDS.U16 R148, [R70+0x6400] ;  /* 0x0064000046947984 */ /* 0x002e620000000400 */
[----:B------:R-:W-:-:S02]  /*33b0*/  PRMT R144, R132, 0x9910, RZ ;  /* 0x0000991084907816 */ /* 0x000fc400000000ff */
[----:B------:R-:W-:Y:S01]  /*33c0*/  SEL R132, RZ, 0x100000, P4 ;  /* 0x00100000ff847807 */ /* 0x000fe20002000000 */
[----:B------:R-:W-:Y:S01]  /*33d0*/  FFMA.FTZ R64, R215, R136, R64 ;  /* 0x00000088d7407223 */ /* 0x000fe20000010040 */
[----:B------:R-:W-:Y:S01]  /*33e0*/  ISETP.NE.AND P4, PT, R144, RZ, PT ;  /* 0x000000ff9000720c */ /* 0x000fe20003f85270 */
[----:B------:R-:W-:Y:S01]  /*33f0*/  HADD2.F32 R136, -RZ, R60.H0_H0 ;  /* 0x2000003cff887230 */ /* 0x000fe20000004100 */
[----:B------:R-:W-:Y:S01]  /*3400*/  FSEL R215, RZ, 1, P6 ;  /* 0x3f800000ffd77808 */ /* 0x000fe20003000000 */
[----:B------:R-:W-:Y:S01]  /*3410*/  HADD2.F32 R144, -RZ, R61.H0_H0 ;  /* 0x2000003dff907230 */ /* 0x000fe20000004100 */
[----:B------:R-:W-:Y:S02]  /*3420*/  FSEL R223, RZ, 1, P4 ;  /* 0x3f800000ffdf7808 */ /* 0x000fe40002000000 */
[----:B------:R-:W-:Y:S01]  /*3430*/  LOP3.LUT R152, R68, UR15, RZ, 0xc, !PT ;  /* 0x0000000f44987c12 */ /* 0x000fe2000f8e0cff */
[----:B------:R-:W-:Y:S01]  /*3440*/  FFMA.FTZ R64, R215, R136, R64 ;  /* 0x00000088d7407223 */ /* 0x000fe20000010040 */
[----:B------:R-:W-:-:S02]  /*3450*/  SEL R136, RZ, 0x400000, P3 ;  /* 0x00400000ff887807 */ /* 0x000fc40001800000 */
[----:B------:R-:W-:Y:S01]  /*3460*/  PRMT R168, R152, 0x9910, RZ ;  /* 0x0000991098a87816 */ /* 0x000fe200000000ff */
[----:B------:R-:W-:Y:S01]  /*3470*/  FFMA.FTZ R144, R223, R144, R64 ;  /* 0x00000090df907223 */ /* 0x000fe20000010040 */
[----:B------:R-:W-:Y:S01]  /*3480*/  LOP3.LUT R64, R69, UR15, RZ, 0xc, !PT ;  /* 0x0000000f45407c12 */ /* 0x000fe2000f8e0cff */
[----:B--2---:R-:W2:Y:S01]  /*3490*/  LDS.U16 R152, [R70+0x6600] ;  /* 0x0066000046987984 */ /* 0x004ea20000000400 */
[----:B------:R-:W-:Y:S01]  /*34a0*/  ISETP.NE.AND P3, PT, R154, RZ, PT ;  /* 0x000000ff9a00720c */ /* 0x000fe20003f65270 */
[----:B------:R-:W-:Y:S01]  /*34b0*/  HADD2.F32 R154, -RZ, R62.H0_H0 ;  /* 0x2000003eff9a7230 */ /* 0x000fe20000004100 */
[----:B------:R-:W-:Y:S02]  /*34c0*/  FSEL R215, RZ, 1, P5 ;  /* 0x3f800000ffd77808 */ /* 0x000fe40002800000 */
[----:B------:R-:W-:Y:S02]  /*34d0*/  PRMT R172, R64, 0x9910, RZ ;  /* 0x0000991040ac7816 */ /* 0x000fe400000000ff */
[----:B------:R-:W-:Y:S01]  /*34e0*/  SEL R64, RZ, 0x800000, P1 ;  /* 0x00800000ff407807 */ /* 0x000fe20000800000 */
[----:B------:R-:W-:Y:S01]  /*34f0*/  FFMA.FTZ R144, R215, R154, R144 ;  /* 0x0000009ad7907223 */ /* 0x000fe20000010090 */
[----:B------:R-:W-:Y:S01]  /*3500*/  ISETP.NE.AND P1, PT, R168, RZ, PT ;  /* 0x000000ffa800720c */ /* 0x000fe20003f25270 */
[----:B------:R-:W-:Y:S01]  /*3510*/  HADD2.F32 R154, -RZ, R63.H0_H0 ;  /* 0x2000003fff9a7230 */ /* 0x000fe20000004100 */
[----:B------:R-:W3:Y:S01]  /*3520*/  LDS.U16 R168, [R70+0x6800] ;  /* 0x0068000046a87984 */ /* 0x000ee20000000400 */
[----:B------:R-:W-:-:S02]  /*3530*/  FSEL R215, RZ, 1, P3 ;  /* 0x3f800000ffd77808 */ /* 0x000fc40001800000 */
[----:B------:R-:W-:Y:S02]  /*3540*/  SEL R198, RZ, 0x1000000, P2 ;  /* 0x01000000ffc67807 */ /* 0x000fe40001000000 */
[----:B------:R-:W-:Y:S01]  /*3550*/  ISETP.NE.AND P2, PT, R172, RZ, PT ;  /* 0x000000ffac00720c */ /* 0x000fe20003f45270 */
[----:B------:R-:W-:Y:S01]  /*3560*/  HADD2.F32 R172, -RZ, R68.H0_H0 ;  /* 0x20000044ffac7230 */ /* 0x000fe20000004100 */
[----:B------:R-:W-:Y:S01]  /*3570*/  FSEL R223, RZ, 1, P1 ;  /* 0x3f800000ffdf7808 */ /* 0x000fe20000800000 */
[----:B------:R-:W-:Y:S01]  /*3580*/  FFMA.FTZ R144, R215, R154, R144 ;  /* 0x0000009ad7907223 */ /* 0x000fe20000010090 */
[----:B------:R-:W-:Y:S01]  /*3590*/  HADD2.F32 R154, -RZ, R69.H0_H0 ;  /* 0x20000045ff9a7230 */ /* 0x000fe20000004100 */
[----:B------:R-:W-:Y:S01]  /*35a0*/  FSEL R215, RZ, 1, P2 ;  /* 0x3f800000ffd77808 */ /* 0x000fe20001000000 */
[----:B0-----:R-:W-:Y:S02]  /*35b0*/  HADD2.F32 R180, -RZ, R65.H0_H0 ;  /* 0x20000041ffb47230 */ /* 0x001fe40000004100 */
[----:B------:R-:W-:Y:S01]  /*35c0*/  FFMA.FTZ R144, R223, R172, R144 ;  /* 0x000000acdf907223 */ /* 0x000fe20000010090 */
[----:B------:R-:W-:-:S02]  /*35d0*/  LOP3.LUT R172, R140, UR15, RZ, 0xc, !PT ;  /* 0x0000000f8cac7c12 */ /* 0x000fc4000f8e0cff */
[----:B------:R-:W-:Y:S01]  /*35e0*/  LOP3.LUT R174, R65, UR15, RZ, 0xc, !PT ;  /* 0x0000000f41ae7c12 */ /* 0x000fe2000f8e0cff */
[----:B------:R-:W-:Y:S01]  /*35f0*/  FFMA.FTZ R144, R215, R154, R144 ;  /* 0x0000009ad7907223 */ /* 0x000fe20000010090 */
[----:B------:R-:W-:Y:S02]  /*3600*/  PRMT R154, R172, 0x9910, RZ ;  /* 0x00009910ac9a7816 */ /* 0x000fe400000000ff */
[----:B------:R-:W-:Y:S01]  /*3610*/  PRMT R246, R174, 0x9910, RZ ;  /* 0x00009910aef67816 */ /* 0x000fe200000000ff */
[----:B------:R-:W0:Y:S01]  /*3620*/  LDS.U16 R172, [R70+0x6c00] ;  /* 0x006c000046ac7984 */ /* 0x000e220000000400 */
[----:B-1----:R-:W-:Y:S01]  /*3630*/  LOP3.LUT R178, R148, UR15, RZ, 0xc, !PT ;  /* 0x0000000f94b27c12 */ /* 0x002fe2000f8e0cff */
[----:B------:R-:W-:Y:S01]  /*3640*/  HADD2.F32 R174, -RZ, R140.H0_H0 ;  /* 0x2000008cffae7230 */ /* 0x000fe20000004100 */
[----:B------:R-:W-:Y:S02]  /*3650*/  SEL R140, RZ, 0x2000000, P0 ;  /* 0x02000000ff8c7807 */ /* 0x000fe40000000000 */
[----:B------:R-:W-:-:S02]  /*3660*/  ISETP.NE.AND P0, PT, R154, RZ, PT ;  /* 0x000000ff9a00720c */ /* 0x000fc40003f05270 */
[----:B------:R-:W-:Y:S02]  /*3670*/  PRMT R244, R178, 0x9910, RZ ;  /* 0x00009910b2f47816 */ /* 0x000fe400000000ff */
[----:B------:R-:W-:Y:S01]  /*3680*/  SEL R188, RZ, 0x4000000, P6 ;  /* 0x04000000ffbc7807 */ /* 0x000fe20003000000 */
[----:B------:R-:W1:Y:S01]  /*3690*/  LDS.U16 R178, [R70+0x6a00] ;  /* 0x006a000046b27984 */ /* 0x000e620000000400 */
[----:B------:R-:W-:Y:S02]  /*36a0*/  ISETP.NE.AND P6, PT, R246, RZ, PT ;  /* 0x000000fff600720c */ /* 0x000fe40003fc5270 */
[----:B------:R-:W-:Y:S02]  /*36b0*/  FSEL R215, RZ, 1, P0 ;  /* 0x3f800000ffd77808 */ /* 0x000fe40000000000 */
[----:B------:R-:W-:Y:S02]  /*36c0*/  FSEL R65, RZ, 1, P6 ;  /* 0x3f800000ff417808 */ /* 0x000fe40003000000 */
[----:B--2---:R-:W-:Y:S01]  /*36d0*/  LOP3.LUT R196, R152, UR15, RZ, 0xc, !PT ;  /* 0x0000000f98c47c12 */ /* 0x004fe2000f8e0cff */
[----:B------:R-:W-:Y:S01]  /*36e0*/  FFMA.FTZ R174, R215, R174, R144 ;  /* 0x000000aed7ae7223 */ /* 0x000fe20000010090 */
[----:B------:R-:W-:Y:S01]  /*36f0*/  SEL R144, RZ, 0x8000000, P4 ;  /* 0x08000000ff907807 */ /* 0x000fe20002000000 */
[----:B------:R-:W-:Y:S01]  /*3700*/  HADD2.F32 R152, -RZ, R152.H0_H0 ;  /* 0x20000098ff987230 */ /* 0x000fe20000004100 */
[----:B------:R-:W-:Y:S01]  /*3710*/  ISETP.NE.AND P4, PT, R244, RZ, PT ;  /* 0x000000fff400720c */ /* 0x000fe20003f85270 */
[----:B------:R-:W-:Y:S01]  /*3720*/  FFMA.FTZ R65, R65, R180, R174 ;  /* 0x000000b441417223 */ /* 0x000fe200000100ae */
[----:B------:R-:W-:Y:S01]  /*3730*/  HADD2.F32 R174, -RZ, R148.H0_H0 ;  /* 0x20000094ffae7230 */ /* 0x000fe20000004100 */
[----:B------:R-:W-:-:S02]  /*3740*/  PRMT R242, R196, 0x9910, RZ ;  /* 0x00009910c4f27816 */ /* 0x000fc400000000ff */
[----:B------:R-:W-:Y:S01]  /*3750*/  FSEL R148, RZ, 1, P4 ;  /* 0x3f800000ff947808 */ /* 0x000fe20002000000 */
[----:B------:R-:W-:Y:S01]  /*3760*/  LDS.U16 R196, [R70+0x7000] ;  /* 0x0070000046c47984 */ /* 0x000fe20000000400 */
[----:B---3--:R-:W-:Y:S01]  /*3770*/  LOP3.LUT R180, R168, UR15, RZ, 0xc, !PT ;  /* 0x0000000fa8b47c12 */ /* 0x008fe2000f8e0cff */
[----:B------:R-:W-:Y:S01]  /*3780*/  HADD2.F32 R168, -RZ, R168.H0_H0 ;  /* 0x200000a8ffa87230 */ /* 0x000fe20000004100 */
[----:B------:R-:W-:Y:S01]  /*3790*/  SEL R204, RZ, 0x1, P0 ;  /* 0x00000001ffcc7807 */ /* 0x000fe20000000000 */
[----:B------:R-:W-:Y:S01]  /*37a0*/  FFMA.FTZ R174, R148, R174, R65 ;  /* 0x000000ae94ae7223 */ /* 0x000fe20000010041 */
[----:B------:R-:W-:Y:S02]  /*37b0*/  SEL R148, RZ, 0x10000000, P5 ;  /* 0x10000000ff947807 */ /* 0x000fe40002800000 */
[----:B------:R-:W-:Y:S02]  /*37c0*/  ISETP.NE.AND P5, PT, R242, RZ, PT ;  /* 0x000000fff200720c */ /* 0x000fe40003fa5270 */
[----:B------:R-:W-:-:S02]  /*37d0*/  PRMT R240, R180, 0x9910, RZ ;  /* 0x00009910b4f07816 */ /* 0x000fc400000000ff */
[----:B------:R-:W-:Y:S01]  /*37e0*/  FSEL R215, RZ, 1, P5 ;  /* 0x3f800000ffd77808 */ /* 0x000fe20002800000 */
[----:B------:R-:W2:Y:S01]  /*37f0*/  LDS.U16 R180, [R70+0x6e00] ;  /* 0x006e000046b47984 */ /* 0x000ea20000000400 */
[----:B------:R-:W-:Y:S02]  /*3800*/  SEL R65, RZ, 0x20000000, P3 ;  /* 0x20000000ff417807 */ /* 0x000fe40001800000 */
[----:B------:R-:W-:Y:S01]  /*3810*/  ISETP.NE.AND P3, PT, R240, RZ, PT ;  /* 0x000000fff000720c */ /* 0x000fe20003f65270 */
[----:B------:R-:W-:Y:S01]  /*3820*/  FFMA.FTZ R152, R215, R152, R174 ;  /* 0x00000098d7987223 */ /* 0x000fe200000100ae */
[----:B------:R-:W-:Y:S02]  /*3830*/  SEL R210, RZ, 0x2, P6 ;  /* 0x00000002ffd27807 */ /* 0x000fe40003000000 */
[----:B------:R-:W-:Y:S02]  /*3840*/  FSEL R215, RZ, 1, P3 ;  /* 0x3f800000ffd77808 */ /* 0x000fe40001800000 */
[----:B------:R-:W-:-:S02]  /*3850*/  SEL R212, RZ, 0x4, P4 ;  /* 0x00000004ffd47807 */ /* 0x000fc40002000000 */
[----:B------:R-:W-:Y:S01]  /*3860*/  IADD3 R218, PT, PT, R218, R166, R214 ;  /* 0x000000a6dada7210 */ /* 0x000fe20007ffe0d6 */
[----:B------:R-:W-:Y:S01]  /*3870*/  FFMA.FTZ R168, R215, R168, R152 ;  /* 0x000000a8d7a87223 */ /* 0x000fe20000010098 */
[----:B0-----:R-:W-:Y:S01]  /*3880*/  LOP3.LUT R152, R172, UR15, RZ, 0xc, !PT ;  /* 0x0000000fac987c12 */ /* 0x001fe2000f8e0cff */
[----:B------:R-:W-:-:S03]  /*3890*/  HADD2.F32 R172, -RZ, R172.H0_H0 ;  /* 0x200000acffac7230 */ /* 0x000fc60000004100 */
[----:B------:R-:W-:Y:S02]  /*38a0*/  PRMT R174, R152, 0x9910, RZ ;  /* 0x0000991098ae7816 */ /* 0x000fe400000000ff */
[----:B-1----:R-:W-:Y:S01]  /*38b0*/  LOP3.LUT R152, R178, UR15, RZ, 0xc, !PT ;  /* 0x0000000fb2987c12 */ /* 0x002fe2000f8e0cff */
[----:B------:R-:W-:-:S03]  /*38c0*/  HADD2.F32 R178, -RZ, R178.H0_H0 ;  /* 0x200000b2ffb27230 */ /* 0x000fc60000004100 */
[----:B------:R-:W-:Y:S02]  /*38d0*/  PRMT R236, R152, 0x9910, RZ ;  /* 0x0000991098ec7816 */ /* 0x000fe400000000ff */
[----:B------:R-:W-:Y:S02]  /*38e0*/  SEL R152, RZ, 0x40000000, P1 ;  /* 0x40000000ff987807 */ /* 0x000fe40000800000 */
[----:B------:R-:W-:Y:S02]  /*38f0*/  ISETP.NE.AND P1, PT, R174, RZ, PT ;  /* 0x000000ffae00720c */ /* 0x000fe40003f25270 */
[----:B------:R-:W-:Y:S02]  /*3900*/  SEL R174, RZ, 0x80000000, P2 ;  /* 0x80000000ffae7807 */ /* 0x000fe40001000000 */
[----:B------:R-:W-:Y:S02]  /*3910*/  ISETP.NE.AND P2, PT, R236, RZ, PT ;  /* 0x000000ffec00720c */ /* 0x000fe40003f45270 */
[----:B------:R-:W-:-:S02]  /*3920*/  SEL R232, RZ, 0x40, P1 ;  /* 0x00000040ffe87807 */ /* 0x000fc40000800000 */
[----:B------:R-:W-:-:S05]  /*3930*/  FSEL R215, RZ, 1, P2 ;  /* 0x3f800000ffd77808 */ /* 0x000fca0001000000 */
[----:B------:R-:W-:Y:S01]  /*3940*/  FFMA.FTZ R168, R215, R178, R168 ;  /* 0x000000b2d7a87223 */ /* 0x000fe200000100a8 */
[----:B------:R-:W-:Y:S02]  /*3950*/  FSEL R215, RZ, 1, P1 ;  /* 0x3f800000ffd77808 */ /* 0x000fe40000800000 */
[----:B--2---:R-:W-:Y:S01]  /*3960*/  LOP3.LUT R178, R180, UR15, RZ, 0xc, !PT ;  /* 0x0000000fb4b27c12 */ /* 0x004fe2000f8e0cff */
[----:B------:R-:W-:Y:S02]  /*3970*/  HADD2.F32 R180, -RZ, R180.H0_H0 ;  /* 0x200000b4ffb47230 */ /* 0x000fe40000004100 */
[----:B------:R-:W-:Y:S01]  /*3980*/  FFMA.FTZ R215, R215, R172, R168 ;  /* 0x000000acd7d77223 */ /* 0x000fe200000100a8 */
[----:B------:R-:W-:Y:S01]  /*3990*/  PRMT R200, R178, 0x9910, RZ ;  /* 0x00009910b2c87816 */ /* 0x000fe200000000ff */
[----:B------:R-:W0:Y:S01]  /*39a0*/  LDS.U16 R172, [R70+0x7200] ;  /* 0x0072000046ac7984 */ /* 0x000e220000000400 */
[----:B------:R-:W-:Y:S01]  /*39b0*/  LOP3.LUT R178, R196, UR15, RZ, 0xc, !PT ;  /* 0x0000000fc4b27c12 */ /* 0x000fe2000f8e0cff */
[----:B------:R-:W-:Y:S01]  /*39c0*/  HADD2.F32 R196, -RZ, R196.H0_H0 ;  /* 0x200000c4ffc47230 */ /* 0x000fe20000004100 */
[----:B------:R-:W-:Y:S01]  /*39d0*/  ISETP.NE.AND P0, PT, R200, RZ, PT ;  /* 0x000000ffc800720c */ /* 0x000fe20003f05270 */
[----:B------:R-:W1:Y:S01]  /*39e0*/  LDS.U16 R168, [R70+0x7400] ;  /* 0x0074000046a87984 */ /* 0x000e620000000400 */
[----:B------:R-:W-:-:S02]  /*39f0*/  PRMT R178, R178, 0x9910, RZ ;  /* 0x00009910b2b27816 */ /* 0x000fc400000000ff */
[----:B------:R-:W-:Y:S02]  /*3a00*/  SEL R249, RZ, 0x80, P0 ;  /* 0x00000080fff97807 */ /* 0x000fe40000000000 */
[----:B------:R-:W-:Y:S02]  /*3a10*/  ISETP.NE.AND P6, PT, R178, RZ, PT ;  /* 0x000000ffb200720c */ /* 0x000fe40003fc5270 */
[----:B------:R-:W-:Y:S02]  /*3a20*/  FSEL R178, RZ, 1, P0 ;  /* 0x3f800000ffb27808 */ /* 0x000fe40000000000 */
[----:B------:R-:W-:-:S03]  /*3a30*/  SEL R230, RZ, 0x100, P6 ;  /* 0x00000100ffe67807 */ /* 0x000fc60003000000 */
[----:B------:R-:W-:Y:S01]  /*3a40*/  FFMA.FTZ R178, R178, R180, R215 ;  /* 0x000000b4b2b27223 */ /* 0x000fe200000100d7 */
[----:B------:R-:W-:Y:S01]  /*3a50*/  FSEL R215, RZ, 1, P6 ;  /* 0x3f800000ffd77808 */ /* 0x000fe20003000000 */
[----:B------:R-:W-:Y:S04]  /*3a60*/  LDS.U16 R180, [R70+0x7800] ;  /* 0x0078000046b47984 */ /* 0x000fe80000000400 */
[----:B------:R-:W-:Y:S02]  /*3a70*/  FFMA.FTZ R215, R215, R196, R178 ;  /* 0x000000c4d7d77223 */ /* 0x000fe400000100b2 */
[----:B------:R-:W2:Y:S01]  /*3a80*/  LDS.U16 R178, [R70+0x7600] ;  /* 0x0076000046b27984 */ /* 0x000ea20000000400 */
[----:B0-----:R-:W-:-:S04]  /*3a90*/  LOP3.LUT R196, R172, UR15, RZ, 0xc, !PT ;  /* 0x0000000facc47c12 */ /* 0x001fc8000f8e0cff */
[----:B------:R-:W-:Y:S02]  /*3aa0*/  PRMT R200, R196, 0x9910, RZ ;  /* 0x00009910c4c87816 */ /* 0x000fe400000000ff */
[----:B-1----:R-:W-:Y:S01]  /*3ab0*/  LOP3.LUT R196, R168, UR15, RZ, 0xc, !PT ;  /* 0x0000000fa8c47c12 */ /* 0x002fe2000f8e0cff */
[----:B------:R-:W-:Y:S01]  /*3ac0*/  HADD2.F32 R168, -RZ, R168.H0_H0 ;  /* 0x200000a8ffa87230 */ /* 0x000fe20000004100 */
[----:B------:R-:W-:Y:S02]  /*3ad0*/  ISETP.NE.AND P4, PT, R200, RZ, PT ;  /* 0x000000ffc800720c */ /* 0x000fe40003f85270 */
[----:B------:R-:W-:-:S05]  /*3ae0*/  PRMT R196, R196, 0x9910, RZ ;  /* 0x00009910c4c47816 */ /* 0x000fca00000000ff */
[----:B------:R-:W-:Y:S01]  /*3af0*/  IMAD.MOV.U32 R200, RZ, RZ, R196 ;  /* 0x000000ffffc87224 */ /* 0x000fe200078e00c4 */
[----:B------:R-:W-:-:S04]  /*3b00*/  SEL R196, RZ, 0x8, P5 ;  /* 0x00000008ffc47807 */ /* 0x000fc80002800000 */
[----:B------:R-:W-:Y:S01]  /*3b10*/  ISETP.NE.AND P5, PT, R200, RZ, PT ;  /* 0x000000ffc800720c */ /* 0x000fe20003fa5270 */
[----:B------:R-:W-:Y:S01]  /*3b20*/  HADD2.F32 R200, -RZ, R172.H0_H0 ;  /* 0x200000acffc87230 */ /* 0x000fe20000004100 */
[----:B------:R-:W-:-:S05]  /*3b30*/  FSEL R172, RZ, 1, P4 ;  /* 0x3f800000ffac7808 */ /* 0x000fca0002000000 */
[----:B------:R-:W-:Y:S01]  /*3b40*/  FFMA.FTZ R172, R172, R200, R215 ;  /* 0x000000c8acac7223 */ /* 0x000fe200000100d7 */
[----:B------:R-:W-:Y:S02]  /*3b50*/  FSEL R215, RZ, 1, P5 ;  /* 0x3f800000ffd77808 */ /* 0x000fe40002800000 */
[----:B------:R-:W-:-:S03]  /*3b60*/  SEL R200, RZ, 0x10, P3 ;  /* 0x00000010ffc87807 */ /* 0x000fc60001800000 */
[----:B------:R-:W-:Y:S01]  /*3b70*/  FFMA.FTZ R220, R215, R168, R172 ;  /* 0x000000a8d7dc7223 */ /* 0x000fe200000100ac */
[----:B--2---:R-:W-:Y:S01]  /*3b80*/  LOP3.LUT R172, R178, UR15, RZ, 0xc, !PT ;  /* 0x0000000fb2ac7c12 */ /* 0x004fe2000f8e0cff */
[----:B------:R-:W0:Y:S01]  /*3b90*/  LDS.U16 R168, [R70+0x7a00] ;  /* 0x007a000046a87984 */ /* 0x000e220000000400 */
[----:B------:R-:W-:Y:S02]  /*3ba0*/  HADD2.F32 R178, -RZ, R178.H0_H0 ;  /* 0x200000b2ffb27230 */ /* 0x000fe40000004100 */
[----:B------:R-:W-:Y:S01]  /*3bb0*/  PRMT R222, R172, 0x9910, RZ ;  /* 0x00009910acde7816 */ /* 0x000fe200000000ff */
[----:B------:R-:W1:Y:S01]  /*3bc0*/  LDS.U16 R215, [R70+0x7c00] ;  /* 0x007c000046d77984 */ /* 0x000e620000000400 */
[----:B------:R-:W-:Y:S01]  /*3bd0*/  LOP3.LUT R172, R180, UR15, RZ, 0xc, !PT ;  /* 0x0000000fb4ac7c12 */ /* 0x000fe2000f8e0cff */
[----:B------:R-:W-:Y:S01]  /*3be0*/  HADD2.F32 R180, -RZ, R180.H0_H0 ;  /* 0x200000b4ffb47230 */ /* 0x000fe20000004100 */
[----:B------:R-:W-:Y:S02]  /*3bf0*/  ISETP.NE.AND P3, PT, R222, RZ, PT ;  /* 0x000000ffde00720c */ /* 0x000fe40003f65270 */
[----:B------:R-:W-:-:S02]  /*3c00*/  PRMT R172, R172, 0x9910, RZ ;  /* 0x00009910acac7816 */ /* 0x000fc400000000ff */
[----:B------:R-:W-:-:S03]  /*3c10*/  FSEL R223, RZ, 1, P3 ;  /* 0x3f800000ffdf7808 */ /* 0x000fc60001800000 */
[----:B------:R-:W-:Y:S01]  /*3c20*/  IMAD.MOV.U32 R222, RZ, RZ, R172 ;  /* 0x000000ffffde7224 */ /* 0x000fe200078e00ac */
[----:B------:R-:W-:Y:S01]  /*3c30*/  SEL R172, RZ, 0x20, P2 ;  /* 0x00000020ffac7807 */ /* 0x000fe20001000000 */
[----:B------:R-:W-:Y:S02]  /*3c40*/  FFMA.FTZ R178, R223, R178, R220 ;  /* 0x000000b2dfb27223 */ /* 0x000fe400000100dc */
[----:B------:R-:W2:Y:S01]  /*3c50*/  LDS.U16 R220, [R70+0x8000] ;  /* 0x0080000046dc7984 */ /* 0x000ea20000000400 */
[----:B------:R-:W-:-:S04]  /*3c60*/  ISETP.NE.AND P2, PT, R222, RZ, PT ;  /* 0x000000ffde00720c */ /* 0x000fc80003f45270 */
[----:B------:R-:W-:-:S05]  /*3c70*/  FSEL R223, RZ, 1, P2 ;  /* 0x3f800000ffdf7808 */ /* 0x000fca0001000000 */
[----:B------:R-:W-:Y:S02]  /*3c80*/  FFMA.FTZ R180, R223, R180, R178 ;  /* 0x000000b4dfb47223 */ /* 0x000fe400000100b2 */
[----:B------:R-:W3:Y:S01]  /*3c90*/  LDS.U16 R178, [R70+0x7e00] ;  /* 0x007e000046b27984 */ /* 0x000ee20000000400 */
[----:B0-----:R-:W-:Y:S01]  /*3ca0*/  LOP3.LUT R222, R168, UR15, RZ, 0xc, !PT ;  /* 0x0000000fa8de7c12 */ /* 0x001fe2000f8e0cff */
[----:B------:R-:W-:-:S03]  /*3cb0*/  HADD2.F32 R168, -RZ, R168.H0_H0 ;  /* 0x200000a8ffa87230 */ /* 0x000fc60000004100 */
[----:B------:R-:W-:Y:S02]  /*3cc0*/  PRMT R223, R222, 0x9910, RZ ;  /* 0x00009910dedf7816 */ /* 0x000fe400000000ff */
[----:B-1----:R-:W-:Y:S02]  /*3cd0*/  LOP3.LUT R222, R215, UR15, RZ, 0xc, !PT ;  /* 0x0000000fd7de7c12 */ /* 0x002fe4000f8e0cff */
[----:B------:R-:W-:Y:S02]  /*3ce0*/  ISETP.NE.AND P1, PT, R223, RZ, PT ;  /* 0x000000ffdf00720c */ /* 0x000fe40003f25270 */
[----:B------:R-:W-:Y:S02]  /*3cf0*/  PRMT R222, R222, 0x9910, RZ ;  /* 0x00009910dede7816 */ /* 0x000fe400000000ff */
[----:B------:R-:W-:Y:S02]  /*3d00*/  FSEL R223, RZ, 1, P1 ;  /* 0x3f800000ffdf7808 */ /* 0x000fe40000800000 */
[----:B------:R-:W-:-:S02]  /*3d10*/  ISETP.NE.AND P0, PT, R222, RZ, PT ;  /* 0x000000ffde00720c */ /* 0x000fc40003f05270 */
[----:B------:R-:W0:Y:S01]  /*3d20*/  LDS.U16 R222, [R70+0x8200] ;  /* 0x0082000046de7984 */ /* 0x000e220000000400 */
[----:B------:R-:W-:Y:S01]  /*3d30*/  FFMA.FTZ R168, R223, R168, R180 ;  /* 0x000000a8dfa87223 */ /* 0x000fe200000100b4 */
[----:B------:R-:W-:Y:S01]  /*3d40*/  HADD2.F32 R180, -RZ, R215.H0_H0 ;  /* 0x200000d7ffb47230 */ /* 0x000fe20000004100 */
[----:B------:R-:W-:Y:S01]  /*3d50*/  FSEL R215, RZ, 1, P0 ;  /* 0x3f800000ffd77808 */ /* 0x000fe20000000000 */
[----:B--2---:R-:W-:-:S04]  /*3d60*/  HADD2.F32 R224, -RZ, R220.H0_H0 ;  /* 0x200000dcffe07230 */ /* 0x004fc80000004100 */
[----:B------:R-:W-:Y:S02]  /*3d70*/  FFMA.FTZ R215, R215, R180, R168 ;  /* 0x000000b4d7d77223 */ /* 0x000fe400000100a8 */
[----:B------:R-:W1:Y:S01]  /*3d80*/  LDS.U16 R168, [R70+0x8400] ;  /* 0x0084000046a87984 */ /* 0x000e620000000400 */
[----:B---3--:R-:W-:-:S04]  /*3d90*/  LOP3.LUT R180, R178, UR15, RZ, 0xc, !PT ;  /* 0x0000000fb2b47c12 */ /* 0x008fc8000f8e0cff */
[----:B------:R-:W-:Y:S02]  /*3da0*/  PRMT R223, R180, 0x9910, RZ ;  /* 0x00009910b4df7816 */ /* 0x000fe400000000ff */
[----:B------:R-:W-:Y:S02]  /*3db0*/  LOP3.LUT R180, R220, UR15, RZ, 0xc, !PT ;  /* 0x0000000fdcb47c12 */ /* 0x000fe4000f8e0cff */
[----:B------:R-:W-:Y:S01]  /*3dc0*/  ISETP.NE.AND P6, PT, R223, RZ, PT ;  /* 0x000000ffdf00720c */ /* 0x000fe20003fc5270 */
[----:B------:R-:W2:Y:S01]  /*3dd0*/  LDS.U16 R220, [R70+0x8600] ;  /* 0x0086000046dc7984 */ /* 0x000ea20000000400 */
[----:B------:R-:W-:-:S05]  /*3de0*/  PRMT R180, R180, 0x9910, RZ ;  /* 0x00009910b4b47816 */ /* 0x000fca00000000ff */
[----:B------:R-:W-:Y:S01]  /*3df0*/  IMAD.MOV.U32 R223, RZ, RZ, R180 ;  /* 0x000000ffffdf7224 */ /* 0x000fe200078e00b4 */
[----:B------:R-:W-:-:S04]  /*3e00*/  SEL R180, RZ, 0x200, P4 ;  /* 0x00000200ffb47807 */ /* 0x000fc80002000000 */
[----:B------:R-:W-:Y:S01]  /*3e10*/  ISETP.NE.AND P4, PT, R223, RZ, PT ;  /* 0x000000ffdf00720c */ /* 0x000fe20003f85270 */
[----:B------:R-:W-:Y:S01]  /*3e20*/  HADD2.F32 R223, -RZ, R178.H0_H0 ;  /* 0x200000b2ffdf7230 */ /* 0x000fe20000004100 */
[----:B------:R-:W-:Y:S01]  /*3e30*/  FSEL R178, RZ, 1, P6 ;  /* 0x3f800000ffb27808 */ /* 0x000fe20003000000 */
[----:B0-----:R-:W-:-:S04]  /*3e40*/  HADD2.F32 R226, -RZ, R222.H0_H0 ;  /* 0x200000deffe27230 */ /* 0x001fc80000004100 */
[----:B------:R-:W-:Y:S01]  /*3e50*/  FFMA.FTZ R178, R178, R223, R215 ;  /* 0x000000dfb2b27223 */ /* 0x000fe200000100d7 */
[----:B------:R-:W-:Y:S02]  /*3e60*/  FSEL R215, RZ, 1, P4 ;  /* 0x3f800000ffd77808 */ /* 0x000fe40002000000 */
[----:B------:R-:W-:-:S03]  /*3e70*/  SEL R223, RZ, 0x400, P5 ;  /* 0x00000400ffdf7807 */ /* 0x000fc60002800000 */
[----:B------:R-:W-:Y:S01]  /*3e80*/  FFMA.FTZ R224, R215, R224, R178 ;  /* 0x000000e0d7e07223 */ /* 0x000fe200000100b2 */
[----:B------:R-:W-:-:S04]  /*3e90*/  LOP3.LUT R178, R222, UR15, RZ, 0xc, !PT ;  /* 0x0000000fdeb27c12 */ /* 0x000fc8000f8e0cff */
[----:B------:R-:W-:Y:S02]  /*3ea0*/  PRMT R215, R178, 0x9910, RZ ;  /* 0x00009910b2d77816 */ /* 0x000fe400000000ff */
[----:B-1----:R-:W-:Y:S02]  /*3eb0*/  LOP3.LUT R178, R168, UR15, RZ, 0xc, !PT ;  /* 0x0000000fa8b27c12 */ /* 0x002fe4000f8e0cff */
[----:B------:R-:W-:Y:S02]  /*3ec0*/  ISETP.NE.AND P5, PT, R215, RZ, PT ;  /* 0x000000ffd700720c */ /* 0x000fe40003fa5270 */
[----:B------:R-:W-:Y:S02]  /*3ed0*/  PRMT R178, R178, 0x9910, RZ ;  /* 0x00009910b2b27816 */ /* 0x000fe400000000ff */
[----:B------:R-:W-:-:S03]  /*3ee0*/  FSEL R222, RZ, 1, P5 ;  /* 0x3f800000ffde7808 */ /* 0x000fc60002800000 */
[----:B------:R-:W-:Y:S01]  /*3ef0*/  IMAD.MOV.U32 R215, RZ, RZ, R178 ;  /* 0x000000ffffd77224 */ /* 0x000fe200078e00b2 */
[----:B------:R-:W-:Y:S01]  /*3f00*/  SEL R178, RZ, 0x800, P3 ;  /* 0x00000800ffb27807 */ /* 0x000fe20001800000 */
[----:B------:R-:W-:Y:S01]  /*3f10*/  FFMA.FTZ R222, R222, R226, R224 ;  /* 0x000000e2dede7223 */ /* 0x000fe200000100e0 */
[----:B------:R-:W-:Y:S02]  /*3f20*/  HADD2.F32 R224, -RZ, R168.H0_H0 ;  /* 0x200000a8ffe07230 */ /* 0x000fe40000004100 */
[----:B------:R-:W-:Y:S02]  /*3f30*/  ISETP.NE.AND P3, PT, R215, RZ, PT ;  /* 0x000000ffd700720c */ /* 0x000fe40003f65270 */
[----:B------:R-:W0:Y:S02]  /*3f40*/  LDS.U16 R215, [R70+0x8800] ;  /* 0x0088000046d77984 */ /* 0x000e240000000400 */
[----:B------:R-:W-:-:S05]  /*3f50*/  FSEL R168, RZ, 1, P3 ;  /* 0x3f800000ffa87808 */ /* 0x000fca0001800000 */
[----:B------:R-:W-:Y:S01]  /*3f60*/  FFMA.FTZ R168, R168, R224, R222 ;  /* 0x000000e0a8a87223 */ /* 0x000fe200000100de */
[----:B--2---:R-:W-:Y:S01]  /*3f70*/  LOP3.LUT R222, R220, UR15, RZ, 0xc, !PT ;  /* 0x0000000fdcde7c12 */ /* 0x004fe2000f8e0cff */
[----:B------:R-:W1:Y:S03]  /*3f80*/  LDS.U16 R224, [R70+0x8a00] ;  /* 0x008a000046e07984 */ /* 0x000e660000000400 */
[----:B------:R-:W-:Y:S02]  /*3f90*/  PRMT R226, R222, 0x9910, RZ ;  /* 0x00009910dee27816 */ /* 0x000fe400000000ff */
[----:B------:R-:W-:Y:S02]  /*3fa0*/  SEL R222, RZ, 0x1000, P2 ;  /* 0x00001000ffde7807 */ /* 0x000fe40001000000 */
[----:B------:R-:W-:Y:S01]  /*3fb0*/  ISETP.NE.AND P2, PT, R226, RZ, PT ;  /* 0x000000ffe200720c */ /* 0x000fe20003f45270 */
[----:B------:R-:W-:-:S03]  /*3fc0*/  HADD2.F32 R226, -RZ, R220.H0_H0 ;  /* 0x200000dcffe27230 */ /* 0x000fc60000004100 */
[----:B------:R-:W-:-:S05]  /*3fd0*/  FSEL R220, RZ, 1, P2 ;  /* 0x3f800000ffdc7808 */ /* 0x000fca0001000000 */
[----:B------:R-:W-:Y:S01]  /*3fe0*/  FFMA.FTZ R220, R220, R226, R168 ;  /* 0x000000e2dcdc7223 */ /* 0x000fe200000100a8 */
[----:B0-----:R-:W-:-:S04]  /*3ff0*/  LOP3.LUT R168, R215, UR15, RZ, 0xc, !PT ;  /* 0x0000000fd7a87c12 */ /* 0x001fc8000f8e0cff */
[----:B------:R-:W-:Y:S02]  /*4000*/  PRMT R226, R168, 0x9910, RZ ;  /* 0x00009910a8e27816 */ /* 0x000fe400000000ff */
[----:B------:R-:W-:Y:S02]  /*4010*/  SEL R168, RZ, 0x2000, P1 ;  /* 0x00002000ffa87807 */ /* 0x000fe40000800000 */
[----:B------:R-:W-:Y:S01]  /*4020*/  ISETP.NE.AND P1, PT, R226, RZ, PT ;  /* 0x000000ffe200720c */ /* 0x000fe20003f25270 */
[----:B------:R-:W-:-:S03]  /*4030*/  HADD2.F32 R226, -RZ, R215.H0_H0 ;  /* 0x200000d7ffe27230 */ /* 0x000fc60000004100 */
[----:B------:R-:W-:-:S05]  /*4040*/  FSEL R215, RZ, 1, P1 ;  /* 0x3f800000ffd77808 */ /* 0x000fca0000800000 */
[----:B------:R-:W-:Y:S01]  /*4050*/  FFMA.FTZ R220, R215, R226, R220 ;  /* 0x000000e2d7dc7223 */ /* 0x000fe200000100dc */
[----:B-1----:R-:W-:-:S04]  /*4060*/  LOP3.LUT R215, R224, UR15, RZ, 0xc, !PT ;  /* 0x0000000fe0d77c12 */ /* 0x002fc8000f8e0cff */
        /* <DEDUP_REMOVED lines=8> */
[----:B0-----:R-:W-:Y:S01]  /*40f0*/  LOP3.LUT R166, R226, UR15, RZ, 0xc, !PT ;  /* 0x0000000fe2a67c12 */ /* 0x001fe2000f8e0cff */
[----:B------:R-:W-:-:S03]  /*4100*/  HADD2.F32 R226, -RZ, R226.H0_H0 ;  /* 0x200000e2ffe27230 */ /* 0x000fc60000004100 */
[----:B------:R-:W-:Y:S02]  /*4110*/  PRMT R214, R166, 0x9910, RZ ;  /* 0x00009910a6d67816 */ /* 0x000fe400000000ff */
[----:B------:R-:W-:Y:S02]  /*4120*/  SEL R166, RZ, 0x8000, P6 ;  /* 0x00008000ffa67807 */ /* 0x000fe40003000000 */
[----:B------:R-:W-:-:S04]  /*4130*/  ISETP.NE.AND P6, PT, R214, RZ, PT ;  /* 0x000000ffd600720c */ /* 0x000fc80003fc5270 */
[----:B------:R-:W-:-:S05]  /*4140*/  FSEL R214, RZ, 1, P6 ;  /* 0x3f800000ffd67808 */ /* 0x000fca0003000000 */
[----:B------:R-:W-:Y:S01]  /*4150*/  FFMA.FTZ R224, R214, R226, R224 ;  /* 0x000000e2d6e07223 */ /* 0x000fe200000100e0 */
[----:B-1----:R-:W-:Y:S01]  /*4160*/  LOP3.LUT R214, R220, UR15, RZ, 0xc, !PT ;  /* 0x0000000fdcd67c12 */ /* 0x002fe2000f8e0cff */
[----:B------:R-:W-:-:S03]  /*4170*/  HADD2.F32 R220, -RZ, R220.H0_H0 ;  /* 0x200000dcffdc7230 */ /* 0x000fc60000004100 */
[----:B------:R-:W-:Y:S02]  /*4180*/  PRMT R226, R214, 0x9910, RZ ;  /* 0x00009910d6e27816 */ /* 0x000fe400000000ff */
[----:B------:R-:W-:Y:S02]  /*4190*/  SEL R214, RZ, 0x10000, P4 ;  /* 0x00010000ffd67807 */ /* 0x000fe40002000000 */
[----:B------:R-:W-:-:S04]  /*41a0*/  ISETP.NE.AND P4, PT, R226, RZ, PT ;  /* 0x000000ffe200720c */ /* 0x000fc80003f85270 */
[----:B------:R-:W-:-:S05]  /*41b0*/  FSEL R226, RZ, 1, P4 ;  /* 0x3f800000ffe27808 */ /* 0x000fca0002000000 */
[----:B------:R-:W-:Y:S01]  /*41c0*/  FFMA.FTZ R226, R226, R220, R224 ;  /* 0x000000dce2e27223 */ /* 0x000fe200000100e0 */
[----:B------:R-:W-:Y:S01]  /*41d0*/  IADD3 R220, PT, PT, R194, R208, R207 ;  /* 0x000000d0c2dc7210 */ /* 0x000fe20007ffe0cf */
[----:B------:R-:W0:Y:S01]  /*41e0*/  LDS.U16 R224, [R70+0x9200] ;  /* 0x0092000046e07984 */ /* 0x000e220000000400 */
[----:B------:R-:W-:Y:S01]  /*41f0*/  LOP3.LUT R194, R228, UR15, RZ, 0xc, !PT ;  /* 0x0000000fe4c27c12 */ /* 0x000fe2000f8e0cff */
[----:B------:R-:W-:Y:S01]  /*4200*/  HADD2.F32 R228, -RZ, R228.H0_H0 ;  /* 0x200000e4ffe47230 */ /* 0x000fe20000004100 */
[----:B------:R-:W-:Y:S02]  /*4210*/  SEL R208, RZ, 0x20000, P5 ;  /* 0x00020000ffd07807 */ /* 0x000fe40002800000 */
[----:B------:R-:W-:-:S04]  /*4220*/  PRMT R194, R194, 0x9910, RZ ;  /* 0x00009910c2c27816 */ /* 0x000fc800000000ff */
[----:B------:R-:W-:-:S04]  /*4230*/  ISETP.NE.AND P5, PT, R194, RZ, PT ;  /* 0x000000ffc200720c */ /* 0x000fc80003fa5270 */
[----:B------:R-:W-:-:S05]  /*4240*/  FSEL R207, RZ, 1, P5 ;  /* 0x3f800000ffcf7808 */ /* 0x000fca0002800000 */
[----:B------:R-:W-:Y:S01]  /*4250*/  FFMA.FTZ R226, R207, R228, R226 ;  /* 0x000000e4cfe27223 */ /* 0x000fe200000100e2 */
[----:B0-----:R-:W-:Y:S01]  /*4260*/  LOP3.LUT R194, R224, UR15, RZ, 0xc, !PT ;  /* 0x0000000fe0c27c12 */ /* 0x001fe2000f8e0cff */
[----:B------:R-:W-:Y:S01]  /*4270*/  HADD2.F32 R228, -RZ, R224.H0_H0 ;  /* 0x200000e0ffe47230 */ /* 0x000fe20000004100 */
[----:B------:R-:W-:Y:S02]  /*4280*/  IADD3 R224, PT, PT, R186, R218, R201 ;  /* 0x000000dabae07210 */ /* 0x000fe40007ffe0c9 */
[----:B------:R-:W-:Y:S02]  /*4290*/  PRMT R207, R194, 0x9910, RZ ;  /* 0x00009910c2cf7816 */ /* 0x000fe400000000ff */
[----:B------:R-:W-:Y:S01]  /*42a0*/  SEL R194, RZ, 0x40000, P3 ;  /* 0x00040000ffc27807 */ /* 0x000fe20001800000 */
[----:B------:R-:W-:Y:S01]  /*42b0*/  IMAD.IADD R66, R66, 0x1, R224 ;  /* 0x0000000142427824 */ /* 0x000fe200078e02e0 */
[----:B------:R-:W-:Y:S02]  /*42c0*/  ISETP.NE.AND P3, PT, R207, RZ, PT ;  /* 0x000000ffcf00720c */ /* 0x000fe40003f65270 */
[----:B------:R-:W-:Y:S01]  /*42d0*/  LOP3.LUT R186, R234, UR15, RZ, 0xc, !PT ;  /* 0x0000000feaba7c12 */ /* 0x000fe2000f8e0cff */
[----:B------:R-:W-:Y:S01]  /*42e0*/  HADD2.F32 R234, -RZ, R234.H0_H0 ;  /* 0x200000eaffea7230 */ /* 0x000fe20000004100 */
[----:B------:R-:W-:-:S02]  /*42f0*/  FSEL R207, RZ, 1, P3 ;  /* 0x3f800000ffcf7808 */ /* 0x000fc40001800000 */
[----:B------:R-:W-:Y:S02]  /*4300*/  PRMT R186, R186, 0x9910, RZ ;  /* 0x00009910baba7816 */ /* 0x000fe400000000ff */
[----:B------:R-:W-:Y:S01]  /*4310*/  IADD3 R142, PT, PT, R66, R197, R142 ;  /* 0x000000c5428e7210 */ /* 0x000fe20007ffe08e */
[----:B------:R-:W-:Y:S01]  /*4320*/  FFMA.FTZ R228, R207, R228, R226 ;  /* 0x000000e4cfe47223 */ /* 0x000fe200000100e2 */
[----:B------:R-:W-:Y:S01]  /*4330*/  SEL R207, RZ, 0x80000, P2 ;  /* 0x00080000ffcf7807 */ /* 0x000fe20001000000 */
[----:B------:R-:W0:Y:S01]  /*4340*/  LDS.U16 R226, [R70+0x9600] ;  /* 0x0096000046e27984 */ /* 0x000e220000000400 */
[----:B------:R-:W-:-:S04]  /*4350*/  ISETP.NE.AND P2, PT, R186, RZ, PT ;  /* 0x000000ffba00720c */ /* 0x000fc80003f45270 */
[----:B------:R-:W-:-:S05]  /*4360*/  FSEL R201, RZ, 1, P2 ;  /* 0x3f800000ffc97808 */ /* 0x000fca0001000000 */
[----:B------:R-:W-:Y:S02]  /*4370*/  FFMA.FTZ R201, R201, R234, R228 ;  /* 0x000000eac9c97223 */ /* 0x000fe400000100e4 */
        /* <DEDUP_REMOVED lines=10> */
[----:B-1----:R-:W-:Y:S01]  /*4420*/  LOP3.LUT R165, R228, UR15, RZ, 0xc, !PT ;  /* 0x0000000fe4a57c12 */ /* 0x002fe2000f8e0cff */
[----:B------:R-:W-:Y:S01]  /*4430*/  HADD2.F32 R228, -RZ, R228.H0_H0 ;  /* 0x200000e4ffe47230 */ /* 0x000fe20000004100 */
[----:B------:R-:W-:Y:S02]  /*4440*/  SEL R206, RZ, 0x200000, P0 ;  /* 0x00200000ffce7807 */ /* 0x000fe40000000000 */
[----:B------:R-:W-:-:S04]  /*4450*/  PRMT R165, R165, 0x9910, RZ ;  /* 0x00009910a5a57816 */ /* 0x000fc800000000ff */
[----:B------:R-:W-:-:S04]  /*4460*/  ISETP.NE.AND P0, PT, R165, RZ, PT ;  /* 0x000000ffa500720c */ /* 0x000fc80003f05270 */
[----:B------:R-:W-:-:S05]  /*4470*/  FSEL R220, RZ, 1, P0 ;  /* 0x3f800000ffdc7808 */ /* 0x000fca0000000000 */
[----:B------:R-:W-:Y:S01]  /*4480*/  FFMA.FTZ R220, R220, R228, R201 ;  /* 0x000000e4dcdc7223 */ /* 0x000fe200000100c9 */
[----:B------:R-:W-:Y:S02]  /*4490*/  SEL R201, RZ, 0x400000, P6 ;  /* 0x00400000ffc97807 */ /* 0x000fe40003000000 */
[----:B0-----:R-:W-:Y:S01]  /*44a0*/  LOP3.LUT R165, R226, UR15, RZ, 0xc, !PT ;  /* 0x0000000fe2a57c12 */ /* 0x001fe2000f8e0cff */
[----:B------:R-:W-:-:S03]  /*44b0*/  HADD2.F32 R226, -RZ, R226.H0_H0 ;  /* 0x200000e2ffe27230 */ /* 0x000fc60000004100 */
[----:B------:R-:W-:-:S04]  /*44c0*/  PRMT R165, R165, 0x9910, RZ ;  /* 0x00009910a5a57816 */ /* 0x000fc800000000ff */
[----:B------:R-:W-:-:S04]  /*44d0*/  ISETP.NE.AND P6, PT, R165, RZ, PT ;  /* 0x000000ffa500720c */ /* 0x000fc80003fc5270 */
[----:B------:R-:W-:-:S05]  /*44e0*/  FSEL R165, RZ, 1, P6 ;  /* 0x3f800000ffa57808 */ /* 0x000fca0003000000 */
[----:B------:R-:W-:Y:S02]  /*44f0*/  FFMA.FTZ R220, R165, R226, R220 ;  /* 0x000000e2a5dc7223 */ /* 0x000fe400000100dc */
[----:B------:R-:W0:Y:S02]  /*4500*/  LDS.U16 R226, [R70+0x9c00] ;  /* 0x009c000046e27984 */ /* 0x000e240000000400 */
[----:B0-----:R-:W-:Y:S01]  /*4510*/  LOP3.LUT R165, R226, UR15, RZ, 0xc, !PT ;  /* 0x0000000fe2a57c12 */ /* 0x001fe2000f8e0cff */
[----:B------:R-:W-:-:S03]  /*4520*/  HADD2.F32 R226, -RZ, R226.H0_H0 ;  /* 0x200000e2ffe27230 */ /* 0x000fc60000004100 */
[----:B------:R-:W-:Y:S02]  /*4530*/  PRMT R228, R165, 0x9910, RZ ;  /* 0x00009910a5e47816 */ /* 0x000fe400000000ff */
[----:B------:R-:W-:Y:S02]  /*4540*/  SEL R165, RZ, 0x800000, P4 ;  /* 0x00800000ffa57807 */ /* 0x000fe40002000000 */
[----:B------:R-:W-:-:S04]  /*4550*/  ISETP.NE.AND P4, PT, R228, RZ, PT ;  /* 0x000000ffe400720c */ /* 0x000fc80003f85270 */
[----:B------:R-:W-:-:S05]  /*4560*/  FSEL R224, RZ, 1, P4 ;  /* 0x3f800000ffe07808 */ /* 0x000fca0002000000 */
[----:B------:R-:W-:Y:S02]  /*4570*/  FFMA.FTZ R224, R224, R226, R220 ;  /* 0x000000e2e0e07223 */ /* 0x000fe400000100dc */
[----:B------:R-:W0:Y:S04]  /*4580*/  LDS.U16 R226, [R70+0x9e00] ;  /* 0x009e000046e27984 */ /* 0x000e280000000400 */
[----:B------:R-:W1:Y:S01]  /*4590*/  LDS.U16 R220, [R70+0xa000] ;  /* 0x00a0000046dc7984 */ /* 0x000e620000000400 */
[----:B------:R-:W-:Y:S01]  /*45a0*/  IMAD.IADD R104, R104, 0x1, R218 ;  /* 0x0000000168687824 */ /* 0x000fe200078e02da */
        /* <DEDUP_REMOVED lines=8> */
[----:B------:R-:W2:Y:S01]  /*4630*/  LDL R226, [R1+0x8] ;  /* 0x0000080001e27983 */ /* 0x000ea20000100800 */
[----:B------:R-:W-:Y:S01]  /*4640*/  HADD2.F32 R220, -RZ, R220.H0_H0 ;  /* 0x200000dcffdc7230 */ /* 0x000fe20000004100 */
[----:B------:R-:W-:Y:S01]  /*4650*/  IADD3 R104, PT, PT, R104, R170, R216 ;  /* 0x000000aa68687210 */ /* 0x000fe20007ffe0d8 */
[----:B------:R-:W-:Y:S01]  /*4660*/  BSSY.RECONVERGENT B0, `(.L_x_134) ;  /* 0x000014b000007945 */ /* 0x000fe20003800200 */
[----:B------:R-:W-:Y:S02]  /*4670*/  PRMT R228, R197, 0x9910, RZ ;  /* 0x00009910c5e47816 */ /* 0x000fe400000000ff */
[----:B------:R-:W-:Y:S02]  /*4680*/  SEL R197, RZ, 0x2000000, P3 ;  /* 0x02000000ffc57807 */ /* 0x000fe40001800000 */
[----:B------:R-:W-:-:S02]  /*4690*/  ISETP.NE.AND P3, PT, R228, RZ, PT ;  /* 0x000000ffe400720c */ /* 0x000fc40003f65270 */
[----:B------:R-:W-:Y:S02]  /*46a0*/  IADD3 R138, PT, PT, R142, R138, R167 ;  /* 0x0000008a8e8a7210 */ /* 0x000fe40007ffe0a7 */
[----:B------:R-:W-:Y:S02]  /*46b0*/  FSEL R218, RZ, 1, P3 ;  /* 0x3f800000ffda7808 */ /* 0x000fe40001800000 */
[----:B------:R-:W-:Y:S02]  /*46c0*/  SEL R167, RZ, 0x10000000, P0 ;  /* 0x10000000ffa77807 */ /* 0x000fe40000000000 */
[----:B------:R-:W-:Y:S01]  /*46d0*/  IADD3 R108, PT, PT, R104, R82, R108 ;  /* 0x00000052686c7210 */ /* 0x000fe20007ffe06c */
[----:B------:R-:W-:Y:S01]  /*46e0*/  FFMA.FTZ R218, R218, R220, R224 ;  /* 0x000000dcdada7223 */ /* 0x000fe200000100e0 */
[----:B------:R-:W-:Y:S01]  /*46f0*/  IADD3 R134, PT, PT, R138, R134, R162 ;  /* 0x000000868a867210 */ /* 0x000fe20007ffe0a2 */
[----:B------:R-:W0:Y:S01]  /*4700*/  LDS.U16 R220, [R70+0xa200] ;  /* 0x00a2000046dc7984 */ /* 0x000e220000000400 */
[----:B------:R-:W-:-:S02]  /*4710*/  IADD3 R112, PT, PT, R108, R112, R81 ;  /* 0x000000706c707210 */ /* 0x000fc40007ffe051 */
[----:B------:R-:W-:Y:S01]  /*4720*/  IADD3 R130, PT, PT, R134, R83, R130 ;  /* 0x0000005386827210 */ /* 0x000fe20007ffe082 */
[----:B------:R-:W1:Y:S01]  /*4730*/  S2R R224, SR_LANEID ;  /* 0x0000000000e07919 */ /* 0x000e620000000000 */
[----:B------:R-:W-:Y:S02]  /*4740*/  IADD3 R116, PT, PT, R112, R116, R80 ;  /* 0x0000007470747210 */ /* 0x000fe40007ffe050 */
[----:B------:R-:W-:Y:S02]  /*4750*/  IADD3 R126, PT, PT, R130, R126, R192 ;  /* 0x0000007e827e7210 */ /* 0x000fe40007ffe0c0 */
[----:B------:R-:W-:Y:S02]  /*4760*/  IADD3 R120, PT, PT, R116, R79, R120 ;  /* 0x0000004f74787210 */ /* 0x000fe40007ffe078 */
[----:B------:R-:W-:Y:S02]  /*4770*/  IADD3 R122, PT, PT, R126, R122, R184 ;  /* 0x0000007a7e7a7210 */ /* 0x000fe40007ffe0b8 */
[----:B------:R-:W-:-:S02]  /*4780*/  IADD3 R124, PT, PT, R120, R124, R78 ;  /* 0x0000007c787c7210 */ /* 0x000fc40007ffe04e */
[----:B------:R-:W-:Y:S02]  /*4790*/  IADD3 R118, PT, PT, R122, R118, R182 ;  /* 0x000000767a767210 */ /* 0x000fe40007ffe0b6 */
        /* <DEDUP_REMOVED lines=8> */
[----:B------:R-:W-:-:S04]  /*4820*/  IADD3 R144, PT, PT, R140, R188, R144 ;  /* 0x000000bc8c907210 */ /* 0x000fc80007ffe090 */
[----:B------:R-:W-:Y:S02]  /*4830*/  IADD3 R148, PT, PT, R144, R148, R65 ;  /* 0x0000009490947210 */ /* 0x000fe40007ffe041 */
        /* <DEDUP_REMOVED lines=8> */
[----:B------:R-:W0:Y:S03]  /*48c0*/  LDS.U16 R220, [R70+0xa400] ;  /* 0x00a4000046dc7984 */ /* 0x000e260000000400 */
[----:B------:R-:W-:Y:S01]  /*48d0*/  IADD3 R200, PT, PT, R200, R218, R196 ;  /* 0x000000dac8c87210 */ /* 0x000fe20007ffe0c4 */
[----:B------:R-:W3:Y:S04]  /*48e0*/  LDS.U16 R210, [R70+0xa800] ;  /* 0x00a8000046d27984 */ /* 0x000ee80000000400 */
[----:B------:R-:W-:-:S05]  /*48f0*/  IMAD.IADD R172, R172, 0x1, R200 ;  /* 0x00000001acac7824 */ /* 0x000fca00078e02c8 */
[----:B------:R-:W-:-:S04]  /*4900*/  IADD3 R232, PT, PT, R172, R232, R249 ;  /* 0x000000e8ace87210 */ /* 0x000fc80007ffe0f9 */
[----:B------:R-:W-:-:S04]  /*4910*/  IADD3 R230, PT, PT, R232, R230, R180 ;  /* 0x000000e6e8e67210 */ /* 0x000fc80007ffe0b4 */
[----:B------:R-:W-:-:S04]  /*4920*/  IADD3 R223, PT, PT, R230, R223, R178 ;  /* 0x000000dfe6df7210 */ /* 0x000fc80007ffe0b2 */
[----:B------:R-:W-:-:S04]  /*4930*/  IADD3 R222, PT, PT, R223, R222, R168 ;  /* 0x000000dedfde7210 */ /* 0x000fc80007ffe0a8 */
[----:B------:R-:W-:-:S04]  /*4940*/  IADD3 R215, PT, PT, R222, R215, R166 ;  /* 0x000000d7ded77210 */ /* 0x000fc80007ffe0a6 */
[----:B------:R-:W-:-:S04]  /*4950*/  IADD3 R214, PT, PT, R215, R214, R208 ;  /* 0x000000d6d7d67210 */ /* 0x000fc80007ffe0d0 */
[----:B------:R-:W-:Y:S02]  /*4960*/  IADD3 R207, PT, PT, R214, R194, R207 ;  /* 0x000000c2d6cf7210 */ /* 0x000fe40007ffe0cf */
[----:B0-----:R-:W-:Y:S01]  /*4970*/  LOP3.LUT R204, R220, UR15, RZ, 0xc, !PT ;  /* 0x0000000fdccc7c12 */ /* 0x001fe2000f8e0cff */
[----:B------:R-:W-:Y:S01]  /*4980*/  HADD2.F32 R220, -RZ, R220.H0_H0 ;  /* 0x200000dcffdc7230 */ /* 0x000fe20000004100 */
[----:B------:R-:W-:Y:S02]  /*4990*/  IADD3 R206, PT, PT, R207, R186, R206 ;  /* 0x000000bacfce7210 */ /* 0x000fe40007ffe0ce */
[----:B------:R-:W-:Y:S02]  /*49a0*/  PRMT R238, R204, 0x9910, RZ ;  /* 0x00009910ccee7816 */ /* 0x000fe400000000ff */
[----:B------:R-:W-:Y:S02]  /*49b0*/  SEL R204, RZ, 0x1, P3 ;  /* 0x00000001ffcc7807 */ /* 0x000fe40001800000 */
[----:B------:R-:W-:-:S02]  /*49c0*/  ISETP.NE.AND P3, PT, R238, RZ, PT ;  /* 0x000000ffee00720c */ /* 0x000fc40003f65270 */
[----:B---3--:R-:W-:Y:S02]  /*49d0*/  LOP3.LUT R172, R210, UR15, RZ, 0xc, !PT ;  /* 0x0000000fd2ac7c12 */ /* 0x008fe4000f8e0cff */
[----:B------:R-:W-:Y:S02]  /*49e0*/  FSEL R212, RZ, 1, P3 ;  /* 0x3f800000ffd47808 */ /* 0x000fe40001800000 */
[----:B------:R-:W-:Y:S02]  /*49f0*/  PRMT R249, R172, 0x9910, RZ ;  /* 0x00009910acf97816 */ /* 0x000fe400000000ff */
[----:B------:R-:W-:Y:S01]  /*4a00*/  SEL R172, RZ, 0x4, P3 ;  /* 0x00000004ffac7807 */ /* 0x000fe20001800000 */
[----:B------:R-:W-:Y:S01]  /*4a10*/  FFMA.FTZ R212, R212, R220, R216 ;  /* 0x000000dcd4d47223 */ /* 0x000fe200000100d8 */
[----:B------:R-:W-:Y:S01]  /*4a20*/  ISETP.NE.AND P3, PT, R249, RZ, PT ;  /* 0x000000fff900720c */ /* 0x000fe20003f65270 */
[----:B------:R-:W0:Y:S01]  /*4a30*/  LDS.U16 R216, [R70+0xa600] ;  /* 0x00a6000046d87984 */ /* 0x000e220000000400 */
[----:B------:R-:W-:-:S04]  /*4a40*/  IADD3 R201, PT, PT, R206, R201, R165 ;  /* 0x000000c9cec97210 */ /* 0x000fc80007ffe0a5 */
[----:B------:R-:W-:Y:S02]  /*4a50*/  IADD3 R197, PT, PT, R201, R66, R197 ;  /* 0x00000042c9c57210 */ /* 0x000fe40007ffe0c5 */
[----:B0-----:R-:W-:Y:S01]  /*4a60*/  LOP3.LUT R196, R216, UR15, RZ, 0xc, !PT ;  /* 0x0000000fd8c47c12 */ /* 0x001fe2000f8e0cff */
[----:B------:R-:W-:-:S03]  /*4a70*/  HADD2.F32 R216, -RZ, R216.H0_H0 ;  /* 0x200000d8ffd87230 */ /* 0x000fc60000004100 */
[----:B------:R-:W-:Y:S02]  /*4a80*/  PRMT R248, R196, 0x9910, RZ ;  /* 0x00009910c4f87816 */ /* 0x000fe400000000ff */
[----:B------:R-:W-:Y:S02]  /*4a90*/  SEL R196, RZ, 0x2, P2 ;  /* 0x00000002ffc47807 */ /* 0x000fe40001000000 */
[----:B------:R-:W-:Y:S02]  /*4aa0*/  ISETP.NE.AND P2, PT, R248, RZ, PT ;  /* 0x000000fff800720c */ /* 0x000fe40003f45270 */
[----:B------:R-:W-:Y:S02]  /*4ab0*/  IADD3 R196, PT, PT, R172, R196, R204 ;  /* 0x000000c4acc47210 */ /* 0x000fe40007ffe0cc */
[----:B------:R-:W-:-:S05]  /*4ac0*/  FSEL R200, RZ, 1, P2 ;  /* 0x3f800000ffc87808 */ /* 0x000fca0001000000 */
[----:B------:R-:W-:Y:S01]  /*4ad0*/  FFMA.FTZ R212, R200, R216, R212 ;  /* 0x000000d8c8d47223 */ /* 0x000fe200000100d4 */
[----:B------:R-:W-:Y:S01]  /*4ae0*/  HADD2.F32 R216, -RZ, R210.H0_H0 ;  /* 0x200000d2ffd87230 */ /* 0x000fe20000004100 */
[----:B------:R-:W0:Y:S01]  /*4af0*/  LDS.U16 R200, [R70+0xaa00] ;  /* 0x00aa000046c87984 */ /* 0x000e220000000400 */
[----:B------:R-:W-:-:S05]  /*4b00*/  FSEL R210, RZ, 1, P3 ;  /* 0x3f800000ffd27808 */ /* 0x000fca0001800000 */
[----:B------:R-:W-:Y:S02]  /*4b10*/  FFMA.FTZ R212, R210, R216, R212 ;  /* 0x000000d8d2d47223 */ /* 0x000fe400000100d4 */
[----:B------:R-:W3:Y:S01]  /*4b20*/  LDS.U16 R210, [R70+0xac00] ;  /* 0x00ac000046d27984 */ /* 0x000ee20000000400 */
[----:B0-----:R-:W-:Y:S01]  /*4b30*/  LOP3.LUT R172, R200, UR15, RZ, 0xc, !PT ;  /* 0x0000000fc8ac7c12 */ /* 0x001fe2000f8e0cff */
[----:B------:R-:W-:-:S03]  /*4b40*/  HADD2.F32 R204, -RZ, R200.H0_H0 ;  /* 0x200000c8ffcc7230 */ /* 0x000fc60000004100 */
[----:B------:R-:W-:Y:S02]  /*4b50*/  PRMT R250, R172, 0x9910, RZ ;  /* 0x00009910acfa7816 */ /* 0x000fe400000000ff */
[----:B------:R-:W-:Y:S02]  /*4b60*/  SEL R172, RZ, 0x8, P2 ;  /* 0x00000008ffac7807 */ /* 0x000fe40001000000 */
[----:B------:R-:W-:-:S04]  /*4b70*/  ISETP.NE.AND P2, PT, R250, RZ, PT ;  /* 0x000000fffa00720c */ /* 0x000fc80003f45270 */
[----:B------:R-:W-:-:S05]  /*4b80*/  FSEL R200, RZ, 1, P2 ;  /* 0x3f800000ffc87808 */ /* 0x000fca0001000000 */
[----:B------:R-:W-:Y:S01]  /*4b90*/  FFMA.FTZ R212, R200, R204, R212 ;  /* 0x000000ccc8d47223 */ /* 0x000fe200000100d4 */
[----:B---3--:R-:W-:Y:S02]  /*4ba0*/  LOP3.LUT R200, R210, UR15, RZ, 0xc, !PT ;  /* 0x0000000fd2c87c12 */ /* 0x008fe4000f8e0cff */
[----:B------:R-:W-:Y:S02]  /*4bb0*/  SEL R204, RZ, 0x10, P3 ;  /* 0x00000010ffcc7807 */ /* 0x000fe40001800000 */
[----:B------:R-:W-:Y:S02]  /*4bc0*/  PRMT R200, R200, 0x9910, RZ ;  /* 0x00009910c8c87816 */ /* 0x000fe400000000ff */
[----:B------:R-:W-:Y:S02]  /*4bd0*/  IADD3 R196, PT, PT, R204, R196, R172 ;  /* 0x000000c4ccc47210 */ /* 0x000fe40007ffe0ac */
[----:B------:R-:W-:Y:S01]  /*4be0*/  ISETP.NE.AND P3, PT, R200, RZ, PT ;  /* 0x000000ffc800720c */ /* 0x000fe20003f65270 */
[----:B------:R-:W-:Y:S01]  /*4bf0*/  HADD2.F32 R200, -RZ, R210.H0_H0 ;  /* 0x200000d2ffc87230 */ /* 0x000fe20000004100 */
[----:B------:R-:W-:-:S02]  /*4c00*/  SEL R204, RZ, 0x20, P2 ;  /* 0x00000020ffcc7807 */ /* 0x000fc40001000000 */
[----:B------:R-:W-:-:S03]  /*4c10*/  FSEL R210, RZ, 1, P3 ;  /* 0x3f800000ffd27808 */ /* 0x000fc60001800000 */
[----:B------:R-:W-:Y:S02]  /*4c20*/  IMAD.IADD R204, R204, 0x1, R196 ;  /* 0x00000001cccc7824 */ /* 0x000fe400078e02c4 */
[----:B------:R-:W-:Y:S02]  /*4c30*/  FFMA.FTZ R210, R210, R200, R212 ;  /* 0x000000c8d2d27223 */ /* 0x000fe400000100d4 */
[----:B------:R-:W0:Y:S04]  /*4c40*/  LDS.U16 R212, [R70+0xae00] ;  /* 0x00ae000046d47984 */ /* 0x000e280000000400 */
[----:B------:R-:W3:Y:S01]  /*4c50*/  LDS.U16 R200, [R70+0xb000] ;  /* 0x00b0000046c87984 */ /* 0x000ee20000000400 */
[----:B0-----:R-:W-:Y:S01]  /*4c60*/  LOP3.LUT R172, R212, UR15, RZ, 0xc, !PT ;  /* 0x0000000fd4ac7c12 */ /* 0x001fe2000f8e0cff */
[----:B------:R-:W-:-:S03]  /*4c70*/  HADD2.F32 R212, -RZ, R212.H0_H0 ;  /* 0x200000d4ffd47230 */ /* 0x000fc60000004100 */
[----:B------:R-:W-:-:S04]  /*4c80*/  PRMT R172, R172, 0x9910, RZ ;  /* 0x00009910acac7816 */ /* 0x000fc800000000ff */
[----:B------:R-:W-:-:S04]  /*4c90*/  ISETP.NE.AND P2, PT, R172, RZ, PT ;  /* 0x000000ffac00720c */ /* 0x000fc80003f45270 */
[----:B------:R-:W-:-:S05]  /*4ca0*/  FSEL R172, RZ, 1, P2 ;  /* 0x3f800000ffac7808 */ /* 0x000fca0001000000 */
[----:B------:R-:W-:Y:S01]  /*4cb0*/  FFMA.FTZ R210, R172, R212, R210 ;  /* 0x000000d4acd27223 */ /* 0x000fe200000100d2 */
[----:B---3--:R-:W-:-:S04]  /*4cc0*/  LOP3.LUT R172, R200, UR15, RZ, 0xc, !PT ;  /* 0x0000000fc8ac7c12 */ /* 0x008fc8000f8e0cff */
[----:B------:R-:W-:Y:S02]  /*4cd0*/  PRMT R212, R172, 0x9910, RZ ;  /* 0x00009910acd47816 */ /* 0x000fe400000000ff */
[----:B------:R-:W-:Y:S02]  /*4ce0*/  SEL R172, RZ, 0x40, P3 ;  /* 0x00000040ffac7807 */ /* 0x000fe40001800000 */
[----:B------:R-:W-:Y:S01]  /*4cf0*/  ISETP.NE.AND P3, PT, R212, RZ, PT ;  /* 0x000000ffd400720c */ /* 0x000fe20003f65270 */
[----:B------:R-:W-:-:S03]  /*4d00*/  HADD2.F32 R212, -RZ, R200.H0_H0 ;  /* 0x200000c8ffd47230 */ /* 0x000fc60000004100 */
[----:B------:R-:W-:-:S05]  /*4d10*/  FSEL R200, RZ, 1, P3 ;  /* 0x3f800000ffc87808 */ /* 0x000fca0001800000 */
[----:B------:R-:W-:Y:S02]  /*4d20*/  FFMA.FTZ R210, R200, R212, R210 ;  /* 0x000000d4c8d27223 */ /* 0x000fe400000100d2 */
[----:B------:R-:W0:Y:S02]  /*4d30*/  LDS.U16 R212, [R70+0xb200] ;  /* 0x00b2000046d47984 */ /* 0x000e240000000400 */
[----:B0-----:R-:W-:Y:S01]  /*4d40*/  LOP3.LUT R200, R212, UR15, RZ, 0xc, !PT ;  /* 0x0000000fd4c87c12 */ /* 0x001fe2000f8e0cff */
[----:B------:R-:W-:-:S03]  /*4d50*/  HADD2.F32 R212, -RZ, R212.H0_H0 ;  /* 0x200000d4ffd47230 */ /* 0x000fc60000004100 */
[----:B------:R-:W-:Y:S02]  /*4d60*/  PRMT R216, R200, 0x9910, RZ ;  /* 0x00009910c8d87816 */ /* 0x000fe400000000ff */
[----:B------:R-:W-:Y:S02]  /*4d70*/  SEL R200, RZ, 0x80, P2 ;  /* 0x00000080ffc87807 */ /* 0x000fe40001000000 */
[----:B------:R-:W-:Y:S02]  /*4d80*/  ISETP.NE.AND P2, PT, R216, RZ, PT ;  /* 0x000000ffd800720c */ /* 0x000fe40003f45270 */
[----:B------:R-:W-:Y:S02]  /*4d90*/  IADD3 R172, PT, PT, R204, R172, R200 ;  /* 0x000000acccac7210 */ /* 0x000fe40007ffe0c8 */
[----:B------:R-:W-:Y:S02]  /*4da0*/  FSEL R196, RZ, 1, P2 ;  /* 0x3f800000ffc47808 */ /* 0x000fe40001000000 */
[----:B------:R-:W-:-:S03]  /*4db0*/  SEL R162, RZ, 0x200, P2 ;  /* 0x00000200ffa27807 */ /* 0x000fc60001000000 */
[----:B------:R-:W-:Y:S02]  /*4dc0*/  FFMA.FTZ R210, R196, R212, R210 ;  /* 0x000000d4c4d27223 */ /* 0x000fe400000100d2 */
[----:B------:R-:W0:Y:S04]  /*4dd0*/  LDS.U16 R212, [R70+0xb400] ;  /* 0x00b4000046d47984 */ /* 0x000e280000000400 */
[----:B------:R-:W3:Y:S01]  /*4de0*/  LDS.U16 R196, [R70+0xb600] ;  /* 0x00b6000046c47984 */ /* 0x000ee20000000400 */
[----:B0-----:R-:W-:Y:S01]  /*4df0*/  LOP3.LUT R200, R212, UR15, RZ, 0xc, !PT ;  /* 0x0000000fd4c87c12 */ /* 0x001fe2000f8e0cff */
[----:B------:R-:W-:-:S03]  /*4e00*/  HADD2.F32 R212, -RZ, R212.H0_H0 ;  /* 0x200000d4ffd47230 */ /* 0x000fc60000004100 */
[----:B------:R-:W-:Y:S02]  /*4e10*/  PRMT R204, R200, 0x9910, RZ ;  /* 0x00009910c8cc7816 */ /* 0x000fe400000000ff */
[----:B------:R-:W-:Y:S02]  /*4e20*/  SEL R200, RZ, 0x8000000, P1 ;  /* 0x08000000ffc87807 */ /* 0x000fe40000800000 */
[----:B------:R-:W-:-:S04]  /*4e30*/  ISETP.NE.AND P1, PT, R204, RZ, PT ;  /* 0x000000ffcc00720c */ /* 0x000fc80003f25270 */
[----:B------:R-:W-:Y:S02]  /*4e40*/  FSEL R204, RZ, 1, P1 ;  /* 0x3f800000ffcc7808 */ /* 0x000fe40000800000 */
[----:B------:R-:W-:-:S03]  /*4e50*/  SEL R81, RZ, 0x400, P1 ;  /* 0x00000400ff517807 */ /* 0x000fc60000800000 */
[----:B------:R-:W-:Y:S01]  /*4e60*/  FFMA.FTZ R210, R204, R212, R210 ;  /* 0x000000d4ccd27223 */ /* 0x000fe200000100d2 */
[----:B---3--:R-:W-:Y:S01]  /*4e70*/  LOP3.LUT R212, R196, UR15, RZ, 0xc, !PT ;  /* 0x0000000fc4d47c12 */ /* 0x008fe2000f8e0cff */
[----:B------:R-:W0:Y:S01]  /*4e80*/  LDS.U16 R204, [R70+0xb800] ;  /* 0x00b8000046cc7984 */ /* 0x000e220000000400 */
[----:B------:R-:W-:Y:S02]  /*4e90*/  HADD2.F32 R196, -RZ, R196.H0_H0 ;  /* 0x200000c4ffc47230 */ /* 0x000fe40000004100 */
[----:B------:R-:W-:-:S04]  /*4ea0*/  PRMT R212, R212, 0x9910, RZ ;  /* 0x00009910d4d47816 */ /* 0x000fc800000000ff */
[----:B------:R-:W-:-:S04]  /*4eb0*/  ISETP.NE.AND P0, PT, R212, RZ, PT ;  /* 0x000000ffd400720c */ /* 0x000fc80003f05270 */
[----:B------:R-:W-:Y:S02]  /*4ec0*/  FSEL R212, RZ, 1, P0 ;  /* 0x3f800000ffd47808 */ /* 0x000fe40000000000 */
[----:B------:R-:W-:-:S03]  /*4ed0*/  SEL R83, RZ, 0x800, P0 ;  /* 0x00000800ff537807 */ /* 0x000fc60000000000 */
[----:B------:R-:W-:Y:S02]  /*4ee0*/  FFMA.FTZ R212, R212, R196, R210 ;  /* 0x000000c4d4d47223 */ /* 0x000fe400000100d2 */
        /* <DEDUP_REMOVED lines=9> */
[----:B---3--:R-:W-:-:S04]  /*4f80*/  LOP3.LUT R82, R210, UR15, RZ, 0xc, !PT ;  /* 0x0000000fd2527c12 */ /* 0x008fc8000f8e0cff */
[----:B------:R-:W-:Y:S02]  /*4f90*/  PRMT R212, R82, 0x9910, RZ ;  /* 0x0000991052d47816 */ /* 0x000fe400000000ff */
[----:B------:R-:W-:Y:S02]  /*4fa0*/  SEL R82, RZ, 0x100, P3 ;  /* 0x00000100ff527807 */ /* 0x000fe40001800000 */
[----:B------:R-:W-:Y:S01]  /*4fb0*/  ISETP.NE.AND P3, PT, R212, RZ, PT ;  /* 0x000000ffd400720c */ /* 0x000fe20003f65270 */
[----:B------:R-:W-:Y:S01]  /*4fc0*/  HADD2.F32 R212, -RZ, R210.H0_H0 ;  /* 0x200000d2ffd47230 */ /* 0x000fe20000004100 */
[----:B------:R-:W-:Y:S02]  /*4fd0*/  IADD3 R82, PT, PT, R172, R82, R162 ;  /* 0x00000052ac527210 */ /* 0x000fe40007ffe0a2 */
[----:B------:R-:W-:Y:S02]  /*4fe0*/  FSEL R210, RZ, 1, P3 ;  /* 0x3f800000ffd27808 */ /* 0x000fe40001800000 */
[----:B------:R-:W-:-:S03]  /*4ff0*/  IADD3 R81, PT, PT, R82, R81, R83 ;  /* 0x0000005152517210 */ /* 0x000fc60007ffe053 */
[----:B------:R-:W-:Y:S02]  /*5000*/  FFMA.FTZ R204, R210, R212, R204 ;  /* 0x000000d4d2cc7223 */ /* 0x000fe400000100cc */
[----:B------:R-:W0:Y:S02]  /*5010*/  LDS.U16 R210, [R70+0xbc00] ;  /* 0x00bc000046d27984 */ /* 0x000e240000000400 */
[----:B0-----:R-:W-:-:S04]  /*5020*/  LOP3.LUT R212, R210, UR15, RZ, 0xc, !PT ;  /* 0x0000000fd2d47c12 */ /* 0x001fc8000f8e0cff */
[----:B------:R-:W-:-:S04]  /*5030*/  PRMT R212, R212, 0x9910, RZ ;  /* 0x00009910d4d47816 */ /* 0x000fc800000000ff */
[----:B------:R-:W-:Y:S01]  /*5040*/  ISETP.NE.AND P2, PT, R212, RZ, PT ;  /* 0x000000ffd400720c */ /* 0x000fe20003f45270 */
[----:B------:R-:W-:-:S03]  /*5050*/  HADD2.F32 R212, -RZ, R210.H0_H0 ;  /* 0x200000d2ffd47230 */ /* 0x000fc60000004100 */
[----:B------:R-:W-:Y:S02]  /*5060*/  FSEL R210, RZ, 1, P2 ;  /* 0x3f800000ffd27808 */ /* 0x000fe40001000000 */
[----:B------:R-:W-:-:S03]  /*5070*/  SEL R79, RZ, 0x4000, P2 ;  /* 0x00004000ff4f7807 */ /* 0x000fc60001000000 */
[----:B------:R-:W-:Y:S02]  /*5080*/  FFMA.FTZ R204, R210, R212, R204 ;  /* 0x000000d4d2cc7223 */ /* 0x000fe400000100cc */
[----:B------:R-:W0:Y:S02]  /*5090*/  LDS.U16 R210, [R70+0xbe00] ;  /* 0x00be000046d27984 */ /* 0x000e240000000400 */
[----:B0-----:R-:W-:-:S04]  /*50a0*/  LOP3.LUT R212, R210, UR15, RZ, 0xc, !PT ;  /* 0x0000000fd2d47c12 */ /* 0x001fc8000f8e0cff */
[----:B------:R-:W-:-:S04]  /*50b0*/  PRMT R212, R212, 0x9910, RZ ;  /* 0x00009910d4d47816 */ /* 0x000fc800000000ff */
[----:B------:R-:W-:Y:S01]  /*50c0*/  ISETP.NE.AND P1, PT, R212, RZ, PT ;  /* 0x000000ffd400720c */ /* 0x000fe20003f25270 */
[----:B------:R-:W-:-:S03]  /*50d0*/  HADD2.F32 R212, -RZ, R210.H0_H0 ;  /* 0x200000d2ffd47230 */ /* 0x000fc60000004100 */
[----:B------:R-:W-:-:S05]  /*50e0*/  FSEL R210, RZ, 1, P1 ;  /* 0x3f800000ffd27808 */ /* 0x000fca0000800000 */
        /* <DEDUP_REMOVED lines=60> */
[----:B------:R-:W-:-:S03]  /*54b0*/  IADD3 R77, PT, PT, R78, R77, R164 ;  /* 0x0000004d4e4d7210 */ /* 0x000fc60007ffe0a4 */
[----:B------:R-:W-:Y:S01]  /*54c0*/  FFMA.FTZ R210, R182, R212, R210 ;  /* 0x000000d4b6d27223 */ /* 0x000fe200000100d2 */
[----:B------:R-:W-:Y:S01]  /*54d0*/  IADD3 R76, PT, PT, R77, R76, R64 ;  /* 0x0000004c4d4c7210 */ /* 0x000fe20007ffe040 */
        /* <DEDUP_REMOVED lines=36> */
[----:B------:R-:W-:-:S04]  /*5720*/  ISETP.NE.AND P6, PT, R216, RZ, PT ;  /* 0x000000ffd800720c */ /* 0x000fc80003fc5270 */
        /* <DEDUP_REMOVED lines=31> */
[----:B------:R-:W-:-:S05]  /*5920*/  FFMA.FTZ R210, R178, R212, R210 ;  /* 0x000000d4b2d27223 */ /* 0x000fca00000100d2 */
[----:B------:R-:W0:Y:S02]  /*5930*/  SHFL.DOWN P6, R212, R210, 0x1, 0x1f ;  /* 0x08201f00d2d47f89 */ /* 0x000e2400000c0000 */
[----:B0-----:R-:W-:-:S05]  /*5940*/  @P6 FADD R212, R210, R212 ;  /* 0x000000d4d2d46221 */ /* 0x001fca0000000000 */
[----:B------:R-:W0:Y:S02]  /*5950*/  SHFL.DOWN P6, R216, R212, 0x2, 0x1f ;  /* 0x08401f00d4d87f89 */ /* 0x000e2400000c0000 */
[----:B0-----:R-:W-:-:S05]  /*5960*/  @P6 FADD R216, R212, R216 ;  /* 0x000000d8d4d86221 */ /* 0x001fca0000000000 */
[----:B------:R-:W0:Y:S02]  /*5970*/  SHFL.DOWN P6, R218, R216, 0x4, 0x1f ;  /* 0x08801f00d8da7f89 */ /* 0x000e2400000c0000 */
[----:B0-----:R-:W-:-:S05]  /*5980*/  @P6 FADD R218, R216, R218 ;  /* 0x000000dad8da6221 */ /* 0x001fca0000000000 */
[----:B------:R-:W0:Y:S02]  /*5990*/  SHFL.DOWN P6, R220, R218, 0x8, 0x1f ;  /* 0x09001f00dadc7f89 */ /* 0x000e2400000c0000 */
[----:B0-----:R-:W-:-:S05]  /*59a0*/  @P6 FADD R220, R218, R220 ;  /* 0x000000dcdadc6221 */ /* 0x001fca0000000000 */
[----:B------:R-:W0:Y:S02]  /*59b0*/  SHFL.DOWN P6, R178, R220, 0x10, 0x1f ;  /* 0x0a001f00dcb27f89 */ /* 0x000e2400000c0000 */
[----:B0-----:R-:W-:Y:S01]  /*59c0*/  @P6 FADD R178, R220, R178 ;  /* 0x000000b2dcb26221 */ /* 0x001fe20000000000 */
[----:B-1----:R-:W-:-:S13]  /*59d0*/  ISETP.NE.AND P6, PT, R224, RZ, PT ;  /* 0x000000ffe000720c */ /* 0x002fda0003fc5270 */
[----:B--2---:R0:W-:Y:S01]  /*59e0*/  @!P6 STS [R226+0x8], R178 ;  /* 0x000008b2e200e388 */ /* 0x0041e20000000800 */
[----:B------:R-:W-:Y:S01]  /*59f0*/  BAR.SYNC.DEFER_BLOCKING 0x0 ;  /* 0x0000000000007b1d */ /* 0x000fe20000010000 */
[----:B------:R-:W-:-:S13]  /*5a00*/  ISETP.NE.AND P6, PT, R0, RZ, PT ;  /* 0x000000ff0000720c */ /* 0x000fda0003fc5270 */
[----:B0-----:R-:W-:Y:S05]  /*5a10*/  @P6 BRA `(.L_x_135) ;  /* 0x00000000003c6947 */ /* 0x001fea0003800000 */
[----:B------:R-:W0:Y:S01]  /*5a20*/  S2UR UR6, SR_CgaCtaId ;  /* 0x00000000000679c3 */ /* 0x000e220000008800 */
[----:B------:R-:W-:Y:S02]  /*5a30*/  UMOV UR5, 0x400 ;  /* 0x0000040000057882 */ /* 0x000fe40000000000 */
[----:B0-----:R-:W-:-:S09]  /*5a40*/  ULEA UR5, UR6, UR5, 0x18 ;  /* 0x0000000506057291 */ /* 0x001fd2000f8ec0ff */
[----:B------:R-:W0:Y:S04]  /*5a50*/  LDS R184, [UR5+0x1c] ;  /* 0x00001c05ffb87984 */ /* 0x000e280008000800 */
[----:B------:R-:W1:Y:S04]  /*5a60*/  LDS.128 R64, [UR5+0x20] ;  /* 0x00002005ff407984 */ /* 0x000e680008000c00 */
[----:B------:R-:W2:Y:S01]  /*5a70*/  LDS.64 R164, [UR5+0x30] ;  /* 0x00003005ffa47984 */ /* 0x000ea20008000a00 */
[----:B0-----:R-:W-:-:S04]  /*5a80*/  FADD.FTZ R184, R178, R184 ;  /* 0x000000b8b2b87221 */ /* 0x001fc80000010000 */
[----:B-1----:R-:W-:-:S04]  /*5a90*/  FADD.FTZ R64, R184, R64 ;  /* 0x00000040b8407221 */ /* 0x002fc80000010000 */
[----:B------:R-:W-:-:S04]  /*5aa0*/  FADD.FTZ R65, R65, R64 ;  /* 0x0000004041417221 */ /* 0x000fc80000010000 */
[----:B------:R-:W-:-:S04]  /*5ab0*/  FADD.FTZ R66, R66, R65 ;  /* 0x0000004142427221 */ /* 0x000fc80000010000 */
[----:B------:R-:W-:-:S04]  /*5ac0*/  FADD.FTZ R67, R67, R66 ;  /* 0x0000004243437221 */ /* 0x000fc80000010000 */
[----:B--2---:R-:W-:-:S04]  /*5ad0*/  FADD.FTZ R164, R67, R164 ;  /* 0x000000a443a47221 */ /* 0x004fc80000010000 */
[----:B------:R-:W-:-:S04]  /*5ae0*/  FADD.FTZ R164, R165, R164 ;  /* 0x000000a4a5a47221 */ /* 0x000fc80000010000 */
[----:B------:R-:W-:-:S05]  /*5af0*/  FADD.FTZ R164, R164, R71 ;  /* 0x00000047a4a47221 */ /* 0x000fca0000010000 */
[----:B------:R0:W-:Y:S02]  /*5b00*/  STS [UR5+0x4], R164 ;  /* 0x000004a4ff007988 */ /* 0x0001e40008000805 */
.L_x_135:
[----:B------:R-:W-:Y:S05]  /*5b10*/  BSYNC.RECONVERGENT B0 ;  /* 0x0000000000007941 */ /* 0x000fea0003800200 */
.L_x_134:
[----:B------:R-:W2:Y:S01]  /*5b20*/  LDL R198, [R1+0x4] ;  /* 0x0000040001c67983 */ /* 0x000ea20000100800 */
[----:B------:R-:W1:Y:S01]  /*5b30*/  S2UR UR6, SR_CgaCtaId ;  /* 0x00000000000679c3 */ /* 0x000e620000008800 */
[----:B------:R-:W-:Y:S01]  /*5b40*/  IADD3 R165, PT, PT, R76, R182, R180 ;  /* 0x000000b64ca57210 */ /* 0x000fe20007ffe0b4 */
[----:B------:R-:W-:Y:S01]  /*5b50*/  UMOV UR5, 0x400 ;  /* 0x0000040000057882 */ /* 0x000fe20000000000 */
[----:B------:R-:W-:Y:S02]  /*5b60*/  IADD3 R110, PT, PT, R86, R110, R176 ;  /* 0x0000006e566e7210 */ /* 0x000fe40007ffe0b0 */
[----:B------:R-:W-:Y:S02]  /*5b70*/  IADD3 R200, PT, PT, R197, R170, R200 ;  /* 0x000000aac5c87210 */ /* 0x000fe40007ffe0c8 */
[----:B0-----:R-:W-:Y:S02]  /*5b80*/  IADD3 R164, PT, PT, R165, R168, R166 ;  /* 0x000000a8a5a47210 */ /* 0x001fe40007ffe0a6 */
[----:B------:R-:W-:-:S02]  /*5b90*/  IADD3 R102, PT, PT, R110, R173, R102 ;  /* 0x000000ad6e667210 */ /* 0x000fc40007ffe066 */
[----:B------:R-:W-:Y:S02]  /*5ba0*/  IADD3 R196, PT, PT, R200, R167, R196 ;  /* 0x000000a7c8c47210 */ /* 0x000fe40007ffe0c4 */
[----:B------:R-:W-:Y:S02]  /*5bb0*/  IADD3 R83, PT, PT, R164, R162, R83 ;  /* 0x000000a2a4537210 */ /* 0x000fe40007ffe053 */
[----:B------:R-:W-:Y:S01]  /*5bc0*/  SEL R173, RZ, 0x40000000, P4 ;  /* 0x40000000ffad7807 */ /* 0x000fe20002000000 */
[----:B------:R-:W-:Y:S01]  /*5bd0*/  POPC R162, R102 ;  /* 0x0000006600a27309 */ /* 0x000fe20000000000 */
[----:B------:R-:W-:Y:S02]  /*5be0*/  SEL R64, RZ, 0x80000000, P5 ;  /* 0x80000000ff407807 */ /* 0x000fe40002800000 */
[----:B------:R-:W-:Y:S02]  /*5bf0*/  SEL R66, RZ, 0x10000000, P3 ;  /* 0x10000000ff427807 */ /* 0x000fe40001800000 */
[----:B------:R-:W-:-:S02]  /*5c00*/  SEL R67, RZ, 0x20000000, P2 ;  /* 0x20000000ff437807 */ /* 0x000fc40001000000 */
[----:B------:R-:W-:Y:S01]  /*5c10*/  IADD3 R152, PT, PT, R148, R152, R174 ;  /* 0x0000009894987210 */ /* 0x000fe20007ffe0ae */
[----:B-1----:R-:W-:Y:S01]  /*5c20*/  ULEA UR5, UR6, UR5, 0x18 ;  /* 0x0000000506057291 */ /* 0x002fe2000f8ec0ff */
[----:B------:R-:W-:Y:S01]  /*5c30*/  BAR.SYNC.DEFER_BLOCKING 0x0 ;  /* 0x0000000000007b1d */ /* 0x000fe20000010000 */
[----:B------:R-:W-:Y:S02]  /*5c40*/  IADD3 R173, PT, PT, R196, R173, R64 ;  /* 0x000000adc4ad7210 */ /* 0x000fe40007ffe040 */
[----:B------:R-:W-:Y:S02]  /*5c50*/  IADD3 R67, PT, PT, R83, R66, R67 ;  /* 0x0000004253437210 */ /* 0x000fe40007ffe043 */
[----:B------:R-:W-:Y:S01]  /*5c60*/  SEL R66, RZ, 0x40000000, P1 ;  /* 0x40000000ff427807 */ /* 0x000fe20000800000 */
[----:B------:R-:W-:Y:S01]  /*5c70*/  POPC R166, R152 ;  /* 0x0000009800a67309 */ /* 0x000fe20000000000 */
[----:B------:R-:W-:Y:S02]  /*5c80*/  SEL R64, RZ, 0x80000000, P0 ;  /* 0x80000000ff407807 */ /* 0x000fe40000000000 */
[----:B------:R-:W-:-:S02]  /*5c90*/  ISETP.GT.U32.AND P0, PT, R0, 0x1f, PT ;  /* 0x0000001f0000780c */ /* 0x000fc40003f04070 */
[----:B------:R-:W-:-:S03]  /*5ca0*/  IADD3 R66, PT, PT, R67, R66, R64 ;  /* 0x0000004243427210 */ /* 0x000fc60007ffe040 */
[----:B------:R-:W0:Y:S08]  /*5cb0*/  POPC R65, R173 ;  /* 0x000000ad00417309 */ /* 0x000e300000000000 */
[----:B------:R-:W1:Y:S01]  /*5cc0*/  POPC R64, R66 ;  /* 0x0000004200407309 */ /* 0x000e620000000000 */
[----:B------:R-:W3:Y:S01]  /*5cd0*/  LDS R71, [UR5+0x4] ;  /* 0x00000405ff477984 */ /* 0x000ee20008000800 */
[----:B0-----:R-:W-:-:S05]  /*5ce0*/  IADD3 R65, PT, PT, R65, R166, R162 ;  /* 0x000000a641417210 */ /* 0x001fca0007ffe0a2 */
[----:B-1----:R-:W-:Y:S01]  /*5cf0*/  IMAD.IADD R64, R64, 0x1, R65 ;  /* 0x0000000140407824 */ /* 0x002fe200078e0241 */
[----:B------:R-:W-:Y:S06]  /*5d00*/  BAR.SYNC.DEFER_BLOCKING 0x0 ;  /* 0x0000000000007b1d */ /* 0x000fec0000010000 */
[----:B--2---:R0:W-:Y:S02]  /*5d10*/  STS [R198], R64 ;  /* 0x00000040c6007388 */ /* 0x0041e40000000800 */
[----:B------:R-:W-:Y:S06]  /*5d20*/  BAR.SYNC.DEFER_BLOCKING 0x0 ;  /* 0x0000000000007b1d */ /* 0x000fec0000010000 */
[----:B---3--:R-:W-:Y:S05]  /*5d30*/  @P0 BRA `(.L_x_136) ;  /* 0x0000000000bc0947 */ /* 0x008fea0003800000 */
[----:B------:R-:W-:Y:S01]  /*5d40*/  LDS R170, [R75] ;  /* 0x000000004baa7984 */ /* 0x000fe20000000800 */
[----:B------:R-:W-:Y:S01]  /*5d50*/  UMOV UR6, 0xffffffff ;  /* 0xffffffff00067882 */ /* 0x000fe20000000000 */
[----:B------:R-:W-:Y:S02]  /*5d60*/  ISETP.NE.AND P1, PT, R0, RZ, PT ;  /* 0x000000ff0000720c */ /* 0x000fe40003f25270 */
[----:B------:R-:W-:Y:S04]  /*5d70*/  LDS R168, [R75+0x4] ;  /* 0x000004004ba87984 */ /* 0x000fe80000000800 */
[----:B------:R-:W1:Y:S04]  /*5d80*/  LDS R166, [R75+0x8] ;  /* 0x000008004ba67984 */ /* 0x000e680000000800 */
[----:B------:R-:W-:Y:S04]  /*5d90*/  LDS R167, [R75+0xc] ;  /* 0x00000c004ba77984 */ /* 0x000fe80000000800 */
[----:B------:R-:W2:Y:S04]  /*5da0*/  LDS R162, [R75+0x10] ;  /* 0x000010004ba27984 */ /* 0x000ea80000000800 */
[----:B------:R-:W-:Y:S04]  /*5db0*/  LDS R65, [R75+0x14] ;  /* 0x000014004b417984 */ /* 0x000fe80000000800 */
[----:B0-----:R-:W0:Y:S04]  /*5dc0*/  LDS R64, [R75+0x18] ;  /* 0x000018004b407984 */ /* 0x001e280000000800 */
[----:B------:R-:W3:Y:S01]  /*5dd0*/  LDS R174, [R75+0x1c] ;  /* 0x00001c004bae7984 */ /* 0x000ee20000000800 */
[----:B-1----:R-:W-:-:S04]  /*5de0*/  IADD3 R176, PT, PT, R166, R168, R170 ;  /* 0x000000a8a6b07210 */ /* 0x002fc80007ffe0aa */
[----:B--2---:R-:W-:-:S04]  /*5df0*/  IADD3 R176, PT, PT, R162, R176, R167 ;  /* 0x000000b0a2b07210 */ /* 0x004fc80007ffe0a7 */
[----:B0-----:R-:W-:-:S05]  /*5e00*/  IADD3 R176, PT, PT, R64, R176, R65 ;  /* 0x000000b040b07210 */ /* 0x001fca0007ffe041 */
        /* <DEDUP_REMOVED lines=16> */
.L_x_158:
[----:B------:R-:W-:-:S05]  /*5f10*/  SEL R73, R174, RZ, P1 ;  /* 0x000000ffae497207 */ /* 0x000fca0000800000 */
[----:B------:R-:W-:Y:S02]  /*5f20*/  IMAD.IADD R188, R188, 0x1, R73 ;  /* 0x00000001bcbc7824 */ /* 0x000fe400078e0249 */
[----:B------:R-:W-:Y:S02]  /*5f30*/  IMAD.MOV.U32 R73, RZ, RZ, R186 ;  /* 0x000000ffff497224 */ /* 0x000fe400078e00ba */
        /* <DEDUP_REMOVED lines=15> */
.L_x_136:
[----:B------:R-:W-:Y:S05]  /*6030*/  WARPSYNC.ALL ;  /* 0x0000000000007948 */ /* 0x000fea0003800000 */
[----:B------:R-:W-:Y:S01]  /*6040*/  BAR.SYNC.DEFER_BLOCKING 0x0 ;  /* 0x0000000000007b1d */ /* 0x000fe20000010000 */
[----:B01----:R-:W-:Y:S01]  /*6050*/  IMAD.U32 R64, RZ, RZ, UR9 ;  /* 0x00000009ff407e24 */ /* 0x003fe2000f8e00ff */
[----:B------:R-:W-:-:S03]  /*6060*/  FSETP.GT.FTZ.AND P1, PT, R71, RZ, PT ;  /* 0x000000ff4700720b */ /* 0x000fc60003f34000 */
[----:B------:R-:W-:-:S05]  /*6070*/  FADD.FTZ R64, R64, 0.0099999997764825820923 ;  /* 0x3c23d70a40407421 */ /* 0x000fca0000010000 */
[C---:B------:R-:W-:Y:S01]  /*6080*/  FSETP.GTU.FTZ.AND P0, PT, R71.reuse, R64, PT ;  /* 0x000000404700720b */ /* 0x040fe20003f1c000 */
[----:B------:R-:W-:Y:S01]  /*6090*/  FADD.FTZ R64, R71, -UR9 ;  /* 0x8000000947407e21 */ /* 0x000fe20008010000 */
[----:B------:R-:W-:Y:S04]  /*60a0*/  LDS R65, [R198] ;  /* 0x00000000c6417984 */ /* 0x000fe80000000800 */
[----:B------:R-:W-:Y:S01]  /*60b0*/  @!P6 STS [UR5], R73 ;  /* 0x00000049ff00e988 */ /* 0x000fe20008000805 */
[----:B------:R-:W-:Y:S06]  /*60c0*/  BAR.SYNC.DEFER_BLOCKING 0x0 ;  /* 0x0000000000007b1d */ /* 0x000fec0000010000 */
[----:B------:R-:W0:Y:S04]  /*60d0*/  LDS R162, [UR5] ;  /* 0x00000005ffa27984 */ /* 0x000e280008000800 */
[----:B0-----:R0:W-:Y:S01]  /*60e0*/  STL [R1], R162 ;  /* 0x000000a201007387 */ /* 0x0011e20000100800 */
[----:B------:R-:W-:Y:S06]  /*60f0*/  BAR.SYNC.DEFER_BLOCKING 0x0 ;  /* 0x0000000000007b1d */ /* 0x000fec0000010000 */
[----:B------:R-:W-:Y:S05]  /*6100*/  @P1 BRA !P0, `(.L_x_138) ;  /* 0x0000000000141947 */ /* 0x000fea0004000000 */
[----:B------:R-:W-:Y:S02]  /*6110*/  FSETP.GT.FTZ.AND P0, PT, R71, UR9, PT ;  /* 0x0000000947007c0b */ /* 0x000fe4000bf14000 */
[----:B------:R-:W-:Y:S02]  /*6120*/  ISETP.EQ.AND P1, PT, RZ, UR7, P1 ;  /* 0x00000007ff007c0c */ /* 0x000fe40008f22270 */
[----:B------:R-:W-:-:S04]  /*6130*/  ISETP.LT.U32.AND P0, PT, R162, 0xc01, P0 ;  /* 0x00000c01a200780c */ /* 0x000fc80000701070 */
[----:B------:R-:W-:-:S13]  /*6140*/  PLOP3.LUT P0, PT, P0, P1, PT, 0xf8, 0x8f ;  /* 0x00000000008f781c */ /* 0x000fda0000703f70 */
[----:B------:R-:W-:Y:S05]  /*6150*/  @!P0 BRA `(.L_x_139) ;  /* 0x0000003800d48947 */ /* 0x000fea0003800000 */
.L_x_138:
[----:B------:R-:W-:-:S04]  /*6160*/  ISETP.GT.U32.AND P4, PT, R65, 0xbff, PT ;  /* 0x00000bff4100780c */ /* 0x000fc80003f84070 */
[----:B------:R-:W-:-:S13]  /*6170*/  ISETP.NE.OR P4, PT, R146, RZ, P4 ;  /* 0x000000ff9200720c */ /* 0x000fda0002785670 */
[C---:B------:R-:W-:Y:S01]  /*6180*/  @!P4 LEA R146, R65.reuse, UR4, 0x3 ;  /* 0x000000044192cc11 */ /* 0x040fe2000f8e18ff */
[----:B------:R-:W-:-:S05]  /*6190*/  @!P4 VIADD R65, R65, 0x1 ;  /* 0x000000014141c836 */ /* 0x000fca0000000000 */
[----:B------:R-:W-:-:S04]  /*61a0*/  ISETP.GT.U32.AND P2, PT, R65, 0xbff, PT ;  /* 0x00000bff4100780c */ /* 0x000fc80003f44070 */
[----:B------:R-:W-:Y:S02]  /*61b0*/  ISETP.NE.OR P2, PT, R84, RZ, P2 ;  /* 0x000000ff5400720c */ /* 0x000fe40001745670 */
[----:B------:R-:W-:Y:S02]  /*61c0*/  @!P4 LOP3.LUT R84, R2, 0xffff, RZ, 0xc0, !PT ;  /* 0x0000ffff0254c812 */ /* 0x000fe400078ec0ff */
[----:B------:R-:W-:-:S03]  /*61d0*/  @!P4 PRMT R2, RZ, 0x7610, R2 ;  /* 0x00007610ff02c816 */ /* 0x000fc60000000002 */
[----:B------:R1:W-:Y:S01]  /*61e0*/  @!P4 STS.64 [R146], R84 ;  /* 0x000000549200c388 */ /* 0x0003e20000000a00 */
[----:B------:R-:W-:-:S05]  /*61f0*/  LOP3.LUT P4, RZ, R142, 0x40, RZ, 0xc0, !PT ;  /* 0x000000408eff7812 */ /* 0x000fca000788c0ff */
[C---:B0-----:R-:W-:Y:S01]  /*6200*/  @!P2 LEA R162, R65.reuse, UR4, 0x3 ;  /* 0x0000000441a2ac11 */ /* 0x041fe2000f8e18ff */
[----:B------:R-:W-:Y:S01]  /*6210*/  @!P2 VIADD R65, R65, 0x1 ;  /* 0x000000014141a836 */ /* 0x000fe20000000000 */
[----:B------:R-:W-:Y:S02]  /*6220*/  @!P2 LOP3.LUT R226, R3, 0xffff, RZ, 0xc0, !PT ;  /* 0x0000ffff03e2a812 */ /* 0x000fe400078ec0ff */
[----:B------:R-:W-:Y:S02]  /*6230*/  @!P2 PRMT R3, RZ, 0x7610, R3 ;  /* 0x00007610ff03a816 */ /* 0x000fe40000000003 */
[----:B------:R-:W-:Y:S01]  /*6240*/  ISETP.GT.U32.AND P1, PT, R65, 0xbff, PT ;  /* 0x00000bff4100780c */ /* 0x000fe20003f24070 */
[----:B------:R-:W-:Y:S01]  /*6250*/  @!P2 STS.64 [R162], R226 ;  /* 0x000000e2a200a388 */ /* 0x000fe20000000a00 */
[----:B------:R-:W-:Y:S02]  /*6260*/  LOP3.LUT P2, RZ, R142, 0x80, RZ, 0xc0, !PT ;  /* 0x000000808eff7812 */ /* 0x000fe4000784c0ff */
[----:B------:R-:W-:-:S13]  /*6270*/  ISETP.NE.OR P1, PT, R150, RZ, P1 ;  /* 0x000000ff9600720c */ /* 0x000fda0000f25670 */
[C---:B------:R-:W-:Y:S01]  /*6280*/  @!P1 LEA R150, R65.reuse, UR4, 0x3 ;  /* 0x0000000441969c11 */ /* 0x040fe2000f8e18ff */
[----:B------:R-:W-:Y:S01]  /*6290*/  @!P1 VIADD R65, R65, 0x1 ;  /* 0x0000000141419836 */ /* 0x000fe20000000000 */
[----:B------:R-:W-:Y:S02]  /*62a0*/  @!P1 LOP3.LUT R224, R4, 0xffff, RZ, 0xc0, !PT ;  /* 0x0000ffff04e09812 */ /* 0x000fe400078ec0ff */
[----:B------:R-:W-:Y:S02]  /*62b0*/  @!P1 PRMT R4, RZ, 0x7610, R4 ;  /* 0x00007610ff049816 */ /* 0x000fe40000000004 */
[----:B------:R-:W-:Y:S01]  /*62c0*/  ISETP.GT.U32.AND P0, PT, R65, 0xbff, PT ;  /* 0x00000bff4100780c */ /* 0x000fe20003f04070 */
[----:B------:R0:W-:Y:S01]  /*62d0*/  @!P1 STS.64 [R150], R224 ;  /* 0x000000e096009388 */ /* 0x0001e20000000a00 */
[----:B------:R-:W-:Y:S02]  /*62e0*/  LOP3.LUT P1, RZ, R138, 0x100, RZ, 0xc0, !PT ;  /* 0x000001008aff7812 */ /* 0x000fe4000782c0ff */
[----:B------:R-:W-:-:S13]  /*62f0*/  ISETP.NE.OR P0, PT, R156, RZ, P0 ;  /* 0x000000ff9c00720c */ /* 0x000fda0000705670 */
[C---:B------:R-:W-:Y:S01]  /*6300*/  @!P0 LEA R156, R65.reuse, UR4, 0x3 ;  /* 0x00000004419c8c11 */ /* 0x040fe2000f8e18ff */
        /* <DEDUP_REMOVED lines=19> */
[----:B------:R-:W-:Y:S01]  /*6440*/  ISETP.GT.U32.OR P4, PT, R65, 0xbff, !P4 ;  /* 0x00000bff4100780c */ /* 0x000fe20006784470 */
[----:B------:R-:W-:Y:S01]  /*6450*/  @!P5 STS.64 [R160], R216 ;  /* 0x000000d8a000d388 */ /* 0x000fe20000000a00 */
[----:B------:R-:W-:-:S11]  /*6460*/  LOP3.LUT P5, RZ, R134, 0x800, RZ, 0xc0, !PT ;  /* 0x0000080086ff7812 */ /* 0x000fd600078ac0ff */
[C---:B------:R-:W-:Y:S01]  /*6470*/  @!P4 LEA R142, R65.reuse, UR4, 0x3 ;  /* 0x00000004418ecc11 */ /* 0x040fe2000f8e18ff */
[----:B------:R-:W-:Y:S01]  /*6480*/  @!P4 VIADD R65, R65, 0x1 ;  /* 0x000000014141c836 */ /* 0x000fe20000000000 */
[----:B------:R-:W-:Y:S02]  /*6490*/  @!P4 LOP3.LUT R212, R8, 0xffff, RZ, 0xc0, !PT ;  /* 0x0000ffff08d4c812 */ /* 0x000fe400078ec0ff */
[----:B------:R-:W-:Y:S02]  /*64a0*/  @!P4 PRMT R8, RZ, 0x7610, R8 ;  /* 0x00007610ff08c816 */ /* 0x000fe40000000008 */
[----:B------:R-:W-:Y:S01]  /*64b0*/  ISETP.GT.U32.OR P2, PT, R65, 0xbff, !P2 ;  /* 0x00000bff4100780c */ /* 0x000fe20005744470 */
[----:B------:R2:W-:Y:S01]  /*64c0*/  @!P4 STS.64 [R142], R212 ;  /* 0x000000d48e00c388 */ /* 0x0005e20000000a00 */
[----:B------:R-:W-:-:S11]  /*64d0*/  LOP3.LUT P4, RZ, R130, 0x1000, RZ, 0xc0, !PT ;  /* 0x0000100082ff7812 */ /* 0x000fd6000788c0ff */
[C---:B-1----:R-:W-:Y:S01]  /*64e0*/  @!P2 LEA R84, R65.reuse, UR4, 0x3 ;  /* 0x000000044154ac11 */ /* 0x042fe2000f8e18ff */
[----:B------:R-:W-:Y:S01]  /*64f0*/  @!P2 VIADD R65, R65, 0x1 ;  /* 0x000000014141a836 */ /* 0x000fe20000000000 */
[----:B------:R-:W-:Y:S02]  /*6500*/  @!P2 LOP3.LUT R210, R9, 0xffff, RZ, 0xc0, !PT ;  /* 0x0000ffff09d2a812 */ /* 0x000fe400078ec0ff */
[----:B------:R-:W-:Y:S02]  /*6510*/  @!P2 PRMT R9, RZ, 0x7610, R9 ;  /* 0x00007610ff09a816 */ /* 0x000fe40000000009 */
[----:B------:R-:W-:Y:S01]  /*6520*/  ISETP.GT.U32.OR P1, PT, R65, 0xbff, !P1 ;  /* 0x00000bff4100780c */ /* 0x000fe20004f24470 */
[----:B------:R1:W-:Y:S01]  /*6530*/  @!P2 STS.64 [R84], R210 ;  /* 0x000000d25400a388 */ /* 0x0003e20000000a00 */
[----:B------:R-:W-:-:S11]  /*6540*/  LOP3.LUT P2, RZ, R130, 0x2000, RZ, 0xc0, !PT ;  /* 0x0000200082ff7812 */ /* 0x000fd6000784c0ff */
        /* <DEDUP_REMOVED lines=21> */
[C---:B0-----:R-:W-:Y:S01]  /*66a0*/  @!P5 LEA R150, R65.reuse, UR4, 0x3 ;  /* 0x000000044196dc11 */ /* 0x041fe2000f8e18ff */
        /* <DEDUP_REMOVED lines=13> */
[C---:B--2---:R-:W-:Y:S01]  /*6780*/  @!P2 LEA R142, R65.reuse, UR4, 0x3 ;  /* 0x00000004418eac11 */ /* 0x044fe2000f8e18ff */
[----:B------:R-:W-:Y:S01]  /*6790*/  @!P2 VIADD R65, R65, 0x1 ;  /* 0x000000014141a836 */ /* 0x000fe20000000000 */
[----:B------:R-:W-:Y:S02]  /*67a0*/  @!P2 LOP3.LUT R192, R15, 0xffff, RZ, 0xc0, !PT ;  /* 0x0000ffff0fc0a812 */ /* 0x000fe400078ec0ff */
[----:B------:R-:W-:Y:S02]  /*67b0*/  @!P2 PRMT R15, RZ, 0x7610, R15 ;  /* 0x00007610ff0fa816 */ /* 0x000fe4000000000f */
[----:B------:R-:W-:Y:S01]  /*67c0*/  ISETP.GT.U32.OR P1, PT, R65, 0xbff, !P1 ;  /* 0x00000bff4100780c */ /* 0x000fe20004f24470 */
[----:B------:R-:W-:Y:S01]  /*67d0*/  @!P2 STS.64 [R142], R192 ;  /* 0x000000c08e00a388 */ /* 0x000fe20000000a00 */
        /* <DEDUP_REMOVED lines=22> */
[C---:B---3--:R-:W-:Y:S01]  /*6940*/  @!P5 LEA R134, R65.reuse, UR4, 0x3 ;  /* 0x000000044186dc11 */ /* 0x048fe2000f8e18ff */
        /* <DEDUP_REMOVED lines=64> */
[----:B0-----:R-:W-:Y:S02]  /*6d50*/  @!P1 LOP3.LUT R88, R28, 0xffff, RZ, 0xc0, !PT ;  /* 0x0000ffff1c589812 */ /* 0x001fe400078ec0ff */
[----:B------:R-:W-:Y:S02]  /*6d60*/  @!P1 PRMT R28, RZ, 0x7610, R28 ;  /* 0x00007610ff1c9816 */ /* 0x000fe4000000001c */
[----:B------:R-:W-:Y:S01]  /*6d70*/  ISETP.GT.U32.OR P0, PT, R65, 0xbff, !P0 ;  /* 0x00000bff4100780c */ /* 0x000fe20004704470 */
[----:B------:R0:W-:-:S12]  /*6d80*/  @!P1 STS.64 [R126], R88 ;  /* 0x000000587e009388 */ /* 0x0001d80000000a00 */
[C---:B------:R-:W-:Y:S01]  /*6d90*/  @!P0 LEA R114, R65.reuse, UR4, 0x3 ;  /* 0x0000000441728c11 */ /* 0x040fe2000f8e18ff */
[----:B------:R-:W-:-:S05]  /*6da0*/  @!P0 VIADD R65, R65, 0x1 ;  /* 0x0000000141418836 */ /* 0x000fca0000000000 */
[----:B------:R-:W-:-:S13]  /*6db0*/  ISETP.GT.U32.OR P3, PT, R65, 0xbff, !P3 ;  /* 0x00000bff4100780c */ /* 0x000fda0005f64470 */
        /* <DEDUP_REMOVED lines=11> */
[----:B------:R-:W-:-:S04]  /*6e70*/  ISETP.GT.U32.AND P1, PT, R65, 0xbff, PT ;  /* 0x00000bff4100780c */ /* 0x000fc80003f24070 */
[----:B------:R-:W-:Y:S02]  /*6e80*/  ISETP.NE.OR P1, PT, R90, RZ, P1 ;  /* 0x000000ff5a00720c */ /* 0x000fe40000f25670 */
[----:B------:R-:W-:Y:S02]  /*6e90*/  @!P0 LOP3.LUT R90, R29, 0xffff, RZ, 0xc0, !PT ;  /* 0x0000ffff1d5a8812 */ /* 0x000fe400078ec0ff */
[----:B------:R-:W-:-:S03]  /*6ea0*/  @!P0 PRMT R29, RZ, 0x7610, R29 ;  /* 0x00007610ff1d8816 */ /* 0x000fc6000000001d */
[----:B------:R2:W-:Y:S06]  /*6eb0*/  @!P0 STS.64 [R114], R90 ;  /* 0x0000005a72008388 */ /* 0x0005ec0000000a00 */
[C---:B-1----:R-:W-:Y:S01]  /*6ec0*/  @!P1 LEA R86, R65.reuse, UR4, 0x3 ;  /* 0x0000000441569c11 */ /* 0x042fe2000f8e18ff */
[----:B------:R-:W-:-:S05]  /*6ed0*/  @!P1 VIADD R65, R65, 0x1 ;  /* 0x0000000141419836 */ /* 0x000fca0000000000 */
[----:B------:R-:W-:-:S04]  /*6ee0*/  ISETP.GT.U32.AND P0, PT, R65, 0xbff, PT ;  /* 0x00000bff4100780c */ /* 0x000fc80003f04070 */
[----:B------:R-:W-:Y:S02]  /*6ef0*/  ISETP.NE.OR P0, PT, R92, RZ, P0 ;  /* 0x000000ff5c00720c */ /* 0x000fe40000705670 */
[----:B------:R-:W-:Y:S02]  /*6f00*/  @!P3 LOP3.LUT R92, R30, 0xffff, RZ, 0xc0, !PT ;  /* 0x0000ffff1e5cb812 */ /* 0x000fe400078ec0ff */
[----:B------:R-:W-:-:S03]  /*6f10*/  @!P3 PRMT R30, RZ, 0x7610, R30 ;  /* 0x00007610ff1eb816 */ /* 0x000fc6000000001e */
[----:B------:R1:W-:Y:S06]  /*6f20*/  @!P3 STS.64 [R84], R92 ;  /* 0x0000005c5400b388 */ /* 0x0003ec0000000a00 */
[C---:B0-----:R-:W-:Y:S01]  /*6f30*/  @!P0 LEA R88, R65.reuse, UR4, 0x3 ;  /* 0x0000000441588c11 */ /* 0x041fe2000f8e18ff */
[----:B------:R-:W-:-:S05]  /*6f40*/  @!P0 VIADD R65, R65, 0x1 ;  /* 0x0000000141418836 */ /* 0x000fca0000000000 */
[----:B------:R-:W-:-:S04]  /*6f50*/  ISETP.GT.U32.AND P3, PT, R65, 0xbff, PT ;  /* 0x00000bff4100780c */ /* 0x000fc80003f64070 */
[----:B------:R-:W-:Y:S02]  /*6f60*/  ISETP.NE.OR P3, PT, R94, RZ, P3 ;  /* 0x000000ff5e00720c */ /* 0x000fe40001f65670 */
[----:B------:R-:W-:Y:S02]  /*6f70*/  @!P5 LOP3.LUT R94, R31, 0xffff, RZ, 0xc0, !PT ;  /* 0x0000ffff1f5ed812 */ /* 0x000fe400078ec0ff */
[----:B------:R-:W-:-:S03]  /*6f80*/  @!P5 PRMT R31, RZ, 0x7610, R31 ;  /* 0x00007610ff1fd816 */ /* 0x000fc6000000001f */
[----:B------:R0:W-:Y:S06]  /*6f90*/  @!P5 STS.64 [R106], R94 ;  /* 0x0000005e6a00d388 */ /* 0x0001ec0000000a00 */
[C---:B--2---:R-:W-:Y:S01]  /*6fa0*/  @!P3 LEA R90, R65.reuse, UR4, 0x3 ;  /* 0x00000004415abc11 */ /* 0x044fe2000f8e18ff */
[----:B------:R-:W-:-:S05]  /*6fb0*/  @!P3 VIADD R65, R65, 0x1 ;  /* 0x000000014141b836 */ /* 0x000fca0000000000 */
[----:B------:R-:W-:-:S04]  /*6fc0*/  ISETP.GT.U32.AND P5, PT, R65, 0xbff, PT ;  /* 0x00000bff4100780c */ /* 0x000fc80003fa4070 */
[----:B------:R-:W-:Y:S02]  /*6fd0*/  ISETP.NE.OR P5, PT, R96, RZ, P5 ;  /* 0x000000ff6000720c */ /* 0x000fe40002fa5670 */
[----:B------:R-:W-:Y:S02]  /*6fe0*/  @!P4 LOP3.LUT R96, R32, 0xffff, RZ, 0xc0, !PT ;  /* 0x0000ffff2060c812 */ /* 0x000fe400078ec0ff */
[----:B------:R-:W-:-:S03]  /*6ff0*/  @!P4 PRMT R32, RZ, 0x7610, R32 ;  /* 0x00007610ff20c816 */ /* 0x000fc60000000020 */
[----:B------:R2:W-:Y:S06]  /*7000*/  @!P4 STS.64 [R102], R96 ;  /* 0x000000606600c388 */ /* 0x0005ec0000000a00 */
[C---:B-1----:R-:W-:Y:S01]  /*7010*/  @!P5 LEA R84, R65.reuse, UR4, 0x3 ;  /* 0x000000044154dc11 */ /* 0x042fe2000f8e18ff */
[----:B------:R-:W-:Y:S01]  /*7020*/  @!P5 VIADD R65, R65, 0x1 ;  /* 0x000000014141d836 */ /* 0x000fe20000000000 */
[----:B0-----:R-:W-:Y:S02]  /*7030*/  @!P5 LOP3.LUT R106, R37, 0xffff, RZ, 0xc0, !PT ;  /* 0x0000ffff256ad812 */ /* 0x001fe400078ec0ff */
[----:B------:R-:W-:-:S02]  /*7040*/  @!P5 PRMT R37, RZ, 0x7610, R37 ;  /* 0x00007610ff25d816 */ /* 0x000fc40000000025 */
[----:B------:R-:W-:Y:S02]  /*7050*/  ISETP.GT.U32.AND P4, PT, R65, 0xbff, PT ;  /* 0x00000bff4100780c */ /* 0x000fe40003f84070 */
[----:B--2---:R-:W-:Y:S02]  /*7060*/  @!P0 LOP3.LUT R102, R35, 0xffff, RZ, 0xc0, !PT ;  /* 0x0000ffff23668812 */ /* 0x004fe400078ec0ff */
[----:B------:R-:W-:Y:S02]  /*7070*/  ISETP.NE.OR P4, PT, R98, RZ, P4 ;  /* 0x000000ff6200720c */ /* 0x000fe40002785670 */
[----:B------:R-:W-:Y:S02]  /*7080*/  @!P2 LOP3.LUT R98, R33, 0xffff, RZ, 0xc0, !PT ;  /* 0x0000ffff2162a812 */ /* 0x000fe400078ec0ff */
[----:B------:R-:W-:Y:S02]  /*7090*/  @!P2 PRMT R33, RZ, 0x7610, R33 ;  /* 0x00007610ff21a816 */ /* 0x000fe40000000021 */
[----:B------:R-:W-:Y:S01]  /*70a0*/  @!P0 PRMT R35, RZ, 0x7610, R35 ;  /* 0x00007610ff238816 */ /* 0x000fe20000000023 */
[----:B------:R0:W-:Y:S06]  /*70b0*/  @!P2 STS.64 [R110], R98 ;  /* 0x000000626e00a388 */ /* 0x0001ec0000000a00 */
[C---:B------:R-:W-:Y:S01]  /*70c0*/  @!P4 LEA R92, R65.reuse, UR4, 0x3 ;  /* 0x00000004415ccc11 */ /* 0x040fe2000f8e18ff */
[----:B------:R-:W-:-:S05]  /*70d0*/  @!P4 VIADD R65, R65, 0x1 ;  /* 0x000000014141c836 */ /* 0x000fca0000000000 */
[----:B------:R-:W-:-:S04]  /*70e0*/  ISETP.GT.U32.AND P2, PT, R65, 0xbff, PT ;  /* 0x00000bff4100780c */ /* 0x000fc80003f44070 */
[----:B------:R-:W-:Y:S02]  /*70f0*/  ISETP.NE.OR P2, PT, R100, RZ, P2 ;  /* 0x000000ff6400720c */ /* 0x000fe40001745670 */
[----:B------:R-:W-:Y:S02]  /*7100*/  @!P1 LOP3.LUT R100, R34, 0xffff, RZ, 0xc0, !PT ;  /* 0x0000ffff22649812 */ /* 0x000fe400078ec0ff */
[----:B------:R-:W-:-:S03]  /*7110*/  @!P1 PRMT R34, RZ, 0x7610, R34 ;  /* 0x00007610ff229816 */ /* 0x000fc60000000022 */
[----:B------:R1:W-:Y:S01]  /*7120*/  @!P1 STS.64 [R86], R100 ;  /* 0x0000006456009388 */ /* 0x0003e20000000a00 */
[----:B------:R-:W-:-:S03]  /*7130*/  LOP3.LUT P1, RZ, R104, 0x40, RZ, 0xc0, !PT ;  /* 0x0000004068ff7812 */ /* 0x000fc6000782c0ff */
[----:B------:R2:W-:Y:S01]  /*7140*/  @!P0 STS.64 [R88], R102 ;  /* 0x0000006658008388 */ /* 0x0005e20000000a00 */
[----:B------:R-:W-:Y:S02]  /*7150*/  LOP3.LUT P0, RZ, R104, 0x80, RZ, 0xc0, !PT ;  /* 0x0000008068ff7812 */ /* 0x000fe4000780c0ff */
[C---:B------:R-:W-:Y:S01]  /*7160*/  @!P2 LEA R94, R65.reuse, UR4, 0x3 ;  /* 0x00000004415eac11 */ /* 0x040fe2000f8e18ff */
[----:B------:R-:W-:Y:S01]  /*7170*/  @!P2 VIADD R65, R65, 0x1 ;  /* 0x000000014141a836 */ /* 0x000fe20000000000 */
[----:B------:R-:W-:Y:S02]  /*7180*/  @!P3 LOP3.LUT R104, R36, 0xffff, RZ, 0xc0, !PT ;  /* 0x0000ffff2468b812 */ /* 0x000fe400078ec0ff */
[----:B------:R-:W-:Y:S02]  /*7190*/  @!P3 PRMT R36, RZ, 0x7610, R36 ;  /* 0x00007610ff24b816 */ /* 0x000fe40000000024 */
[----:B------:R-:W-:Y:S01]  /*71a0*/  ISETP.GT.U32.OR P1, PT, R65, 0xbff, !P1 ;  /* 0x00000bff4100780c */ /* 0x000fe20004f24470 */
[----:B------:R3:W-:Y:S01]  /*71b0*/  @!P3 STS.64 [R90], R104 ;  /* 0x000000685a00b388 */ /* 0x0007e20000000a00 */
[----:B------:R-:W-:-:S02]  /*71c0*/  LOP3.LUT P3, RZ, R108, 0x100, RZ, 0xc0, !PT ;  /* 0x000001006cff7812 */ /* 0x000fc4000786c0ff */
[----:B0-----:R-:W-:Y:S01]  /*71d0*/  @!P2 LOP3.LUT R110, R39, 0xffff, RZ, 0xc0, !PT ;  /* 0x0000ffff276ea812 */ /* 0x001fe200078ec0ff */
[----:B------:R0:W-:Y:S01]  /*71e0*/  @!P5 STS.64 [R84], R106 ;  /* 0x0000006a5400d388 */ /* 0x0001e20000000a00 */
[----:B------:R-:W-:Y:S02]  /*71f0*/  LOP3.LUT P5, RZ, R108, 0x200, RZ, 0xc0, !PT ;  /* 0x000002006cff7812 */ /* 0x000fe400078ac0ff */
[----:B------:R-:W-:Y:S02]  /*7200*/  @!P4 LOP3.LUT R108, R38, 0xffff, RZ, 0xc0, !PT ;  /* 0x0000ffff266cc812 */ /* 0x000fe400078ec0ff */
[----:B------:R-:W-:Y:S02]  /*7210*/  @!P4 PRMT R38, RZ, 0x7610, R38 ;  /* 0x00007610ff26c816 */ /* 0x000fe40000000026 */
[----:B------:R-:W-:Y:S01]  /*7220*/  @!P2 PRMT R39, RZ, 0x7610, R39 ;  /* 0x00007610ff27a816 */ /* 0x000fe20000000027 */
[----:B------:R4:W-:Y:S01]  /*7230*/  @!P4 STS.64 [R92], R108 ;  /* 0x0000006c5c00c388 */ /* 0x0009e20000000a00 */
[C---:B------:R-:W-:Y:S01]  /*7240*/  @!P1 LEA R96, R65.reuse, UR4, 0x3 ;  /* 0x0000000441609c11 */ /* 0x040fe2000f8e18ff */
[----:B------:R-:W-:Y:S01]  /*7250*/  @!P1 VIADD R65, R65, 0x1 ;  /* 0x0000000141419836 */ /* 0x000fe20000000000 */
[C---:B------:R-:W-:Y:S01]  /*7260*/  LOP3.LUT P4, RZ, R112.reuse, 0x400, RZ, 0xc0, !PT ;  /* 0x0000040070ff7812 */ /* 0x040fe2000788c0ff */
[----:B------:R5:W-:Y:S01]  /*7270*/  @!P2 STS.64 [R94], R110 ;  /* 0x0000006e5e00a388 */ /* 0x000be20000000a00 */
[----:B------:R-:W-:-:S02]  /*7280*/  LOP3.LUT P2, RZ, R112, 0x800, RZ, 0xc0, !PT ;  /* 0x0000080070ff7812 */ /* 0x000fc4000784c0ff */
[----:B------:R-:W-:Y:S02]  /*7290*/  ISETP.GT.U32.OR P0, PT, R65, 0xbff, !P0 ;  /* 0x00000bff4100780c */ /* 0x000fe40004704470 */
[----:B------:R-:W-:Y:S02]  /*72a0*/  @!P1 LOP3.LUT R112, R40, 0xffff, RZ, 0xc0, !PT ;  /* 0x0000ffff28709812 */ /* 0x000fe400078ec0ff */
[----:B------:R-:W-:-:S03]  /*72b0*/  @!P1 PRMT R40, RZ, 0x7610, R40 ;  /* 0x00007610ff289816 */ /* 0x000fc60000000028 */
[----:B------:R5:W-:Y:S01]  /*72c0*/  @!P1 STS.64 [R96], R112 ;  /* 0x0000007060009388 */ /* 0x000be20000000a00 */
[----:B------:R-:W-:-:S05]  /*72d0*/  LOP3.LUT P1, RZ, R116, 0x1000, RZ, 0xc0, !PT ;  /* 0x0000100074ff7812 */ /* 0x000fca000782c0ff */
[C---:B-1----:R-:W-:Y:S01]  /*72e0*/  @!P0 LEA R86, R65.reuse, UR4, 0x3 ;  /* 0x0000000441568c11 */ /* 0x042fe2000f8e18ff */
        /* <DEDUP_REMOVED lines=25> */
[----:B------:R0:W-:Y:S01]  /*7480*/  @!P4 STS.64 [R84], R120 ;  /* 0x000000785400c388 */ /* 0x0001e20000000a00 */
[----:B------:R-:W-:-:S11]  /*7490*/  LOP3.LUT P4, RZ, R124, 0x10000, RZ, 0xc0, !PT ;  /* 0x000100007cff7812 */ /* 0x000fd6000788c0ff */
[C---:B----4-:R-:W-:Y:S01]  /*74a0*/  @!P2 LEA R92, R65.reuse, UR4, 0x3 ;  /* 0x00000004415cac11 */ /* 0x050fe2000f8e18ff */
[----:B------:R-:W-:Y:S01]  /*74b0*/  @!P2 VIADD R65, R65, 0x1 ;  /* 0x000000014141a836 */ /* 0x000fe20000000000 */
[----:B------:R-:W-:Y:S02]  /*74c0*/  @!P2 LOP3.LUT R122, R45, 0xffff, RZ, 0xc0, !PT ;  /* 0x0000ffff2d7aa812 */ /* 0x000fe400078ec0ff */
[----:B------:R-:W-:Y:S02]  /*74d0*/  @!P2 PRMT R45, RZ, 0x7610, R45 ;  /* 0x00007610ff2da816 */ /* 0x000fe4000000002d */
[----:B------:R-:W-:Y:S01]  /*74e0*/  ISETP.GT.U32.OR P1, PT, R65, 0xbff, !P1 ;  /* 0x00000bff4100780c */ /* 0x000fe20004f24470 */
[----:B------:R4:W-:Y:S01]  /*74f0*/  @!P2 STS.64 [R92], R122 ;  /* 0x0000007a5c00a388 */ /* 0x0009e20000000a00 */
[----:B------:R-:W-:-:S11]  /*7500*/  LOP3.LUT P2, RZ, R124, 0x20000, RZ, 0xc0, !PT ;  /* 0x000200007cff7812 */ /* 0x000fd6000784c0ff */
[C---:B-----5:R-:W-:Y:S01]  /*7510*/  @!P1 LEA R94, R65.reuse, UR4, 0x3 ;  /* 0x00000004415e9c11 */ /* 0x060fe2000f8e18ff */
        /* <DEDUP_REMOVED lines=102> */
[----:B------:R-:W-:-:S12]  /*7b80*/  @!P3 STS.64 [R94], R152 ;  /* 0x000000985e00b388 */ /* 0x000fd80000000a00 */
[C---:B------:R-:W-:Y:S01]  /*7b90*/  @!P5 LEA R96, R65.reuse, UR4, 0x3 ;  /* 0x000000044160dc11 */ /* 0x040fe2000f8e18ff */
[----:B------:R-:W-:-:S05]  /*7ba0*/  @!P5 VIADD R65, R65, 0x1 ;  /* 0x000000014141d836 */ /* 0x000fca0000000000 */
[----:B------:R-:W-:-:S13]  /*7bb0*/  ISETP.GT.U32.OR P4, PT, R65, 0xbff, !P4 ;  /* 0x00000bff4100780c */ /* 0x000fda0006784470 */
[C---:B-1----:R-:W-:Y:S01]  /*7bc0*/  @!P4 LEA R86, R65.reuse, UR4, 0x3 ;  /* 0x000000044156cc11 */ /* 0x042fe2000f8e18ff */
[----:B------:R-:W-:Y:S01]  /*7bd0*/  @!P4 VIADD R65, R65, 0x1 ;  /* 0x000000014141c836 */ /* 0x000fe20000000000 */
[----:B------:R-:W-:Y:S02]  /*7be0*/  @!P4 LOP3.LUT R156, R62, 0xffff, RZ, 0xc0, !PT ;  /* 0x0000ffff3e9cc812 */ /* 0x000fe400078ec0ff */
[----:B------:R-:W-:Y:S02]  /*7bf0*/  @!P4 PRMT R62, RZ, 0x7610, R62 ;  /* 0x00007610ff3ec816 */ /* 0x000fe4000000003e */
[----:B------:R-:W-:-:S13]  /*7c00*/  ISETP.GT.U32.OR P2, PT, R65, 0xbff, !P2 ;  /* 0x00000bff4100780c */ /* 0x000fda0005744470 */
[C---:B--2---:R-:W-:Y:S01]  /*7c10*/  @!P2 LEA R88, R65.reuse, UR4, 0x3 ;  /* 0x000000044158ac11 */ /* 0x044fe2000f8e18ff */
[----:B------:R-:W-:Y:S01]  /*7c20*/  @!P2 VIADD R65, R65, 0x1 ;  /* 0x000000014141a836 */ /* 0x000fe20000000000 */
[----:B------:R-:W-:Y:S02]  /*7c30*/  @!P2 LOP3.LUT R158, R63, 0xffff, RZ, 0xc0, !PT ;  /* 0x0000ffff3f9ea812 */ /* 0x000fe400078ec0ff */
[----:B------:R-:W-:Y:S02]  /*7c40*/  @!P2 PRMT R63, RZ, 0x7610, R63 ;  /* 0x00007610ff3fa816 */ /* 0x000fe4000000003f */
[----:B------:R-:W-:-:S13]  /*7c50*/  ISETP.GT.U32.OR P1, PT, R65, 0xbff, !P1 ;  /* 0x00000bff4100780c */ /* 0x000fda0004f24470 */
[C---:B---3--:R-:W-:Y:S01]  /*7c60*/  @!P1 LEA R90, R65.reuse, UR4, 0x3 ;  /* 0x00000004415a9c11 */ /* 0x048fe2000f8e18ff */
[----:B------:R-:W-:Y:S01]  /*7c70*/  @!P1 VIADD R65, R65, 0x1 ;  /* 0x0000000141419836 */ /* 0x000fe20000000000 */
[----:B------:R-:W-:Y:S02]  /*7c80*/  @!P1 LOP3.LUT R160, R68, 0xffff, RZ, 0xc0, !PT ;  /* 0x0000ffff44a09812 */ /* 0x000fe400078ec0ff */
[----:B------:R-:W-:Y:S02]  /*7c90*/  @!P1 PRMT R68, RZ, 0x7610, R68 ;  /* 0x00007610ff449816 */ /* 0x000fe40000000044 */
[----:B------:R-:W-:-:S13]  /*7ca0*/  ISETP.GT.U32.OR P0, PT, R65, 0xbff, !P0 ;  /* 0x00000bff4100780c */ /* 0x000fda0004704470 */
[C---:B0-----:R-:W-:Y:S01]  /*7cb0*/  @!P0 LEA R84, R65.reuse, UR4, 0x3 ;  /* 0x0000000441548c11 */ /* 0x041fe2000f8e18ff */
[----:B------:R-:W-:Y:S01]  /*7cc0*/  @!P0 VIADD R65, R65, 0x1 ;  /* 0x0000000141418836 */ /* 0x000fe20000000000 */
[----:B------:R-:W-:Y:S02]  /*7cd0*/  @!P0 LOP3.LUT R162, R69, 0xffff, RZ, 0xc0, !PT ;  /* 0x0000ffff45a28812 */ /* 0x000fe400078ec0ff */
[----:B------:R-:W-:Y:S02]  /*7ce0*/  @!P0 PRMT R69, RZ, 0x7610, R69 ;  /* 0x00007610ff458816 */ /* 0x000fe40000000045 */
[----:B------:R-:W-:-:S04]  /*7cf0*/  ISETP.GT.U32.AND P3, PT, R65, 0xbff, PT ;  /* 0x00000bff4100780c */ /* 0x000fc80003f64070 */
[----:B------:R-:W-:Y:S02]  /*7d00*/  ISETP.NE.OR P3, PT, R154, RZ, P3 ;  /* 0x000000ff9a00720c */ /* 0x000fe40001f65670 */
[----:B------:R-:W-:Y:S02]  /*7d10*/  @!P5 LOP3.LUT R154, R61, 0xffff, RZ, 0xc0, !PT ;  /* 0x0000ffff3d9ad812 */ /* 0x000fe400078ec0ff */
[----:B------:R-:W-:-:S03]  /*7d20*/  @!P5 PRMT R61, RZ, 0x7610, R61 ;  /* 0x00007610ff3dd816 */ /* 0x000fc6000000003d */
[----:B------:R-:W-:Y:S04]  /*7d30*/  @!P5 STS.64 [R96], R154 ;  /* 0x0000009a6000d388 */ /* 0x000fe80000000a00 */
[----:B------:R-:W-:Y:S02]  /*7d40*/  @!P4 STS.64 [R86], R156 ;  /* 0x0000009c5600c388 */ /* 0x000fe40000000a00 */
[----:B----4-:R-:W-:Y:S01]  /*7d50*/  @!P3 LEA R92, R65, UR4, 0x3 ;  /* 0x00000004415cbc11 */ /* 0x010fe2000f8e18ff */
[----:B------:R-:W-:Y:S01]  /*7d60*/  @!P3 VIADD R167, R85, 0x40 ;  /* 0x0000004055a7b836 */ /* 0x000fe20000000000 */
[----:B------:R-:W-:Y:S01]  /*7d70*/  @!P2 STS.64 [R88], R158 ;  /* 0x0000009e5800a388 */ /* 0x000fe20000000a00 */
[----:B------:R-:W-:-:S03]  /*7d80*/  @!P3 VIADD R65, R65, 0x1 ;  /* 0x000000014141b836 */ /* 0x000fc60000000000 */
[----:B------:R-:W-:Y:S04]  /*7d90*/  @!P1 STS.64 [R90], R160 ;  /* 0x000000a05a009388 */ /* 0x000fe80000000a00 */
[----:B------:R-:W-:Y:S04]  /*7da0*/  @!P0 STS.64 [R84], R162 ;  /* 0x000000a254008388 */ /* 0x000fe80000000a00 */
[----:B------:R-:W0:Y:S04]  /*7db0*/  @!P3 LDS.U16 R166, [R70+0x6000] ;  /* 0x0060000046a6b984 */ /* 0x000e280000000400 */
[----:B0-----:R0:W-:Y:S04]  /*7dc0*/  @!P3 STS.64 [R92], R166 ;  /* 0x000000a65c00b388 */ /* 0x0011e80000000a00 */
[----:B------:R-:W-:Y:S01]  /*7dd0*/  @!P3 STS.U16 [R70+0x6000], RZ ;  /* 0x006000ff4600b388 */ /* 0x000fe20000000400 */
[----:B------:R-:W-:-:S04]  /*7de0*/  ISETP.GT.U32.AND P3, PT, R65, 0xbff, PT ;  /* 0x00000bff4100780c */ /* 0x000fc80003f64070 */
[----:B------:R-:W-:-:S13]  /*7df0*/  ISETP.NE.OR P3, PT, R246, RZ, P3 ;  /* 0x000000fff600720c */ /* 0x000fda0001f65670 */
[----:B------:R-:W1:Y:S01]  /*7e00*/  @!P3 LDS.U16 R166, [R70+0x6200] ;  /* 0x0062000046a6b984 */ /* 0x000e620000000400 */
[----:B------:R-:W-:Y:S01]  /*7e10*/  @!P3 LEA R86, R65, UR4, 0x3 ;  /* 0x000000044156bc11 */ /* 0x000fe2000f8e18ff */
[----:B0-----:R-:W-:Y:S02]  /*7e20*/  @!P3 VIADD R167, R85, 0x41 ;  /* 0x0000004155a7b836 */ /* 0x001fe40000000000 */
[----:B------:R-:W-:-:S03]  /*7e30*/  @!P3 VIADD R65, R65, 0x1 ;  /* 0x000000014141b836 */ /* 0x000fc60000000000 */
[----:B-1----:R0:W-:Y:S04]  /*7e40*/  @!P3 STS.64 [R86], R166 ;  /* 0x000000a65600b388 */ /* 0x0021e80000000a00 */
        /* <DEDUP_REMOVED lines=33> */
[----:B------:R-:W-:-:S04]  /*8060*/  LOP3.LUT P3, RZ, R232, 0x40, RZ, 0xc0, !PT ;  /* 0x00000040e8ff7812 */ /* 0x000fc8000786c0ff */
[----:B------:R-:W-:-:S13]  /*8070*/  ISETP.GT.U32.OR P3, PT, R65, 0xbff, !P3 ;  /* 0x00000bff4100780c */ /* 0x000fda0005f64470 */
        /* <DEDUP_REMOVED lines=308> */
[----:B-1----:R-:W-:Y:S04]  /*93c0*/  @!P3 STS.64 [R82], R166 ;  /* 0x000000a65200b388 */ /* 0x002fe80000000a00 */
[----:B------:R-:W-:Y:S01]  /*93d0*/  @!P3 STS.U16 [R70+0xb800], RZ ;  /* 0x00b800ff4600b388 */ /* 0x000fe20000000400 */
[----:B------:R-:W-:-:S04]  /*93e0*/  LOP3.LUT P3, RZ, R80, 0x2000, RZ, 0xc0, !PT ;  /* 0x0000200050ff7812 */ /* 0x000fc8000786c0ff */
[----:B------:R-:W-:-:S13]  /*93f0*/  ISETP.GT.U32.OR P3, PT, R65, 0xbff, !P3 ;  /* 0x00000bff4100780c */ /* 0x000fda0005f64470 */
[----:B------:R-:W0:Y:S01]  /*9400*/  @!P3 LDS.U16 R80, [R70+0xba00] ;  /* 0x00ba00004650b984 */ /* 0x000e220000000400 */
[----:B------:R-:W-:Y:S01]  /*9410*/  @!P3 LEA R84, R65, UR4, 0x3 ;  /* 0x000000044154bc11 */ /* 0x000fe2000f8e18ff */
[----:B------:R-:W-:Y:S02]  /*9420*/  @!P3 VIADD R81, R85, 0x6d ;  /* 0x0000006d5551b836 */ /* 0x000fe40000000000 */
[----:B------:R-:W-:-:S03]  /*9430*/  @!P3 VIADD R65, R65, 0x1 ;  /* 0x000000014141b836 */ /* 0x000fc60000000000 */
[----:B0-----:R0:W-:Y:S04]  /*9440*/  @!P3 STS.64 [R84], R80 ;  /* 0x000000505400b388 */ /* 0x0011e80000000a00 */
        /* <DEDUP_REMOVED lines=60> */
[C---:B------:R-:W-:Y:S01]  /*9810*/  @!P3 LEA R76, R65.reuse, UR4, 0x3 ;  /* 0x00000004414cbc11 */ /* 0x040fe2000f8e18ff */
[----:B------:R-:W-:-:S04]  /*9820*/  @!P3 VIADD R65, R65, 0x1 ;  /* 0x000000014141b836 */ /* 0x000fc80000000000 */
[----:B0-----:R-:W-:Y:S04]  /*9830*/  @!P3 STS.64 [R76], R246 ;  /* 0x000000f64c00b388 */ /* 0x001fe80000000a00 */
        /* <DEDUP_REMOVED lines=46> */
[----:B------:R-:W-:Y:S01]  /*9b20*/  @!P3 LEA R79, R65, UR4, 0x3 ;  /* 0x00000004414fbc11 */ /* 0x000fe2000f8e18ff */
[----:B------:R-:W-:Y:S02]  /*9b30*/  @!P3 VIADD R77, R85, 0x7c ;  /* 0x0000007c554db836 */ /* 0x000fe40000000000 */
[----:B------:R-:W-:-:S03]  /*9b40*/  @!P3 VIADD R65, R65, 0x1 ;  /* 0x000000014141b836 */ /* 0x000fc60000000000 */
        /* <DEDUP_REMOVED lines=19> */
[----:B------:R-:W-:-:S05]  /*9c80*/  @!P3 LEA R65, R65, UR4, 0x3 ;  /* 0x000000044141bc11 */ /* 0x000fca000f8e18ff */
[----:B0-----:R1:W-:Y:S04]  /*9c90*/  @!P3 STS.64 [R65], R228 ;  /* 0x000000e44100b388 */ /* 0x0013e80000000a00 */
[----:B------:R1:W-:Y:S02]  /*9ca0*/  @!P3 STS.U16 [R70+0xde00], RZ ;  /* 0x00de00ff4600b388 */ /* 0x0003e40000000400 */
.L_x_139:
[----:B-1----:R-:W2:Y:S01]  /*9cb0*/  LDL.LU R65, [R1] ;  /* 0x0000000001417983 */ /* 0x002ea20000300800 */
[----:B------:R-:W-:Y:S02]  /*9cc0*/  FSETP.GT.FTZ.AND P0, PT, R71, UR9, PT ;  /* 0x0000000947007c0b */ /* 0x000fe4000bf14000 */
[C---:B------:R-:W-:Y:S02]  /*9cd0*/  FSETP.GTU.FTZ.AND P2, PT, R64.reuse, 0.0099999997764825820923, PT ;  /* 0x3c23d70a4000780b */ /* 0x040fe40003f5c000 */
[----:B--2---:R-:W-:Y:S02]  /*9ce0*/  ISETP.LT.U32.AND P1, PT, R65, 0xc01, P0 ;  /* 0x00000c014100780c */ /* 0x004fe40000721070 */
[----:B------:R-:W-:Y:S02]  /*9cf0*/  FSETP.GE.FTZ.AND P0, PT, R64, RZ, PT ;  /* 0x000000ff4000720b */ /* 0x000fe40003f16000 */
[----:B------:R-:W-:-:S04]  /*9d00*/  ISETP.EQ.OR P1, PT, RZ, UR7, P1 ;  /* 0x00000007ff007c0c */ /* 0x000fc80008f22670 */
[----:B------:R-:W-:-:S13]  /*9d10*/  PLOP3.LUT P0, PT, P1, P2, P0, 0xf2, 0x0 ;  /* 0x000000000000781c */ /* 0x000fda0000f05e02 */
[----:B------:R-:W-:Y:S05]  /*9d20*/  @P0 BRA `(.L_x_140) ;  /* 0x0000000000500947 */ /* 0x000fea0003800000 */
[----:B------:R-:W-:Y:S01]  /*9d30*/  FSETP.GT.FTZ.AND P0, PT, R64, 0.0099999997764825820923, PT ;  /* 0x3c23d70a4000780b */ /* 0x000fe20003f14000 */
[----:B------:R-:W-:-:S12]  /*9d40*/  BSSY.RECONVERGENT B0, `(.L_x_141) ;  /* 0x0000010000007945 */ /* 0x000fd80003800200 */
[----:B------:R-:W-:Y:S05]  /*9d50*/  @!P0 BRA `(.L_x_142) ;  /* 0x00000000001c8947 */ /* 0x000fea0003800000 */
[----:B------:R-:W-:Y:S02]  /*9d60*/  IMAD.U32 R72, RZ, RZ, UR15 ;  /* 0x0000000fff487e24 */ /* 0x000fe4000f8e00ff */
[----:B------:R-:W-:Y:S01]  /*9d70*/  IMAD.U32 R74, RZ, RZ, UR15 ;  /* 0x0000000fff4a7e24 */ /* 0x000fe2000f8e00ff */
[----:B------:R-:W-:Y:S06]  /*9d80*/  @P6 BRA `(.L_x_143) ;  /* 0x00000000002c6947 */ /* 0x000fec0003800000 */
[----:B------:R2:W-:Y:S01]  /*9d90*/  STS [UR5], R251 ;  /* 0x000000fbff007988 */ /* 0x0005e20008000805 */
[----:B------:R-:W-:Y:S02]  /*9da0*/  IMAD.MOV.U32 R73, RZ, RZ, R251 ;  /* 0x000000ffff497224 */ /* 0x000fe400078e00fb */
[----:B------:R-:W-:Y:S01]  /*9db0*/  IMAD.MOV.U32 R71, RZ, RZ, R252 ;  /* 0x000000ffff477224 */ /* 0x000fe200078e00fc */
[----:B------:R-:W-:Y:S06]  /*9dc0*/  BRA `(.L_x_143) ;  /* 0x00000000001c7947 */ /* 0x000fec0003800000 */
.L_x_142:
[----:B------:R-:W-:Y:S02]  /*9dd0*/  ISETP.NE.AND P1, PT, R0, RZ, PT ;  /* 0x000000ff0000720c */ /* 0x000fe40003f25270 */
[----:B------:R-:W-:Y:S02]  /*9de0*/  PRMT R64, R74, 0x9910, RZ ;  /* 0x000099104a407816 */ /* 0x000fe400000000ff */
[----:B------:R-:W-:Y:S02]  /*9df0*/  FSEL R252, R71, R252, !P1 ;  /* 0x000000fc47fc7208 */ /* 0x000fe40004800000 */
[----:B------:R-:W-:-:S04]  /*9e00*/  ISETP.NE.AND P0, PT, R64, RZ, PT ;  /* 0x000000ff4000720c */ /* 0x000fc80003f05270 */
[----:B------:R-:W-:Y:S02]  /*9e10*/  SEL R72, R72, R74, !P0 ;  /* 0x0000004a48487207 */ /* 0x000fe40004000000 */
[----:B------:R-:W-:Y:S01]  /*9e20*/  PRMT R74, RZ, 0x7610, R74 ;  /* 0x00007610ff4a7816 */ /* 0x000fe2000000004a */
[----:B------:R-:W1:Y:S06]  /*9e30*/  @!P1 LDS R251, [UR5] ;  /* 0x00000005fffb9984 */ /* 0x000e6c0008000800 */
.L_x_143:
[----:B------:R-:W-:Y:S05]  /*9e40*/  BSYNC.RECONVERGENT B0 ;  /* 0x0000000000007941 */ /* 0x000fea0003800200 */
.L_x_141:
[----:B------:R-:W-:Y:S01]  /*9e50*/  UIADD3 UR7, UPT, UPT, UR7, -0x1, URZ ;  /* 0xffffffff07077890 */ /* 0x000fe2000fffe0ff */
[----:B------:R-:W-:Y:S11]  /*9e60*/  BRA `(.L_x_144) ;  /* 0xffffff7800847947 */ /* 0x000ff6000383ffff */
.L_x_140:
[----:B------:R-:W-:Y:S01]  /*9e70*/  BAR.SYNC.DEFER_BLOCKING 0x0 ;  /* 0x0000000000007b1d */ /* 0x000fe20000010000 */
[----:B------:R-:W-:-:S05]  /*9e80*/  FSETP.GEU.FTZ.AND P0, PT, R71, UR9, PT ;  /* 0x0000000947007c0b */ /* 0x000fca000bf1e000 */
[----:B------:R-:W-:Y:S01]  /*9e90*/  BSSY.RECONVERGENT B0, `(.L_x_145) ;  /* 0x0000012000007945 */ /* 0x000fe20003800200 */
[----:B------:R-:W1:Y:S02]  /*9ea0*/  LDS R2, [UR5] ;  /* 0x00000005ff027984 */ /* 0x000e640008000800 */
[----:B-1----:R-:W-:-:S04]  /*9eb0*/  SEL R29, R2, UR12, P0 ;  /* 0x0000000c021d7c07 */ /* 0x002fc80008000000 */
[----:B------:R-:W-:-:S04]  /*9ec0*/  ISETP.GE.U32.AND P0, PT, R0, R29, PT ;  /* 0x0000001d0000720c */ /* 0x000fc80003f06070 */
[----:B------:R-:W-:Y:S01]  /*9ed0*/  ISETP.GT.U32.OR P0, PT, R29, 0xbff, P0 ;  /* 0x00000bff1d00780c */ /* 0x000fe20000704470 */
[----:B------:R-:W-:-:S12]  /*9ee0*/  @P6 BRA `(.L_x_146) ;  /* 0x0000000000306947 */ /* 0x000fd80003800000 */
[----:B------:R-:W1:Y:S01]  /*9ef0*/  S2R R64, SR_LANEID ;  /* 0x0000000000407919 */ /* 0x000e620000000000 */
[----:B------:R-:W2:Y:S01]  /*9f00*/  LDC.64 R2, c[0x0][0x3a0] ;  /* 0x0000e800ff027b82 */ /* 0x000ea20000000a00 */
[----:B------:R-:W-:Y:S01]  /*9f10*/  VOTEU.ANY UR5, UPT, PT ;  /* 0x0000000000057886 */ /* 0x000fe200038e0100 */
[----:B------:R-:W-:Y:S01]  /*9f20*/  CREDUX.MAX.S32 UR6, R29 ;  /* 0x000000001d0672cc */ /* 0x000fe20000000200 */
[----:B------:R-:W-:Y:S01]  /*9f30*/  UFLO.U32 UR5, UR5 ;  /* 0x00000005000572bd */ /* 0x000fe200080e0000 */
[----:B------:R-:W-:-:S04]  /*9f40*/  IMAD.U32 R7, RZ, RZ, UR8 ;  /* 0x00000008ff077e24 */ /* 0x000fc8000f8e00ff */
[----:B------:R-:W3:Y:S01]  /*9f50*/  LDC.64 R4, c[0x0][0x3a8] ;  /* 0x0000ea00ff047b82 */ /* 0x000ee20000000a00 */
[----:B--2---:R-:W-:-:S06]  /*9f60*/  IMAD.WIDE.U32 R2, R7, 0x4, R2 ;  /* 0x0000000407027825 */ /* 0x004fcc00078e0002 */
[----:B------:R-:W-:Y:S01]  /*9f70*/  IMAD.U32 R7, RZ, RZ, UR6 ;  /* 0x00000006ff077e24 */ /* 0x000fe2000f8e00ff */
[----:B------:R2:W-:Y:S01]  /*9f80*/  STG.E desc[UR10][R2.64], R29 ;  /* 0x0000001d02007986 */ /* 0x0005e2000c10190a */
[----:B-1----:R-:W-:-:S13]  /*9f90*/  ISETP.EQ.U32.AND P1, PT, R64, UR5, PT ;  /* 0x0000000540007c0c */ /* 0x002fda000bf22070 */
[----:B---3--:R2:W-:Y:S02]  /*9fa0*/  @P1 REDG.E.MAX.S32.STRONG.GPU desc[UR10][R4.64], R7 ;  /* 0x000000070400198e */ /* 0x0085e4000d12e30a */
.L_x_146:
[----:B------:R-:W-:Y:S05]  /*9fb0*/  BSYNC.RECONVERGENT B0 ;  /* 0x0000000000007941 */ /* 0x000fea0003800200 */
.L_x_145:
[----:B------:R-:W-:Y:S05]  /*9fc0*/  @P0 EXIT ;  /* 0x000000000000094d */ /* 0x000fea0003800000 */
[----:B------:R-:W2:Y:S01]  /*9fd0*/  LDC R25, c[0x0][0x360] ;  /* 0x0000d800ff197b82 */ /* 0x000ea20000000800 */
[----:B------:R-:W1:Y:S01]  /*9fe0*/  LDCU.64 UR16, c[0x0][0x388] ;  /* 0x00007100ff1077ac */ /* 0x000e620008000a00 */
[----:B------:R-:W-:Y:S01]  /*9ff0*/  BSSY.RECONVERGENT B0, `(.L_x_147) ;  /* 0x000003a000007945 */ /* 0x000fe20003800200 */
[----:B------:R-:W3:Y:S01]  /*a000*/  LDCU.64 UR18, c[0x0][0x390] ;  /* 0x00007200ff1277ac */ /* 0x000ee20008000a00 */
[----:B--2---:R-:W2:Y:S01]  /*a010*/  I2F.U32.RP R7, R25 ;  /* 0x0000001900077306 */ /* 0x004ea20000209000 */
[----:B------:R-:W-:Y:S01]  /*a020*/  IMAD.IADD R4, R0, 0x1, R25 ;  /* 0x0000000100047824 */ /* 0x000fe200078e0219 */
[----:B------:R-:W-:-:S04]  /*a030*/  ISETP.NE.U32.AND P2, PT, R25, RZ, PT ;  /* 0x000000ff1900720c */ /* 0x000fc80003f45070 */
[----:B------:R-:W-:Y:S02]  /*a040*/  ISETP.GE.U32.AND P0, PT, R4, R29, PT ;  /* 0x0000001d0400720c */ /* 0x000fe40003f06070 */
[----:B------:R-:W-:Y:S01]  /*a050*/  VIMNMX.U32 R5, PT, PT, R29, R4, !PT ;  /* 0x000000041d057248 */ /* 0x000fe20007fe0000 */
[----:B--2---:R-:W2:Y:S02]  /*a060*/  MUFU.RCP R7, R7 ;  /* 0x0000000700077308 */ /* 0x004ea40000001000 */
[----:B--2---:R-:W-:-:S06]  /*a070*/  VIADD R2, R7, 0xffffffe ;  /* 0x0ffffffe07027836 */ /* 0x004fcc0000000000 */
[----:B------:R2:W4:Y:S02]  /*a080*/  F2I.FTZ.U32.TRUNC.NTZ R3, R2 ;  /* 0x0000000200037305 */ /* 0x000524000021f000 */
[----:B--2---:R-:W-:Y:S02]  /*a090*/  IMAD.MOV.U32 R2, RZ, RZ, RZ ;  /* 0x000000ffff027224 */ /* 0x004fe400078e00ff */
[----:B----4-:R-:W-:-:S04]  /*a0a0*/  IMAD.MOV R6, RZ, RZ, -R3 ;  /* 0x000000ffff067224 */ /* 0x010fc800078e0a03 */
        /* <DEDUP_REMOVED lines=17> */
[----:B-1-3--:R-:W-:Y:S05]  /*a1c0*/  @!P0 BRA `(.L_x_148) ;  /* 0x0000000000708947 */ /* 0x00afea0003800000 */
[----:B------:R-:W1:Y:S01]  /*a1d0*/  LDCU.64 UR6, c[0x0][0x390] ;  /* 0x00007200ff0677ac */ /* 0x000e620008000a00 */
[----:B------:R-:W-:Y:S01]  /*a1e0*/  IADD3 R5, P0, PT, R0, UR13, RZ ;  /* 0x0000000d00057c10 */ /* 0x000fe2000ff1e0ff */
[----:B------:R-:W-:Y:S01]  /*a1f0*/  VIADD R2, R2, 0x1 ;  /* 0x0000000102027836 */ /* 0x000fe20000000000 */
[----:B------:R-:W-:Y:S01]  /*a200*/  LEA R10, R0, UR4, 0x3 ;  /* 0x00000004000a7c11 */ /* 0x000fe2000f8e18ff */
[----:B------:R-:W2:Y:S02]  /*a210*/  LDCU.64 UR8, c[0x0][0x388] ;  /* 0x00007100ff0877ac */ /* 0x000ea40008000a00 */
[----:B------:R-:W-:Y:S01]  /*a220*/  IMAD.X R6, RZ, RZ, UR14, P0 ;  /* 0x0000000eff067e24 */ /* 0x000fe200080e06ff */
[----:B------:R-:W-:-:S05]  /*a230*/  LOP3.LUT R3, R2, 0x3, RZ, 0xc0, !PT ;  /* 0x0000000302037812 */ /* 0x000fca00078ec0ff */
[----:B------:R-:W-:Y:S02]  /*a240*/  IMAD R0, R3, R25, R0 ;  /* 0x0000001903007224 */ /* 0x000fe400078e0200 */
[----:B------:R-:W-:Y:S01]  /*a250*/  IMAD.MOV R11, RZ, RZ, -R3 ;  /* 0x000000ffff0b7224 */ /* 0x000fe200078e0a03 */
[C---:B-1----:R-:W-:Y:S02]  /*a260*/  LEA R14, P0, R5.reuse, UR6, 0x2 ;  /* 0x00000006050e7c11 */ /* 0x042fe4000f8010ff */
[C---:B--2---:R-:W-:Y:S02]  /*a270*/  LEA R4, P2, R5.reuse, UR8, 0x1 ;  /* 0x0000000805047c11 */ /* 0x044fe4000f8408ff */
[C-C-:B------:R-:W-:Y:S02]  /*a280*/  LEA.HI.X R15, R5.reuse, UR7, R6.reuse, 0x2, P0 ;  /* 0x00000007050f7c11 */ /* 0x140fe400080f1406 */
[----:B------:R-:W-:-:S09]  /*a290*/  LEA.HI.X R5, R5, UR9, R6, 0x1, P2 ;  /* 0x0000000905057c11 */ /* 0x000fd200090f0c06 */
.L_x_149:
[----:B-1----:R1:W2:Y:S01]  /*a2a0*/  LDS.64 R12, [R10] ;  /* 0x000000000a0c7984 */ /* 0x0022a20000000a00 */
        /* <DEDUP_REMOVED lines=10> */
[----:B-1----:R-:W-:Y:S01]  /*a350*/  IMAD R10, R25, 0x8, R10 ;  /* 0x00000008190a7824 */ /* 0x002fe200078e020a */
[----:B--2---:R1:W-:Y:S04]  /*a360*/  STG.E.U16 desc[UR10][R8.64], R12 ;  /* 0x0000000c08007986 */ /* 0x0043e8000c10150a */
[----:B------:R1:W-:Y:S01]  /*a370*/  STG.E desc[UR10][R6.64], R13 ;  /* 0x0000000d06007986 */ /* 0x0003e2000c10190a */
[----:B------:R-:W-:Y:S05]  /*a380*/  @P0 BRA `(.L_x_149) ;  /* 0xfffffffc00c40947 */ /* 0x000fea000383ffff */
.L_x_148:
[----:B------:R-:W-:Y:S05]  /*a390*/  BSYNC.RECONVERGENT B0 ;  /* 0x0000000000007941 */ /* 0x000fea0003800200 */
.L_x_147:
[----:B------:R-:W-:Y:S05]  /*a3a0*/  @!P1 EXIT ;  /* 0x000000000000994d */ /* 0x000fea0003800000 */
.L_x_150:
[C---:B-12---:R-:W-:Y:S02]  /*a3b0*/  LEA R6, R0.reuse, UR4, 0x3 ;  /* 0x0000000400067c11 */ /* 0x046fe4000f8e18ff */
[----:B------:R-:W-:Y:S01]  /*a3c0*/  IADD3 R5, P0, PT, R0, UR13, RZ ;  /* 0x0000000d00057c10 */ /* 0x000fe2000ff1e0ff */
[C---:B------:R-:W-:Y:S02]  /*a3d0*/  IMAD.IADD R0, R25.reuse, 0x1, R0 ;  /* 0x0000000119007824 */ /* 0x040fe400078e0200 */
[C---:B------:R-:W-:Y:S01]  /*a3e0*/  IMAD R7, R25.reuse, 0x8, R6 ;  /* 0x0000000819077824 */ /* 0x040fe200078e0206 */
[----:B------:R1:W2:Y:S01]  /*a3f0*/  LDS.64 R18, [R6] ;  /* 0x0000000006127984 */ /* 0x0002a20000000a00 */
[----:B------:R-:W-:Y:S01]  /*a400*/  IMAD.X R12, RZ, RZ, UR14, P0 ;  /* 0x0000000eff0c7e24 */ /* 0x000fe200080e06ff */
[C---:B------:R-:W-:Y:S01]  /*a410*/  IADD3 R9, P2, PT, R0.reuse, UR13, RZ ;  /* 0x0000000d00097c10 */ /* 0x040fe2000ff5e0ff */
[----:B------:R-:W-:Y:S01]  /*a420*/  IMAD R8, R25, 0x8, R7 ;  /* 0x0000000819087824 */ /* 0x000fe200078e0207 */
[----:B------:R-:W3:Y:S01]  /*a430*/  LDS.64 R20, [R7] ;  /* 0x0000000007147984 */ /* 0x000ee20000000a00 */
[C---:B------:R-:W-:Y:S01]  /*a440*/  LEA R2, P0, R5.reuse, UR16, 0x1 ;  /* 0x0000001005027c11 */ /* 0x040fe2000f8008ff */
[--C-:B------:R-:W-:Y:S01]  /*a450*/  IMAD.IADD R0, R0, 0x1, R25.reuse ;  /* 0x0000000100007824 */ /* 0x100fe200078e0219 */
[----:B------:R-:W-:Y:S01]  /*a460*/  LEA R4, P1, R5, UR18, 0x2 ;  /* 0x0000001205047c11 */ /* 0x000fe2000f8210ff */
[----:B------:R-:W-:Y:S01]  /*a470*/  IMAD R10, R25, 0x8, R8 ;  /* 0x00000008190a7824 */ /* 0x000fe200078e0208 */
[----:B------:R4:W5:Y:S01]  /*a480*/  LDS.64 R22, [R8] ;  /* 0x0000000008167984 */ /* 0x0009620000000a00 */
[C-C-:B------:R-:W-:Y:S01]  /*a490*/  LEA.HI.X R3, R5.reuse, UR17, R12.reuse, 0x1, P0 ;  /* 0x0000001105037c11 */ /* 0x140fe200080f0c0c */
[C---:B------:R-:W-:Y:S01]  /*a4a0*/  IMAD.IADD R24, R0.reuse, 0x1, R25 ;  /* 0x0000000100187824 */ /* 0x040fe200078e0219 */
[----:B------:R-:W-:Y:S01]  /*a4b0*/  LEA.HI.X R5, R5, UR19, R12, 0x2, P1 ;  /* 0x0000001305057c11 */ /* 0x000fe200088f140c */
[----:B------:R0:W5:Y:S01]  /*a4c0*/  LDS.64 R26, [R10] ;  /* 0x000000000a1a7984 */ /* 0x0001620000000a00 */
[----:B------:R-:W-:Y:S01]  /*a4d0*/  IMAD.X R12, RZ, RZ, UR14, P2 ;  /* 0x0000000eff0c7e24 */ /* 0x000fe200090e06ff */
[----:B------:R-:W-:-:S02]  /*a4e0*/  IADD3 R13, P2, PT, R0, UR13, RZ ;  /* 0x0000000d000d7c10 */ /* 0x000fc4000ff5e0ff */
[C---:B-1----:R-:W-:Y:S02]  /*a4f0*/  LEA R6, P0, R9.reuse, UR16, 0x1 ;  /* 0x0000001009067c11 */ /* 0x042fe4000f8008ff */
[C---:B----4-:R-:W-:Y:S01]  /*a500*/  LEA R8, P1, R9.reuse, UR18, 0x2 ;  /* 0x0000001209087c11 */ /* 0x050fe2000f8210ff */
[----:B------:R-:W-:Y:S01]  /*a510*/  IMAD.X R28, RZ, RZ, UR14, P2 ;  /* 0x0000000eff1c7e24 */ /* 0x000fe200090e06ff */
[----:B------:R-:W-:Y:S02]  /*a520*/  IADD3 R0, P3, PT, R24, UR13, RZ ;  /* 0x0000000d18007c10 */ /* 0x000fe4000ff7e0ff */
[C-C-:B------:R-:W-:Y:S02]  /*a530*/  LEA.HI.X R7, R9.reuse, UR17, R12.reuse, 0x1, P0 ;  /* 0x0000001109077c11 */ /* 0x140fe400080f0c0c */
[----:B------:R-:W-:Y:S01]  /*a540*/  LEA.HI.X R9, R9, UR19, R12, 0x2, P1 ;  /* 0x0000001309097c11 */ /* 0x000fe200088f140c */
[----:B------:R-:W-:Y:S01]  /*a550*/  IMAD.X R17, RZ, RZ, UR14, P3 ;  /* 0x0000000eff117e24 */ /* 0x000fe200098e06ff */
[----:B0-----:R-:W-:-:S02]  /*a560*/  LEA R10, P0, R13, UR16, 0x1 ;  /* 0x000000100d0a7c11 */ /* 0x001fc4000f8008ff */
[C---:B------:R-:W-:Y:S02]  /*a570*/  LEA R12, P1, R13.reuse, UR18, 0x2 ;  /* 0x000000120d0c7c11 */ /* 0x040fe4000f8210ff */
[C---:B------:R-:W-:Y:S02]  /*a580*/  LEA R14, P2, R0.reuse, UR16, 0x1 ;  /* 0x00000010000e7c11 */ /* 0x040fe4000f8408ff */
[C---:B------:R-:W-:Y:S02]  /*a590*/  LEA R16, P3, R0.reuse, UR18, 0x2 ;  /* 0x0000001200107c11 */ /* 0x040fe4000f8610ff */
[C-C-:B------:R-:W-:Y:S02]  /*a5a0*/  LEA.HI.X R11, R13.reuse, UR17, R28.reuse, 0x1, P0 ;  /* 0x000000110d0b7c11 */ /* 0x140fe400080f0c1c */
[----:B------:R-:W-:Y:S02]  /*a5b0*/  LEA.HI.X R13, R13, UR19, R28, 0x2, P1 ;  /* 0x000000130d0d7c11 */ /* 0x000fe400088f141c */
[C-C-:B------:R-:W-:Y:S01]  /*a5c0*/  LEA.HI.X R15, R0.reuse, UR17, R17.reuse, 0x1, P2 ;  /* 0x00000011000f7c11 */ /* 0x140fe200090f0c11 */
[----:B--2---:R2:W-:Y:S01]  /*a5d0*/  STG.E.U16 desc[UR10][R2.64], R18 ;  /* 0x0000001202007986 */ /* 0x0045e2000c10150a */
[----:B------:R-:W-:Y:S01]  /*a5e0*/  LEA.HI.X R17, R0, UR19, R17, 0x2, P3 ;  /* 0x0000001300117c11 */ /* 0x000fe200098f1411 */
[----:B------:R-:W-:-:S02]  /*a5f0*/  IMAD.IADD R0, R24, 0x1, R25 ;  /* 0x0000000118007824 */ /* 0x000fc400078e0219 */
[----:B------:R2:W-:Y:S03]  /*a600*/  STG.E desc[UR10][R4.64], R19 ;  /* 0x0000001304007986 */ /* 0x0005e6000c10190a */
[----:B------:R-:W-:Y:S01]  /*a610*/  ISETP.GE.U32.AND P0, PT, R0, R29, PT ;  /* 0x0000001d0000720c */ /* 0x000fe20003f06070 */
        /* <DEDUP_REMOVED lines=8> */
.L_x_137:
[----:B------:R-:W-:Y:S02]  /*a6a0*/  IMAD.MOV.U32 R188, RZ, RZ, R174 ;  /* 0x000000ffffbc7224 */ /* 0x000fe400078e00ae */
[----:B------:R-:W-:Y:S02]  /*a6b0*/  IMAD.MOV.U32 R192, RZ, RZ, 0x1 ;  /* 0x00000001ffc07424 */ /* 0x000fe400078e00ff */
[----:B------:R-:W-:Y:S02]  /*a6c0*/  IMAD.MOV.U32 R194, RZ, RZ, RZ ;  /* 0x000000ffffc27224 */ /* 0x000fe400078e00ff */
[----:B------:R-:W-:-:S07]  /*a6d0*/  IMAD.MOV.U32 R190, RZ, RZ, -0x1 ;  /* 0xffffffffffbe7424 */ /* 0x000fce00078e00ff */
[----:B------:R-:W-:Y:S05]  /*a6e0*/  WARPSYNC.COLLECTIVE R190, `(.L_x_151) ;  /* 0x00000000be087348 */ /* 0x000fea0003c00000 */
[----:B------:R0:W1:Y:S02]  /*a6f0*/  SHFL.UP P0, R184, R188, R192, R194 ;  /* 0x040000c0bcb87389 */ /* 0x00006400000000c2 */
[----:B01----:R-:W-:Y:S05]  /*a700*/  ENDCOLLECTIVE ;  /* 0x000000000000791b */ /* 0x003fea0003800000 */
.L_x_151:
[----:B------:R-:W-:Y:S02]  /*a710*/  IMAD.MOV.U32 R192, RZ, RZ, 0x2 ;  /* 0x00000002ffc07424 */ /* 0x000fe400078e00ff */
[----:B------:R-:W-:-:S04]  /*a720*/  IMAD.MOV.U32 R176, RZ, RZ, R184 ;  /* 0x000000ffffb07224 */ /* 0x000fc800078e00b8 */
[----:B------:R-:W-:-:S04]  /*a730*/  @P0 IMAD.IADD R176, R174, 0x1, R176 ;  /* 0x00000001aeb00824 */ /* 0x000fc800078e02b0 */
[----:B------:R-:W-:-:S07]  /*a740*/  IMAD.MOV.U32 R188, RZ, RZ, R176 ;  /* 0x000000ffffbc7224 */ /* 0x000fce00078e00b0 */
[----:B------:R-:W-:Y:S05]  /*a750*/  WARPSYNC.COLLECTIVE R190, `(.L_x_152) ;  /* 0x00000000be087348 */ /* 0x000fea0003c00000 */
[----:B------:R0:W1:Y:S02]  /*a760*/  SHFL.UP P0, R184, R188, R192, R194 ;  /* 0x040000c0bcb87389 */ /* 0x00006400000000c2 */
[----:B01----:R-:W-:Y:S05]  /*a770*/  ENDCOLLECTIVE ;  /* 0x000000000000791b */ /* 0x003fea0003800000 */
.L_x_152:
[----:B------:R-:W-:Y:S02]  /*a780*/  IMAD.MOV.U32 R192, RZ, RZ, 0x4 ;  /* 0x00000004ffc07424 */ /* 0x000fe400078e00ff */
[----:B------:R-:W-:-:S04]  /*a790*/  IMAD.MOV.U32 R178, RZ, RZ, R184 ;  /* 0x000000ffffb27224 */ /* 0x000fc800078e00b8 */
[----:B------:R-:W-:-:S04]  /*a7a0*/  @P0 IMAD.IADD R178, R176, 0x1, R178 ;  /* 0x00000001b0b20824 */ /* 0x000fc800078e02b2 */
[----:B------:R-:W-:-:S07]  /*a7b0*/  IMAD.MOV.U32 R188, RZ, RZ, R178 ;  /* 0x000000ffffbc7224 */ /* 0x000fce00078e00b2 */
[----:B------:R-:W-:Y:S05]  /*a7c0*/  WARPSYNC.COLLECTIVE R190, `(.L_x_153) ;  /* 0x00000000be087348 */ /* 0x000fea0003c00000 */
[----:B------:R0:W1:Y:S02]  /*a7d0*/  SHFL.UP P0, R184, R188, R192, R194 ;  /* 0x040000c0bcb87389 */ /* 0x00006400000000c2 */
[----:B01----:R-:W-:Y:S05]  /*a7e0*/  ENDCOLLECTIVE ;  /* 0x000000000000791b */ /* 0x003fea0003800000 */
.L_x_153:
        /* <DEDUP_REMOVED lines=8> */
.L_x_154:
        /* <DEDUP_REMOVED lines=8> */
.L_x_155:
[----:B------:R-:W-:-:S04]  /*a8f0*/  @P0 IMAD.IADD R184, R182, 0x1, R184 ;  /* 0x00000001b6b80824 */ /* 0x000fc800078e02b8 */
[----:B------:R-:W-:-:S07]  /*a900*/  IMAD.IADD R174, R184, 0x1, -R174 ;  /* 0x00000001b8ae7824 */ /* 0x000fce00078e0aae */
[----:B------:R-:W-:Y:S05]  /*a910*/  WARPSYNC.COLLECTIVE R190, `(.L_x_156) ;  /* 0x00000000be087348 */ /* 0x000fea0003c00000 */
[----:B------:R0:W1:Y:S02]  /*a920*/  SHFL.IDX P0, R176, R184, R178, R180 ;  /* 0x000000b2b8b07389 */ /* 0x00006400000000b4 */
[----:B01----:R-:W-:Y:S05]  /*a930*/  ENDCOLLECTIVE ;  /* 0x000000000000791b */ /* 0x003fea0003800000 */
.L_x_156:
[----:B------:R-:W-:Y:S02]  /*a940*/  IMAD.MOV.U32 R184, RZ, RZ, R73 ;  /* 0x000000ffffb87224 */ /* 0x000fe400078e0049 */
[----:B------:R-:W-:Y:S02]  /*a950*/  IMAD.MOV.U32 R178, RZ, RZ, RZ ;  /* 0x000000ffffb27224 */ /* 0x000fe400078e00ff */
[----:B------:R-:W-:-:S07]  /*a960*/  IMAD.MOV.U32 R186, RZ, RZ, R176 ;  /* 0x000000ffffba7224 */ /* 0x000fce00078e00b0 */
[----:B------:R-:W-:Y:S05]  /*a970*/  WARPSYNC.COLLECTIVE R190, `(.L_x_157) ;  /* 0x00000000be087348 */ /* 0x000fea0003c00000 */
[----:B------:R0:W1:Y:S02]  /*a980*/  SHFL.IDX P0, R176, R184, R178, R180 ;  /* 0x000000b2b8b07389 */ /* 0x00006400000000b4 */
[----:B01----:R-:W-:Y:S05]  /*a990*/  ENDCOLLECTIVE ;  /* 0x000000000000791b */ /* 0x003fea0003800000 */
.L_x_157:
[----:B------:R-:W-:Y:S02]  /*a9a0*/  IMAD.IADD R186, R73, 0x1, R186 ;  /* 0x0000000149ba7824 */ /* 0x000fe400078e02ba */
[----:B------:R-:W-:Y:S01]  /*a9b0*/  IMAD.MOV.U32 R188, RZ, RZ, R176 ;  /* 0x000000ffffbc7224 */ /* 0x000fe200078e00b0 */
[----:B------:R-:W-:Y:S06]  /*a9c0*/  BRA `(.L_x_158) ;  /* 0xffffffb400507947 */ /* 0x000fec000383ffff */
.L_x_159:
        /* <DEDUP_REMOVED lines=11> */
.L_x_2053:


//--------------------- .text._ZN17fastertransformer19segmented_topp_impl27segmented_top_p_single_passINS0_28Segmented_topk_kernel_paramsI6__halfiLi256ELi1EEELi96EEEvNS0_20TopKPerSegmentParamsE --------------------------
	.section	.text._ZN17fastertransformer19segmented_topp_impl27segmented_top_p_single_passINS0_28Segmented_topk_kernel_paramsI6__halfiLi256ELi1EEELi96EEEvNS0_20TopKPerSegmentParamsE,"ax",@progbits
	.align	128
        .global         _ZN17fastertransformer19segmented_topp_impl27segmented_top_p_single_passINS0_28Segmented_topk_kernel_paramsI6__halfiLi256ELi1EEELi96EEEvNS0_20TopKPerSegmentParamsE
        .type           _ZN17fastertransformer19segmented_topp_impl27segmented_top_p_single_passINS0_28Segmented_topk_kernel_paramsI6__halfiLi256ELi1EEELi96EEEvNS0_20TopKPerSegmentParamsE,@function
        .size           _ZN17fastertransformer19segmented_topp_impl27segmented_top_p_single_passINS0_28Segmented_topk_kernel_paramsI6__halfiLi256ELi1EEELi96EEEvNS0_20TopKPerSegmentParamsE,(.L_x_2054 - _ZN17fastertransformer19segmented_topp_impl27segmented_top_p_single_passINS0_28Segmented_topk_kernel_paramsI6__halfiLi256ELi1EEELi96EEEvNS0_20TopKPerSegmentParamsE)
        .other          _ZN17fastertransformer19segmented_topp_impl27segmented_top_p_single_passINS0_28Segmented_topk_kernel_paramsI6__halfiLi256ELi1EEELi96EEEvNS0_20TopKPerSegmentParamsE,@"STO_CUDA_ENTRY STV_DEFAULT"
_ZN17fastertransformer19segmented_topp_impl27segmented_top_p_single_passINS0_28Segmented_topk_kernel_paramsI6__halfiLi256ELi1EEELi96EEEvNS0_20TopKPerSegmentParamsE:
.text._ZN17fastertransformer19segmented_topp_impl27segmented_top_p_single_passINS0_28Segmented_topk_kernel_paramsI6__halfiLi256ELi1EEELi96EEEvNS0_20TopKPerSegmentParamsE:
        /* <DEDUP_REMOVED lines=29> */
.L_x_160:
[----:B------:R-:W0:Y:S01]  /*01d0*/  LDC.64 R8, c[0x0][0x3c8] ;  /* 0x0000f200ff087b82 */ /* 0x000e220000000a00 */
[----:B------:R-:W1:Y:S01]  /*01e0*/  S2R R250, SR_TID.X ;  /* 0x0000000000fa7919 */ /* 0x000e620000002100 */
[----:B------:R-:W2:Y:S01]  /*01f0*/  LDCU.64 UR4, c[0x0][0x380] ;  /* 0x00007000ff0477ac */ /* 0x000ea20008000a00 */
[----:B------:R-:W-:Y:S02]  /*0200*/  PRMT R249, RZ, 0x7610, R249 ;  /* 0x00007610fff97816 */ /* 0x000fe400000000f9 */
[----:B------:R-:W-:Y:S01]  /*0210*/  PRMT R248, RZ, 0x7610, R248 ;  /* 0x00007610fff87816 */ /* 0x000fe200000000f8 */
[----:B------:R-:W3:Y:S01]  /*0220*/  LDCU.64 UR6, c[0x0][0x380] ;  /* 0x00007000ff0677ac */ /* 0x000ee20008000a00 */
        /* <DEDUP_REMOVED lines=13> */
[----:B------:R-:W-:Y:S01]  /*0300*/  PRMT R236, RZ, 0x7610, R236 ;  /* 0x00007610ffec7816 */ /* 0x000fe200000000ec */
[----:B-1----:R-:W-:Y:S01]  /*0310*/  IMAD R31, R250, 0x60, RZ ;  /* 0x00000060fa1f7824 */ /* 0x002fe200078e02ff */
[----:B------:R-:W-:Y:S02]  /*0320*/  PRMT R235, RZ, 0x7610, R235 ;  /* 0x00007610ffeb7816 */ /* 0x000fe400000000eb */
[----:B------:R-:W-:Y:S01]  /*0330*/  PRMT R234, RZ, 0x7610, R234 ;  /* 0x00007610ffea7816 */ /* 0x000fe200000000ea */
[C---:B------:R-:W-:Y:S01]  /*0340*/  VIADD R33, R31.reuse, 0x1 ;  /* 0x000000011f217836 */ /* 0x040fe20000000000 */
[----:B------:R-:W-:Y:S01]  /*0350*/  PRMT R233, RZ, 0x7610, R233 ;  /* 0x00007610ffe97816 */ /* 0x000fe200000000e9 */
[C---:B------:R-:W-:Y:S01]  /*0360*/  VIADD R35, R31.reuse, 0x2 ;  /* 0x000000021f237836 */ /* 0x040fe20000000000 */
[----:B------:R-:W-:Y:S01]  /*0370*/  PRMT R232, RZ, 0x7610, R232 ;  /* 0x00007610ffe87816 */ /* 0x000fe200000000e8 */
[C---:B------:R-:W-:Y:S01]  /*0380*/  VIADD R37, R31.reuse, 0x3 ;  /* 0x000000031f257836 */ /* 0x040fe20000000000 */
[----:B------:R-:W-:Y:S01]  /*0390*/  PRMT R231, RZ, 0x7610, R231 ;  /* 0x00007610ffe77816 */ /* 0x000fe200000000e7 */
[C---:B------:R-:W-:Y:S01]  /*03a0*/  VIADD R39, R31.reuse, 0x4 ;  /* 0x000000041f277836 */ /* 0x040fe20000000000 */
[----:B0-----:R-:W0:Y:S01]  /*03b0*/  MUFU.RCP R0, R0 ;  /* 0x0000000000007308 */ /* 0x001e220000001000 */
        /* <DEDUP_REMOVED lines=16> */
[----:B0-----:R-:W-:Y:S01]  /*04c0*/  VIADD R2, R0, 0xffffffe ;  /* 0x0ffffffe00027836 */ /* 0x001fe20000000000 */
[----:B------:R-:W-:Y:S01]  /*04d0*/  PRMT R26, RZ, 0x7610, R26 ;  /* 0x00007610ff1a7816 */ /* 0x000fe2000000001a */
[C---:B------:R-:W-:Y:S01]  /*04e0*/  VIADD R57, R31.reuse, 0xd ;  /* 0x0000000d1f397836 */ /* 0x040fe20000000000 */
[----:B------:R-:W-:Y:S01]  /*04f0*/  PRMT R25, RZ, 0x7610, R25 ;  /* 0x00007610ff197816 */ /* 0x000fe20000000019 */
[----:B------:R0:W1:Y:S01]  /*0500*/  F2I.FTZ.U32.TRUNC.NTZ R3, R2 ;  /* 0x0000000200037305 */ /* 0x000062000021f000 */
        /* <DEDUP_REMOVED lines=8> */
[----:B0-----:R-:W-:Y:S01]  /*0590*/  IMAD.MOV.U32 R2, RZ, RZ, RZ ;  /* 0x000000ffff027224 */ /* 0x001fe200078e00ff */
[----:B------:R-:W-:Y:S01]  /*05a0*/  PRMT R20, RZ, 0x7610, R20 ;  /* 0x00007610ff147816 */ /* 0x000fe20000000014 */
[C---:B------:R-:W-:Y:S01]  /*05b0*/  VIADD R67, R31.reuse, 0x12 ;  /* 0x000000121f437836 */ /* 0x040fe20000000000 */
[----:B------:R-:W-:Y:S01]  /*05c0*/  PRMT R19, RZ, 0x7610, R19 ;  /* 0x00007610ff137816 */ /* 0x000fe20000000013 */
[C---:B------:R-:W-:Y:S01]  /*05d0*/  VIADD R69, R31.reuse, 0x13 ;  /* 0x000000131f457836 */ /* 0x040fe20000000000 */
[----:B------:R-:W-:Y:S01]  /*05e0*/  PRMT R18, RZ, 0x7610, R18 ;  /* 0x00007610ff127816 */ /* 0x000fe20000000012 */
[----:B-1----:R-:W-:Y:S01]  /*05f0*/  IMAD.MOV R4, RZ, RZ, -R3 ;  /* 0x000000ffff047224 */ /* 0x002fe200078e0a03 */
[----:B------:R-:W-:Y:S01]  /*0600*/  PRMT R17, RZ, 0x7610, R17 ;  /* 0x00007610ff117816 */ /* 0x000fe20000000011 */
[C---:B------:R-:W-:Y:S01]  /*0610*/  VIADD R71, R31.reuse, 0x14 ;  /* 0x000000141f477836 */ /* 0x040fe20000000000 */
[----:B------:R-:W-:Y:S01]  /*0620*/  PRMT R16, RZ, 0x7610, R16 ;  /* 0x00007610ff107816 */ /* 0x000fe20000000010 */
[----:B------:R-:W-:Y:S01]  /*0630*/  IMAD R7, R4, R5, RZ ;  /* 0x0000000504077224 */ /* 0x000fe200078e02ff */
[----:B------:R-:W-:Y:S01]  /*0640*/  IABS R4, R8 ;  /* 0x0000000800047213 */ /* 0x000fe20000000000 */
[----:B------:R-:W-:Y:S01]  /*0650*/  VIADD R73, R31, 0x15 ;  /* 0x000000151f497836 */ /* 0x000fe20000000000 */
[----:B------:R-:W-:Y:S01]  /*0660*/  PRMT R15, RZ, 0x7610, R15 ;  /* 0x00007610ff0f7816 */ /* 0x000fe2000000000f */
[----:B------:R-:W-:Y:S01]  /*0670*/  IMAD.HI.U32 R3, R3, R7, R2 ;  /* 0x0000000703037227 */ /* 0x000fe200078e0002 */
[----:B------:R-:W-:-:S02]  /*0680*/  PRMT R14, RZ, 0x7610, R14 ;  /* 0x00007610ff0e7816 */ /* 0x000fc4000000000e */
[----:B------:R-:W-:Y:S01]  /*0690*/  PRMT R13, RZ, 0x7610, R13 ;  /* 0x00007610ff0d7816 */ /* 0x000fe2000000000d */
[----:B------:R-:W-:Y:S01]  /*06a0*/  VIADD R75, R31, 0x16 ;  /* 0x000000161f4b7836 */ /* 0x000fe20000000000 */
[----:B------:R-:W-:Y:S01]  /*06b0*/  PRMT R12, RZ, 0x7610, R12 ;  /* 0x00007610ff0c7816 */ /* 0x000fe2000000000c */
[----:B------:R-:W-:-:S04]  /*06c0*/  IMAD.HI.U32 R3, R3, R4, RZ ;  /* 0x0000000403037227 */ /* 0x000fc800078e00ff */
[----:B------:R-:W-:Y:S02]  /*06d0*/  IMAD.MOV R0, RZ, RZ, -R3 ;  /* 0x000000ffff007224 */ /* 0x000fe400078e0a03 */
[----:B------:R-:W-:Y:S02]  /*06e0*/  VIADD R77, R31, 0x17 ;  /* 0x000000171f4d7836 */ /* 0x000fe40000000000 */
[----:B------:R-:W-:Y:S02]  /*06f0*/  IMAD R0, R5, R0, R4 ;  /* 0x0000000005007224 */ /* 0x000fe400078e0204 */
[C---:B------:R-:W-:Y:S02]  /*0700*/  VIADD R79, R31.reuse, 0x18 ;  /* 0x000000181f4f7836 */ /* 0x040fe40000000000 */
[----:B------:R-:W-:Y:S01]  /*0710*/  VIADD R81, R31, 0x19 ;  /* 0x000000191f517836 */ /* 0x000fe20000000000 */
[----:B------:R-:W-:Y:S01]  /*0720*/  ISETP.GT.U32.AND P1, PT, R5, R0, PT ;  /* 0x000000000500720c */ /* 0x000fe20003f24070 */
[----:B------:R-:W-:-:S02]  /*0730*/  VIADD R83, R31, 0x1a ;  /* 0x0000001a1f537836 */ /* 0x000fc40000000000 */
[C---:B------:R-:W-:Y:S02]  /*0740*/  VIADD R85, R31.reuse, 0x1b ;  /* 0x0000001b1f557836 */ /* 0x040fe40000000000 */
[C---:B------:R-:W-:Y:S02]  /*0750*/  VIADD R87, R31.reuse, 0x1c ;  /* 0x0000001c1f577836 */ /* 0x040fe40000000000 */
[C---:B------:R-:W-:Y:S02]  /*0760*/  VIADD R89, R31.reuse, 0x1d ;  /* 0x0000001d1f597836 */ /* 0x040fe40000000000 */
[C---:B------:R-:W-:Y:S02]  /*0770*/  VIADD R91, R31.reuse, 0x1e ;  /* 0x0000001e1f5b7836 */ /* 0x040fe40000000000 */
[----:B------:R-:W-:Y:S02]  /*0780*/  VIADD R93, R31, 0x1f ;  /* 0x0000001f1f5d7836 */ /* 0x000fe40000000000 */
[----:B------:R-:W-:-:S02]  /*0790*/  @!P1 IMAD.IADD R0, R0, 0x1, -R5 ;  /* 0x0000000100009824 */ /* 0x000fc400078e0a05 */
[----:B------:R-:W-:Y:S01]  /*07a0*/  @!P1 VIADD R3, R3, 0x1 ;  /* 0x0000000103039836 */ /* 0x000fe20000000000 */
[----:B------:R-:W-:Y:S01]  /*07b0*/  ISETP.NE.AND P1, PT, R9, RZ, PT ;  /* 0x000000ff0900720c */ /* 0x000fe20003f25270 */
[C---:B------:R-:W-:Y:S01]  /*07c0*/  VIADD R95, R31.reuse, 0x20 ;  /* 0x000000201f5f7836 */ /* 0x040fe20000000000 */
[----:B------:R-:W-:Y:S01]  /*07d0*/  ISETP.GE.U32.AND P0, PT, R0, R5, PT ;  /* 0x000000050000720c */ /* 0x000fe20003f06070 */
[C---:B------:R-:W-:Y:S01]  /*07e0*/  VIADD R101, R31.reuse, 0x21 ;  /* 0x000000211f657836 */ /* 0x040fe20000000000 */
[----:B------:R-:W-:Y:S01]  /*07f0*/  LOP3.LUT R0, R8, R9, RZ, 0x3c, !PT ;  /* 0x0000000908007212 */ /* 0x000fe200078e3cff */
[C---:B------:R-:W-:Y:S02]  /*0800*/  VIADD R103, R31.reuse, 0x22 ;  /* 0x000000221f677836 */ /* 0x040fe40000000000 */
[C---:B------:R-:W-:Y:S01]  /*0810*/  VIADD R105, R31.reuse, 0x23 ;  /* 0x000000231f697836 */ /* 0x040fe20000000000 */
[----:B------:R-:W-:Y:S01]  /*0820*/  ISETP.GE.AND P2, PT, R0, RZ, PT ;  /* 0x000000ff0000720c */ /* 0x000fe20003f46270 */
[----:B------:R-:W-:-:S02]  /*0830*/  VIADD R107, R31, 0x24 ;  /* 0x000000241f6b7836 */ /* 0x000fc40000000000 */
[C---:B------:R-:W-:Y:S02]  /*0840*/  VIADD R109, R31.reuse, 0x25 ;  /* 0x000000251f6d7836 */ /* 0x040fe40000000000 */
[----:B------:R-:W-:Y:S01]  /*0850*/  @!P1 LOP3.LUT R9, RZ, R9, RZ, 0x33, !PT ;  /* 0x00000009ff099212 */ /* 0x000fe200078e33ff */
[----:B------:R-:W-:Y:S02]  /*0860*/  VIADD R111, R31, 0x26 ;  /* 0x000000261f6f7836 */ /* 0x000fe40000000000 */
[----:B------:R-:W-:Y:S02]  /*0870*/  @P0 VIADD R3, R3, 0x1 ;  /* 0x0000000103030836 */ /* 0x000fe40000000000 */
[C---:B------:R-:W-:Y:S02]  /*0880*/  VIADD R113, R31.reuse, 0x27 ;  /* 0x000000271f717836 */ /* 0x040fe40000000000 */
[----:B------:R-:W-:Y:S02]  /*0890*/  VIADD R115, R31, 0x28 ;  /* 0x000000281f737836 */ /* 0x000fe40000000000 */
[----:B------:R-:W-:-:S02]  /*08a0*/  @!P2 IMAD.MOV R3, RZ, RZ, -R3 ;  /* 0x000000ffff03a224 */ /* 0x000fc400078e0a03 */
[C---:B------:R-:W-:Y:S02]  /*08b0*/  VIADD R117, R31.reuse, 0x29 ;  /* 0x000000291f757836 */ /* 0x040fe40000000000 */
[----:B------:R-:W-:Y:S01]  /*08c0*/  VIADD R119, R31, 0x2a ;  /* 0x0000002a1f777836 */ /* 0x000fe20000000000 */
[----:B------:R-:W-:Y:S01]  /*08d0*/  R2UR UR9, R3 ;  /* 0x00000000030972ca */ /* 0x000fe200000e0000 */
[----:B------:R-:W-:Y:S01]  /*08e0*/  VIADD R121, R31, 0x2b ;  /* 0x0000002b1f797836 */ /* 0x000fe20000000000 */
[----:B------:R-:W-:Y:S01]  /*08f0*/  @!P1 R2UR UR9, R9 ;  /* 0x00000000090992ca */ /* 0x000fe200000e0000 */
[C---:B------:R-:W-:Y:S02]  /*0900*/  VIADD R123, R31.reuse, 0x2c ;  /* 0x0000002c1f7b7836 */ /* 0x040fe40000000000 */
[C---:B------:R-:W-:Y:S02]  /*0910*/  VIADD R125, R31.reuse, 0x2d ;  /* 0x0000002d1f7d7836 */ /* 0x040fe40000000000 */
[----:B------:R-:W-:-:S02]  /*0920*/  VIADD R127, R31, 0x2e ;  /* 0x0000002e1f7f7836 */ /* 0x000fc40000000000 */
[----:B------:R-:W-:-:S06]  /*0930*/  VIADD R129, R31, 0x2f ;  /* 0x0000002f1f817836 */ /* 0x000fcc0000000000 */
[----:B------:R-:W-:Y:S02]  /*0940*/  UIMAD UR12, UR8, UR9, URZ ;  /* 0x00000009080c72a4 */ /* 0x000fe4000f8e02ff */
[----:B------:R-:W-:Y:S02]  /*0950*/  ISETP.GE.AND P5, PT, R31, UR9, PT ;  /* 0x000000091f007c0c */ /* 0x000fe4000bfa6270 */
[----:B------:R-:W-:Y:S01]  /*0960*/  ISETP.GE.AND P1, PT, R33, UR9, PT ;  /* 0x0000000921007c0c */ /* 0x000fe2000bf26270 */
[----:B--2---:R-:W-:Y:S01]  /*0970*/  UIMAD.WIDE UR4, UR12, 0x2, UR4 ;  /* 0x000000020c0478a5 */ /* 0x004fe2000f8e0204 */
[----:B------:R-:W-:Y:S02]  /*0980*/  ISETP.GE.AND P0, PT, R35, UR9, PT ;  /* 0x0000000923007c0c */ /* 0x000fe4000bf06270 */
[----:B------:R-:W-:Y:S02]  /*0990*/  ISETP.GE.AND P4, PT, R37, UR9, PT ;  /* 0x0000000925007c0c */ /* 0x000fe4000bf86270 */
[----:B------:R-:W-:Y:S01]  /*09a0*/  ISETP.GE.AND P3, PT, R39, UR9, PT ;  /* 0x0000000927007c0c */ /* 0x000fe2000bf66270 */
[----:B------:R-:W-:Y:S01]  /*09b0*/  IMAD.U32 R2, RZ, RZ, UR4 ;  /* 0x00000004ff027e24 */ /* 0x000fe2000f8e00ff */
[----:B------:R-:W-:Y:S01]  /*09c0*/  ISETP.GE.AND P2, PT, R41, UR9, PT ;  /* 0x0000000929007c0c */ /* 0x000fe2000bf46270 */
[----:B------:R-:W-:Y:S01]  /*09d0*/  IMAD.U32 R3, RZ, RZ, UR5 ;  /* 0x00000005ff037e24 */ /* 0x000fe2000f8e00ff */
[----:B------:R-:W-:Y:S01]  /*09e0*/  ISETP.GE.AND P6, PT, R43, UR9, PT ;  /* 0x000000092b007c0c */ /* 0x000fe2000bfc6270 */
[----:B------:R-:W-:-:S05]  /*09f0*/  IMAD.WIDE.U32 R2, R31, 0x2, R2 ;  /* 0x000000021f027825 */ /* 0x000fca00078e0002 */
        /* <DEDUP_REMOVED lines=54> */
[----:B------:R-:W0:Y:S02]  /*0d60*/  S2UR UR5, SR_CgaCtaId ;  /* 0x00000000000579c3 */ /* 0x000e240000008800 */
        /* <DEDUP_REMOVED lines=29> */
[----:B---3--:R-:W-:Y:S01]  /*0f40*/  ULEA UR6, UP0, UR12, UR6, 0x1 ;  /* 0x000000060c067291 */ /* 0x008fe2000f8008ff */
        /* <DEDUP_REMOVED lines=17> */
[----:B------:R-:W5:Y:S04]  /*1060*/  @!P4 LDG.E.U16 R8, desc[UR10][R2.64+0x5a] ;  /* 0x00005a0a0208c981 */ /* 0x000f68000c1e1500 */
[----:B------:R-:W5:Y:S04]  /*1070*/  @!P3 LDG.E.U16 R7, desc[UR10][R2.64+0x5c] ;  /* 0x00005c0a0207b981 */ /* 0x000f68000c1e1500 */
[----:B------:R0:W5:Y:S01]  /*1080*/  @!P2 LDG.E.U16 R6, desc[UR10][R2.64+0x5e] ;  /* 0x00005e0a0206a981 */ /* 0x000162000c1e1500 */
[----:B------:R-:W-:Y:S01]  /*1090*/  BSSY.RECONVERGENT B0, `(.L_x_161) ;  /* 0x000001b000007945 */ /* 0x000fe20003800200 */
[----:B------:R-:W-:-:S02]  /*10a0*/  VIADD R29, R0, 0x30 ;  /* 0x00000030001d7836 */ /* 0x000fc40000000000 */
[----:B------:R-:W-:Y:S01]  /*10b0*/  IMAD.MOV.U32 R97, RZ, RZ, R28 ;  /* 0x000000ffff617224 */ /* 0x000fe200078e001c */
[----:B0-----:R-:W-:Y:S02]  /*10c0*/  LEA R3, R0, UR4, 0x9 ;  /* 0x0000000400037c11 */ /* 0x001fe4000f8e48ff */
[----:B------:R-:W-:-:S03]  /*10d0*/  IADD3 R2, P0, PT, R4, 0x60, RZ ;  /* 0x0000006004027810 */ /* 0x000fc60007f1e0ff */
[----:B------:R-:W-:Y:S02]  /*10e0*/  VIADD R30, R3, 0x6000 ;  /* 0x00006000031e7836 */ /* 0x000fe40000000000 */
[----:B------:R-:W-:-:S08]  /*10f0*/  IMAD.X R3, RZ, RZ, UR5, P0 ;  /* 0x00000005ff037e24 */ /* 0x000fd000080e06ff */
.L_x_164:
[----:B------:R-:W-:Y:S01]  /*1100*/  BSSY.RECONVERGENT B1, `(.L_x_162) ;  /* 0x0000012000017945 */ /* 0x000fe20003800200 */
[C---:B------:R-:W-:Y:S01]  /*1110*/  ISETP.GE.U32.AND P1, PT, R97.reuse, 0xf8, PT ;  /* 0x000000f86100780c */ /* 0x040fe20003f26070 */
[C---:B------:R-:W-:Y:S02]  /*1120*/  IMAD R99, R97.reuse, 0x60, R0 ;  /* 0x0000006061637824 */ /* 0x040fe400078e0200 */
[C---:B------:R-:W-:Y:S02]  /*1130*/  IMAD R32, R97.reuse, 0x2, R30 ;  /* 0x0000000261207824 */ /* 0x040fe400078e021e */
[----:B------:R-:W-:Y:S02]  /*1140*/  IMAD.MOV.U32 R34, RZ, RZ, R29 ;  /* 0x000000ffff227224 */ /* 0x000fe400078e001d */
[----:B------:R-:W-:-:S07]  /*1150*/  VIADD R97, R97, 0x8 ;  /* 0x0000000861617836 */ /* 0x000fce0000000000 */
.L_x_163:
[----:B------:R-:W-:Y:S01]  /*1160*/  VIADD R4, R99, 0x30 ;  /* 0x0000003063047836 */ /* 0x000fe20000000000 */
[----:B------:R-:W-:-:S04]  /*1170*/  PRMT R131, RZ, 0x7610, R131 ;  /* 0x00007610ff837816 */ /* 0x000fc80000000083 */
[----:B------:R-:W-:Y:S01]  /*1180*/  ISETP.GE.AND P0, PT, R4, UR9, PT ;  /* 0x0000000904007c0c */ /* 0x000fe2000bf06270 */
[----:B------:R-:W-:-:S12]  /*1190*/  IMAD.WIDE.U32 R4, R99, 0x2, R2 ;  /* 0x0000000263047825 */ /* 0x000fd800078e0002 */
[----:B------:R-:W2:Y:S01]  /*11a0*/  @!P0 LDG.E.U16 R131, desc[UR10][R4.64] ;  /* 0x0000000a04838981 */ /* 0x000ea2000c1e1500 */
[C---:B------:R-:W-:Y:S02]  /*11b0*/  VIADD R36, R34.reuse, 0xffffffd0 ;  /* 0xffffffd022247836 */ /* 0x040fe40000000000 */
[----:B------:R-:W-:Y:S02]  /*11c0*/  VIADD R34, R34, 0x20 ;  /* 0x0000002022227836 */ /* 0x000fe40000000000 */
[----:B------:R-:W-:Y:S01]  /*11d0*/  VIADD R99, R99, 0x20 ;  /* 0x0000002063637836 */ /* 0x000fe20000000000 */
[----:B------:R-:W-:Y:S01]  /*11e0*/  ISETP.GE.U32.AND P0, PT, R36, 0x10, PT ;  /* 0x000000102400780c */ /* 0x000fe20003f06070 */
[----:B--2---:R0:W-:Y:S02]  /*11f0*/  STS.U16 [R32], R131 ;  /* 0x0000008320007388 */ /* 0x0041e40000000400 */
[----:B0-----:R-:W-:-:S10]  /*1200*/  VIADD R32, R32, 0x4000 ;  /* 0x0000400020207836 */ /* 0x001fd40000000000 */
[----:B------:R-:W-:Y:S05]  /*1210*/  @!P0 BRA `(.L_x_163) ;  /* 0xfffffffc00d08947 */ /* 0x000fea000383ffff */
[----:B------:R-:W-:Y:S05]  /*1220*/  BSYNC.RECONVERGENT B1 ;  /* 0x0000000000017941 */ /* 0x000fea0003800200 */
.L_x_162:
[----:B------:R-:W-:Y:S05]  /*1230*/  @!P1 BRA `(.L_x_164) ;  /* 0xfffffffc00b09947 */ /* 0x000fea000383ffff */
[----:B------:R-:W-:Y:S05]  /*1240*/  BSYNC.RECONVERGENT B0 ;  /* 0x0000000000007941 */ /* 0x000fea0003800200 */
.L_x_161:
[----:B------:R-:W0:Y:S01]  /*1250*/  S2R R97, SR_CgaCtaId ;  /* 0x0000000000617919 */ /* 0x000e220000008800 */
[C---:B------:R-:W-:Y:S01]  /*1260*/  ISETP.NE.AND P0, PT, R250.reuse, RZ, PT ;  /* 0x000000fffa00720c */ /* 0x040fe20003f05270 */
[----:B------:R-:W-:Y:S01]  /*1270*/  IMAD.MOV.U32 R4, RZ, RZ, RZ ;  /* 0x000000ffff047224 */ /* 0x000fe200078e00ff */
[----:B------:R-:W-:Y:S01]  /*1280*/  MOV R0, 0x400 ;  /* 0x0000040000007802 */ /* 0x000fe20000000f00 */
[----:B------:R-:W-:Y:S01]  /*1290*/  STL [R1+0xc], RZ ;  /* 0x00000cff01007387 */ /* 0x000fe20000100800 */
[C---:B------:R-:W-:Y:S01]  /*12a0*/  LEA.HI R30, R250.reuse, R250, RZ, 0x1d ;  /* 0x000000fafa1e7211 */ /* 0x040fe200078fe8ff */
[----:B------:R-:W-:Y:S01]  /*12b0*/  IMAD.MOV.U32 R2, RZ, RZ, RZ ;  /* 0x000000ffff027224 */ /* 0x000fe200078e00ff */
[----:B------:R-:W-:Y:S01]  /*12c0*/  LEA R5, R250, UR4, 0x1 ;  /* 0x00000004fa057c11 */ /* 0x000fe2000f8e08ff */
[----:B------:R-:W-:Y:S01]  /*12d0*/  STL [R1+0x8], RZ ;  /* 0x000008ff01007387 */ /* 0x000fe20000100800 */
        /* <DEDUP_REMOVED lines=12> */
[C---:B------:R-:W-:Y:S02]  /*13a0*/  VIADD R149, R31.reuse, 0x3a ;  /* 0x0000003a1f957836 */ /* 0x040fe40000000000 */
[----:B------:R-:W-:Y:S01]  /*13b0*/  VIADD R151, R31, 0x3b ;  /* 0x0000003b1f977836 */ /* 0x000fe20000000000 */
[----:B0-----:R-:W-:Y:S01]  /*13c0*/  @!P0 LEA R29, R97, R0, 0x18 ;  /* 0x00000000611d8211 */ /* 0x001fe200078ec0ff */
[----:B------:R-:W-:Y:S02]  /*13d0*/  VIADD R0, R0, 0x10 ;  /* 0x0000001000007836 */ /* 0x000fe40000000000 */
[----:B------:R-:W-:Y:S02]  /*13e0*/  VIADD R153, R31, 0x3c ;  /* 0x0000003c1f997836 */ /* 0x000fe40000000000 */
[----:B------:R0:W-:Y:S01]  /*13f0*/  @!P0 STS [R29], RZ ;  /* 0x000000ff1d008388 */ /* 0x0001e20000000800 */
[----:B------:R-:W-:Y:S01]  /*1400*/  LEA R97, R97, R0, 0x18 ;  /* 0x0000000061617211 */ /* 0x000fe200078ec0ff */
[C---:B------:R-:W-:Y:S01]  /*1410*/  VIADD R155, R31.reuse, 0x3d ;  /* 0x0000003d1f9b7836 */ /* 0x040fe20000000000 */
[----:B------:R-:W-:Y:S01]  /*1420*/  PRMT R0, RZ, 0x7610, R0 ;  /* 0x00007610ff007816 */ /* 0x000fe20000000000 */
[----:B------:R-:W-:-:S02]  /*1430*/  VIADD R157, R31, 0x3e ;  /* 0x0000003e1f9d7836 */ /* 0x000fc40000000000 */
[----:B------:R-:W-:Y:S02]  /*1440*/  IMAD R28, R28, 0x4, R97 ;  /* 0x000000041c1c7824 */ /* 0x000fe400078e0261 */
[----:B0-----:R-:W-:Y:S02]  /*1450*/  VIADD R29, R31, 0x30 ;  /* 0x000000301f1d7836 */ /* 0x001fe40000000000 */
[----:B------:R-:W-:Y:S02]  /*1460*/  VIADD R97, R97, 0x10 ;  /* 0x0000001061617836 */ /* 0x000fe40000000000 */
[C---:B------:R-:W-:Y:S01]  /*1470*/  VIADD R159, R31.reuse, 0x3f ;  /* 0x0000003f1f9f7836 */ /* 0x040fe20000000000 */
[----:B------:R-:W-:Y:S01]  /*1480*/  STL [R1+0x4], R29 ;  /* 0x0000041d01007387 */ /* 0x000fe20000100800 */
[C---:B------:R-:W-:Y:S02]  /*1490*/  VIADD R161, R31.reuse, 0x40 ;  /* 0x000000401fa17836 */ /* 0x040fe40000000000 */
[C---:B------:R-:W-:Y:S01]  /*14a0*/  VIADD R163, R31.reuse, 0x41 ;  /* 0x000000411fa37836 */ /* 0x040fe20000000000 */
[----:B------:R0:W-:Y:S01]  /*14b0*/  STL [R1+0x14], R28 ;  /* 0x0000141c01007387 */ /* 0x0001e20000100800 */
[----:B------:R-:W-:-:S02]  /*14c0*/  VIADD R165, R31, 0x42 ;  /* 0x000000421fa57836 */ /* 0x000fc40000000000 */
[C---:B------:R-:W-:Y:S02]  /*14d0*/  VIADD R167, R31.reuse, 0x43 ;  /* 0x000000431fa77836 */ /* 0x040fe40000000000 */
[C---:B------:R-:W-:Y:S02]  /*14e0*/  VIADD R169, R31.reuse, 0x44 ;  /* 0x000000441fa97836 */ /* 0x040fe40000000000 */
[C---:B------:R-:W-:Y:S02]  /*14f0*/  VIADD R171, R31.reuse, 0x45 ;  /* 0x000000451fab7836 */ /* 0x040fe40000000000 */
[C---:B------:R-:W-:Y:S02]  /*1500*/  VIADD R173, R31.reuse, 0x46 ;  /* 0x000000461fad7836 */ /* 0x040fe40000000000 */
[----:B0-----:R-:W-:Y:S02]  /*1510*/  IMAD R28, R30, 0x4, R97 ;  /* 0x000000041e1c7824 */ /* 0x001fe400078e0261 */
[----:B------:R-:W-:-:S02]  /*1520*/  VIADD R175, R31, 0x47 ;  /* 0x000000471faf7836 */ /* 0x000fc40000000000 */
[C---:B------:R-:W-:Y:S01]  /*1530*/  VIADD R177, R31.reuse, 0x48 ;  /* 0x000000481fb17836 */ /* 0x040fe20000000000 */
[----:B------:R0:W-:Y:S01]  /*1540*/  STL [R1+0x10], R28 ;  /* 0x0000101c01007387 */ /* 0x0001e20000100800 */
[C---:B------:R-:W-:Y:S02]  /*1550*/  VIADD R179, R31.reuse, 0x49 ;  /* 0x000000491fb37836 */ /* 0x040fe40000000000 */
[C---:B------:R-:W-:Y:S02]  /*1560*/  VIADD R181, R31.reuse, 0x4a ;  /* 0x0000004a1fb57836 */ /* 0x040fe40000000000 */
[C---:B------:R-:W-:Y:S02]  /*1570*/  VIADD R183, R31.reuse, 0x4b ;  /* 0x0000004b1fb77836 */ /* 0x040fe40000000000 */
[C---:B------:R-:W-:Y:S02]  /*1580*/  VIADD R185, R31.reuse, 0x4c ;  /* 0x0000004c1fb97836 */ /* 0x040fe40000000000 */
[----:B------:R-:W-:-:S02]  /*1590*/  VIADD R187, R31, 0x4d ;  /* 0x0000004d1fbb7836 */ /* 0x000fc40000000000 */
[C---:B------:R-:W-:Y:S02]  /*15a0*/  VIADD R189, R31.reuse, 0x4e ;  /* 0x0000004e1fbd7836 */ /* 0x040fe40000000000 */
        /* <DEDUP_REMOVED lines=17> */
[----:B01----:R-:W-:-:S07]  /*16c0*/  IMAD R251, R250, 0x24, R97 ;  /* 0x00000024fafb7824 */ /* 0x003fce00078e0261 */
.L_x_175:
[----:B------:R-:W-:Y:S01]  /*16d0*/  UMOV UR5, 0x1 ;  /* 0x0000000100057882 */ /* 0x000fe20000000000 */
[----:B-----5:R-:W-:Y:S01]  /*16e0*/  HADD2.F32 R34, -RZ, R248.H0_H0 ;  /* 0x200000f8ff227230 */ /* 0x020fe20000004100 */
[----:B------:R-:W-:Y:S01]  /*16f0*/  USHF.L.U32 UR5, UR5, UR7, URZ ;  /* 0x0000000705057299 */ /* 0x000fe200080006ff */
[----:B------:R-:W-:Y:S01]  /*1700*/  HADD2.F32 R80, -RZ, R18.H0_H0 ;  /* 0x20000012ff507230 */ /* 0x000fe20000004100 */
[----:B------:R-:W-:Y:S04]  /*1710*/  BAR.SYNC.DEFER_BLOCKING 0x0 ;  /* 0x0000000000007b1d */ /* 0x000fe80000010000 */
[----:B------:R-:W-:-:S04]  /*1720*/  LOP3.LUT R252, R3, UR5, RZ, 0xfc, !PT ;  /* 0x0000000503fc7c12 */ /* 0x000fc8000f8efcff */
[C---:B01----:R-:W-:Y:S01]  /*1730*/  LOP3.LUT R28, R252.reuse, R243, RZ, 0x30, !PT ;  /* 0x000000f3fc1c7212 */ /* 0x043fe200078e30ff */
[----:B------:R-:W2:Y:S01]  /*1740*/  LDL R212, [R1+0x14] ;  /* 0x0000140001d47983 */ /* 0x000ea20000100800 */
[----:B------:R-:W-:Y:S01]  /*1750*/  LOP3.LUT R29, R252, R242, RZ, 0x30, !PT ;  /* 0x000000f2fc1d7212 */ /* 0x000fe200078e30ff */
[----:B------:R-:W-:Y:S01]  /*1760*/  HADD2.F32 R118, -RZ, R6.H0_H0 ;  /* 0x20000006ff767230 */ /* 0x000fe20000004100 */
[----:B------:R-:W-:Y:S01]  /*1770*/  PRMT R28, R28, 0x9910, RZ ;  /* 0x000099101c1c7816 */ /* 0x000fe200000000ff */
[----:B------:R-:W0:Y:S01]  /*1780*/  S2R R214, SR_LANEID ;  /* 0x0000000000d67919 */ /* 0x000e220000000000 */
[----:B------:R-:W-:Y:S01]  /*1790*/  PRMT R30, R29, 0x9910, RZ ;  /* 0x000099101d1e7816 */ /* 0x000fe200000000ff */
[----:B------:R-:W-:Y:S01]  /*17a0*/  BSSY.RECONVERGENT B0, `(.L_x_165) ;  /* 0x000031a000007945 */ /* 0x000fe20003800200 */
[C---:B------:R-:W-:Y:S01]  /*17b0*/  LOP3.LUT R32, R252.reuse, R248, RZ, 0x30, !PT ;  /* 0x000000f8fc207212 */ /* 0x040fe200078e30ff */
[----:B------:R-:W-:Y:S01]  /*17c0*/  IMAD.MOV.U32 R29, RZ, RZ, R28 ;  /* 0x000000ffff1d7224 */ /* 0x000fe200078e001c */
[----:B------:R-:W-:-:S02]  /*17d0*/  LOP3.LUT R28, R252, R241, RZ, 0x30, !PT ;  /* 0x000000f1fc1c7212 */ /* 0x000fc400078e30ff */
[----:B------:R-:W-:Y:S02]  /*17e0*/  ISETP.NE.AND P3, PT, R30, RZ, PT ;  /* 0x000000ff1e00720c */ /* 0x000fe40003f65270 */
[----:B------:R-:W-:Y:S02]  /*17f0*/  LOP3.LUT R30, R252, R249, RZ, 0x30, !PT ;  /* 0x000000f9fc1e7212 */ /* 0x000fe400078e30ff */
[----:B------:R-:W-:Y:S01]  /*1800*/  ISETP.NE.AND P6, PT, R29, RZ, PT ;  /* 0x000000ff1d00720c */ /* 0x000fe20003fc5270 */
[----:B------:R-:W-:Y:S01]  /*1810*/  LDS.U16 R108, [R5+0x6400] ;  /* 0x00640000056c7984 */ /* 0x000fe20000000400 */
[----:B------:R-:W-:Y:S02]  /*1820*/  PRMT R28, R28, 0x9910, RZ ;  /* 0x000099101c1c7816 */ /* 0x000fe400000000ff */
[----:B------:R-:W-:Y:S01]  /*1830*/  LOP3.LUT R29, R252, R240, RZ, 0x30, !PT ;  /* 0x000000f0fc1d7212 */ /* 0x000fe200078e30ff */
[----:B------:R-:W-:Y:S01]  /*1840*/  LDS.U16 R174, [R5+0x8e00] ;  /* 0x008e000005ae7984 */ /* 0x000fe20000000400 */
[----:B------:R-:W-:-:S02]  /*1850*/  PRMT R30, R30, 0x9910, RZ ;  /* 0x000099101e1e7816 */ /* 0x000fc400000000ff */
[----:B------:R-:W-:Y:S01]  /*1860*/  ISETP.NE.AND P4, PT, R28, RZ, PT ;  /* 0x000000ff1c00720c */ /* 0x000fe20003f85270 */
[----:B------:R-:W-:Y:S01]  /*1870*/  LDS.U16 R176, [R5+0x9000] ;  /* 0x0090000005b07984 */ /* 0x000fe20000000400 */
[----:B------:R-:W-:Y:S02]  /*1880*/  PRMT R29, R29, 0x9910, RZ ;  /* 0x000099101d1d7816 */ /* 0x000fe400000000ff */
[----:B------:R-:W-:Y:S01]  /*1890*/  LOP3.LUT R28, R252, R239, RZ, 0x30, !PT ;  /* 0x000000effc1c7212 */ /* 0x000fe200078e30ff */
[----:B------:R-:W1:Y:S01]  /*18a0*/  LDS.U16 R202, [R5+0x9200] ;  /* 0x0092000005ca7984 */ /* 0x000e620000000400 */
[----:B------:R-:W-:Y:S02]  /*18b0*/  ISETP.NE.AND P2, PT, R30, RZ, PT ;  /* 0x000000ff1e00720c */ /* 0x000fe40003f45270 */
[----:B------:R-:W-:Y:S01]  /*18c0*/  LOP3.LUT R38, R252, R247, RZ, 0x30, !PT ;  /* 0x000000f7fc267212 */ /* 0x000fe200078e30ff */
[----:B------:R-:W-:Y:S01]  /*18d0*/  LDS.U16 R200, [R5+0x9400] ;  /* 0x0094000005c87984 */ /* 0x000fe20000000400 */
[----:B------:R-:W-:Y:S01]  /*18e0*/  ISETP.NE.AND P5, PT, R29, RZ, PT ;  /* 0x000000ff1d00720c */ /* 0x000fe20003fa5270 */
[----:B------:R-:W-:Y:S01]  /*18f0*/  HADD2.F32 R29, -RZ, R249.H0_H0 ;  /* 0x200000f9ff1d7230 */ /* 0x000fe20000004100 */
[----:B------:R-:W-:-:S02]  /*1900*/  PRMT R36, R28, 0x9910, RZ ;  /* 0x000099101c247816 */ /* 0x000fc400000000ff */
[----:B------:R-:W-:Y:S02]  /*1910*/  FSEL R28, RZ, 1, P2 ;  /* 0x3f800000ff1c7808 */ /* 0x000fe40001000000 */
[----:B------:R-:W-:Y:S02]  /*1920*/  PRMT R32, R32, 0x9910, RZ ;  /* 0x0000991020207816 */ /* 0x000fe400000000ff */
[----:B------:R-:W-:Y:S01]  /*1930*/  PRMT R38, R38, 0x9910, RZ ;  /* 0x0000991026267816 */ /* 0x000fe200000000ff */
[----:B------:R-:W-:Y:S01]  /*1940*/  FFMA.FTZ R28, R28, R29, RZ ;  /* 0x0000001d1c1c7223 */ /* 0x000fe200000100ff */
[----:B------:R-:W-:Y:S02]  /*1950*/  ISETP.NE.AND P1, PT, R32, RZ, PT ;  /* 0x000000ff2000720c */ /* 0x000fe40003f25270 */
[----:B------:R-:W-:Y:S01]  /*1960*/  ISETP.NE.AND P0, PT, R36, RZ, PT ;  /* 0x000000ff2400720c */ /* 0x000fe20003f05270 */
[----:B------:R-:W-:Y:S01]  /*1970*/  IMAD.MOV.U32 R36, RZ, RZ, R38 ;  /* 0x000000ffff247224 */ /* 0x000fe200078e0026 */
[----:B------:R-:W-:-:S02]  /*1980*/  LOP3.LUT R29, R252, R238, RZ, 0x30, !PT ;  /* 0x000000eefc1d7212 */ /* 0x000fc400078e30ff */
[----:B------:R-:W-:Y:S02]  /*1990*/  FSEL R97, RZ, 1, P1 ;  /* 0x3f800000ff617808 */ /* 0x000fe40000800000 */
[----:B------:R-:W-:Y:S02]  /*19a0*/  LOP3.LUT R38, R252, R246, RZ, 0x30, !PT ;  /* 0x000000f6fc267212 */ /* 0x000fe400078e30ff */
[----:B------:R-:W-:Y:S01]  /*19b0*/  PRMT R29, R29, 0x9910, RZ ;  /* 0x000099101d1d7816 */ /* 0x000fe200000000ff */
[----:B------:R-:W-:Y:S01]  /*19c0*/  FFMA.FTZ R28, R97, R34, R28 ;  /* 0x00000022611c7223 */ /* 0x000fe2000001001c */
[----:B------:R-:W-:Y:S01]  /*19d0*/  SEL R148, RZ, 0x1, P2 ;  /* 0x00000001ff947807 */ /* 0x000fe20001000000 */
[----:B------:R-:W-:Y:S01]  /*19e0*/  HADD2.F32 R34, -RZ, R247.H0_H0 ;  /* 0x200000f7ff227230 */ /* 0x000fe20000004100 */
[----:B------:R-:W-:Y:S02]  /*19f0*/  ISETP.NE.AND P2, PT, R36, RZ, PT ;  /* 0x000000ff2400720c */ /* 0x000fe40003f45270 */
[----:B------:R-:W-:Y:S01]  /*1a00*/  PRMT R40, R38, 0x9910, RZ ;  /* 0x0000991026287816 */ /* 0x000fe200000000ff */
[----:B------:R-:W-:Y:S01]  /*1a10*/  IMAD.MOV.U32 R38, RZ, RZ, R29 ;  /* 0x000000ffff267224 */ /* 0x000fe200078e001d */
[----:B------:R-:W-:-:S02]  /*1a20*/  FSEL R29, RZ, 1, P2 ;  /* 0x3f800000ff1d7808 */ /* 0x000fc40001000000 */
[----:B------:R-:W-:Y:S02]  /*1a30*/  LOP3.LUT R42, R252, R245, RZ, 0x30, !PT ;  /* 0x000000f5fc2a7212 */ /* 0x000fe400078e30ff */
[----:B------:R-:W-:Y:S01]  /*1a40*/  SEL R198, RZ, 0x4, P2 ;  /* 0x00000004ffc67807 */ /* 0x000fe20001000000 */
[----:B------:R-:W-:Y:S01]  /*1a50*/  FFMA.FTZ R28, R29, R34, R28 ;  /* 0x000000221d1c7223 */ /* 0x000fe2000001001c */
[----:B------:R-:W-:Y:S01]  /*1a60*/  ISETP.NE.AND P2, PT, R40, RZ, PT ;  /* 0x000000ff2800720c */ /* 0x000fe20003f45270 */
[----:B------:R-:W-:Y:S01]  /*1a70*/  HADD2.F32 R34, -RZ, R246.H0_H0 ;  /* 0x200000f6ff227230 */ /* 0x000fe20000004100 */
[----:B------:R-:W-:Y:S01]  /*1a80*/  PRMT R44, R42, 0x9910, RZ ;  /* 0x000099102a2c7816 */ /* 0x000fe200000000ff */
[----:B-1----:R-:W-:Y:S01]  /*1a90*/  HADD2.F32 R204, -RZ, R202.H0_H0 ;  /* 0x200000caffcc7230 */ /* 0x002fe20000004100 */
[----:B------:R-:W-:Y:S02]  /*1aa0*/  LOP3.LUT R42, R252, R244, RZ, 0x30, !PT ;  /* 0x000000f4fc2a7212 */ /* 0x000fe400078e30ff */
        /* <DEDUP_REMOVED lines=16> */
[----:B------:R-:W-:-:S02]  /*1bb0*/  FSEL R97, RZ, 1, P2 ;  /* 0x3f800000ff617808 */ /* 0x000fc40001000000 */
[----:B------:R-:W-:Y:S02]  /*1bc0*/  SEL R104, RZ, 0x20, P2 ;  /* 0x00000020ff687807 */ /* 0x000fe40001000000 */
[----:B------:R-:W-:Y:S01]  /*1bd0*/  ISETP.NE.AND P2, PT, R42, RZ, PT ;  /* 0x000000ff2a00720c */ /* 0x000fe20003f45270 */
[----:B------:R-:W-:Y:S01]  /*1be0*/  FFMA.FTZ R29, R97, R29, R28 ;  /* 0x0000001d611d7223 */ /* 0x000fe2000001001c */
[----:B------:R-:W-:Y:S02]  /*1bf0*/  PRMT R42, R38, 0x9910, RZ ;  /* 0x00009910262a7816 */ /* 0x000fe400000000ff */
[----:B------:R-:W-:Y:S02]  /*1c00*/  LOP3.LUT R38, R252, R235, RZ, 0x30, !PT ;  /* 0x000000ebfc267212 */ /* 0x000fe400078e30ff */
[----:B------:R-:W-:Y:S02]  /*1c10*/  SEL R34, RZ, 0x40, P6 ;  /* 0x00000040ff227807 */ /* 0x000fe40003000000 */
[----:B------:R-:W-:-:S02]  /*1c20*/  PRMT R52, R38, 0x9910, RZ ;  /* 0x0000991026347816 */ /* 0x000fc400000000ff */
[----:B------:R-:W-:Y:S02]  /*1c30*/  FSEL R38, RZ, 1, P6 ;  /* 0x3f800000ff267808 */ /* 0x000fe40003000000 */
[----:B------:R-:W-:Y:S01]  /*1c40*/  ISETP.NE.AND P6, PT, R42, RZ, PT ;  /* 0x000000ff2a00720c */ /* 0x000fe20003fc5270 */
[----:B------:R-:W-:Y:S01]  /*1c50*/  HADD2.F32 R42, -RZ, R243.H0_H0 ;  /* 0x200000f3ff2a7230 */ /* 0x000fe20000004100 */
[----:B------:R-:W-:Y:S02]  /*1c60*/  LOP3.LUT R50, R252, R234, RZ, 0x30, !PT ;  /* 0x000000eafc327212 */ /* 0x000fe400078e30ff */
[----:B------:R-:W-:Y:S02]  /*1c70*/  FSEL R46, RZ, 1, P3 ;  /* 0x3f800000ff2e7808 */ /* 0x000fe40001800000 */
[----:B------:R-:W-:Y:S01]  /*1c80*/  SEL R28, RZ, 0x80, P3 ;  /* 0x00000080ff1c7807 */ /* 0x000fe20001800000 */
[----:B------:R-:W-:Y:S01]  /*1c90*/  FFMA.FTZ R29, R38, R42, R29 ;  /* 0x0000002a261d7223 */ /* 0x000fe2000001001d */
[----:B------:R-:W-:Y:S01]  /*1ca0*/  ISETP.NE.AND P3, PT, R52, RZ, PT ;  /* 0x000000ff3400720c */ /* 0x000fe20003f65270 */
[----:B------:R-:W-:Y:S01]  /*1cb0*/  HADD2.F32 R42, -RZ, R242.H0_H0 ;  /* 0x200000f2ff2a7230 */ /* 0x000fe20000004100 */
[----:B------:R-:W-:-:S02]  /*1cc0*/  PRMT R52, R50, 0x9910, RZ ;  /* 0x0000991032347816 */ /* 0x000fc400000000ff */
[----:B------:R-:W-:Y:S02]  /*1cd0*/  LOP3.LUT R50, R252, R233, RZ, 0x30, !PT ;  /* 0x000000e9fc327212 */ /* 0x000fe400078e30ff */
[----:B------:R-:W-:Y:S01]  /*1ce0*/  FFMA.FTZ R29, R46, R42, R29 ;  /* 0x0000002a2e1d7223 */ /* 0x000fe2000001001d */
[----:B------:R-:W-:Y:S01]  /*1cf0*/  HADD2.F32 R42, -RZ, R241.H0_H0 ;  /* 0x200000f1ff2a7230 */ /* 0x000fe20000004100 */
[----:B------:R-:W-:Y:S02]  /*1d00*/  PRMT R56, R50, 0x9910, RZ ;  /* 0x0000991032387816 */ /* 0x000fe400000000ff */
[----:B------:R-:W-:Y:S02]  /*1d10*/  FSEL R50, RZ, 1, P4 ;  /* 0x3f800000ff327808 */ /* 0x000fe40002000000 */
[----:B------:R-:W-:Y:S02]  /*1d20*/  SEL R38, RZ, 0x100, P4 ;  /* 0x00000100ff267807 */ /* 0x000fe40002000000 */
[----:B------:R-:W-:Y:S01]  /*1d30*/  LOP3.LUT R54, R252, R232, RZ, 0x30, !PT ;  /* 0x000000e8fc367212 */ /* 0x000fe200078e30ff */
[----:B------:R-:W-:Y:S01]  /*1d40*/  FFMA.FTZ R29, R50, R42, R29 ;  /* 0x0000002a321d7223 */ /* 0x000fe2000001001d */
[----:B------:R-:W-:Y:S01]  /*1d50*/  ISETP.NE.AND P4, PT, R52, RZ, PT ;  /* 0x000000ff3400720c */ /* 0x000fe20003f85270 */
        /* <DEDUP_REMOVED lines=8> */
[----:B------:R-:W-:Y:S02]  /*1de0*/  SEL R42, RZ, 0x400, P0 ;  /* 0x00000400ff2a7807 */ /* 0x000fe40000000000 */
[----:B------:R-:W-:-:S02]  /*1df0*/  PRMT R58, R54, 0x9910, RZ ;  /* 0x00009910363a7816 */ /* 0x000fc400000000ff */
[----:B------:R-:W-:Y:S02]  /*1e00*/  FSEL R54, RZ, 1, P0 ;  /* 0x3f800000ff367808 */ /* 0x000fe40000000000 */
[----:B------:R-:W-:Y:S02]  /*1e10*/  ISETP.NE.AND P0, PT, R56, RZ, PT ;  /* 0x000000ff3800720c */ /* 0x000fe40003f05270 */
[----:B------:R-:W-:Y:S01]  /*1e20*/  LOP3.LUT R56, R252, R230, RZ, 0x30, !PT ;  /* 0x000000e6fc387212 */ /* 0x000fe200078e30ff */
[----:B------:R-:W-:Y:S01]  /*1e30*/  FFMA.FTZ R29, R54, R46, R29 ;  /* 0x0000002e361d7223 */ /* 0x000fe2000001001d */
[----:B------:R-:W-:Y:S01]  /*1e40*/  FSEL R50, RZ, 1, P1 ;  /* 0x3f800000ff327808 */ /* 0x000fe20000800000 */
[----:B------:R-:W-:Y:S01]  /*1e50*/  HADD2.F32 R54, -RZ, R238.H0_H0 ;  /* 0x200000eeff367230 */ /* 0x000fe20000004100 */
[----:B------:R-:W-:Y:S02]  /*1e60*/  SEL R180, RZ, 0x800, P1 ;  /* 0x00000800ffb47807 */ /* 0x000fe40000800000 */
[----:B------:R-:W-:-:S02]  /*1e70*/  ISETP.NE.AND P1, PT, R58, RZ, PT ;  /* 0x000000ff3a00720c */ /* 0x000fc40003f25270 */
[----:B------:R-:W-:Y:S01]  /*1e80*/  PRMT R58, R56, 0x9910, RZ ;  /* 0x00009910383a7816 */ /* 0x000fe200000000ff */
[----:B------:R-:W-:Y:S01]  /*1e90*/  FFMA.FTZ R29, R50, R54, R29 ;  /* 0x00000036321d7223 */ /* 0x000fe2000001001d */
[----:B------:R-:W-:Y:S01]  /*1ea0*/  LOP3.LUT R56, R252, R229, RZ, 0x30, !PT ;  /* 0x000000e5fc387212 */ /* 0x000fe200078e30ff */
[----:B------:R-:W-:Y:S01]  /*1eb0*/  HADD2.F32 R50, -RZ, R237.H0_H0 ;  /* 0x200000edff327230 */ /* 0x000fe20000004100 */
[----:B------:R-:W-:Y:S02]  /*1ec0*/  SEL R46, RZ, 0x1000, P2 ;  /* 0x00001000ff2e7807 */ /* 0x000fe40001000000 */
[----:B------:R-:W-:Y:S02]  /*1ed0*/  PRMT R60, R56, 0x9910, RZ ;  /* 0x00009910383c7816 */ /* 0x000fe400000000ff */
[----:B------:R-:W-:Y:S02]  /*1ee0*/  FSEL R56, RZ, 1, P2 ;  /* 0x3f800000ff387808 */ /* 0x000fe40001000000 */
[----:B------:R-:W-:-:S02]  /*1ef0*/  ISETP.NE.AND P2, PT, R58, RZ, PT ;  /* 0x000000ff3a00720c */ /* 0x000fc40003f45270 */
[----:B------:R-:W-:Y:S01]  /*1f00*/  LOP3.LUT R58, R252, R228, RZ, 0x30, !PT ;  /* 0x000000e4fc3a7212 */ /* 0x000fe200078e30ff */
[----:B------:R-:W-:Y:S01]  /*1f10*/  FFMA.FTZ R29, R56, R50, R29 ;  /* 0x00000032381d7223 */ /* 0x000fe2000001001d */
[----:B------:R-:W-:Y:S01]  /*1f20*/  FSEL R54, RZ, 1, P6 ;  /* 0x3f800000ff367808 */ /* 0x000fe20003000000 */
[----:B------:R-:W-:Y:S01]  /*1f30*/  HADD2.F32 R56, -RZ, R236.H0_H0 ;  /* 0x200000ecff387230 */ /* 0x000fe20000004100 */
[----:B------:R-:W-:Y:S02]  /*1f40*/  SEL R158, RZ, 0x2000, P6 ;  /* 0x00002000ff9e7807 */ /* 0x000fe40003000000 */
[----:B------:R-:W-:Y:S02]  /*1f50*/  ISETP.NE.AND P6, PT, R60, RZ, PT ;  /* 0x000000ff3c00720c */ /* 0x000fe40003fc5270 */
[----:B------:R-:W-:Y:S01]  /*1f60*/  PRMT R60, R58, 0x9910, RZ ;  /* 0x000099103a3c7816 */ /* 0x000fe200000000ff */
[----:B------:R-:W-:Y:S01]  /*1f70*/  FFMA.FTZ R29, R54, R56, R29 ;  /* 0x00000038361d7223 */ /* 0x000fe2000001001d */
[----:B------:R-:W-:Y:S01]  /*1f80*/  LOP3.LUT R58, R252, R227, RZ, 0x30, !PT ;  /* 0x000000e3fc3a7212 */ /* 0x000fe200078e30ff */
[----:B------:R-:W-:Y:S01]  /*1f90*/  HADD2.F32 R54, -RZ, R235.H0_H0 ;  /* 0x200000ebff367230 */ /* 0x000fe20000004100 */
[----:B------:R-:W-:-:S02]  /*1fa0*/  SEL R50, RZ, 0x4000, P3 ;  /* 0x00004000ff327807 */ /* 0x000fc40001800000 */
[----:B------:R-:W-:Y:S02]  /*1fb0*/  PRMT R62, R58, 0x9910, RZ ;  /* 0x000099103a3e7816 */ /* 0x000fe400000000ff */
[----:B------:R-:W-:Y:S02]  /*1fc0*/  FSEL R58, RZ, 1, P3 ;  /* 0x3f800000ff3a7808 */ /* 0x000fe40001800000 */
[----:B------:R-:W-:Y:S02]  /*1fd0*/  ISETP.NE.AND P3, PT, R60, RZ, PT ;  /* 0x000000ff3c00720c */ /* 0x000fe40003f65270 */
[----:B------:R-:W-:Y:S01]  /*1fe0*/  LOP3.LUT R60, R252, R226, RZ, 0x30, !PT ;  /* 0x000000e2fc3c7212 */ /* 0x000fe200078e30ff */
[----:B------:R-:W-:Y:S01]  /*1ff0*/  FFMA.FTZ R29, R58, R54, R29 ;  /* 0x000000363a1d7223 */ /* 0x000fe2000001001d */
[----:B------:R-:W-:Y:S01]  /*2000*/  FSEL R56, RZ, 1, P4 ;  /* 0x3f800000ff387808 */ /* 0x000fe20002000000 */
[----:B------:R-:W-:Y:S01]  /*2010*/  HADD2.F32 R58, -RZ, R234.H0_H0 ;  /* 0x200000eaff3a7230 */ /* 0x000fe20000004100 */
[----:B------:R-:W-:-:S02]  /*2020*/  SEL R152, RZ, 0x8000, P4 ;  /* 0x00008000ff987807 */ /* 0x000fc40002000000 */
[----:B------:R-:W-:Y:S02]  /*2030*/  ISETP.NE.AND P4, PT, R62, RZ, PT ;  /* 0x000000ff3e00720c */ /* 0x000fe40003f85270 */
[----:B------:R-:W-:Y:S01]  /*2040*/  PRMT R62, R60, 0x9910, RZ ;  /* 0x000099103c3e7816 */ /* 0x000fe200000000ff */
[----:B------:R-:W-:Y:S01]  /*2050*/  FFMA.FTZ R29, R56, R58, R29 ;  /* 0x0000003a381d7223 */ /* 0x000fe2000001001d */
[----:B------:R-:W-:Y:S01]  /*2060*/  LOP3.LUT R60, R252, R225, RZ, 0x30, !PT ;  /* 0x000000e1fc3c7212 */ /* 0x000fe200078e30ff */
[----:B------:R-:W-:Y:S01]  /*2070*/  HADD2.F32 R56, -RZ, R233.H0_H0 ;  /* 0x200000e9ff387230 */ /* 0x000fe20000004100 */
[----:B------:R-:W-:Y:S02]  /*2080*/  SEL R54, RZ, 0x10000, P5 ;  /* 0x00010000ff367807 */ /* 0x000fe40002800000 */
[----:B------:R-:W-:Y:S02]  /*2090*/  PRMT R64, R60, 0x9910, RZ ;  /* 0x000099103c407816 */ /* 0x000fe400000000ff */
[----:B------:R-:W-:-:S02]  /*20a0*/  FSEL R60, RZ, 1, P5 ;  /* 0x3f800000ff3c7808 */ /* 0x000fc40002800000 */
[----:B------:R-:W-:Y:S02]  /*20b0*/  ISETP.NE.AND P5, PT, R62, RZ, PT ;  /* 0x000000ff3e00720c */ /* 0x000fe40003fa5270 */
        /* <DEDUP_REMOVED lines=10> */
[----:B------:R-:W-:-:S02]  /*2160*/  FSEL R60, RZ, 1, P1 ;  /* 0x3f800000ff3c7808 */ /* 0x000fc40000800000 */
[----:B------:R-:W-:Y:S02]  /*2170*/  SEL R128, RZ, 0x40000, P1 ;  /* 0x00040000ff807807 */ /* 0x000fe40000800000 */
[----:B------:R-:W-:Y:S01]  /*2180*/  PRMT R66, R62, 0x9910, RZ ;  /* 0x000099103e427816 */ /* 0x000fe200000000ff */
[----:B------:R-:W-:Y:S01]  /*2190*/  FFMA.FTZ R29, R60, R56, R29 ;  /* 0x000000383c1d7223 */ /* 0x000fe2000001001d */
[----:B------:R-:W-:Y:S01]  /*21a0*/  ISETP.NE.AND P1, PT, R64, RZ, PT ;  /* 0x000000ff4000720c */ /* 0x000fe20003f25270 */
[----:B------:R-:W-:Y:S01]  /*21b0*/  HADD2.F32 R60, -RZ, R229.H0_H0 ;  /* 0x200000e5ff3c7230 */ /* 0x000fe20000004100 */
[----:B------:R-:W-:Y:S02]  /*21c0*/  LOP3.LUT R64, R252, R26, RZ, 0x30, !PT ;  /* 0x0000001afc407212 */ /* 0x000fe400078e30ff */
[----:B------:R-:W-:Y:S02]  /*21d0*/  FSEL R62, RZ, 1, P2 ;  /* 0x3f800000ff3e7808 */ /* 0x000fe40001000000 */
[----:B------:R-:W-:-:S02]  /*21e0*/  SEL R58, RZ, 0x80000, P2 ;  /* 0x00080000ff3a7807 */ /* 0x000fc40001000000 */
[----:B------:R-:W-:Y:S02]  /*21f0*/  ISETP.NE.AND P2, PT, R66, RZ, PT ;  /* 0x000000ff4200720c */ /* 0x000fe40003f45270 */
[----:B------:R-:W-:Y:S01]  /*2200*/  PRMT R66, R64, 0x9910, RZ ;  /* 0x0000991040427816 */ /* 0x000fe200000000ff */
[----:B------:R-:W-:Y:S01]  /*2210*/  HADD2.F32 R64, -RZ, R230.H0_H0 ;  /* 0x200000e6ff407230 */ /* 0x000fe20000004100 */
[----:B------:R-:W-:Y:S02]  /*2220*/  FSEL R56, RZ, 1, P6 ;  /* 0x3f800000ff387808 */ /* 0x000fe40003000000 */
[----:B------:R-:W-:Y:S02]  /*2230*/  LOP3.LUT R68, R252, R24, RZ, 0x30, !PT ;  /* 0x00000018fc447212 */ /* 0x000fe400078e30ff */
[----:B------:R-:W-:Y:S01]  /*2240*/  FFMA.FTZ R29, R62, R64, R29 ;  /* 0x000000403e1d7223 */ /* 0x000fe2000001001d */
[----:B------:R-:W-:Y:S02]  /*2250*/  LOP3.LUT R64, R252, R25, RZ, 0x30, !PT ;  /* 0x00000019fc407212 */ /* 0x000fe400078e30ff */
[----:B------:R-:W-:Y:S01]  /*2260*/  SEL R62, RZ, 0x100000, P6 ;  /* 0x00100000ff3e7807 */ /* 0x000fe20003000000 */
[----:B------:R-:W-:Y:S01]  /*2270*/  FFMA.FTZ R29, R56, R60, R29 ;  /* 0x0000003c381d7223 */ /* 0x000fe2000001001d */
[----:B------:R-:W-:Y:S01]  /*2280*/  HADD2.F32 R60, -RZ, R228.H0_H0 ;  /* 0x200000e4ff3c7230 */ /* 0x000fe20000004100 */
[----:B------:R-:W-:-:S02]  /*2290*/  FSEL R56, RZ, 1, P3 ;  /* 0x3f800000ff387808 */ /* 0x000fc40001800000 */
[----:B------:R-:W-:Y:S01]  /*22a0*/  ISETP.NE.AND P6, PT, R66, RZ, PT ;  /* 0x000000ff4200720c */ /* 0x000fe20003fc5270 */
[----:B------:R-:W-:Y:S01]  /*22b0*/  HADD2.F32 R66, -RZ, R227.H0_H0 ;  /* 0x200000e3ff427230 */ /* 0x000fe20000004100 */
[----:B------:R-:W-:Y:S01]  /*22c0*/  PRMT R70, R64, 0x9910, RZ ;  /* 0x0000991040467816 */ /* 0x000fe200000000ff */
[----:B------:R-:W-:Y:S01]  /*22d0*/  FFMA.FTZ R29, R56, R60, R29 ;  /* 0x0000003c381d7223 */ /* 0x000fe2000001001d */
[----:B------:R-:W-:Y:S01]  /*22e0*/  FSEL R64, RZ, 1, P4 ;  /* 0x3f800000ff407808 */ /* 0x000fe20002000000 */
[----:B------:R-:W-:Y:S01]  /*22f0*/  HADD2.F32 R60, -RZ, R226.H0_H0 ;  /* 0x200000e2ff3c7230 */ /* 0x000fe20000004100 */
[----:B------:R-:W-:Y:S02]  /*2300*/  PRMT R68, R68, 0x9910, RZ ;  /* 0x0000991044447816 */ /* 0x000fe400000000ff */
[----:B------:R-:W-:Y:S01]  /*2310*/  FSEL R56, RZ, 1, P5 ;  /* 0x3f800000ff387808 */ /* 0x000fe20002800000 */
[----:B------:R-:W-:Y:S01]  /*2320*/  FFMA.FTZ R29, R64, R66, R29 ;  /* 0x00000042401d7223 */ /* 0x000fe2000001001d */
[----:B------:R-:W-:Y:S01]  /*2330*/  SEL R66, RZ, 0x400000, P4 ;  /* 0x00400000ff427807 */ /* 0x000fe20002000000 */
[----:B------:R-:W-:Y:S01]  /*2340*/  IMAD.MOV.U32 R64, RZ, RZ, R68 ;  /* 0x000000ffff407224 */ /* 0x000fe200078e0044 */
[----:B------:R-:W-:Y:S01]  /*2350*/  SEL R122, RZ, 0x200000, P3 ;  /* 0x00200000ff7a7807 */ /* 0x000fe20001800000 */
[----:B------:R-:W-:-:S02]  /*2360*/  HADD2.F32 R68, -RZ, R225.H0_H0 ;  /* 0x200000e1ff447230 */ /* 0x000fc40000004100 */
[----:B------:R-:W-:Y:S01]  /*2370*/  FFMA.FTZ R29, R56, R60, R29 ;  /* 0x0000003c381d7223 */ /* 0x000fe2000001001d */
[----:B------:R-:W-:Y:S01]  /*2380*/  HADD2.F32 R60, -RZ, R224.H0_H0 ;  /* 0x200000e0ff3c7230 */ /* 0x000fe20000004100 */
[----:B------:R-:W-:Y:S02]  /*2390*/  ISETP.NE.AND P4, PT, R64, RZ, PT ;  /* 0x000000ff4000720c */ /* 0x000fe40003f85270 */
[----:B------:R-:W-:Y:S02]  /*23a0*/  FSEL R64, RZ, 1, P0 ;  /* 0x3f800000ff407808 */ /* 0x000fe40000000000 */
[----:B------:R-:W-:Y:S02]  /*23b0*/  FSEL R56, RZ, 1, P1 ;  /* 0x3f800000ff387808 */ /* 0x000fe40000800000 */
[----:B------:R-:W-:Y:S01]  /*23c0*/  ISETP.NE.AND P3, PT, R70, RZ, PT ;  /* 0x000000ff4600720c */ /* 0x000fe20003f65270 */
[----:B------:R-:W-:Y:S01]  /*23d0*/  FFMA.FTZ R29, R64, R68, R29 ;  /* 0x00000044401d7223 */ /* 0x000fe2000001001d */
[----:B------:R-:W-:Y:S01]  /*23e0*/  HADD2.F32 R68, -RZ, R27.H0_H0 ;  /* 0x2000001bff447230 */ /* 0x000fe20000004100 */
[----:B------:R-:W-:-:S02]  /*23f0*/  FSEL R64, RZ, 1, P2 ;  /* 0x3f800000ff407808 */ /* 0x000fc40001000000 */
[----:B------:R-:W-:Y:S01]  /*2400*/  FFMA.FTZ R29, R56, R60, R29 ;  /* 0x0000003c381d7223 */ /* 0x000fe2000001001d */
[----:B------:R-:W-:Y:S01]  /*2410*/  LOP3.LUT R70, R252, R23, RZ, 0x30, !PT ;  /* 0x00000017fc467212 */ /* 0x000fe200078e30ff */
[----:B------:R-:W-:Y:S01]  /*2420*/  HADD2.F32 R60, -RZ, R26.H0_H0 ;  /* 0x2000001aff3c7230 */ /* 0x000fe20000004100 */
[----:B------:R-:W-:Y:S01]  /*2430*/  FSEL R56, RZ, 1, P6 ;  /* 0x3f800000ff387808 */ /* 0x000fe20003000000 */
[----:B------:R-:W-:Y:S01]  /*2440*/  FFMA.FTZ R29, R64, R68, R29 ;  /* 0x00000044401d7223 */ /* 0x000fe2000001001d */
[----:B------:R-:W-:Y:S01]  /*2450*/  PRMT R70, R70, 0x9910, RZ ;  /* 0x0000991046467816 */ /* 0x000fe200000000ff */
[----:B------:R-:W-:Y:S01]  /*2460*/  HADD2.F32 R68, -RZ, R24.H0_H0 ;  /* 0x20000018ff447230 */ /* 0x000fe20000004100 */
[----:B------:R-:W-:Y:S01]  /*2470*/  LOP3.LUT R64, R252, R22, RZ, 0x30, !PT ;  /* 0x00000016fc407212 */ /* 0x000fe200078e30ff */
[----:B------:R-:W-:Y:S01]  /*2480*/  FFMA.FTZ R29, R56, R60, R29 ;  /* 0x0000003c381d7223 */ /* 0x000fe2000001001d */
        /* <DEDUP_REMOVED lines=9> */
[----:B------:R-:W-:-:S02]  /*2520*/  SEL R98, RZ, 0x1000000, P0 ;  /* 0x01000000ff627807 */ /* 0x000fc40000000000 */
[----:B------:R-:W-:Y:S01]  /*2530*/  PRMT R84, R72, 0x9910, RZ ;  /* 0x0000991048547816 */ /* 0x000fe200000000ff */
[----:B------:R-:W-:Y:S01]  /*2540*/  FFMA.FTZ R29, R64, R68, R29 ;  /* 0x00000044401d7223 */ /* 0x000fe2000001001d */
[----:B------:R-:W-:Y:S01]  /*2550*/  ISETP.NE.AND P0, PT, R70, RZ, PT ;  /* 0x000000ff4600720c */ /* 0x000fe20003f05270 */
[----:B------:R-:W-:Y:S01]  /*2560*/  HADD2.F32 R68, -RZ, R22.H0_H0 ;  /* 0x20000016ff447230 */ /* 0x000fe20000004100 */
[----:B------:R-:W-:Y:S02]  /*2570*/  FSEL R56, RZ, 1, P5 ;  /* 0x3f800000ff387808 */ /* 0x000fe40002800000 */
[----:B------:R-:W-:Y:S02]  /*2580*/  LOP3.LUT R72, R252, R20, RZ, 0x30, !PT ;  /* 0x00000014fc487212 */ /* 0x000fe400078e30ff */
[----:B------:R-:W-:Y:S01]  /*2590*/  SEL R70, RZ, 0x2000000, P1 ;  /* 0x02000000ff467807 */ /* 0x000fe20000800000 */
[----:B------:R-:W-:Y:S01]  /*25a0*/  FFMA.FTZ R29, R56, R60, R29 ;  /* 0x0000003c381d7223 */ /* 0x000fe2000001001d */
[----:B------:R-:W-:Y:S01]  /*25b0*/  ISETP.NE.AND P1, PT, R84, RZ, PT ;  /* 0x000000ff5400720c */ /* 0x000fe20003f25270 */
[----:B------:R-:W-:Y:S01]  /*25c0*/  HADD2.F32 R60, -RZ, R21.H0_H0 ;  /* 0x20000015ff3c7230 */ /* 0x000fe20000004100 */
[----:B------:R-:W-:-:S02]  /*25d0*/  FSEL R64, RZ, 1, P0 ;  /* 0x3f800000ff407808 */ /* 0x000fc40000000000 */
[----:B------:R-:W-:Y:S02]  /*25e0*/  PRMT R86, R72, 0x9910, RZ ;  /* 0x0000991048567816 */ /* 0x000fe400000000ff */
[----:B------:R-:W-:Y:S01]  /*25f0*/  FSEL R56, RZ, 1, P1 ;  /* 0x3f800000ff387808 */ /* 0x000fe20000800000 */
[----:B------:R-:W-:Y:S01]  /*2600*/  FFMA.FTZ R29, R64, R68, R29 ;  /* 0x00000044401d7223 */ /* 0x000fe2000001001d */
[----:B------:R-:W-:Y:S02]  /*2610*/  SEL R74, RZ, 0x4000000, P2 ;  /* 0x04000000ff4a7807 */ /* 0x000fe40001000000 */
[----:B------:R-:W-:Y:S01]  /*2620*/  ISETP.NE.AND P2, PT, R86, RZ, PT ;  /* 0x000000ff5600720c */ /* 0x000fe20003f45270 */
[----:B------:R-:W-:Y:S01]  /*2630*/  FFMA.FTZ R29, R56, R60, R29 ;  /* 0x0000003c381d7223 */ /* 0x000fe2000001001d */
[----:B------:R-:W-:Y:S01]  /*2640*/  HADD2.F32 R60, -RZ, R20.H0_H0 ;  /* 0x20000014ff3c7230 */ /* 0x000fe20000004100 */
[----:B------:R-:W-:Y:S02]  /*2650*/  LOP3.LUT R64, R252, R15, RZ, 0x30, !PT ;  /* 0x0000000ffc407212 */ /* 0x000fe400078e30ff */
[----:B------:R-:W-:-:S02]  /*2660*/  FSEL R56, RZ, 1, P2 ;  /* 0x3f800000ff387808 */ /* 0x000fc40001000000 */
[----:B------:R-:W-:Y:S02]  /*2670*/  PRMT R64, R64, 0x9910, RZ ;  /* 0x0000991040407816 */ /* 0x000fe400000000ff */
[----:B------:R-:W-:Y:S01]  /*2680*/  LOP3.LUT R68, R252, R14, RZ, 0x30, !PT ;  /* 0x0000000efc447212 */ /* 0x000fe200078e30ff */
[----:B------:R-:W-:Y:S01]  /*2690*/  FFMA.FTZ R29, R56, R60, R29 ;  /* 0x0000003c381d7223 */ /* 0x000fe2000001001d */
[----:B------:R-:W-:Y:S01]  /*26a0*/  LOP3.LUT R56, R252, R19, RZ, 0x30, !PT ;  /* 0x00000013fc387212 */ /* 0x000fe200078e30ff */
[----:B------:R-:W-:Y:S01]  /*26b0*/  HADD2.F32 R60, -RZ, R19.H0_H0 ;  /* 0x20000013ff3c7230 */ /* 0x000fe20000004100 */
[----:B------:R-:W-:Y:S02]  /*26c0*/  SEL R99, RZ, 0x8000000, P6 ;  /* 0x08000000ff637807 */ /* 0x000fe40003000000 */
[----:B------:R-:W-:Y:S02]  /*26d0*/  ISETP.NE.AND P6, PT, R64, RZ, PT ;  /* 0x000000ff4000720c */ /* 0x000fe40003fc5270 */
[----:B------:R-:W-:-:S02]  /*26e0*/  LOP3.LUT R64, R252, R18, RZ, 0x30, !PT ;  /* 0x00000012fc407212 */ /* 0x000fc400078e30ff */
[----:B------:R-:W-:Y:S02]  /*26f0*/  PRMT R88, R56, 0x9910, RZ ;  /* 0x0000991038587816 */ /* 0x000fe400000000ff */
[----:B------:R-:W-:Y:S02]  /*2700*/  PRMT R68, R68, 0x9910, RZ ;  /* 0x0000991044447816 */ /* 0x000fe400000000ff */
[----:B------:R-:W-:Y:S02]  /*2710*/  LOP3.LUT R56, R252, R17, RZ, 0x30, !PT ;  /* 0x00000011fc387212 */ /* 0x000fe400078e30ff */
[----:B------:R-:W-:Y:S02]  /*2720*/  SEL R78, RZ, 0x20000000, P4 ;  /* 0x20000000ff4e7807 */ /* 0x000fe40002000000 */
[----:B------:R-:W-:Y:S02]  /*2730*/  PRMT R90, R64, 0x9910, RZ ;  /* 0x00009910405a7816 */ /* 0x000fe400000000ff */
[----:B------:R-:W-:-:S02]  /*2740*/  ISETP.NE.AND P4, PT, R88, RZ, PT ;  /* 0x000000ff5800720c */ /* 0x000fc40003f85270 */
[----:B------:R-:W-:Y:S02]  /*2750*/  SEL R76, RZ, 0x10000000, P3 ;  /* 0x10000000ff4c7807 */ /* 0x000fe40001800000 */
[----:B------:R-:W-:Y:S02]  /*2760*/  ISETP.NE.AND P3, PT, R68, RZ, PT ;  /* 0x000000ff4400720c */ /* 0x000fe40003f65270 */
[----:B------:R-:W-:Y:S02]  /*2770*/  LOP3.LUT R64, R252, R16, RZ, 0x30, !PT ;  /* 0x00000010fc407212 */ /* 0x000fe400078e30ff */
[----:B------:R-:W-:Y:S02]  /*2780*/  PRMT R92, R56, 0x9910, RZ ;  /* 0x00009910385c7816 */ /* 0x000fe400000000ff */
[----:B------:R-:W-:Y:S02]  /*2790*/  SEL R68, RZ, 0x40000000, P5 ;  /* 0x40000000ff447807 */ /* 0x000fe40002800000 */
[----:B------:R-:W-:-:S02]  /*27a0*/  ISETP.NE.AND P5, PT, R90, RZ, PT ;  /* 0x000000ff5a00720c */ /* 0x000fc40003fa5270 */
[----:B------:R-:W-:Y:S02]  /*27b0*/  FSEL R56, RZ, 1, P4 ;  /* 0x3f800000ff387808 */ /* 0x000fe40002000000 */
[----:B------:R-:W-:Y:S02]  /*27c0*/  PRMT R94, R64, 0x9910, RZ ;  /* 0x00009910405e7816 */ /* 0x000fe400000000ff */
[----:B------:R-:W-:Y:S01]  /*27d0*/  SEL R64, RZ, 0x80000000, P0 ;  /* 0x80000000ff407807 */ /* 0x000fe20000000000 */
[----:B------:R-:W-:Y:S01]  /*27e0*/  FFMA.FTZ R29, R56, R60, R29 ;  /* 0x0000003c381d7223 */ /* 0x000fe2000001001d */
[----:B------:R-:W-:Y:S01]  /*27f0*/  ISETP.NE.AND P0, PT, R92, RZ, PT ;  /* 0x000000ff5c00720c */ /* 0x000fe20003f05270 */
[----:B------:R-:W-:Y:S01]  /*2800*/  HADD2.F32 R60, -RZ, R17.H0_H0 ;  /* 0x20000011ff3c7230 */ /* 0x000fe20000004100 */
[----:B------:R-:W-:Y:S02]  /*2810*/  FSEL R72, RZ, 1, P5 ;  /* 0x3f800000ff487808 */ /* 0x000fe40002800000 */
[----:B------:R-:W-:-:S02]  /*2820*/  FSEL R56, RZ, 1, P0 ;  /* 0x3f800000ff387808 */ /* 0x000fc40000000000 */
[----:B------:R-:W-:Y:S01]  /*2830*/  SEL R132, RZ, 0x1, P1 ;  /* 0x00000001ff847807 */ /* 0x000fe20000800000 */
[----:B------:R-:W-:Y:S01]  /*2840*/  FFMA.FTZ R29, R72, R80, R29 ;  /* 0x00000050481d7223 */ /* 0x000fe2000001001d */
[----:B------:R-:W-:Y:S01]  /*2850*/  ISETP.NE.AND P1, PT, R94, RZ, PT ;  /* 0x000000ff5e00720c */ /* 0x000fe20003f25270 */
[----:B------:R-:W-:Y:S01]  /*2860*/  HADD2.F32 R80, -RZ, R15.H0_H0 ;  /* 0x2000000fff507230 */ /* 0x000fe20000004100 */
[----:B------:R-:W-:Y:S01]  /*2870*/  LOP3.LUT R72, R252, R13, RZ, 0x30, !PT ;  /* 0x0000000dfc487212 */ /* 0x000fe200078e30ff */
[----:B------:R-:W-:Y:S01]  /*2880*/  FFMA.FTZ R29, R56, R60, R29 ;  /* 0x0000003c381d7223 */ /* 0x000fe2000001001d */
[----:B------:R-:W-:Y:S01]  /*2890*/  HADD2.F32 R60, -RZ, R16.H0_H0 ;  /* 0x20000010ff3c7230 */ /* 0x000fe20000004100 */
[----:B------:R-:W-:Y:S02]  /*28a0*/  FSEL R56, RZ, 1, P1 ;  /* 0x3f800000ff387808 */ /* 0x000fe40000800000 */
[----:B------:R-:W-:Y:S02]  /*28b0*/  PRMT R96, R72, 0x9910, RZ ;  /* 0x0000991048607816 */ /* 0x000fe400000000ff */
[----:B------:R-:W-:Y:S01]  /*28c0*/  FSEL R72, RZ, 1, P6 ;  /* 0x3f800000ff487808 */ /* 0x000fe20003000000 */
[----:B------:R-:W-:Y:S01]  /*28d0*/  FFMA.FTZ R29, R56, R60, R29 ;  /* 0x0000003c381d7223 */ /* 0x000fe2000001001d */
[----:B------:R-:W-:Y:S01]  /*28e0*/  LOP3.LUT R82, R252, R12, RZ, 0x30, !PT ;  /* 0x0000000cfc527212 */ /* 0x000fe200078e30ff */
[----:B------:R-:W-:Y:S01]  /*28f0*/  HADD2.F32 R60, -RZ, R14.H0_H0 ;  /* 0x2000000eff3c7230 */ /* 0x000fe20000004100 */
[----:B------:R-:W-:Y:S01]  /*2900*/  FSEL R56, RZ, 1, P3 ;  /* 0x3f800000ff387808 */ /* 0x000fe20001800000 */
[----:B------:R-:W-:Y:S01]  /*2910*/  FFMA.FTZ R29, R72, R80, R29 ;  /* 0x00000050481d7223 */ /* 0x000fe2000001001d */
[----:B------:R-:W-:-:S02]  /*2920*/  PRMT R82, R82, 0x9910, RZ ;  /* 0x0000991052527816 */ /* 0x000fc400000000ff */
[----:B------:R-:W-:Y:S01]  /*2930*/  LOP3.LUT R80, R252, R10, RZ, 0x30, !PT ;  /* 0x0000000afc507212 */ /* 0x000fe200078e30ff */
[----:B------:R-:W-:Y:S01]  /*2940*/  FFMA.FTZ R29, R56, R60, R29 ;  /* 0x0000003c381d7223 */ /* 0x000fe2000001001d */
[----:B------:R-:W-:Y:S01]  /*2950*/  SEL R186, RZ, 0x2, P2 ;  /* 0x00000002ffba7807 */ /* 0x000fe20001000000 */
[----:B------:R-:W-:Y:S01]  /*2960*/  HADD2.F32 R60, -RZ, R13.H0_H0 ;  /* 0x2000000dff3c7230 */ /* 0x000fe20000004100 */
[----:B------:R-:W-:Y:S01]  /*2970*/  ISETP.NE.AND P2, PT, R96, RZ, PT ;  /* 0x000000ff6000720c */ /* 0x000fe20003f45270 */
[----:B------:R-:W-:Y:S01]  /*2980*/  HADD2.F32 R96, -RZ, R11.H0_H0 ;  /* 0x2000000bff607230 */ /* 0x000fe20000004100 */
[----:B------:R-:W-:Y:S02]  /*2990*/  LOP3.LUT R72, R252, R11, RZ, 0x30, !PT ;  /* 0x0000000bfc487212 */ /* 0x000fe400078e30ff */
[----:B------:R-:W-:Y:S02]  /*29a0*/  SEL R196, RZ, 0x4, P4 ;  /* 0x00000004ffc47807 */ /* 0x000fe40002000000 */
[----:B------:R-:W-:-:S02]  /*29b0*/  PRMT R80, R80, 0x9910, RZ ;  /* 0x0000991050507816 */ /* 0x000fc400000000ff */
[----:B------:R-:W-:Y:S02]  /*29c0*/  ISETP.NE.AND P4, PT, R82, RZ, PT ;  /* 0x000000ff5200720c */ /* 0x000fe40003f85270 */
[----:B------:R-:W-:Y:S01]  /*29d0*/  PRMT R72, R72, 0x9910, RZ ;  /* 0x0000991048487816 */ /* 0x000fe200000000ff */
[----:B------:R-:W1:Y:S01]  /*29e0*/  LDS.U16 R82, [R5+0x6000] ;  /* 0x0060000005527984 */ /* 0x000e620000000400 */
[----:B------:R-:W-:Y:S02]  /*29f0*/  FSEL R56, RZ, 1, P2 ;  /* 0x3f800000ff387808 */ /* 0x000fe40001000000 */
[----:B------:R-:W-:Y:S02]  /*2a00*/  SEL R116, RZ, 0x10, P0 ;  /* 0x00000010ff747807 */ /* 0x000fe40000000000 */
[----:B------:R-:W-:Y:S01]  /*2a10*/  SEL R194, RZ, 0x8, P5 ;  /* 0x00000008ffc27807 */ /* 0x000fe20002800000 */
[----:B------:R-:W-:Y:S01]  /*2a20*/  FFMA.FTZ R29, R56, R60, R29 ;  /* 0x0000003c381d7223 */ /* 0x000fe2000001001d */
[----:B------:R-:W-:Y:S01]  /*2a30*/  ISETP.NE.AND P0, PT, R80, RZ, PT ;  /* 0x000000ff5000720c */ /* 0x000fe20003f05270 */
[----:B------:R-:W-:Y:S01]  /*2a40*/  HADD2.F32 R60, -RZ, R12.H0_H0 ;  /* 0x2000000cff3c7230 */ /* 0x000fe20000004100 */
[----:B------:R-:W-:Y:S01]  /*2a50*/  ISETP.NE.AND P5, PT, R72, RZ, PT ;  /* 0x000000ff4800720c */ /* 0x000fe20003fa5270 */
[----:B------:R-:W3:Y:S01]  /*2a60*/  LDS.U16 R80, [R5+0x6200] ;  /* 0x0062000005507984 */ /* 0x000ee20000000400 */
[----:B------:R-:W-:-:S02]  /*2a70*/  LOP3.LUT R72, R252, R9, RZ, 0x30, !PT ;  /* 0x00000009fc487212 */ /* 0x000fc400078e30ff */
[----:B------:R-:W-:Y:S02]  /*2a80*/  FSEL R56, RZ, 1, P4 ;  /* 0x3f800000ff387808 */ /* 0x000fe40002000000 */
[----:B------:R-:W-:Y:S02]  /*2a90*/  PRMT R97, R72, 0x9910, RZ ;  /* 0x0000991048617816 */ /* 0x000fe400000000ff */
[----:B------:R-:W-:Y:S01]  /*2aa0*/  FSEL R72, RZ, 1, P5 ;  /* 0x3f800000ff487808 */ /* 0x000fe20002800000 */
[----:B------:R-:W-:Y:S01]  /*2ab0*/  FFMA.FTZ R29, R56, R60, R29 ;  /* 0x0000003c381d7223 */ /* 0x000fe2000001001d */
[----:B------:R-:W-:Y:S01]  /*2ac0*/  HADD2.F32 R56, -RZ, R10.H0_H0 ;  /* 0x2000000aff387230 */ /* 0x000fe20000004100 */
[----:B------:R-:W-:Y:S01]  /*2ad0*/  SEL R102, RZ, 0x40, P6 ;  /* 0x00000040ff667807 */ /* 0x000fe20003000000 */
[----:B------:R-:W-:Y:S02]  /*2ae0*/  IMAD.MOV.U32 R60, RZ, RZ, R97 ;  /* 0x000000ffff3c7224 */ /* 0x000fe400078e0061 */
[----:B------:R-:W-:Y:S01]  /*2af0*/  FFMA.FTZ R72, R72, R96, R29 ;  /* 0x0000006048487223 */ /* 0x000fe2000001001d */
[----:B------:R-:W-:-:S02]  /*2b00*/  LOP3.LUT R96, R252, R8, RZ, 0x30, !PT ;  /* 0x00000008fc607212 */ /* 0x000fc400078e30ff */
[----:B------:R-:W-:Y:S02]  /*2b10*/  FSEL R97, RZ, 1, P0 ;  /* 0x3f800000ff617808 */ /* 0x000fe40000000000 */
[----:B------:R-:W-:Y:S02]  /*2b20*/  SEL R29, RZ, 0x20, P1 ;  /* 0x00000020ff1d7807 */ /* 0x000fe40000800000 */
[----:B------:R-:W-:Y:S01]  /*2b30*/  ISETP.NE.AND P1, PT, R60, RZ, PT ;  /* 0x000000ff3c00720c */ /* 0x000fe20003f25270 */
[----:B------:R-:W-:Y:S01]  /*2b40*/  FFMA.FTZ R56, R97, R56, R72 ;  /* 0x0000003861387223 */ /* 0x000fe20000010048 */
[----:B------:R-:W-:Y:S01]  /*2b50*/  PRMT R106, R96, 0x9910, RZ ;  /* 0x00009910606a7816 */ /* 0x000fe200000000ff */
[----:B------:R-:W-:Y:S01]  /*2b60*/  HADD2.F32 R60, -RZ, R9.H0_H0 ;  /* 0x20000009ff3c7230 */ /* 0x000fe20000004100 */
[----:B------:R-:W4:Y:S01]  /*2b70*/  LDS.U16 R96, [R5+0x6600] ;  /* 0x0066000005607984 */ /* 0x000f220000000400 */
[----:B------:R-:W-:Y:S02]  /*2b80*/  FSEL R97, RZ, 1, P1 ;  /* 0x3f800000ff617808 */ /* 0x000fe40000800000 */
[----:B------:R-:W-:-:S02]  /*2b90*/  ISETP.NE.AND P6, PT, R106, RZ, PT ;  /* 0x000000ff6a00720c */ /* 0x000fc40003fc5270 */
[C---:B------:R-:W-:Y:S01]  /*2ba0*/  LOP3.LUT R72, R252.reuse, R7, RZ, 0x30, !PT ;  /* 0x00000007fc487212 */ /* 0x040fe200078e30ff */
[----:B------:R-:W-:Y:S01]  /*2bb0*/  FFMA.FTZ R56, R97, R60, R56 ;  /* 0x0000003c61387223 */ /* 0x000fe20000010038 */
[----:B------:R-:W-:Y:S01]  /*2bc0*/  HADD2.F32 R60, -RZ, R8.H0_H0 ;  /* 0x20000008ff3c7230 */ /* 0x000fe20000004100 */
[----:B------:R-:W-:Y:S02]  /*2bd0*/  FSEL R97, RZ, 1, P6 ;  /* 0x3f800000ff617808 */ /* 0x000fe40003000000 */
[----:B------:R-:W-:Y:S02]  /*2be0*/  LOP3.LUT R100, R252, R6, RZ, 0x30, !PT ;  /* 0x00000006fc647212 */ /* 0x000fe400078e30ff */
[----:B------:R-:W-:Y:S01]  /*2bf0*/  PRMT R72, R72, 0x9910, RZ ;  /* 0x0000991048487816 */ /* 0x000fe200000000ff */
[----:B------:R-:W-:Y:S01]  /*2c00*/  FFMA.FTZ R60, R97, R60, R56 ;  /* 0x0000003c613c7223 */ /* 0x000fe20000010038 */
[----:B------:R-:W-:Y:S01]  /*2c10*/  PRMT R110, R100, 0x9910, RZ ;  /* 0x00009910646e7816 */ /* 0x000fe200000000ff */
[----:B------:R-:W0:Y:S01]  /*2c20*/  LDS.U16 R97, [R5+0x6a00] ;  /* 0x006a000005617984 */ /* 0x000e220000000400 */
[----:B------:R-:W-:-:S02]  /*2c30*/  SEL R100, RZ, 0x80, P3 ;  /* 0x00000080ff647807 */ /* 0x000fc40001800000 */
[----:B------:R-:W-:Y:S01]  /*2c40*/  ISETP.NE.AND P3, PT, R72, RZ, PT ;  /* 0x000000ff4800720c */ /* 0x000fe20003f65270 */
[----:B------:R-:W2:Y:S01]  /*2c50*/  LDS.U16 R56, [R5+0x6800] ;  /* 0x0068000005387984 */ /* 0x000ea20000000400 */
[----:B-1----:R-:W-:Y:S02]  /*2c60*/  LOP3.LUT R114, R252, R82, RZ, 0x30, !PT ;  /* 0x00000052fc727212 */ /* 0x002fe400078e30ff */
[----:B------:R-:W-:Y:S02]  /*2c70*/  SEL R106, RZ, 0x100, P2 ;  /* 0x00000100ff6a7807 */ /* 0x000fe40001000000 */
[----:B------:R-:W-:Y:S01]  /*2c80*/  ISETP.NE.AND P2, PT, R110, RZ, PT ;  /* 0x000000ff6e00720c */ /* 0x000fe20003f45270 */
[----:B------:R-:W-:Y:S01]  /*2c90*/  HADD2.F32 R110, -RZ, R7.H0_H0 ;  /* 0x20000007ff6e7230 */ /* 0x000fe20000004100 */
[----:B------:R-:W-:Y:S02]  /*2ca0*/  FSEL R72, RZ, 1, P3 ;  /* 0x3f800000ff487808 */ /* 0x000fe40001800000 */
[----:B---3--:R-:W-:-:S02]  /*2cb0*/  LOP3.LUT R120, R252, R80, RZ, 0x30, !PT ;  /* 0x00000050fc787212 */ /* 0x008fc400078e30ff */
[----:B------:R-:W-:Y:S01]  /*2cc0*/  PRMT R126, R114, 0x9910, RZ ;  /* 0x00009910727e7816 */ /* 0x000fe200000000ff */
[----:B------:R-:W-:Y:S01]  /*2cd0*/  FFMA.FTZ R60, R72, R110, R60 ;  /* 0x0000006e483c7223 */ /* 0x000fe2000001003c */
[----:B------:R-:W-:Y:S02]  /*2ce0*/  FSEL R114, RZ, 1, P2 ;  /* 0x3f800000ff727808 */ /* 0x000fe40001000000 */
[----:B------:R-:W-:Y:S01]  /*2cf0*/  PRMT R120, R120, 0x9910, RZ ;  /* 0x0000991078787816 */ /* 0x000fe200000000ff */
[----:B------:R-:W-:Y:S01]  /*2d00*/  IMAD.MOV.U32 R72, RZ, RZ, R126 ;  /* 0x000000ffff487224 */ /* 0x000fe200078e007e */
[----:B------:R-:W-:Y:S01]  /*2d10*/  SEL R184, RZ, 0x200, P4 ;  /* 0x00000200ffb87807 */ /* 0x000fe20002000000 */
[----:B------:R-:W-:Y:S01]  /*2d20*/  FFMA.FTZ R114, R114, R118, R60 ;  /* 0x0000007672727223 */ /* 0x000fe2000001003c */
[----:B------:R-:W-:Y:S01]  /*2d30*/  SEL R110, RZ, 0x400, P5 ;  /* 0x00000400ff6e7807 */ /* 0x000fe20002800000 */
[----:B------:R-:W-:Y:S01]  /*2d40*/  IMAD.MOV.U32 R60, RZ, RZ, R120 ;  /* 0x000000ffff3c7224 */ /* 0x000fe200078e0078 */
[----:B------:R-:W-:Y:S01]  /*2d50*/  ISETP.NE.AND P4, PT, R72, RZ, PT ;  /* 0x000000ff4800720c */ /* 0x000fe20003f85270 */
[----:B------:R-:W-:Y:S01]  /*2d60*/  HADD2.F32 R118, -RZ, R82.H0_H0 ;  /* 0x20000052ff767230 */ /* 0x000fe20000004100 */
[----:B------:R-:W1:Y:S01]  /*2d70*/  LDS.U16 R72, [R5+0x6e00] ;  /* 0x006e000005487984 */ /* 0x000e620000000400 */
[----:B------:R-:W-:Y:S01]  /*2d80*/  LOP3.LUT R126, R252, R108, RZ, 0x30, !PT ;  /* 0x0000006cfc7e7212 */ /* 0x000fe200078e30ff */
[----:B------:R-:W-:Y:S01]  /*2d90*/  HADD2.F32 R120, -RZ, R80.H0_H0 ;  /* 0x20000050ff787230 */ /* 0x000fe20000004100 */
[----:B------:R-:W-:-:S02]  /*2da0*/  ISETP.NE.AND P5, PT, R60, RZ, PT ;  /* 0x000000ff3c00720c */ /* 0x000fc40003fa5270 */
[----:B------:R-:W3:Y:S01]  /*2db0*/  LDS.U16 R60, [R5+0x6c00] ;  /* 0x006c0000053c7984 */ /* 0x000ee20000000400 */
[----:B------:R-:W-:Y:S02]  /*2dc0*/  FSEL R82, RZ, 1, P4 ;  /* 0x3f800000ff527808 */ /* 0x000fe40002000000 */
[----:B----4-:R-:W-:Y:S02]  /*2dd0*/  LOP3.LUT R130, R252, R96, RZ, 0x30, !PT ;  /* 0x00000060fc827212 */ /* 0x010fe400078e30ff */
[----:B------:R-:W-:Y:S01]  /*2de0*/  PRMT R126, R126, 0x9910, RZ ;  /* 0x000099107e7e7816 */ /* 0x000fe200000000ff */
[----:B------:R-:W-:Y:S01]  /*2df0*/  FFMA.FTZ R82, R82, R118, R114 ;  /* 0x0000007652527223 */ /* 0x000fe20000010072 */
[----:B------:R-:W-:Y:S01]  /*2e00*/  FSEL R80, RZ, 1, P5 ;  /* 0x3f800000ff507808 */ /* 0x000fe20002800000 */
[----:B------:R-:W-:Y:S01]  /*2e10*/  HADD2.F32 R118, -RZ, R96.H0_H0 ;  /* 0x20000060ff767230 */ /* 0x000fe20000004100 */
        /* <DEDUP_REMOVED lines=8> */
[----:B0-----:R-:W-:Y:S01]  /*2ea0*/  LOP3.LUT R130, R252, R97, RZ, 0x30, !PT ;  /* 0x00000061fc827212 */ /* 0x001fe200078e30ff */
[----:B------:R-:W0:Y:S01]  /*2eb0*/  LDS.U16 R82, [R5+0x7000] ;  /* 0x0070000005527984 */ /* 0x000e220000000400 */
[----:B------:R-:W-:-:S02]  /*2ec0*/  ISETP.NE.AND P1, PT, R80, RZ, PT ;  /* 0x000000ff5000720c */ /* 0x000fc40003f25270 */
[----:B------:R-:W-:Y:S01]  /*2ed0*/  FSEL R108, RZ, 1, P0 ;  /* 0x3f800000ff6c7808 */ /* 0x000fe20000000000 */
[----:B------:R-:W4:Y:S01]  /*2ee0*/  LDS.U16 R80, [R5+0x7200] ;  /* 0x0072000005507984 */ /* 0x000f220000000400 */
[----:B------:R-:W-:Y:S02]  /*2ef0*/  FSEL R96, RZ, 1, P1 ;  /* 0x3f800000ff607808 */ /* 0x000fe40000800000 */
[----:B------:R-:W-:Y:S01]  /*2f00*/  PRMT R130, R130, 0x9910, RZ ;  /* 0x0000991082827816 */ /* 0x000fe200000000ff */
[----:B------:R-:W-:Y:S01]  /*2f10*/  FFMA.FTZ R108, R108, R114, R120 ;  /* 0x000000726c6c7223 */ /* 0x000fe20000010078 */
[----:B--2---:R-:W-:Y:S02]  /*2f20*/  LOP3.LUT R126, R252, R56, RZ, 0x30, !PT ;  /* 0x00000038fc7e7212 */ /* 0x004fe400078e30ff */
[----:B------:R-:W-:Y:S01]  /*2f30*/  SEL R114, RZ, 0x2000, P6 ;  /* 0x00002000ff727807 */ /* 0x000fe20003000000 */
[----:B------:R-:W-:Y:S01]  /*2f40*/  FFMA.FTZ R120, R96, R118, R108 ;  /* 0x0000007660787223 */ /* 0x000fe2000001006c */
[----:B------:R-:W-:Y:S01]  /*2f50*/  PRMT R126, R126, 0x9910, RZ ;  /* 0x000099107e7e7816 */ /* 0x000fe200000000ff */
[----:B------:R-:W-:Y:S01]  /*2f60*/  IMAD.MOV.U32 R96, RZ, RZ, R130 ;  /* 0x000000ffff607224 */ /* 0x000fe200078e0082 */
[----:B------:R-:W-:Y:S01]  /*2f70*/  SEL R118, RZ, 0x4000, P3 ;  /* 0x00004000ff767807 */ /* 0x000fe20001800000 */
[----:B------:R-:W-:Y:S01]  /*2f80*/  LDS.U16 R108, [R5+0x7600] ;  /* 0x00760000056c7984 */ /* 0x000fe20000000400 */
[----:B------:R-:W-:Y:S01]  /*2f90*/  ISETP.NE.AND P6, PT, R126, RZ, PT ;  /* 0x000000ff7e00720c */ /* 0x000fe20003fc5270 */
[----:B------:R-:W-:Y:S01]  /*2fa0*/  HADD2.F32 R126, -RZ, R56.H0_H0 ;  /* 0x20000038ff7e7230 */ /* 0x000fe20000004100 */
[----:B------:R-:W-:Y:S01]  /*2fb0*/  ISETP.NE.AND P3, PT, R96, RZ, PT ;  /* 0x000000ff6000720c */ /* 0x000fe20003f65270 */
[----:B------:R-:W-:Y:S01]  /*2fc0*/  HADD2.F32 R130, -RZ, R97.H0_H0 ;  /* 0x20000061ff827230 */ /* 0x000fe20000004100 */
[----:B------:R-:W2:Y:S01]  /*2fd0*/  LDS.U16 R96, [R5+0x7400] ;  /* 0x0074000005607984 */ /* 0x000ea20000000400 */
[----:B------:R-:W-:-:S02]  /*2fe0*/  FSEL R56, RZ, 1, P6 ;  /* 0x3f800000ff387808 */ /* 0x000fc40003000000 */
[----:B-1----:R-:W-:Y:S02]  /*2ff0*/  LOP3.LUT R138, R252, R72, RZ, 0x30, !PT ;  /* 0x00000048fc8a7212 */ /* 0x002fe400078e30ff */
[----:B------:R-:W-:Y:S01]  /*3000*/  FSEL R97, RZ, 1, P3 ;  /* 0x3f800000ff617808 */ /* 0x000fe20001800000 */
[----:B------:R-:W-:Y:S01]  /*3010*/  FFMA.FTZ R56, R56, R126, R120 ;  /* 0x0000007e38387223 */ /* 0x000fe20000010078 */
[----:B---3--:R-:W-:Y:S02]  /*3020*/  LOP3.LUT R134, R252, R60, RZ, 0x30, !PT ;  /* 0x0000003cfc867212 */ /* 0x008fe400078e30ff */
[----:B------:R-:W-:Y:S01]  /*3030*/  PRMT R138, R138, 0x9910, RZ ;  /* 0x000099108a8a7816 */ /* 0x000fe200000000ff */
[----:B------:R-:W-:Y:S01]  /*3040*/  FFMA.FTZ R120, R97, R130, R56 ;  /* 0x0000008261787223 */ /* 0x000fe20000010038 */
[----:B------:R-:W-:Y:S01]  /*3050*/  PRMT R134, R134, 0x9910, RZ ;  /* 0x0000991086867816 */ /* 0x000fe200000000ff */
[----:B------:R-:W-:Y:S01]  /*3060*/  LDS.U16 R97, [R5+0x7a00] ;  /* 0x007a000005617984 */ /* 0x000fe20000000400 */
[----:B------:R-:W-:Y:S01]  /*3070*/  SEL R130, RZ, 0x10000, P4 ;  /* 0x00010000ff827807 */ /* 0x000fe20002000000 */
[----:B------:R-:W-:Y:S01]  /*3080*/  IMAD.MOV.U32 R56, RZ, RZ, R138 ;  /* 0x000000ffff387224 */ /* 0x000fe200078e008a */
[----:B------:R-:W-:Y:S01]  /*3090*/  SEL R140, RZ, 0x8000, P2 ;  /* 0x00008000ff8c7807 */ /* 0x000fe20001000000 */
[----:B------:R-:W-:Y:S01]  /*30a0*/  IMAD.MOV.U32 R126, RZ, RZ, R134 ;  /* 0x000000ffff7e7224 */ /* 0x000fe200078e0086 */
[----:B------:R-:W-:Y:S01]  /*30b0*/  IADD3 R198, PT, PT, R198, R182, R148 ;  /* 0x000000b6c6c67210 */ /* 0x000fe20007ffe094 */
[----:B------:R-:W-:Y:S01]  /*30c0*/  HADD2.F32 R134, -RZ, R72.H0_H0 ;  /* 0x20000048ff867230 */ /* 0x000fe20000004100 */
[----:B------:R-:W-:-:S02]  /*30d0*/  ISETP.NE.AND P4, PT, R56, RZ, PT ;  /* 0x000000ff3800720c */ /* 0x000fc40003f85270 */
[----:B------:R-:W1:Y:S01]  /*30e0*/  LDS.U16 R56, [R5+0x7800] ;  /* 0x0078000005387984 */ /* 0x000e620000000400 */
[----:B------:R-:W-:Y:S01]  /*30f0*/  ISETP.NE.AND P2, PT, R126, RZ, PT ;  /* 0x000000ff7e00720c */ /* 0x000fe20003f45270 */
[----:B------:R-:W-:Y:S01]  /*3100*/  HADD2.F32 R126, -RZ, R60.H0_H0 ;  /* 0x2000003cff7e7230 */ /* 0x000fe20000004100 */
[C---:B0-----:R-:W-:Y:S02]  /*3110*/  LOP3.LUT R138, R252.reuse, R82, RZ, 0x30, !PT ;  /* 0x00000052fc8a7212 */ /* 0x041fe400078e30ff */
[----:B------:R-:W-:Y:S02]  /*3120*/  FSEL R60, RZ, 1, P2 ;  /* 0x3f800000ff3c7808 */ /* 0x000fe40001000000 */
[----:B----4-:R-:W-:Y:S02]  /*3130*/  LOP3.LUT R142, R252, R80, RZ, 0x30, !PT ;  /* 0x00000050fc8e7212 */ /* 0x010fe400078e30ff */
[----:B------:R-:W-:Y:S01]  /*3140*/  FSEL R72, RZ, 1, P4 ;  /* 0x3f800000ff487808 */ /* 0x000fe20002000000 */
[----:B------:R-:W-:Y:S01]  /*3150*/  FFMA.FTZ R60, R60, R126, R120 ;  /* 0x0000007e3c3c7223 */ /* 0x000fe20000010078 */
[----:B------:R-:W-:-:S02]  /*3160*/  PRMT R120, R138, 0x9910, RZ ;  /* 0x000099108a787816 */ /* 0x000fc400000000ff */
[----:B------:R-:W-:Y:S01]  /*3170*/  SEL R126, RZ, 0x20000, P5 ;  /* 0x00020000ff7e7807 */ /* 0x000fe20002800000 */
[----:B------:R-:W-:Y:S01]  /*3180*/  FFMA.FTZ R72, R72, R134, R60 ;  /* 0x0000008648487223 */ /* 0x000fe2000001003c */
[----:B------:R-:W-:Y:S01]  /*3190*/  PRMT R138, R142, 0x9910, RZ ;  /* 0x000099108e8a7816 */ /* 0x000fe200000000ff */
[----:B------:R-:W0:Y:S01]  /*31a0*/  LDS.U16 R60, [R5+0x7c00] ;  /* 0x007c0000053c7984 */ /* 0x000e220000000400 */
[----:B------:R-:W-:Y:S01]  /*31b0*/  ISETP.NE.AND P5, PT, R120, RZ, PT ;  /* 0x000000ff7800720c */ /* 0x000fe20003fa5270 */
[----:B------:R-:W-:Y:S01]  /*31c0*/  HADD2.F32 R120, -RZ, R82.H0_H0 ;  /* 0x20000052ff787230 */ /* 0x000fe20000004100 */
[----:B------:R-:W-:Y:S02]  /*31d0*/  SEL R134, RZ, 0x40000, P0 ;  /* 0x00040000ff867807 */ /* 0x000fe40000000000 */
[----:B------:R-:W-:Y:S01]  /*31e0*/  ISETP.NE.AND P0, PT, R138, RZ, PT ;  /* 0x000000ff8a00720c */ /* 0x000fe20003f05270 */
[----:B------:R-:W-:Y:S01]  /*31f0*/  HADD2.F32 R138, -RZ, R80.H0_H0 ;  /* 0x20000050ff8a7230 */ /* 0x000fe20000004100 */
[----:B------:R-:W-:-:S02]  /*3200*/  FSEL R82, RZ, 1, P5 ;  /* 0x3f800000ff527808 */ /* 0x000fc40002800000 */
[C---:B--2---:R-:W-:Y:S02]  /*3210*/  LOP3.LUT R142, R252.reuse, R96, RZ, 0x30, !PT ;  /* 0x00000060fc8e7212 */ /* 0x044fe400078e30ff */
[----:B------:R-:W-:Y:S01]  /*3220*/  LOP3.LUT R144, R252, R108, RZ, 0x30, !PT ;  /* 0x0000006cfc907212 */ /* 0x000fe200078e30ff */
[----:B------:R-:W-:Y:S01]  /*3230*/  FFMA.FTZ R72, R82, R120, R72 ;  /* 0x0000007852487223 */ /* 0x000fe20000010048 */
[----:B------:R-:W-:Y:S02]  /*3240*/  FSEL R80, RZ, 1, P0 ;  /* 0x3f800000ff507808 */ /* 0x000fe40000000000 */
[----:B------:R-:W-:Y:S02]  /*3250*/  PRMT R142, R142, 0x9910, RZ ;  /* 0x000099108e8e7816 */ /* 0x000fe400000000ff */
[----:B------:R-:W-:Y:S01]  /*3260*/  PRMT R144, R144, 0x9910, RZ ;  /* 0x0000991090907816 */ /* 0x000fe200000000ff */
[----:B------:R-:W-:Y:S01]  /*3270*/  FFMA.FTZ R82, R80, R138, R72 ;  /* 0x0000008a50527223 */ /* 0x000fe20000010048 */
[----:B------:R-:W-:Y:S01]  /*3280*/  SEL R120, RZ, 0x80000, P1 ;  /* 0x00080000ff787807 */ /* 0x000fe20000800000 */
[----:B------:R-:W-:Y:S01]  /*3290*/  IMAD.MOV.U32 R72, RZ, RZ, R142 ;  /* 0x000000ffff487224 */ /* 0x000fe200078e008e */
[----:B------:R-:W2:Y:S01]  /*32a0*/  LDS.U16 R80, [R5+0x7e00] ;  /* 0x007e000005507984 */ /* 0x000ea20000000400 */
[----:B------:R-:W-:Y:S01]  /*32b0*/  IMAD.MOV.U32 R142, RZ, RZ, R144 ;  /* 0x000000ffff8e7224 */ /* 0x000fe200078e0090 */
[----:B------:R-:W-:Y:S01]  /*32c0*/  SEL R138, RZ, 0x100000, P6 ;  /* 0x00100000ff8a7807 */ /* 0x000fe20003000000 */
[----:B------:R-:W-:Y:S01]  /*32d0*/  HADD2.F32 R144, -RZ, R108.H0_H0 ;  /* 0x2000006cff907230 */ /* 0x000fe20000004100 */
[----:B------:R-:W-:-:S02]  /*32e0*/  ISETP.NE.AND P1, PT, R72, RZ, PT ;  /* 0x000000ff4800720c */ /* 0x000fc40003f25270 */
[----:B------:R-:W3:Y:S01]  /*32f0*/  LDS.U16 R72, [R5+0x8000] ;  /* 0x0080000005487984 */ /* 0x000ee20000000400 */
[----:B------:R-:W-:Y:S01]  /*3300*/  ISETP.NE.AND P6, PT, R142, RZ, PT ;  /* 0x000000ff8e00720c */ /* 0x000fe20003fc5270 */
[----:B------:R-:W-:Y:S01]  /*3310*/  HADD2.F32 R142, -RZ, R96.H0_H0 ;  /* 0x20000060ff8e7230 */ /* 0x000fe20000004100 */
[----:B-1----:R-:W-:Y:S02]  /*3320*/  LOP3.LUT R146, R252, R56, RZ, 0x30, !PT ;  /* 0x00000038fc927212 */ /* 0x002fe400078e30ff */
[----:B------:R-:W-:Y:S02]  /*3330*/  FSEL R96, RZ, 1, P1 ;  /* 0x3f800000ff607808 */ /* 0x000fe40000800000 */
[----:B------:R-:W-:Y:S02]  /*3340*/  PRMT R146, R146, 0x9910, RZ ;  /* 0x0000991092927816 */ /* 0x000fe400000000ff */
[----:B------:R-:W-:Y:S01]  /*3350*/  FSEL R108, RZ, 1, P6 ;  /* 0x3f800000ff6c7808 */ /* 0x000fe20003000000 */
[----:B------:R-:W-:Y:S01]  /*3360*/  FFMA.FTZ R82, R96, R142, R82 ;  /* 0x0000008e60527223 */ /* 0x000fe20000010052 */
[C---:B------:R-:W-:Y:S01]  /*3370*/  LOP3.LUT R96, R252.reuse, R97, RZ, 0x30, !PT ;  /* 0x00000061fc607212 */ /* 0x040fe200078e30ff */
[----:B------:R-:W-:Y:S01]  /*3380*/  IMAD.MOV.U32 R142, RZ, RZ, R146 ;  /* 0x000000ffff8e7224 */ /* 0x000fe200078e0092 */
[----:B0-----:R-:W-:Y:S01]  /*3390*/  LOP3.LUT R146, R252, R60, RZ, 0x30, !PT ;  /* 0x0000003cfc927212 */ /* 0x001fe200078e30ff */
[----:B------:R-:W-:Y:S01]  /*33a0*/  FFMA.FTZ R82, R108, R144, R82 ;  /* 0x000000906c527223 */ /* 0x000fe20000010052 */
[----:B------:R-:W-:Y:S01]  /*33b0*/  PRMT R96, R96, 0x9910, RZ ;  /* 0x0000991060607816 */ /* 0x000fe200000000ff */
[----:B------:R-:W-:Y:S01]  /*33c0*/  HADD2.F32 R144, -RZ, R56.H0_H0 ;  /* 0x20000038ff907230 */ /* 0x000fe20000004100 */
[----:B------:R-:W-:Y:S01]  /*33d0*/  SEL R108, RZ, 0x200000, P3 ;  /* 0x00200000ff6c7807 */ /* 0x000fe20001800000 */
[----:B------:R-:W-:Y:S01]  /*33e0*/  HADD2.F32 R60, -RZ, R60.H0_H0 ;  /* 0x2000003cff3c7230 */ /* 0x000fe20000004100 */
[----:B------:R-:W-:Y:S01]  /*33f0*/  ISETP.NE.AND P3, PT, R142, RZ, PT ;  /* 0x000000ff8e00720c */ /* 0x000fe20003f65270 */
[----:B------:R-:W-:Y:S01]  /*3400*/  IMAD.MOV.U32 R56, RZ, RZ, R96 ;  /* 0x000000ffff387224 */ /* 0x000fe200078e0060 */
[----:B------:R-:W-:-:S02]  /*3410*/  SEL R96, RZ, 0x400000, P2 ;  /* 0x00400000ff607807 */ /* 0x000fc40001000000 */
[----:B------:R-:W-:Y:S02]  /*3420*/  FSEL R142, RZ, 1, P3 ;  /* 0x3f800000ff8e7808 */ /* 0x000fe40001800000 */
[----:B------:R-:W-:Y:S02]  /*3430*/  ISETP.NE.AND P2, PT, R56, RZ, PT ;  /* 0x000000ff3800720c */ /* 0x000fe40003f45270 */
[----:B------:R-:W-:Y:S01]  /*3440*/  PRMT R146, R146, 0x9910, RZ ;  /* 0x0000991092927816 */ /* 0x000fe200000000ff */
[----:B------:R-:W-:Y:S01]  /*3450*/  FFMA.FTZ R82, R142, R144, R82 ;  /* 0x000000908e527223 */ /* 0x000fe20000010052 */
[----:B------:R-:W0:Y:S01]  /*3460*/  LDS.U16 R56, [R5+0x8200] ;  /* 0x0082000005387984 */ /* 0x000e220000000400 */
[----:B------:R-:W-:Y:S01]  /*3470*/  HADD2.F32 R144, -RZ, R97.H0_H0 ;  /* 0x20000061ff907230 */ /* 0x000fe20000004100 */
[----:B------:R-:W-:Y:S02]  /*3480*/  FSEL R97, RZ, 1, P2 ;  /* 0x3f800000ff617808 */ /* 0x000fe40001000000 */
[----:B------:R-:W-:-:S02]  /*3490*/  SEL R142, RZ, 0x800000, P4 ;  /* 0x00800000ff8e7807 */ /* 0x000fc40002000000 */
[----:B------:R-:W-:Y:S01]  /*34a0*/  ISETP.NE.AND P4, PT, R146, RZ, PT ;  /* 0x000000ff9200720c */ /* 0x000fe20003f85270 */
[----:B------:R-:W-:Y:S01]  /*34b0*/  FFMA.FTZ R82, R97, R144, R82 ;  /* 0x0000009061527223 */ /* 0x000fe20000010052 */
[----:B--2---:R-:W-:Y:S02]  /*34c0*/  LOP3.LUT R144, R252, R80, RZ, 0x30, !PT ;  /* 0x00000050fc907212 */ /* 0x004fe400078e30ff */
[----:B------:R-:W-:Y:S02]  /*34d0*/  FSEL R97, RZ, 1, P4 ;  /* 0x3f800000ff617808 */ /* 0x000fe40002000000 */
[----:B------:R-:W-:Y:S02]  /*34e0*/  PRMT R144, R144, 0x9910, RZ ;  /* 0x0000991090907816 */ /* 0x000fe400000000ff */
[----:B------:R-:W-:Y:S01]  /*34f0*/  SEL R146, RZ, 0x2000000, P0 ;  /* 0x02000000ff927807 */ /* 0x000fe20000000000 */
[----:B------:R-:W-:Y:S01]  /*3500*/  FFMA.FTZ R82, R97, R60, R82 ;  /* 0x0000003c61527223 */ /* 0x000fe20000010052 */
[----:B---3--:R-:W-:Y:S01]  /*3510*/  LOP3.LUT R97, R252, R72, RZ, 0x30, !PT ;  /* 0x00000048fc617212 */ /* 0x008fe200078e30ff */
[----:B------:R-:W1:Y:S01]  /*3520*/  LDS.U16 R60, [R5+0x8400] ;  /* 0x00840000053c7984 */ /* 0x000e620000000400 */
[----:B------:R-:W-:-:S02]  /*3530*/  SEL R150, RZ, 0x4000000, P1 ;  /* 0x04000000ff967807 */ /* 0x000fc40000800000 */
[----:B------:R-:W-:Y:S02]  /*3540*/  PRMT R160, R97, 0x9910, RZ ;  /* 0x0000991061a07816 */ /* 0x000fe400000000ff */
[----:B------:R-:W-:Y:S02]  /*3550*/  SEL R97, RZ, 0x1000000, P5 ;  /* 0x01000000ff617807 */ /* 0x000fe40002800000 */
[----:B------:R-:W-:Y:S01]  /*3560*/  ISETP.NE.AND P5, PT, R144, RZ, PT ;  /* 0x000000ff9000720c */ /* 0x000fe20003fa5270 */
[----:B------:R-:W-:Y:S01]  /*3570*/  HADD2.F32 R144, -RZ, R80.H0_H0 ;  /* 0x20000050ff907230 */ /* 0x000fe20000004100 */
[----:B------:R-:W-:Y:S02]  /*3580*/  ISETP.NE.AND P0, PT, R160, RZ, PT ;  /* 0x000000ffa000720c */ /* 0x000fe40003f05270 */
[----:B------:R-:W-:Y:S02]  /*3590*/  FSEL R80, RZ, 1, P5 ;  /* 0x3f800000ff507808 */ /* 0x000fe40002800000 */
[----:B------:R-:W-:-:S02]  /*35a0*/  IADD3 R196, PT, PT, R196, R186, R132 ;  /* 0x000000bac4c47210 */ /* 0x000fc40007ffe084 */
[----:B------:R-:W-:Y:S01]  /*35b0*/  IADD3 R198, PT, PT, R124, R198, R190 ;  /* 0x000000c67cc67210 */ /* 0x000fe20007ffe0be */
[----:B------:R-:W-:Y:S01]  /*35c0*/  FFMA.FTZ R80, R80, R144, R82 ;  /* 0x0000009050507223 */ /* 0x000fe20000010052 */
[----:B------:R-:W-:Y:S01]  /*35d0*/  HADD2.F32 R82, -RZ, R72.H0_H0 ;  /* 0x20000048ff527230 */ /* 0x000fe20000004100 */
[----:B------:R-:W-:Y:S02]  /*35e0*/  FSEL R72, RZ, 1, P0 ;  /* 0x3f800000ff487808 */ /* 0x000fe40000000000 */
[----:B------:R-:W-:Y:S01]  /*35f0*/  IADD3 R196, PT, PT, R116, R196, R194 ;  /* 0x000000c474c47210 */ /* 0x000fe20007ffe0c2 */
[----:B------:R-:W-:Y:S02]  /*3600*/  IMAD.IADD R198, R104, 0x1, R198 ;  /* 0x0000000168c67824 */ /* 0x000fe400078e02c6 */
[----:B------:R-:W-:Y:S01]  /*3610*/  FFMA.FTZ R80, R72, R82, R80 ;  /* 0x0000005248507223 */ /* 0x000fe20000010050 */
[----:B0-----:R-:W-:Y:S01]  /*3620*/  LOP3.LUT R144, R252, R56, RZ, 0x30, !PT ;  /* 0x00000038fc907212 */ /* 0x001fe200078e30ff */
[----:B------:R-:W0:Y:S01]  /*3630*/  LDS.U16 R72, [R5+0x8600] ;  /* 0x0086000005487984 */ /* 0x000e220000000400 */
[----:B------:R-:W-:Y:S01]  /*3640*/  HADD2.F32 R82, -RZ, R56.H0_H0 ;  /* 0x20000038ff527230 */ /* 0x000fe20000004100 */
[----:B------:R-:W-:-:S02]  /*3650*/  IADD3 R34, PT, PT, R198, R34, R28 ;  /* 0x00000022c6227210 */ /* 0x000fc40007ffe01c */
[----:B------:R-:W-:Y:S02]  /*3660*/  PRMT R162, R144, 0x9910, RZ ;  /* 0x0000991090a27816 */ /* 0x000fe400000000ff */
[----:B------:R-:W2:Y:S01]  /*3670*/  LDS.U16 R144, [R5+0x8800] ;  /* 0x0088000005907984 */ /* 0x000ea20000000400 */
[----:B------:R-:W-:Y:S02]  /*3680*/  IADD3 R38, PT, PT, R34, R38, R52 ;  /* 0x0000002622267210 */ /* 0x000fe40007ffe034 */
[----:B------:R-:W-:Y:S02]  /*3690*/  ISETP.NE.AND P1, PT, R162, RZ, PT ;  /* 0x000000ffa200720c */ /* 0x000fe40003f25270 */
[----:B------:R-:W-:Y:S02]  /*36a0*/  IADD3 R42, PT, PT, R38, R42, R180 ;  /* 0x0000002a262a7210 */ /* 0x000fe40007ffe0b4 */
[----:B------:R-:W-:Y:S02]  /*36b0*/  FSEL R56, RZ, 1, P1 ;  /* 0x3f800000ff387808 */ /* 0x000fe40000800000 */
[----:B------:R-:W-:-:S03]  /*36c0*/  IADD3 R46, PT, PT, R42, R46, R158 ;  /* 0x0000002e2a2e7210 */ /* 0x000fc60007ffe09e */
[----:B------:R-:W-:Y:S01]  /*36d0*/  FFMA.FTZ R56, R56, R82, R80 ;  /* 0x0000005238387223 */ /* 0x000fe20000010050 */
[----:B-1----:R-:W-:Y:S01]  /*36e0*/  LOP3.LUT R80, R252, R60, RZ, 0x30, !PT ;  /* 0x0000003cfc507212 */ /* 0x002fe200078e30ff */
[----:B------:R-:W-:Y:S01]  /*36f0*/  HADD2.F32 R82, -RZ, R60.H0_H0 ;  /* 0x2000003cff527230 */ /* 0x000fe20000004100 */
[----:B------:R-:W-:Y:S02]  /*3700*/  IADD3 R50, PT, PT, R46, R50, R152 ;  /* 0x000000322e327210 */ /* 0x000fe40007ffe098 */
[----:B------:R-:W-:Y:S02]  /*3710*/  PRMT R164, R80, 0x9910, RZ ;  /* 0x0000991050a47816 */ /* 0x000fe400000000ff */
[----:B------:R-:W-:Y:S02]  /*3720*/  SEL R80, RZ, 0x8000000, P6 ;  /* 0x08000000ff507807 */ /* 0x000fe40003000000 */
[----:B------:R-:W-:Y:S02]  /*3730*/  ISETP.NE.AND P6, PT, R164, RZ, PT ;  /* 0x000000ffa400720c */ /* 0x000fe40003fc5270 */
[----:B------:R-:W-:-:S02]  /*3740*/  IADD3 R54, PT, PT, R50, R54, R136 ;  /* 0x0000003632367210 */ /* 0x000fc40007ffe088 */
[----:B------:R-:W-:Y:S02]  /*3750*/  FSEL R60, RZ, 1, P6 ;  /* 0x3f800000ff3c7808 */ /* 0x000fe40003000000 */
[----:B------:R-:W-:Y:S02]  /*3760*/  SEL R192, RZ, 0x4, P6 ;  /* 0x00000004ffc07807 */ /* 0x000fe40003000000 */
[----:B------:R-:W-:Y:S01]  /*3770*/  IADD3 R58, PT, PT, R54, R128, R58 ;  /* 0x00000080363a7210 */ /* 0x000fe20007ffe03a */
[----:B------:R-:W-:Y:S01]  /*3780*/  FFMA.FTZ R154, R60, R82, R56 ;  /* 0x000000523c9a7223 */ /* 0x000fe20000010038 */
[----:B------:R-:W-:Y:S01]  /*3790*/  SEL R60, RZ, 0x10000000, P3 ;  /* 0x10000000ff3c7807 */ /* 0x000fe20001800000 */
[----:B------:R-:W1:Y:S01]  /*37a0*/  LDS.U16 R82, [R5+0x8a00] ;  /* 0x008a000005527984 */ /* 0x000e620000000400 */
[----:B------:R-:W-:Y:S01]  /*37b0*/  IADD3 R62, PT, PT, R58, R62, R122 ;  /* 0x0000003e3a3e7210 */ /* 0x000fe20007ffe07a */
[----:B0-----:R-:W-:Y:S01]  /*37c0*/  HADD2.F32 R168, -RZ, R72.H0_H0 ;  /* 0x20000048ffa87230 */ /* 0x001fe20000004100 */
[----:B------:R-:W-:-:S02]  /*37d0*/  LOP3.LUT R56, R252, R72, RZ, 0x30, !PT ;  /* 0x00000048fc387212 */ /* 0x000fc400078e30ff */
[----:B------:R-:W-:Y:S02]  /*37e0*/  IADD3 R66, PT, PT, R62, R66, R112 ;  /* 0x000000423e427210 */ /* 0x000fe40007ffe070 */
[----:B------:R-:W-:Y:S01]  /*37f0*/  PRMT R166, R56, 0x9910, RZ ;  /* 0x0000991038a67816 */ /* 0x000fe200000000ff */
[----:B--2---:R-:W-:Y:S01]  /*3800*/  HADD2.F32 R170, -RZ, R144.H0_H0 ;  /* 0x20000090ffaa7230 */ /* 0x004fe20000004100 */
[----:B------:R-:W0:Y:S01]  /*3810*/  LDS.U16 R56, [R5+0x8c00] ;  /* 0x008c000005387984 */ /* 0x000e220000000400 */
[----:B------:R-:W-:Y:S02]  /*3820*/  IADD3 R70, PT, PT, R66, R98, R70 ;  /* 0x0000006242467210 */ /* 0x000fe40007ffe046 */
[----:B------:R-:W-:Y:S02]  /*3830*/  ISETP.NE.AND P3, PT, R166, RZ, PT ;  /* 0x000000ffa600720c */ /* 0x000fe40003f65270 */
[----:B------:R-:W-:Y:S02]  /*3840*/  IADD3 R74, PT, PT, R70, R74, R99 ;  /* 0x0000004a464a7210 */ /* 0x000fe40007ffe063 */
[----:B------:R-:W-:-:S05]  /*3850*/  FSEL R72, RZ, 1, P3 ;  /* 0x3f800000ff487808 */ /* 0x000fca0001800000 */
[----:B------:R-:W-:Y:S01]  /*3860*/  FFMA.FTZ R72, R72, R168, R154 ;  /* 0x000000a848487223 */ /* 0x000fe2000001009a */
[----:B------:R-:W-:-:S04]  /*3870*/  LOP3.LUT R154, R252, R144, RZ, 0x30, !PT ;  /* 0x00000090fc9a7212 */ /* 0x000fc800078e30ff */
[----:B------:R-:W-:Y:S02]  /*3880*/  PRMT R168, R154, 0x9910, RZ ;  /* 0x000099109aa87816 */ /* 0x000fe400000000ff */
[----:B------:R-:W-:Y:S02]  /*3890*/  SEL R154, RZ, 0x20000000, P2 ;  /* 0x20000000ff9a7807 */ /* 0x000fe40001000000 */
[----:B------:R-:W-:-:S04]  /*38a0*/  ISETP.NE.AND P2, PT, R168, RZ, PT ;  /* 0x000000ffa800720c */ /* 0x000fc80003f45270 */
[----:B------:R-:W-:-:S05]  /*38b0*/  FSEL R144, RZ, 1, P2 ;  /* 0x3f800000ff907808 */ /* 0x000fca0001000000 */
[----:B------:R-:W-:Y:S01]  /*38c0*/  FFMA.FTZ R178, R144, R170, R72 ;  /* 0x000000aa90b27223 */ /* 0x000fe20000010048 */
[----:B-1----:R-:W-:Y:S01]  /*38d0*/  HADD2.F32 R188, -RZ, R82.H0_H0 ;  /* 0x20000052ffbc7230 */ /* 0x002fe20000004100 */
[----:B0-----:R-:W-:-:S04]  /*38e0*/  LOP3.LUT R72, R252, R56, RZ, 0x30, !PT ;  /* 0x00000038fc487212 */ /* 0x001fc800078e30ff */
[----:B------:R-:W-:Y:S02]  /*38f0*/  PRMT R144, R72, 0x9910, RZ ;  /* 0x0000991048907816 */ /* 0x000fe400000000ff */
[----:B------:R-:W-:-:S04]  /*3900*/  LOP3.LUT R72, R252, R82, RZ, 0x30, !PT ;  /* 0x00000052fc487212 */ /* 0x000fc800078e30ff */
[----:B------:R-:W-:Y:S02]  /*3910*/  PRMT R170, R72, 0x9910, RZ ;  /* 0x0000991048aa7816 */ /* 0x000fe400000000ff */
[----:B------:R-:W-:Y:S02]  /*3920*/  SEL R72, RZ, 0x1, P0 ;  /* 0x00000001ff487807 */ /* 0x000fe40000000000 */
[----:B------:R-:W-:Y:S02]  /*3930*/  ISETP.NE.AND P0, PT, R144, RZ, PT ;  /* 0x000000ff9000720c */ /* 0x000fe40003f05270 */
[----:B------:R-:W-:Y:S02]  /*3940*/  SEL R144, RZ, 0x2, P1 ;  /* 0x00000002ff907807 */ /* 0x000fe40000800000 */
[----:B------:R-:W-:Y:S02]  /*3950*/  ISETP.NE.AND P1, PT, R170, RZ, PT ;  /* 0x000000ffaa00720c */ /* 0x000fe40003f25270 */
[----:B------:R-:W-:-:S02]  /*3960*/  IADD3 R192, PT, PT, R192, R144, R72 ;  /* 0x00000090c0c07210 */ /* 0x000fc40007ffe048 */
[----:B------:R-:W-:-:S05]  /*3970*/  FSEL R82, RZ, 1, P1 ;  /* 0x3f800000ff527808 */ /* 0x000fca0000800000 */
[----:B------:R-:W-:Y:S01]  /*3980*/  FFMA.FTZ R82, R82, R188, R178 ;  /* 0x000000bc52527223 */ /* 0x000fe200000100b2 */
[----:B------:R-:W-:Y:S01]  /*3990*/  HADD2.F32 R178, -RZ, R56.H0_H0 ;  /* 0x20000038ffb27230 */ /* 0x000fe20000004100 */
[----:B------:R-:W-:-:S05]  /*39a0*/  FSEL R56, RZ, 1, P0 ;  /* 0x3f800000ff387808 */ /* 0x000fca0000000000 */
[----:B------:R-:W-:Y:S01]  /*39b0*/  FFMA.FTZ R82, R56, R178, R82 ;  /* 0x000000b238527223 */ /* 0x000fe20000010052 */
[----:B------:R-:W-:-:S04]  /*39c0*/  LOP3.LUT R56, R252, R174, RZ, 0x30, !PT ;  /* 0x000000aefc387212 */ /* 0x000fc800078e30ff */
[----:B------:R-:W-:Y:S02]  /*39d0*/  PRMT R178, R56, 0x9910, RZ ;  /* 0x0000991038b27816 */ /* 0x000fe400000000ff */
[----:B------:R-:W-:Y:S01]  /*39e0*/  LOP3.LUT R56, R252, R176, RZ, 0x30, !PT ;  /* 0x000000b0fc387212 */ /* 0x000fe200078e30ff */
        /* <DEDUP_REMOVED lines=9> */
[----:B------:R-:W-:-:S05]  /*3a80*/  FSEL R82, RZ, 1, P3 ;  /* 0x3f800000ff527808 */ /* 0x000fca0001800000 */
[----:B------:R-:W-:Y:S01]  /*3a90*/  FFMA.FTZ R174, R82, R176, R174 ;  /* 0x000000b052ae7223 */ /* 0x000fe200000100ae */
[----:B------:R-:W-:Y:S01]  /*3aa0*/  LOP3.LUT R82, R252, R202, RZ, 0x30, !PT ;  /* 0x000000cafc527212 */ /* 0x000fe200078e30ff */
[----:B------:R-:W0:Y:S03]  /*3ab0*/  LDS.U16 R176, [R5+0x9600] ;  /* 0x0096000005b07984 */ /* 0x000e260000000400 */
[----:B------:R-:W-:Y:S02]  /*3ac0*/  PRMT R178, R82, 0x9910, RZ ;  /* 0x0000991052b27816 */ /* 0x000fe400000000ff */
[----:B------:R-:W-:Y:S01]  /*3ad0*/  LOP3.LUT R82, R252, R200, RZ, 0x30, !PT ;  /* 0x000000c8fc527212 */ /* 0x000fe200078e30ff */
[----:B------:R-:W-:-:S03]  /*3ae0*/  HADD2.F32 R200, -RZ, R200.H0_H0 ;  /* 0x200000c8ffc87230 */ /* 0x000fc60000004100 */
[----:B------:R-:W-:Y:S02]  /*3af0*/  PRMT R188, R82, 0x9910, RZ ;  /* 0x0000991052bc7816 */ /* 0x000fe400000000ff */
[----:B------:R-:W-:Y:S02]  /*3b00*/  SEL R82, RZ, 0x10, P2 ;  /* 0x00000010ff527807 */ /* 0x000fe40001000000 */
[----:B------:R-:W-:Y:S01]  /*3b10*/  ISETP.NE.AND P2, PT, R178, RZ, PT ;  /* 0x000000ffb200720c */ /* 0x000fe20003f45270 */
[----:B------:R-:W-:Y:S01]  /*3b20*/  IMAD.MOV.U32 R178, RZ, RZ, R188 ;  /* 0x000000ffffb27224 */ /* 0x000fe200078e00bc */
[----:B------:R-:W-:Y:S02]  /*3b30*/  SEL R188, RZ, 0x20, P1 ;  /* 0x00000020ffbc7807 */ /* 0x000fe40000800000 */
[----:B------:R-:W-:Y:S02]  /*3b40*/  FSEL R202, RZ, 1, P2 ;  /* 0x3f800000ffca7808 */ /* 0x000fe40001000000 */
[----:B------:R-:W-:-:S02]  /*3b50*/  ISETP.NE.AND P1, PT, R178, RZ, PT ;  /* 0x000000ffb200720c */ /* 0x000fc40003f25270 */
[----:B------:R-:W1:Y:S01]  /*3b60*/  LDS.U16 R178, [R5+0x9800] ;  /* 0x0098000005b27984 */ /* 0x000e620000000400 */
[----:B------:R-:W-:Y:S01]  /*3b70*/  FFMA.FTZ R202, R202, R204, R174 ;  /* 0x000000cccaca7223 */ /* 0x000fe200000100ae */
[----:B------:R-:W-:Y:S02]  /*3b80*/  FSEL R174, RZ, 1, P1 ;  /* 0x3f800000ffae7808 */ /* 0x000fe40000800000 */
[----:B------:R-:W-:-:S03]  /*3b90*/  IADD3 R192, PT, PT, R82, R192, R56 ;  /* 0x000000c052c07210 */ /* 0x000fc60007ffe038 */
[----:B------:R-:W-:Y:S02]  /*3ba0*/  FFMA.FTZ R202, R174, R200, R202 ;  /* 0x000000c8aeca7223 */ /* 0x000fe400000100ca */
[----:B------:R-:W2:Y:S01]  /*3bb0*/  LDS.U16 R200, [R5+0x9a00] ;  /* 0x009a000005c87984 */ /* 0x000ea20000000400 */
[----:B------:R-:W-:Y:S01]  /*3bc0*/  IMAD.IADD R188, R188, 0x1, R192 ;  /* 0x00000001bcbc7824 */ /* 0x000fe200078e02c0 */
[----:B0-----:R-:W-:-:S04]  /*3bd0*/  LOP3.LUT R174, R252, R176, RZ, 0x30, !PT ;  /* 0x000000b0fcae7212 */ /* 0x001fc800078e30ff */
[----:B------:R-:W-:Y:S02]  /*3be0*/  PRMT R204, R174, 0x9910, RZ ;  /* 0x00009910aecc7816 */ /* 0x000fe400000000ff */
[----:B------:R-:W-:Y:S02]  /*3bf0*/  SEL R174, RZ, 0x40, P0 ;  /* 0x00000040ffae7807 */ /* 0x000fe40000000000 */
[----:B------:R-:W-:Y:S01]  /*3c00*/  ISETP.NE.AND P0, PT, R204, RZ, PT ;  /* 0x000000ffcc00720c */ /* 0x000fe20003f05270 */
[----:B------:R-:W-:-:S03]  /*3c10*/  HADD2.F32 R204, -RZ, R176.H0_H0 ;  /* 0x200000b0ffcc7230 */ /* 0x000fc60000004100 */
        /* <DEDUP_REMOVED lines=9> */
[----:B------:R-:W-:Y:S01]  /*3cb0*/  FFMA.FTZ R202, R178, R204, R202 ;  /* 0x000000ccb2ca7223 */ /* 0x000fe200000100ca */
[----:B--2---:R-:W-:-:S04]  /*3cc0*/  LOP3.LUT R178, R252, R200, RZ, 0x30, !PT ;  /* 0x000000c8fcb27212 */ /* 0x004fc800078e30ff */
        /* <DEDUP_REMOVED lines=12> */
[----:B------:R-:W-:Y:S02]  /*3d90*/  ISETP.NE.AND P2, PT, R182, RZ, PT ;  /* 0x000000ffb600720c */ /* 0x000fe40003f45270 */
[----:B------:R-:W-:Y:S02]  /*3da0*/  IADD3 R178, PT, PT, R174, R178, R148 ;  /* 0x000000b2aeb27210 */ /* 0x000fe40007ffe094 */
[----:B------:R-:W-:-:S05]  /*3db0*/  FSEL R182, RZ, 1, P2 ;  /* 0x3f800000ffb67808 */ /* 0x000fca0001000000 */
[----:B------:R-:W-:Y:S01]  /*3dc0*/  FFMA.FTZ R202, R182, R204, R202 ;  /* 0x000000ccb6ca7223 */ /* 0x000fe200000100ca */
[----:B-1----:R-:W-:-:S04]  /*3dd0*/  LOP3.LUT R182, R252, R200, RZ, 0x30, !PT ;  /* 0x000000c8fcb67212 */ /* 0x002fc800078e30ff */
        /* <DEDUP_REMOVED lines=59> */
[----:B------:R-:W0:Y:S02]  /*4190*/  LDS.U16 R202, [R5+0xac00] ;  /* 0x00ac000005ca7984 */ /* 0x000e240000000400 */
[----:B0-----:R-:W-:-:S04]  /*41a0*/  LOP3.LUT R204, R252, R202, RZ, 0x30, !PT ;  /* 0x000000cafccc7212 */ /* 0x001fc800078e30ff */
[----:B------:R-:W-:-:S04]  /*41b0*/  PRMT R204, R204, 0x9910, RZ ;  /* 0x00009910cccc7816 */ /* 0x000fc800000000ff */
        /* <DEDUP_REMOVED lines=23> */
[----:B------:R-:W-:Y:S01]  /*4330*/  PRMT R206, R200, 0x9910, RZ ;  /* 0x00009910c8ce7816 */ /* 0x000fe200000000ff */
[----:B------:R-:W-:Y:S01]  /*4340*/  IMAD.IADD R200, R29, 0x1, R196 ;  /* 0x000000011dc87824 */ /* 0x000fe200078e02c4 */
[----:B------:R-:W-:Y:S01]  /*4350*/  SEL R29, RZ, 0x100000, P1 ;  /* 0x00100000ff1d7807 */ /* 0x000fe20000800000 */
[----:B------:R-:W-:Y:S01]  /*4360*/  HADD2.F32 R196, -RZ, R204.H0_H0 ;  /* 0x200000ccffc47230 */ /* 0x000fe20000004100 */
[----:B------:R-:W-:Y:S02]  /*4370*/  ISETP.NE.AND P1, PT, R206, RZ, PT ;  /* 0x000000ffce00720c */ /* 0x000fe40003f25270 */
[----:B------:R-:W0:Y:S01]  /*4380*/  LDS.U16 R206, [R5+0xb400] ;  /* 0x00b4000005ce7984 */ /* 0x000e220000000400 */
[----:B------:R-:W-:Y:S02]  /*4390*/  IADD3 R102, PT, PT, R200, R102, R100 ;  /* 0x00000066c8667210 */ /* 0x000fe40007ffe064 */
[----:B------:R-:W-:Y:S02]  /*43a0*/  FSEL R204, RZ, 1, P1 ;  /* 0x3f800000ffcc7808 */ /* 0x000fe40000800000 */
[----:B------:R-:W-:-:S02]  /*43b0*/  SEL R210, RZ, 0x2000000, P1 ;  /* 0x02000000ffd27807 */ /* 0x000fc40000800000 */
[----:B------:R-:W-:Y:S01]  /*43c0*/  IADD3 R106, PT, PT, R102, R106, R184 ;  /* 0x0000006a666a7210 */ /* 0x000fe20007ffe0b8 */
[----:B------:R-:W-:Y:S01]  /*43d0*/  FFMA.FTZ R204, R204, R196, R202 ;  /* 0x000000c4cccc7223 */ /* 0x000fe200000100ca */
[----:B------:R-:W-:Y:S01]  /*43e0*/  SEL R202, RZ, 0x200000, P0 ;  /* 0x00200000ffca7807 */ /* 0x000fe20000000000 */
[----:B------:R-:W1:Y:S01]  /*43f0*/  LDS.U16 R196, [R5+0xb600] ;  /* 0x00b6000005c47984 */ /* 0x000e620000000400 */
[----:B------:R-:W-:Y:S02]  /*4400*/  IADD3 R110, PT, PT, R106, R110, R172 ;  /* 0x0000006e6a6e7210 */ /* 0x000fe40007ffe0ac */
[----:B------:R-:W-:Y:S02]  /*4410*/  IADD3 R202, PT, PT, R198, R29, R202 ;  /* 0x0000001dc6ca7210 */ /* 0x000fe40007ffe0ca */
[----:B------:R-:W-:-:S04]  /*4420*/  IADD3 R114, PT, PT, R110, R156, R114 ;  /* 0x0000009c6e727210 */ /* 0x000fc80007ffe072 */
[----:B------:R-:W-:-:S04]  /*4430*/  IADD3 R118, PT, PT, R114, R118, R140 ;  /* 0x0000007672767210 */ /* 0x000fc80007ffe08c */
[----:B------:R-:W-:-:S04]  /*4440*/  IADD3 R130, PT, PT, R118, R130, R126 ;  /* 0x0000008276827210 */ /* 0x000fc80007ffe07e */
[----:B------:R-:W-:-:S04]  /*4450*/  IADD3 R134, PT, PT, R130, R134, R120 ;  /* 0x0000008682867210 */ /* 0x000fc80007ffe078 */
[----:B------:R-:W-:-:S04]  /*4460*/  IADD3 R138, PT, PT, R134, R138, R108 ;  /* 0x0000008a868a7210 */ /* 0x000fc80007ffe06c */
[----:B------:R-:W-:-:S04]  /*4470*/  IADD3 R142, PT, PT, R138, R96, R142 ;  /* 0x000000608a8e7210 */ /* 0x000fc80007ffe08e */
[----:B------:R-:W-:Y:S02]  /*4480*/  IADD3 R146, PT, PT, R142, R97, R146 ;  /* 0x000000618e927210 */ /* 0x000fe40007ffe092 */
[----:B0-----:R-:W-:Y:S01]  /*4490*/  LOP3.LUT R100, R252, R206, RZ, 0x30, !PT ;  /* 0x000000cefc647212 */ /* 0x001fe200078e30ff */
[----:B------:R-:W-:-:S03]  /*44a0*/  HADD2.F32 R206, -RZ, R206.H0_H0 ;  /* 0x200000ceffce7230 */ /* 0x000fc60000004100 */
[----:B------:R-:W-:-:S04]  /*44b0*/  PRMT R100, R100, 0x9910, RZ ;  /* 0x0000991064647816 */ /* 0x000fc800000000ff */
[----:B------:R-:W-:Y:S02]  /*44c0*/  ISETP.NE.AND P0, PT, R100, RZ, PT ;  /* 0x000000ff6400720c */ /* 0x000fe40003f05270 */
[----:B-1----:R-:W-:Y:S02]  /*44d0*/  LOP3.LUT R100, R252, R196, RZ, 0x30, !PT ;  /* 0x000000c4fc647212 */ /* 0x002fe400078e30ff */
[----:B------:R-:W-:-:S05]  /*44e0*/  FSEL R200, RZ, 1, P0 ;  /* 0x3f800000ffc87808 */ /* 0x000fca0000000000 */
[----:B------:R-:W-:Y:S01]  /*44f0*/  FFMA.FTZ R200, R200, R206, R204 ;  /* 0x000000cec8c87223 */ /* 0x000fe200000100cc */
[----:B------:R-:W-:Y:S02]  /*4500*/  PRMT R204, R100, 0x9910, RZ ;  /* 0x0000991064cc7816 */ /* 0x000fe400000000ff */
[----:B------:R-:W-:Y:S02]  /*4510*/  SEL R100, RZ, 0x400000, P6 ;  /* 0x00400000ff647807 */ /* 0x000fe40003000000 */
[----:B------:R-:W-:Y:S01]  /*4520*/  ISETP.NE.AND P6, PT, R204, RZ, PT ;  /* 0x000000ffcc00720c */ /* 0x000fe20003fc5270 */
[----:B------:R-:W-:Y:S01]  /*4530*/  HADD2.F32 R204, -RZ, R196.H0_H0 ;  /* 0x200000c4ffcc7230 */ /* 0x000fe20000004100 */
[----:B------:R-:W-:Y:S02]  /*4540*/  SEL R206, RZ, 0x800000, P3 ;  /* 0x00800000ffce7807 */ /* 0x000fe40001800000 */
[----:B------:R-:W-:Y:S02]  /*4550*/  FSEL R196, RZ, 1, P6 ;  /* 0x3f800000ffc47808 */ /* 0x000fe40003000000 */
[----:B------:R-:W-:-:S03]  /*4560*/  SEL R52, RZ, 0x8000000, P6 ;  /* 0x08000000ff347807 */ /* 0x000fc60003000000 */
[----:B------:R-:W-:Y:S02]  /*4570*/  FFMA.FTZ R200, R196, R204, R200 ;  /* 0x000000ccc4c87223 */ /* 0x000fe400000100c8 */
[----:B------:R-:W0:Y:S04]  /*4580*/  LDS.U16 R204, [R5+0xb800] ;  /* 0x00b8000005cc7984 */ /* 0x000e280000000400 */
[----:B------:R-:W1:Y:S01]  /*4590*/  LDS.U16 R196, [R5+0xba00] ;  /* 0x00ba000005c47984 */ /* 0x000e620000000400 */
[----:B0-----:R-:W-:Y:S01]  /*45a0*/  LOP3.LUT R72, R252, R204, RZ, 0x30, !PT ;  /* 0x000000ccfc487212 */ /* 0x001fe200078e30ff */
[----:B------:R-:W-:-:S03]  /*45b0*/  HADD2.F32 R204, -RZ, R204.H0_H0 ;  /* 0x200000ccffcc7230 */ /* 0x000fc60000004100 */
[----:B------:R-:W-:-:S04]  /*45c0*/  PRMT R72, R72, 0x9910, RZ ;  /* 0x0000991048487816 */ /* 0x000fc800000000ff */
[----:B------:R-:W-:-:S04]  /*45d0*/  ISETP.NE.AND P3, PT, R72, RZ, PT ;  /* 0x000000ff4800720c */ /* 0x000fc80003f65270 */
        /* <DEDUP_REMOVED lines=21> */
[----:B------:R-:W-:-:S04]  /*4730*/  ISETP.NE.AND P0, PT, R82, RZ, PT ;  /* 0x000000ff5200720c */ /* 0x000fc80003f05270 */
        /* <DEDUP_REMOVED lines=12> */
[----:B------:R-:W-:-:S13]  /*4800*/  ISETP.NE.AND P6, PT, R214, RZ, PT ;  /* 0x000000ffd600720c */ /* 0x000fda0003fc5270 */
[----:B------:R0:W-:Y:S01]  /*4810*/  @!P6 STS [R212+0x8], R82 ;  /* 0x00000852d400e388 */ /* 0x0001e20000000800 */
        /* <DEDUP_REMOVED lines=18> */
.L_x_166:
[----:B------:R-:W-:Y:S05]  /*4940*/  BSYNC.RECONVERGENT B0 ;  /* 0x0000000000007941 */ /* 0x000fea0003800200 */
.L_x_165:
[----:B------:R-:W2:Y:S01]  /*4950*/  LDL R124, [R1+0x10] ;  /* 0x00001000017c7983 */ /* 0x000ea20000100800 */
[----:B------:R-:W1:Y:S01]  /*4960*/  S2UR UR6, SR_CgaCtaId ;  /* 0x00000000000679c3 */ /* 0x000e620000008800 */
[----:B------:R-:W-:Y:S01]  /*4970*/  IADD3 R206, PT, PT, R202, R100, R206 ;  /* 0x00000064cace7210 */ /* 0x000fe20007ffe0ce */
[----:B------:R-:W-:Y:S01]  /*4980*/  UMOV UR5, 0x400 ;  /* 0x0000040000057882 */ /* 0x000fe20000000000 */
[----:B------:R-:W-:Y:S02]  /*4990*/  SEL R98, RZ, 0x10000000, P3 ;  /* 0x10000000ff627807 */ /* 0x000fe40001800000 */
[----:B------:R-:W-:Y:S02]  /*49a0*/  IADD3 R210, PT, PT, R206, R72, R210 ;  /* 0x00000048ced27210 */ /* 0x000fe40007ffe0d2 */
[----:B------:R-:W-:Y:S02]  /*49b0*/  SEL R4, RZ, 0x20000000, P2 ;  /* 0x20000000ff047807 */ /* 0x000fe40001000000 */
[----:B------:R-:W-:-:S02]  /*49c0*/  IADD3 R99, PT, PT, R210, R56, R52 ;  /* 0x00000038d2637210 */ /* 0x000fc40007ffe034 */
[----:B------:R-:W-:Y:S02]  /*49d0*/  IADD3 R150, PT, PT, R146, R150, R80 ;  /* 0x0000009692967210 */ /* 0x000fe40007ffe050 */
[----:B------:R-:W-:Y:S02]  /*49e0*/  IADD3 R98, PT, PT, R99, R98, R4 ;  /* 0x0000006263627210 */ /* 0x000fe40007ffe004 */
[----:B------:R-:W-:Y:S02]  /*49f0*/  SEL R4, RZ, 0x80000000, P0 ;  /* 0x80000000ff047807 */ /* 0x000fe40000000000 */
[----:B------:R-:W-:Y:S02]  /*4a00*/  SEL R97, RZ, 0x40000000, P1 ;  /* 0x40000000ff617807 */ /* 0x000fe40000800000 */
[----:B------:R-:W-:Y:S02]  /*4a10*/  IADD3 R78, PT, PT, R74, R76, R78 ;  /* 0x0000004c4a4e7210 */ /* 0x000fe40007ffe04e */
[----:B------:R-:W-:-:S02]  /*4a20*/  IADD3 R154, PT, PT, R150, R60, R154 ;  /* 0x0000003c969a7210 */ /* 0x000fc40007ffe09a */
[----:B0-----:R-:W-:Y:S01]  /*4a30*/  SEL R29, RZ, 0x40000000, P4 ;  /* 0x40000000ff1d7807 */ /* 0x001fe20002000000 */
[----:B-1----:R-:W-:Y:S01]  /*4a40*/  ULEA UR5, UR6, UR5, 0x18 ;  /* 0x0000000506057291 */ /* 0x002fe2000f8ec0ff */
[----:B------:R-:W-:Y:S02]  /*4a50*/  SEL R158, RZ, 0x80000000, P5 ;  /* 0x80000000ff9e7807 */ /* 0x000fe40002800000 */
[----:B------:R-:W-:Y:S01]  /*4a60*/  IADD3 R97, PT, PT, R98, R97, R4 ;  /* 0x0000006162617210 */ /* 0x000fe20007ffe004 */
[----:B------:R-:W-:Y:S01]  /*4a70*/  BAR.SYNC.DEFER_BLOCKING 0x0 ;  /* 0x0000000000007b1d */ /* 0x000fe20000010000 */
[----:B------:R-:W-:Y:S02]  /*4a80*/  IADD3 R82, PT, PT, R78, R68, R64 ;  /* 0x000000444e527210 */ /* 0x000fe40007ffe040 */
[----:B------:R-:W-:Y:S02]  /*4a90*/  IADD3 R158, PT, PT, R154, R29, R158 ;  /* 0x0000001d9a9e7210 */ /* 0x000fe40007ffe09e */
[----:B------:R-:W-:Y:S01]  /*4aa0*/  ISETP.GT.U32.AND P0, PT, R250, 0x1f, PT ;  /* 0x0000001ffa00780c */ /* 0x000fe20003f04070 */
[----:B------:R-:W-:Y:S08]  /*4ab0*/  POPC R52, R82 ;  /* 0x0000005200347309 */ /* 0x000ff00000000000 */
[----:B------:R-:W-:Y:S08]  /*4ac0*/  POPC R29, R158 ;  /* 0x0000009e001d7309 */ /* 0x000ff00000000000 */
[----:B------:R-:W0:Y:S01]  /*4ad0*/  POPC R28, R97 ;  /* 0x00000061001c7309 */ /* 0x000e220000000000 */
[----:B------:R-:W1:Y:S01]  /*4ae0*/  LDS R4, [UR5+0x4] ;  /* 0x00000405ff047984 */ /* 0x000e620008000800 */
[----:B0-----:R-:W-:Y:S01]  /*4af0*/  IADD3 R28, PT, PT, R28, R29, R52 ;  /* 0x0000001d1c1c7210 */ /* 0x001fe20007ffe034 */
[----:B------:R-:W-:Y:S06]  /*4b00*/  BAR.SYNC.DEFER_BLOCKING 0x0 ;  /* 0x0000000000007b1d */ /* 0x000fec0000010000 */
[----:B--2---:R0:W-:Y:S02]  /*4b10*/  STS [R124], R28 ;  /* 0x0000001c7c007388 */ /* 0x0041e40000000800 */
[----:B------:R-:W-:Y:S06]  /*4b20*/  BAR.SYNC.DEFER_BLOCKING 0x0 ;  /* 0x0000000000007b1d */ /* 0x000fec0000010000 */
[----:B-1----:R-:W-:Y:S05]  /*4b30*/  @P0 BRA `(.L_x_167) ;  /* 0x0000000000bc0947 */ /* 0x002fea0003800000 */
        /* <DEDUP_REMOVED lines=29> */
.L_x_189:
        /* <DEDUP_REMOVED lines=18> */
.L_x_167:
[----:B------:R-:W-:Y:S05]  /*4e30*/  WARPSYNC.ALL ;  /* 0x0000000000007948 */ /* 0x000fea0003800000 */
[----:B------:R-:W-:Y:S01]  /*4e40*/  BAR.SYNC.DEFER_BLOCKING 0x0 ;  /* 0x0000000000007b1d */ /* 0x000fe20000010000 */
[C---:B------:R-:W-:Y:S01]  /*4e50*/  FSETP.GT.FTZ.AND P1, PT, R4.reuse, RZ, PT ;  /* 0x000000ff0400720b */ /* 0x040fe20003f34000 */
[----:B------:R-:W-:-:S06]  /*4e60*/  FADD.FTZ R96, R4, -UR14 ;  /* 0x8000000e04607e21 */ /* 0x000fcc0008010000 */
[----:B-1----:R-:W1:Y:S01]  /*4e70*/  LDC R52, c[0x0][0x3d4] ;  /* 0x0000f500ff347b82 */ /* 0x002e620000000800 */
[----:B0-----:R0:W2:Y:S04]  /*4e80*/  LDS R28, [R124] ;  /* 0x000000007c1c7984 */ /* 0x0010a80000000800 */
[----:B------:R0:W-:Y:S01]  /*4e90*/  @!P6 STS [UR5], R2 ;  /* 0x00000002ff00e988 */ /* 0x0001e20008000805 */
[----:B-1----:R-:W-:Y:S02]  /*4ea0*/  FADD.FTZ R52, R52, 0.0099999997764825820923 ;  /* 0x3c23d70a34347421 */ /* 0x002fe40000010000 */
[----:B------:R-:W-:Y:S03]  /*4eb0*/  BAR.SYNC.DEFER_BLOCKING 0x0 ;  /* 0x0000000000007b1d */ /* 0x000fe60000010000 */
[----:B------:R-:W-:-:S03]  /*4ec0*/  FSETP.GTU.FTZ.AND P0, PT, R4, R52, PT ;  /* 0x000000340400720b */ /* 0x000fc60003f1c000 */
[----:B------:R-:W1:Y:S02]  /*4ed0*/  LDS R29, [UR5] ;  /* 0x00000005ff1d7984 */ /* 0x000e640008000800 */
[----:B------:R-:W-:Y:S08]  /*4ee0*/  BAR.SYNC.DEFER_BLOCKING 0x0 ;  /* 0x0000000000007b1d */ /* 0x000ff00000010000 */
[----:B0-2---:R-:W-:Y:S05]  /*4ef0*/  @P1 BRA !P0, `(.L_x_169) ;  /* 0x0000000000141947 */ /* 0x005fea0004000000 */
[----:B------:R-:W-:Y:S02]  /*4f00*/  FSETP.GT.FTZ.AND P0, PT, R4, UR14, PT ;  /* 0x0000000e04007c0b */ /* 0x000fe4000bf14000 */
[----:B------:R-:W-:Y:S02]  /*4f10*/  ISETP.EQ.AND P1, PT, RZ, UR7, P1 ;  /* 0x00000007ff007c0c */ /* 0x000fe40008f22270 */
[----:B-1----:R-:W-:-:S04]  /*4f20*/  ISETP.LT.U32.AND P0, PT, R29, 0xc01, P0 ;  /* 0x00000c011d00780c */ /* 0x002fc80000701070 */
[----:B------:R-:W-:-:S13]  /*4f30*/  PLOP3.LUT P0, PT, P0, P1, PT, 0xf8, 0x8f ;  /* 0x00000000008f781c */ /* 0x000fda0000703f70 */
[----:B------:R-:W-:Y:S05]  /*4f40*/  @!P0 BRA `(.L_x_170) ;  /* 0x0000002800888947 */ /* 0x000fea0003800000 */
.L_x_169:
[----:B------:R-:W-:Y:S01]  /*4f50*/  ISETP.GT.U32.AND P2, PT, R28, 0xbff, PT ;  /* 0x00000bff1c00780c */ /* 0x000fe20003f44070 */
[----:B------:R0:W-:Y:S03]  /*4f60*/  STL.64 [R1+0x18], R2 ;  /* 0x0000180201007387 */ /* 0x0001e60000100a00 */
[----:B------:R-:W-:Y:S01]  /*4f70*/  ISETP.NE.OR P2, PT, R30, RZ, P2 ;  /* 0x000000ff1e00720c */ /* 0x000fe20001745670 */
[----:B0-----:R-:W2:-:S12]  /*4f80*/  LDL R3, [R1+0x4] ;  /* 0x0000040001037983 */ /* 0x001e980000100800 */
        /* <DEDUP_REMOVED lines=42> */
[----:B0-----:R-:W-:Y:S02]  /*5230*/  @!P3 LOP3.LUT R40, R244, 0xffff, RZ, 0xc0, !PT ;  /* 0x0000fffff428b812 */ /* 0x001fe400078ec0ff */
        /* <DEDUP_REMOVED lines=13> */
[----:B---3--:R-:W-:Y:S02]  /*5310*/  @!P1 LOP3.LUT R44, R242, 0xffff, RZ, 0xc0, !PT ;  /* 0x0000fffff22c9812 */ /* 0x008fe400078ec0ff */
        /* <DEDUP_REMOVED lines=135> */
[----:B------:R2:W-:-:S12]  /*5b90*/  @!P0 STS.64 [R40], R82 ;  /* 0x0000005228008388 */ /* 0x0005d80000000a00 */
[C---:B----4-:R-:W-:Y:S01]  /*5ba0*/  @!P5 LEA R42, R28.reuse, UR4, 0x3 ;  /* 0x000000041c2adc11 */ /* 0x050fe2000f8e18ff */
[----:B------:R-:W-:-:S05]  /*5bb0*/  @!P5 VIADD R28, R28, 0x1 ;  /* 0x000000011c1cd836 */ /* 0x000fca0000000000 */
[----:B------:R-:W-:-:S13]  /*5bc0*/  ISETP.GT.U32.OR P4, PT, R28, 0xbff, !P4 ;  /* 0x00000bff1c00780c */ /* 0x000fda0006784470 */
[C---:B---3--:R-:W-:Y:S01]  /*5bd0*/  @!P4 LEA R30, R28.reuse, UR4, 0x3 ;  /* 0x000000041c1ecc11 */ /* 0x048fe2000f8e18ff */
[----:B------:R-:W-:-:S05]  /*5be0*/  @!P4 VIADD R28, R28, 0x1 ;  /* 0x000000011c1cc836 */ /* 0x000fca0000000000 */
[----:B------:R-:W-:-:S13]  /*5bf0*/  ISETP.GT.U32.OR P3, PT, R28, 0xbff, !P3 ;  /* 0x00000bff1c00780c */ /* 0x000fda0005f64470 */
[C---:B-1----:R-:W-:Y:S01]  /*5c00*/  @!P3 LEA R32, R28.reuse, UR4, 0x3 ;  /* 0x000000041c20bc11 */ /* 0x042fe2000f8e18ff */
[----:B------:R-:W-:-:S05]  /*5c10*/  @!P3 VIADD R28, R28, 0x1 ;  /* 0x000000011c1cb836 */ /* 0x000fca0000000000 */
[----:B------:R-:W-:-:S13]  /*5c20*/  ISETP.GT.U32.OR P2, PT, R28, 0xbff, !P2 ;  /* 0x00000bff1c00780c */ /* 0x000fda0005744470 */
[C---:B0-----:R-:W-:Y:S01]  /*5c30*/  @!P2 LEA R34, R28.reuse, UR4, 0x3 ;  /* 0x000000041c22ac11 */ /* 0x041fe2000f8e18ff */
        /* <DEDUP_REMOVED lines=9> */
[C---:B------:R-:W-:Y:S01]  /*5cd0*/  @!P0 LEA R38, R28.reuse, UR4, 0x3 ;  /* 0x000000041c268c11 */ /* 0x040fe2000f8e18ff */
[----:B------:R-:W-:-:S05]  /*5ce0*/  @!P0 VIADD R28, R28, 0x1 ;  /* 0x000000011c1c8836 */ /* 0x000fca0000000000 */
[----:B------:R-:W-:-:S04]  /*5cf0*/  ISETP.GT.U32.AND P5, PT, R28, 0xbff, PT ;  /* 0x00000bff1c00780c */ /* 0x000fc80003fa4070 */
[----:B------:R-:W-:Y:S02]  /*5d00*/  ISETP.NE.OR P5, PT, R86, RZ, P5 ;  /* 0x000000ff5600720c */ /* 0x000fe40002fa5670 */
[----:B------:R-:W-:Y:S02]  /*5d10*/  @!P4 LOP3.LUT R86, R25, 0xffff, RZ, 0xc0, !PT ;  /* 0x0000ffff1956c812 */ /* 0x000fe400078ec0ff */
[----:B------:R-:W-:-:S03]  /*5d20*/  @!P4 PRMT R25, RZ, 0x7610, R25 ;  /* 0x00007610ff19c816 */ /* 0x000fc60000000019 */
[----:B------:R1:W-:Y:S06]  /*5d30*/  @!P4 STS.64 [R30], R86 ;  /* 0x000000561e00c388 */ /* 0x0003ec0000000a00 */
[C---:B--2---:R-:W-:Y:S01]  /*5d40*/  @!P5 LEA R40, R28.reuse, UR4, 0x3 ;  /* 0x000000041c28dc11 */ /* 0x044fe2000f8e18ff */
[----:B------:R-:W-:Y:S01]  /*5d50*/  @!P5 VIADD R28, R28, 0x1 ;  /* 0x000000011c1cd836 */ /* 0x000fe20000000000 */
[----:B------:R-:W-:Y:S02]  /*5d60*/  @!P5 LOP3.LUT R100, R20, 0xffff, RZ, 0xc0, !PT ;  /* 0x0000ffff1464d812 */ /* 0x000fe400078ec0ff */
[----:B------:R-:W-:-:S02]  /*5d70*/  @!P5 PRMT R20, RZ, 0x7610, R20 ;  /* 0x00007610ff14d816 */ /* 0x000fc40000000014 */
        /* <DEDUP_REMOVED lines=31> */
[C---:B0-----:R-:W-:Y:S01]  /*5f70*/  @!P1 LEA R34, R28.reuse, UR4, 0x3 ;  /* 0x000000041c229c11 */ /* 0x041fe2000f8e18ff */
[----:B------:R-:W-:Y:S01]  /*5f80*/  @!P1 VIADD R28, R28, 0x1 ;  /* 0x000000011c1c9836 */ /* 0x000fe20000000000 */
[----:B------:R-:W-:Y:S02]  /*5f90*/  @!P4 LOP3.LUT R102, R19, 0xffff, RZ, 0xc0, !PT ;  /* 0x0000ffff1366c812 */ /* 0x000fe400078ec0ff */
[----:B------:R-:W-:Y:S02]  /*5fa0*/  @!P4 PRMT R19, RZ, 0x7610, R19 ;  /* 0x00007610ff13c816 */ /* 0x000fe40000000013 */
[----:B------:R-:W-:Y:S01]  /*5fb0*/  ISETP.GT.U32.OR P0, PT, R28, 0xbff, !P0 ;  /* 0x00000bff1c00780c */ /* 0x000fe20004704470 */
[----:B------:R0:W-:Y:S01]  /*5fc0*/  @!P4 STS.64 [R42], R102 ;  /* 0x000000662a00c388 */ /* 0x0001e20000000a00 */
[----:B------:R-:W-:-:S02]  /*5fd0*/  LOP3.LUT P4, RZ, R106, 0x100, RZ, 0xc0, !PT ;  /* 0x000001006aff7812 */ /* 0x000fc4000788c0ff */
[----:B------:R-:W-:Y:S01]  /*5fe0*/  @!P1 LOP3.LUT R108, R16, 0xffff, RZ, 0xc0, !PT ;  /* 0x0000ffff106c9812 */ /* 0x000fe200078ec0ff */
[----:B------:R4:W-:Y:S01]  /*5ff0*/  @!P3 STS.64 [R30], R104 ;  /* 0x000000681e00b388 */ /* 0x0009e20000000a00 */
[----:B------:R-:W-:Y:S02]  /*6000*/  LOP3.LUT P3, RZ, R106, 0x200, RZ, 0xc0, !PT ;  /* 0x000002006aff7812 */ /* 0x000fe4000786c0ff */
[----:B------:R-:W-:Y:S02]  /*6010*/  @!P2 LOP3.LUT R106, R17, 0xffff, RZ, 0xc0, !PT ;  /* 0x0000ffff116aa812 */ /* 0x000fe400078ec0ff */
[----:B------:R-:W-:Y:S02]  /*6020*/  @!P2 PRMT R17, RZ, 0x7610, R17 ;  /* 0x00007610ff11a816 */ /* 0x000fe40000000011 */
[----:B------:R-:W-:Y:S01]  /*6030*/  @!P1 PRMT R16, RZ, 0x7610, R16 ;  /* 0x00007610ff109816 */ /* 0x000fe20000000010 */
[----:B------:R4:W-:Y:S01]  /*6040*/  @!P2 STS.64 [R32], R106 ;  /* 0x0000006a2000a388 */ /* 0x0009e20000000a00 */
[C---:B-1----:R-:W-:Y:S01]  /*6050*/  @!P0 LEA R36, R28.reuse, UR4, 0x3 ;  /* 0x000000041c248c11 */ /* 0x042fe2000f8e18ff */
        /* <DEDUP_REMOVED lines=39> */
[----:B------:R-:W-:-:S04]  /*62d0*/  @!P1 LOP3.LUT R120, R10, 0xffff, RZ, 0xc0, !PT ;  /* 0x0000ffff0a789812 */ /* 0x000fc800078ec0ff */
[----:B------:R-:W-:Y:S01]  /*62e0*/  ISETP.GT.U32.OR P0, PT, R28, 0xbff, !P0 ;  /* 0x00000bff1c00780c */ /* 0x000fe20004704470 */
[----:B------:R-:W-:-:S12]  /*62f0*/  @!P1 STS.64 [R32], R120 ;  /* 0x0000007820009388 */ /* 0x000fd80000000a00 */
[C---:B-1----:R-:W-:Y:S01]  /*6300*/  @!P0 LEA R34, R28.reuse, UR4, 0x3 ;  /* 0x000000041c228c11 */ /* 0x042fe2000f8e18ff */
[----:B------:R-:W-:Y:S01]  /*6310*/  @!P0 VIADD R28, R28, 0x1 ;  /* 0x000000011c1c8836 */ /* 0x000fe20000000000 */
[----:B------:R-:W-:-:S04]  /*6320*/  @!P0 LOP3.LUT R122, R9, 0xffff, RZ, 0xc0, !PT ;  /* 0x0000ffff097a8812 */ /* 0x000fc800078ec0ff */
[----:B------:R-:W-:Y:S01]  /*6330*/  ISETP.GT.U32.OR P5, PT, R28, 0xbff, !P5 ;  /* 0x00000bff1c00780c */ /* 0x000fe20006fa4470 */
[----:B------:R-:W-:-:S12]  /*6340*/  @!P0 STS.64 [R34], R122 ;  /* 0x0000007a22008388 */ /* 0x000fd80000000a00 */
[C---:B------:R-:W-:Y:S01]  /*6350*/  @!P5 LEA R36, R28.reuse, UR4, 0x3 ;  /* 0x000000041c24dc11 */ /* 0x040fe2000f8e18ff */
[----:B------:R-:W-:Y:S01]  /*6360*/  @!P5 VIADD R28, R28, 0x1 ;  /* 0x000000011c1cd836 */ /* 0x000fe20000000000 */
[----:B------:R-:W-:-:S04]  /*6370*/  @!P5 LOP3.LUT R124, R8, 0xffff, RZ, 0xc0, !PT ;  /* 0x0000ffff087cd812 */ /* 0x000fc800078ec0ff */
[----:B------:R-:W-:Y:S01]  /*6380*/  ISETP.GT.U32.OR P4, PT, R28, 0xbff, !P4 ;  /* 0x00000bff1c00780c */ /* 0x000fe20006784470 */
[----:B------:R-:W-:-:S12]  /*6390*/  @!P5 STS.64 [R36], R124 ;  /* 0x0000007c2400d388 */ /* 0x000fd80000000a00 */
[C---:B--2---:R-:W-:Y:S01]  /*63a0*/  @!P4 LEA R38, R28.reuse, UR4, 0x3 ;  /* 0x000000041c26cc11 */ /* 0x044fe2000f8e18ff */
[----:B------:R-:W-:Y:S01]  /*63b0*/  @!P4 VIADD R28, R28, 0x1 ;  /* 0x000000011c1cc836 */ /* 0x000fe20000000000 */
[----:B------:R-:W-:-:S04]  /*63c0*/  @!P4 LOP3.LUT R126, R7, 0xffff, RZ, 0xc0, !PT ;  /* 0x0000ffff077ec812 */ /* 0x000fc800078ec0ff */
[----:B------:R-:W-:Y:S01]  /*63d0*/  ISETP.GT.U32.OR P3, PT, R28, 0xbff, !P3 ;  /* 0x00000bff1c00780c */ /* 0x000fe20005f64470 */
[----:B------:R-:W-:-:S12]  /*63e0*/  @!P4 STS.64 [R38], R126 ;  /* 0x0000007e2600c388 */ /* 0x000fd80000000a00 */
[C---:B---3--:R-:W-:Y:S01]  /*63f0*/  @!P3 LEA R40, R28.reuse, UR4, 0x3 ;  /* 0x000000041c28bc11 */ /* 0x048fe2000f8e18ff */
[----:B------:R-:W-:Y:S01]  /*6400*/  @!P3 VIADD R28, R28, 0x1 ;  /* 0x000000011c1cb836 */ /* 0x000fe20000000000 */
[----:B------:R-:W-:-:S04]  /*6410*/  @!P3 LOP3.LUT R128, R6, 0xffff, RZ, 0xc0, !PT ;  /* 0x0000ffff0680b812 */ /* 0x000fc800078ec0ff */
[----:B------:R-:W-:Y:S01]  /*6420*/  ISETP.GT.U32.OR P2, PT, R28, 0xbff, !P2 ;  /* 0x00000bff1c00780c */ /* 0x000fe20005744470 */
[----:B------:R-:W-:-:S12]  /*6430*/  @!P3 STS.64 [R40], R128 ;  /* 0x000000802800b388 */ /* 0x000fd80000000a00 */
[----:B------:R-:W1:Y:S01]  /*6440*/  @!P2 LDS.U16 R2, [R5+0x6000] ;  /* 0x006000000502a984 */ /* 0x000e620000000400 */
[C---:B0-----:R-:W-:Y:S01]  /*6450*/  @!P2 LEA R30, R28.reuse, UR4, 0x3 ;  /* 0x000000041c1eac11 */ /* 0x041fe2000f8e18ff */
[----:B------:R-:W-:-:S04]  /*6460*/  @!P2 VIADD R28, R28, 0x1 ;  /* 0x000000011c1ca836 */ /* 0x000fc80000000000 */
[----:B-1----:R0:W-:Y:S04]  /*6470*/  @!P2 STS.64 [R30], R2 ;  /* 0x000000021e00a388 */ /* 0x0021e80000000a00 */
[----:B------:R-:W-:Y:S01]  /*6480*/  @!P2 STS.U16 [R5+0x6000], RZ ;  /* 0x006000ff0500a388 */ /* 0x000fe20000000400 */
[----:B------:R-:W-:-:S04]  /*6490*/  LOP3.LUT P2, RZ, R130, 0x20000, RZ, 0xc0, !PT ;  /* 0x0002000082ff7812 */ /* 0x000fc8000784c0ff */
[----:B------:R-:W-:Y:S01]  /*64a0*/  ISETP.GT.U32.OR P2, PT, R28, 0xbff, !P2 ;  /* 0x00000bff1c00780c */ /* 0x000fe20005744470 */
[----:B0-----:R0:W5:Y:S01]  /*64b0*/  LDL.LU.64 R2, [R1+0x18] ;  /* 0x0000180001027983 */ /* 0x0011620000300a00 */
[----:B------:R-:W-:Y:S02]  /*64c0*/  @!P1 PRMT R10, RZ, 0x7610, R10 ;  /* 0x00007610ff0a9816 */ /* 0x000fe4000000000a */
[----:B------:R-:W-:Y:S02]  /*64d0*/  @!P0 PRMT R9, RZ, 0x7610, R9 ;  /* 0x00007610ff098816 */ /* 0x000fe40000000009 */
[----:B------:R-:W-:Y:S02]  /*64e0*/  @!P5 PRMT R8, RZ, 0x7610, R8 ;  /* 0x00007610ff08d816 */ /* 0x000fe40000000008 */
[----:B------:R-:W-:Y:S02]  /*64f0*/  @!P4 PRMT R7, RZ, 0x7610, R7 ;  /* 0x00007610ff07c816 */ /* 0x000fe40000000007 */
[----:B------:R-:W-:-:S03]  /*6500*/  @!P3 PRMT R6, RZ, 0x7610, R6 ;  /* 0x00007610ff06b816 */ /* 0x000fc60000000006 */
[----:B------:R-:W1:Y:S01]  /*6510*/  @!P2 LDS.U16 R130, [R5+0x6200] ;  /* 0x006200000582a984 */ /* 0x000e620000000400 */
[C---:B------:R-:W-:Y:S01]  /*6520*/  @!P2 LEA R32, R28.reuse, UR4, 0x3 ;  /* 0x000000041c20ac11 */ /* 0x040fe2000f8e18ff */
[----:B------:R-:W-:-:S04]  /*6530*/  @!P2 VIADD R28, R28, 0x1 ;  /* 0x000000011c1ca836 */ /* 0x000fc80000000000 */
[----:B-1----:R-:W-:Y:S04]  /*6540*/  @!P2 STS.64 [R32], R130 ;  /* 0x000000822000a388 */ /* 0x002fe80000000a00 */
[----:B------:R-:W-:Y:S01]  /*6550*/  @!P2 STS.U16 [R5+0x6200], RZ ;  /* 0x006200ff0500a388 */ /* 0x000fe20000000400 */
[----:B------:R-:W-:-:S04]  /*6560*/  LOP3.LUT P2, RZ, R134, 0x40000, RZ, 0xc0, !PT ;  /* 0x0004000086ff7812 */ /* 0x000fc8000784c0ff */
[----:B------:R-:W-:-:S13]  /*6570*/  ISETP.GT.U32.OR P2, PT, R28, 0xbff, !P2 ;  /* 0x00000bff1c00780c */ /* 0x000fda0005744470 */
        /* <DEDUP_REMOVED lines=96> */
[----:B------:R-:W-:-:S04]  /*6b80*/  ISETP.GT.U32.AND P2, PT, R28, 0xbff, PT ;  /* 0x00000bff1c00780c */ /* 0x000fc80003f44070 */
[----:B------:R-:W-:-:S13]  /*6b90*/  ISETP.NE.OR P2, PT, R160, RZ, P2 ;  /* 0x000000ffa000720c */ /* 0x000fda0001745670 */
        /* <DEDUP_REMOVED lines=218> */
[----:B------:R-:W-:-:S05]  /*7940*/  @!P2 LEA R28, R28, UR4, 0x3 ;  /* 0x000000041c1cac11 */ /* 0x000fca000f8e18ff */
[----:B-1----:R0:W-:Y:S04]  /*7950*/  @!P2 STS.64 [R28], R222 ;  /* 0x000000de1c00a388 */ /* 0x0021e80000000a00 */
[----:B------:R0:W-:Y:S02]  /*7960*/  @!P2 STS.U16 [R5+0xbe00], RZ ;  /* 0x00be00ff0500a388 */ /* 0x0001e40000000400 */
.L_x_170:
[----:B------:R-:W-:Y:S02]  /*7970*/  FSETP.GT.FTZ.AND P0, PT, R4, UR14, PT ;  /* 0x0000000e04007c0b */ /* 0x000fe4000bf14000 */
[C---:B------:R-:W-:Y:S02]  /*7980*/  FSETP.GTU.FTZ.AND P2, PT, R96.reuse, 0.0099999997764825820923, PT ;  /* 0x3c23d70a6000780b */ /* 0x040fe40003f5c000 */
        /* <DEDUP_REMOVED lines=9> */
[----:B-----5:R-:W-:Y:S01]  /*7a20*/  PRMT R3, R252, 0x7610, R3 ;  /* 0x00007610fc037816 */ /* 0x020fe20000000003 */
[----:B------:R-:W-:Y:S06]  /*7a30*/  @P6 BRA `(.L_x_174) ;  /* 0x0000000000406947 */ /* 0x000fec0003800000 */
[----:B0-----:R-:W2:Y:S04]  /*7a40*/  LDL R28, [R1+0x8] ;  /* 0x00000800011c7983 */ /* 0x001ea80000100800 */
[----:B------:R1:W5:Y:S04]  /*7a50*/  LDL R4, [R1+0xc] ;  /* 0x00000c0001047983 */ /* 0x0003680000100800 */
[----:B--2---:R1:W-:Y:S01]  /*7a60*/  STS [UR5], R28 ;  /* 0x0000001cff007988 */ /* 0x0043e20008000805 */
[----:B------:R-:W-:Y:S01]  /*7a70*/  IMAD.MOV.U32 R2, RZ, RZ, R28 ;  /* 0x000000ffff027224 */ /* 0x000fe200078e001c */
[----:B------:R-:W-:Y:S06]  /*7a80*/  BRA `(.L_x_174) ;  /* 0x00000000002c7947 */ /* 0x000fec0003800000 */
.L_x_173:
[----:B0-----:R0:W2:Y:S04]  /*7a90*/  LDL R28, [R1+0x8] ;  /* 0x00000800011c7983 */ /* 0x0010a80000100800 */
[----:B------:R-:W3:Y:S01]  /*7aa0*/  LDL.LU R29, [R1+0xc] ;  /* 0x00000c00011d7983 */ /* 0x000ee20000300800 */
[----:B------:R-:W-:-:S13]  /*7ab0*/  ISETP.NE.AND P1, PT, R250, RZ, PT ;  /* 0x000000fffa00720c */ /* 0x000fda0003f25270 */
[----:B--2---:R-:W1:Y:S01]  /*7ac0*/  @!P1 LDS R28, [UR5] ;  /* 0x00000005ff1c9984 */ /* 0x004e620008000800 */
[----:B---3--:R-:W-:-:S03]  /*7ad0*/  FSEL R29, R4, R29, !P1 ;  /* 0x0000001d041d7208 */ /* 0x008fc60004800000 */
[----:B-1----:R1:W-:Y:S04]  /*7ae0*/  @!P1 STL [R1+0x8], R28 ;  /* 0x0000081c01009387 */ /* 0x0023e80000100800 */
[----:B------:R0:W-:Y:S01]  /*7af0*/  STL [R1+0xc], R29 ;  /* 0x00000c1d01007387 */ /* 0x0001e20000100800 */
[----:B-1----:R-:W-:-:S04]  /*7b00*/  PRMT R28, R0, 0x9910, RZ ;  /* 0x00009910001c7816 */ /* 0x002fc800000000ff */
[----:B------:R-:W-:-:S04]  /*7b10*/  ISETP.NE.AND P0, PT, R28, RZ, PT ;  /* 0x000000ff1c00720c */ /* 0x000fc80003f05270 */
[----:B-----5:R-:W-:Y:S02]  /*7b20*/  SEL R3, R3, R0, !P0 ;  /* 0x0000000003037207 */ /* 0x020fe40004000000 */
[----:B0-----:R-:W-:-:S07]  /*7b30*/  PRMT R0, RZ, 0x7610, R0 ;  /* 0x00007610ff007816 */ /* 0x001fce0000000000 */
.L_x_174:
[----:B------:R-:W-:Y:S05]  /*7b40*/  BSYNC.RECONVERGENT B0 ;  /* 0x0000000000007941 */ /* 0x000fea0003800200 */
.L_x_172:
[----:B------:R-:W-:Y:S01]  /*7b50*/  UIADD3 UR7, UPT, UPT, UR7, -0x1, URZ ;  /* 0xffffffff07077890 */ /* 0x000fe2000fffe0ff */
[----:B------:R-:W-:Y:S11]  /*7b60*/  BRA `(.L_x_175) ;  /* 0xffffff9800d87947 */ /* 0x000ff6000383ffff */
.L_x_171:
        /* <DEDUP_REMOVED lines=8> */
[----:B0-----:R-:W0:Y:S01]  /*7bf0*/  S2R R28, SR_LANEID ;  /* 0x00000000001c7919 */ /* 0x001e220000000000 */
[----:B-----5:R-:W1:Y:S01]  /*7c00*/  LDC.64 R2, c[0x0][0x3a0] ;  /* 0x0000e800ff027b82 */ /* 0x020e620000000a00 */
[----:B------:R-:W-:Y:S01]  /*7c10*/  VOTEU.ANY UR5, UPT, PT ;  /* 0x0000000000057886 */ /* 0x000fe200038e0100 */
[----:B------:R-:W-:Y:S01]  /*7c20*/  CREDUX.MAX.S32 UR6, R29 ;  /* 0x000000001d0672cc */ /* 0x000fe20000000200 */
[----:B------:R-:W-:Y:S01]  /*7c30*/  UFLO.U32 UR5, UR5 ;  /* 0x00000005000572bd */ /* 0x000fe200080e0000 */
[----:B------:R-:W-:-:S04]  /*7c40*/  IMAD.U32 R7, RZ, RZ, UR8 ;  /* 0x00000008ff077e24 */ /* 0x000fc8000f8e00ff */
[----:B------:R-:W2:Y:S01]  /*7c50*/  LDC.64 R4, c[0x0][0x3a8] ;  /* 0x0000ea00ff047b82 */ /* 0x000ea20000000a00 */
[----:B-1----:R-:W-:-:S06]  /*7c60*/  IMAD.WIDE.U32 R2, R7, 0x4, R2 ;  /* 0x0000000407027825 */ /* 0x002fcc00078e0002 */
[----:B------:R-:W-:Y:S01]  /*7c70*/  IMAD.U32 R7, RZ, RZ, UR6 ;  /* 0x00000006ff077e24 */ /* 0x000fe2000f8e00ff */
[----:B------:R1:W-:Y:S01]  /*7c80*/  STG.E desc[UR10][R2.64], R29 ;  /* 0x0000001d02007986 */ /* 0x0003e2000c10190a */
[----:B0-----:R-:W-:-:S13]  /*7c90*/  ISETP.EQ.U32.AND P1, PT, R28, UR5, PT ;  /* 0x000000051c007c0c */ /* 0x001fda000bf22070 */
[----:B--2---:R1:W-:Y:S02]  /*7ca0*/  @P1 REDG.E.MAX.S32.STRONG.GPU desc[UR10][R4.64], R7 ;  /* 0x000000070400198e */ /* 0x0043e4000d12e30a */
.L_x_177:
[----:B------:R-:W-:Y:S05]  /*7cb0*/  BSYNC.RECONVERGENT B0 ;  /* 0x0000000000007941 */ /* 0x000fea0003800200 */
.L_x_176:
[----:B------:R-:W-:Y:S05]  /*7cc0*/  @P0 EXIT ;  /* 0x000000000000094d */ /* 0x000fea0003800000 */
[----:B------:R-:W2:Y:S01]  /*7cd0*/  LDC R27, c[0x0][0x360] ;  /* 0x0000d800ff1b7b82 */ /* 0x000ea20000000800 */
[----:B------:R-:W3:Y:S01]  /*7ce0*/  LDCU.64 UR14, c[0x0][0x388] ;  /* 0x00007100ff0e77ac */ /* 0x000ee20008000a00 */
[----:B------:R-:W-:Y:S01]  /*7cf0*/  BSSY.RECONVERGENT B0, `(.L_x_178) ;  /* 0x0000039000007945 */ /* 0x000fe20003800200 */
[----:B------:R-:W4:Y:S01]  /*7d00*/  LDCU.64 UR16, c[0x0][0x390] ;  /* 0x00007200ff1077ac */ /* 0x000f220008000a00 */
[----:B--2---:R-:W2:Y:S01]  /*7d10*/  I2F.U32.RP R6, R27 ;  /* 0x0000001b00067306 */ /* 0x004ea20000209000 */
[----:B------:R-:W-:Y:S01]  /*7d20*/  IMAD.IADD R0, R250, 0x1, R27 ;  /* 0x00000001fa007824 */ /* 0x000fe200078e021b */
[----:B------:R-:W-:-:S04]  /*7d30*/  ISETP.NE.U32.AND P2, PT, R27, RZ, PT ;  /* 0x000000ff1b00720c */ /* 0x000fc80003f45070 */
[----:B------:R-:W-:Y:S02]  /*7d40*/  ISETP.GE.U32.AND P0, PT, R0, R29, PT ;  /* 0x0000001d0000720c */ /* 0x000fe40003f06070 */
[----:B01----:R-:W-:Y:S01]  /*7d50*/  VIMNMX.U32 R5, PT, PT, R29, R0, !PT ;  /* 0x000000001d057248 */ /* 0x003fe20007fe0000 */
[----:B--2---:R-:W0:Y:S02]  /*7d60*/  MUFU.RCP R6, R6 ;  /* 0x0000000600067308 */ /* 0x004e240000001000 */
[----:B0----5:R-:W-:-:S06]  /*7d70*/  VIADD R2, R6, 0xffffffe ;  /* 0x0ffffffe06027836 */ /* 0x021fcc0000000000 */
        /* <DEDUP_REMOVED lines=22> */
[----:B------:R-:W-:Y:S01]  /*7ee0*/  IADD3 R5, P0, PT, R250, UR12, RZ ;  /* 0x0000000cfa057c10 */ /* 0x000fe2000ff1e0ff */
[----:B------:R-:W-:Y:S01]  /*7ef0*/  VIADD R0, R0, 0x1 ;  /* 0x0000000100007836 */ /* 0x000fe20000000000 */
[----:B------:R-:W1:Y:S03]  /*7f00*/  LDCU.64 UR8, c[0x0][0x388] ;  /* 0x00007100ff0877ac */ /* 0x000e660008000a00 */
[----:B------:R-:W-:Y:S01]  /*7f10*/  IMAD.X R6, RZ, RZ, UR13, P0 ;  /* 0x0000000dff067e24 */ /* 0x000fe200080e06ff */
        /* <DEDUP_REMOVED lines=8> */
.L_x_180:
        /* <DEDUP_REMOVED lines=14> */
.L_x_179:
[----:B------:R-:W-:Y:S05]  /*8080*/  BSYNC.RECONVERGENT B0 ;  /* 0x0000000000007941 */ /* 0x000fea0003800200 */
.L_x_178:
[----:B------:R-:W-:Y:S05]  /*8090*/  @!P1 EXIT ;  /* 0x000000000000994d */ /* 0x000fea0003800000 */
.L_x_181:
[C---:B------:R-:W-:Y:S02]  /*80a0*/  LEA R0, R250.reuse, UR4, 0x3 ;  /* 0x00000004fa007c11 */ /* 0x040fe4000f8e18ff */
[----:B-1----:R-:W-:Y:S01]  /*80b0*/  IADD3 R5, P0, PT, R250, UR12, RZ ;  /* 0x0000000cfa057c10 */ /* 0x002fe2000ff1e0ff */
[C---:B------:R-:W-:Y:S02]  /*80c0*/  IMAD.IADD R250, R27.reuse, 0x1, R250 ;  /* 0x000000011bfa7824 */ /* 0x040fe400078e02fa */
[C---:B0-----:R-:W-:Y:S01]  /*80d0*/  IMAD R6, R27.reuse, 0x8, R0 ;  /* 0x000000081b067824 */ /* 0x041fe200078e0200 */
[----:B------:R0:W1:Y:S01]  /*80e0*/  LDS.64 R18, [R0] ;  /* 0x0000000000127984 */ /* 0x0000620000000a00 */
[----:B------:R-:W-:Y:S01]  /*80f0*/  IMAD.X R8, RZ, RZ, UR13, P0 ;  /* 0x0000000dff087e24 */ /* 0x000fe200080e06ff */
[C---:B------:R-:W-:Y:S01]  /*8100*/  IADD3 R9, P2, PT, R250.reuse, UR12, RZ ;  /* 0x0000000cfa097c10 */ /* 0x040fe2000ff5e0ff */
[----:B------:R-:W-:Y:S01]  /*8110*/  IMAD R7, R27, 0x8, R6 ;  /* 0x000000081b077824 */ /* 0x000fe200078e0206 */
[----:B------:R2:W3:Y:S01]  /*8120*/  LDS.64 R20, [R6] ;  /* 0x0000000006147984 */ /* 0x0004e20000000a00 */
[----:B------:R-:W-:Y:S01]  /*8130*/  IMAD.IADD R250, R250, 0x1, R27 ;  /* 0x00000001fafa7824 */ /* 0x000fe200078e021b */
[----:B------:R-:W-:Y:S01]  /*8140*/  LEA R2, P0, R5, UR14, 0x1 ;  /* 0x0000000e05027c11 */ /* 0x000fe2000f8008ff */
[----:B------:R-:W-:Y:S01]  /*8150*/  IMAD R10, R27, 0x8, R7 ;  /* 0x000000081b0a7824 */ /* 0x000fe200078e0207 */
[----:B------:R4:W5:Y:S01]  /*8160*/  LDS.64 R22, [R7] ;  /* 0x0000000007167984 */ /* 0x0009620000000a00 */
[C---:B------:R-:W-:Y:S01]  /*8170*/  LEA R4, P1, R5.reuse, UR16, 0x2 ;  /* 0x0000001005047c11 */ /* 0x040fe2000f8210ff */
[C---:B0-----:R-:W-:Y:S01]  /*8180*/  IMAD.IADD R0, R250.reuse, 0x1, R27 ;  /* 0x00000001fa007824 */ /* 0x041fe200078e021b */
[----:B------:R-:W-:Y:S01]  /*8190*/  LEA.HI.X R3, R5, UR15, R8, 0x1, P0 ;  /* 0x0000000f05037c11 */ /* 0x000fe200080f0c08 */
[----:B------:R0:W5:Y:S01]  /*81a0*/  LDS.64 R24, [R10] ;  /* 0x000000000a187984 */ /* 0x0001620000000a00 */
[----:B------:R-:W-:Y:S01]  /*81b0*/  IMAD.X R12, RZ, RZ, UR13, P2 ;  /* 0x0000000dff0c7e24 */ /* 0x000fe200090e06ff */
[----:B------:R-:W-:-:S02]  /*81c0*/  IADD3 R250, P2, PT, R250, UR12, RZ ;  /* 0x0000000cfafa7c10 */ /* 0x000fc4000ff5e0ff */
[----:B------:R-:W-:Y:S02]  /*81d0*/  LEA.HI.X R5, R5, UR17, R8, 0x2, P1 ;  /* 0x0000001105057c11 */ /* 0x000fe400088f1408 */
[C---:B--2---:R-:W-:Y:S01]  /*81e0*/  LEA R6, P0, R9.reuse, UR14, 0x1 ;  /* 0x0000000e09067c11 */ /* 0x044fe2000f8008ff */
[----:B------:R-:W-:Y:S01]  /*81f0*/  IMAD.X R13, RZ, RZ, UR13, P2 ;  /* 0x0000000dff0d7e24 */ /* 0x000fe200090e06ff */
[C---:B------:R-:W-:Y:S02]  /*8200*/  LEA R8, P1, R9.reuse, UR16, 0x2 ;  /* 0x0000001009087c11 */ /* 0x040fe4000f8210ff */
[----:B------:R-:W-:Y:S02]  /*8210*/  IADD3 R17, P3, PT, R0, UR12, RZ ;  /* 0x0000000c00117c10 */ /* 0x000fe4000ff7e0ff */
[C-C-:B----4-:R-:W-:Y:S02]  /*8220*/  LEA.HI.X R7, R9.reuse, UR15, R12.reuse, 0x1, P0 ;  /* 0x0000000f09077c11 */ /* 0x150fe400080f0c0c */
[----:B------:R-:W-:Y:S01]  /*8230*/  LEA.HI.X R9, R9, UR17, R12, 0x2, P1 ;  /* 0x0000001109097c11 */ /* 0x000fe200088f140c */
[----:B------:R-:W-:Y:S01]  /*8240*/  IMAD.X R26, RZ, RZ, UR13, P3 ;  /* 0x0000000dff1a7e24 */ /* 0x000fe200098e06ff */
        /* <DEDUP_REMOVED lines=20> */
.L_x_168:
[----:B------:R-:W-:Y:S02]  /*8390*/  IMAD.MOV.U32 R112, RZ, RZ, R72 ;  /* 0x000000ffff707224 */ /* 0x000fe400078e0048 */
[----:B------:R-:W-:Y:S02]  /*83a0*/  IMAD.MOV.U32 R120, RZ, RZ, 0x1 ;  /* 0x00000001ff787424 */ /* 0x000fe400078e00ff */
[----:B------:R-:W-:Y:S02]  /*83b0*/  IMAD.MOV.U32 R122, RZ, RZ, RZ ;  /* 0x000000ffff7a7224 */ /* 0x000fe400078e00ff */
[----:B------:R-:W-:-:S07]  /*83c0*/  IMAD.MOV.U32 R116, RZ, RZ, -0x1 ;  /* 0xffffffffff747424 */ /* 0x000fce00078e00ff */
[----:B------:R-:W-:Y:S05]  /*83d0*/  WARPSYNC.COLLECTIVE R116, `(.L_x_182) ;  /* 0x0000000074087348 */ /* 0x000fea0003c00000 */
[----:B------:R0:W1:Y:S02]  /*83e0*/  SHFL.UP P0, R104, R112, R120, R122 ;  /* 0x0400007870687389 */ /* 0x000064000000007a */
[----:B01----:R-:W-:Y:S05]  /*83f0*/  ENDCOLLECTIVE ;  /* 0x000000000000791b */ /* 0x003fea0003800000 */
.L_x_182:
[----:B------:R-:W-:Y:S02]  /*8400*/  IMAD.MOV.U32 R120, RZ, RZ, 0x2 ;  /* 0x00000002ff787424 */ /* 0x000fe400078e00ff */
[----:B------:R-:W-:-:S04]  /*8410*/  IMAD.MOV.U32 R76, RZ, RZ, R104 ;  /* 0x000000ffff4c7224 */ /* 0x000fc800078e0068 */
[----:B------:R-:W-:-:S04]  /*8420*/  @P0 IMAD.IADD R76, R72, 0x1, R76 ;  /* 0x00000001484c0824 */ /* 0x000fc800078e024c */
[----:B------:R-:W-:-:S07]  /*8430*/  IMAD.MOV.U32 R112, RZ, RZ, R76 ;  /* 0x000000ffff707224 */ /* 0x000fce00078e004c */
[----:B------:R-:W-:Y:S05]  /*8440*/  WARPSYNC.COLLECTIVE R116, `(.L_x_183) ;  /* 0x0000000074087348 */ /* 0x000fea0003c00000 */
[----:B------:R0:W1:Y:S02]  /*8450*/  SHFL.UP P0, R104, R112, R120, R122 ;  /* 0x0400007870687389 */ /* 0x000064000000007a */
[----:B01----:R-:W-:Y:S05]  /*8460*/  ENDCOLLECTIVE ;  /* 0x000000000000791b */ /* 0x003fea0003800000 */
.L_x_183:
[----:B------:R-:W-:Y:S02]  /*8470*/  IMAD.MOV.U32 R120, RZ, RZ, 0x4 ;  /* 0x00000004ff787424 */ /* 0x000fe400078e00ff */
[----:B------:R-:W-:-:S04]  /*8480*/  IMAD.MOV.U32 R80, RZ, RZ, R104 ;  /* 0x000000ffff507224 */ /* 0x000fc800078e0068 */
[----:B------:R-:W-:-:S04]  /*8490*/  @P0 IMAD.IADD R80, R76, 0x1, R80 ;  /* 0x000000014c500824 */ /* 0x000fc800078e0250 */
[----:B------:R-:W-:-:S07]  /*84a0*/  IMAD.MOV.U32 R112, RZ, RZ, R80 ;  /* 0x000000ffff707224 */ /* 0x000fce00078e0050 */
[----:B------:R-:W-:Y:S05]  /*84b0*/  WARPSYNC.COLLECTIVE R116, `(.L_x_184) ;  /* 0x0000000074087348 */ /* 0x000fea0003c00000 */
[----:B------:R0:W1:Y:S02]  /*84c0*/  SHFL.UP P0, R104, R112, R120, R122 ;  /* 0x0400007870687389 */ /* 0x000064000000007a */
[----:B01----:R-:W-:Y:S05]  /*84d0*/  ENDCOLLECTIVE ;  /* 0x000000000000791b */ /* 0x003fea0003800000 */
.L_x_184:
        /* <DEDUP_REMOVED lines=8> */
.L_x_185:
        /* <DEDUP_REMOVED lines=8> */
.L_x_186:
[----:B------:R-:W-:-:S04]  /*85e0*/  @P0 IMAD.IADD R104, R100, 0x1, R104 ;  /* 0x0000000164680824 */ /* 0x000fc800078e0268 */
[----:B------:R-:W-:-:S07]  /*85f0*/  IMAD.IADD R72, R104, 0x1, -R72 ;  /* 0x0000000168487824 */ /* 0x000fce00078e0a48 */
[----:B------:R-:W-:Y:S05]  /*8600*/  WARPSYNC.COLLECTIVE R116, `(.L_x_187) ;  /* 0x0000000074087348 */ /* 0x000fea0003c00000 */
[----:B------:R0:W1:Y:S02]  /*8610*/  SHFL.IDX P0, R76, R104, R80, R96 ;  /* 0x00000050684c7389 */ /* 0x0000640000000060 */
[----:B01----:R-:W-:Y:S05]  /*8620*/  ENDCOLLECTIVE ;  /* 0x000000000000791b */ /* 0x003fea0003800000 */
.L_x_187:
[----:B------:R-:W-:Y:S02]  /*8630*/  IMAD.MOV.U32 R104, RZ, RZ, R2 ;  /* 0x000000ffff687224 */ /* 0x000fe400078e0002 */
[----:B------:R-:W-:Y:S02]  /*8640*/  IMAD.MOV.U32 R80, RZ, RZ, RZ ;  /* 0x000000ffff507224 */ /* 0x000fe400078e00ff */
[----:B------:R-:W-:-:S07]  /*8650*/  IMAD.MOV.U32 R108, RZ, RZ, R76 ;  /* 0x000000ffff6c7224 */ /* 0x000fce00078e004c */
[----:B------:R-:W-:Y:S05]  /*8660*/  WARPSYNC.COLLECTIVE R116, `(.L_x_188) ;  /* 0x0000000074087348 */ /* 0x000fea0003c00000 */
[----:B------:R0:W1:Y:S02]  /*8670*/  SHFL.IDX P0, R76, R104, R80, R96 ;  /* 0x00000050684c7389 */ /* 0x0000640000000060 */
[----:B01----:R-:W-:Y:S05]  /*8680*/  ENDCOLLECTIVE ;  /* 0x000000000000791b */ /* 0x003fea0003800000 */
.L_x_188:
[----:B------:R-:W-:Y:S02]  /*8690*/  IMAD.IADD R108, R2, 0x1, R108 ;  /* 0x00000001026c7824 */ /* 0x000fe400078e026c */
[----:B------:R-:W-:Y:S01]  /*86a0*/  IMAD.MOV.U32 R112, RZ, RZ, R76 ;  /* 0x000000ffff707224 */ /* 0x000fe200078e004c */
[----:B------:R-:W-:Y:S06]  /*86b0*/  BRA `(.L_x_189) ;  /* 0xffffffc400947947 */ /* 0x000fec000383ffff */
.L_x_190:
        /* <DEDUP_REMOVED lines=12> */
.L_x_2054:


//--------------------- .text._ZN17fastertransformer19segmented_topp_impl27segmented_top_p_single_passINS0_28Segmented_topk_kernel_paramsI6__halfiLi256ELi1EEELi64EEEvNS0_20TopKPerSegmentParamsE --------------------------
	.section	.text._ZN17fastertransformer19segmented_topp_impl27segmented_top_p_single_passINS0_28Segmented_topk_kernel_paramsI6__halfiLi256ELi1EEELi64EEEvNS0_20TopKPerSegmentParamsE,"ax",@progbits
	.align	128
        .global         _ZN17fastertransformer19segmented_topp_impl27segmented_top_p_single_passINS0_28Segmented_topk_kernel_paramsI6__halfiLi256ELi1EEELi64EEEvNS0_20TopKPerSegmentParamsE
        .type           _ZN17fastertransformer19segmented_topp_impl27segmented_top_p_single_passINS0_28Segmented_topk_kernel_paramsI6__halfiLi256ELi1EEELi64EEEvNS0_20TopKPerSegmentParamsE,@function
        .size           _ZN17fastertransformer19segmented_topp_impl27segmented_top_p_single_passINS0_28Segmented_topk_kernel_paramsI6__halfiLi256ELi1EEELi64EEEvNS0_20TopKPerSegmentParamsE,(.L_x_2055 - _ZN17fastertransformer19segmented_topp_impl27segmented_top_p_single_passINS0_28Segmented_topk_kernel_paramsI6__halfiLi256ELi1EEELi64EEEvNS0_20TopKPerSegmentParamsE)
        .other          _ZN17fastertransformer19segmented_topp_impl27segmented_top_p_single_passINS0_28Segmented_topk_kernel_paramsI6__halfiLi256ELi1EEELi64EEEvNS0_20TopKPerSegmentParamsE,@"STO_CUDA_ENTRY STV_DEFAULT"
_ZN17fastertransformer19segmented_topp_impl27segmented_top_p_single_passINS0_28Segmented_topk_kernel_paramsI6__halfiLi256ELi1EEELi64EEEvNS0_20TopKPerSegmentParamsE:
.text._ZN17fastertransformer19segmented_topp_impl27segmented_top_p_single_passINS0_28Segmented_topk_kernel_paramsI6__halfiLi256ELi1EEELi64EEEvNS0_20TopKPerSegmentParamsE:
[----:B------:R-:W-:Y:S01]  /*0000*/  LDC R1, c[0x0][0x37c] ;  /* 0x0000df00ff017b82 */ /* 0x000fe20000000800 */
[----:B------:R-:W0:Y:S07]  /*0010*/  S2R R0, SR_CTAID.X ;  /* 0x0000000000007919 */ /* 0x000e2e0000002500 */
[----:B------:R-:W0:Y:S01]  /*0020*/  S2UR UR4, SR_CTAID.Y ;  /* 0x00000000000479c3 */ /* 0x000e220000002600 */
[----:B------:R-:W1:Y:S07]  /*0030*/  LDCU.64 UR8, c[0x0][0x358] ;  /* 0x00006b00ff0877ac */ /* 0x000e6e0008000a00 */
[----:B------:R-:W0:Y:S08]  /*0040*/  LDC R217, c[0x0][0x370] ;  /* 0x0000dc00ffd97b82 */ /* 0x000e300000000800 */
[----:B------:R-:W2:Y:S08]  /*0050*/  LDC.64 R2, c[0x0][0x3b0] ;  /* 0x0000ec00ff027b82 */ /* 0x000eb00000000a00 */
[----:B------:R-:W3:Y:S01]  /*0060*/  LDC.64 R4, c[0x0][0x3b8] ;  /* 0x0000ee00ff047b82 */ /* 0x000ee20000000a00 */
[----:B0-----:R-:W-:-:S04]  /*0070*/  IMAD R217, R217, UR4, R0 ;  /* 0x00000004d9d97c24 */ /* 0x001fc8000f8e0200 */
[----:B--2---:R-:W-:-:S06]  /*0080*/  IMAD.WIDE.U32 R2, R217, 0x4, R2 ;  /* 0x00000004d9027825 */ /* 0x004fcc00078e0002 */
[----:B-1----:R-:W2:Y:S01]  /*0090*/  LDG.E R2, desc[UR8][R2.64] ;  /* 0x0000000802027981 */ /* 0x002ea2000c1e1900 */
        /* <DEDUP_REMOVED lines=14> */
.L_x_191:
        /* <DEDUP_REMOVED lines=18> */
[----:B-1----:R-:W-:Y:S01]  /*02a0*/  IMAD.SHL.U32 R133, R151, 0x40, RZ ;  /* 0x0000004097857824 */ /* 0x002fe200078e00ff */
        /* <DEDUP_REMOVED lines=23> */
[----:B------:R-:W-:-:S02]  /*0420*/  VIADD R107, R133, 0xd ;  /* 0x0000000d856b7836 */ /* 0x000fc40000000000 */
[----:B0-----:R-:W-:Y:S02]  /*0430*/  VIADD R2, R0, 0xffffffe ;  /* 0x0ffffffe00027836 */ /* 0x001fe40000000000 */
[C---:B------:R-:W-:Y:S02]  /*0440*/  VIADD R105, R133.reuse, 0xe ;  /* 0x0000000e85697836 */ /* 0x040fe40000000000 */
[----:B------:R0:W1:Y:S01]  /*0450*/  F2I.FTZ.U32.TRUNC.NTZ R3, R2 ;  /* 0x0000000200037305 */ /* 0x000062000021f000 */
[C---:B------:R-:W-:Y:S02]  /*0460*/  VIADD R103, R133.reuse, 0xf ;  /* 0x0000000f85677836 */ /* 0x040fe40000000000 */
[C---:B------:R-:W-:Y:S02]  /*0470*/  VIADD R101, R133.reuse, 0x10 ;  /* 0x0000001085657836 */ /* 0x040fe40000000000 */
[C---:B------:R-:W-:Y:S02]  /*0480*/  VIADD R99, R133.reuse, 0x11 ;  /* 0x0000001185637836 */ /* 0x040fe40000000000 */
[----:B------:R-:W-:-:S02]  /*0490*/  VIADD R95, R133, 0x13 ;  /* 0x00000013855f7836 */ /* 0x000fc40000000000 */
[----:B0-----:R-:W-:Y:S02]  /*04a0*/  IMAD.MOV.U32 R2, RZ, RZ, RZ ;  /* 0x000000ffff027224 */ /* 0x001fe400078e00ff */
[C---:B------:R-:W-:Y:S02]  /*04b0*/  VIADD R93, R133.reuse, 0x14 ;  /* 0x00000014855d7836 */ /* 0x040fe40000000000 */
[C---:B------:R-:W-:Y:S02]  /*04c0*/  VIADD R91, R133.reuse, 0x15 ;  /* 0x00000015855b7836 */ /* 0x040fe40000000000 */
[----:B-1----:R-:W-:Y:S02]  /*04d0*/  IMAD.MOV R4, RZ, RZ, -R3 ;  /* 0x000000ffff047224 */ /* 0x002fe400078e0a03 */
[C---:B------:R-:W-:Y:S02]  /*04e0*/  VIADD R89, R133.reuse, 0x16 ;  /* 0x0000001685597836 */ /* 0x040fe40000000000 */
[----:B------:R-:W-:Y:S01]  /*04f0*/  IMAD R7, R4, R5, RZ ;  /* 0x0000000504077224 */ /* 0x000fe200078e02ff */
[----:B------:R-:W-:Y:S01]  /*0500*/  IABS R4, R8 ;  /* 0x0000000800047213 */ /* 0x000fe20000000000 */
[----:B------:R-:W-:-:S02]  /*0510*/  VIADD R87, R133, 0x17 ;  /* 0x0000001785577836 */ /* 0x000fc40000000000 */
[----:B------:R-:W-:-:S04]  /*0520*/  IMAD.HI.U32 R3, R3, R7, R2 ;  /* 0x0000000703037227 */ /* 0x000fc800078e0002 */
[----:B------:R-:W-:Y:S02]  /*0530*/  VIADD R85, R133, 0x18 ;  /* 0x0000001885557836 */ /* 0x000fe40000000000 */
[----:B------:R-:W-:Y:S02]  /*0540*/  IMAD.HI.U32 R152, R3, R4, RZ ;  /* 0x0000000403987227 */ /* 0x000fe400078e00ff */
[----:B------:R-:W0:Y:S02]  /*0550*/  LDC.64 R2, c[0x0][0x380] ;  /* 0x0000e000ff027b82 */ /* 0x000e240000000a00 */
[----:B------:R-:W-:Y:S02]  /*0560*/  IMAD.MOV R0, RZ, RZ, -R152 ;  /* 0x000000ffff007224 */ /* 0x000fe400078e0a98 */
[----:B------:R-:W-:Y:S02]  /*0570*/  VIADD R81, R133, 0x1a ;  /* 0x0000001a85517836 */ /* 0x000fe40000000000 */
[----:B------:R-:W-:-:S02]  /*0580*/  IMAD R0, R5, R0, R4 ;  /* 0x0000000005007224 */ /* 0x000fc400078e0204 */
[C---:B------:R-:W-:Y:S02]  /*0590*/  VIADD R79, R133.reuse, 0x1b ;  /* 0x0000001b854f7836 */ /* 0x040fe40000000000 */
[----:B------:R-:W-:Y:S01]  /*05a0*/  VIADD R77, R133, 0x1c ;  /* 0x0000001c854d7836 */ /* 0x000fe20000000000 */
[----:B------:R-:W-:Y:S01]  /*05b0*/  ISETP.GT.U32.AND P1, PT, R5, R0, PT ;  /* 0x000000000500720c */ /* 0x000fe20003f24070 */
[C---:B------:R-:W-:Y:S02]  /*05c0*/  VIADD R75, R133.reuse, 0x1d ;  /* 0x0000001d854b7836 */ /* 0x040fe40000000000 */
[C---:B------:R-:W-:Y:S02]  /*05d0*/  VIADD R73, R133.reuse, 0x1e ;  /* 0x0000001e85497836 */ /* 0x040fe40000000000 */
[C---:B------:R-:W-:Y:S01]  /*05e0*/  VIADD R71, R133.reuse, 0x1f ;  /* 0x0000001f85477836 */ /* 0x040fe20000000000 */
[----:B------:R-:W-:Y:S01]  /*05f0*/  PRMT R163, RZ, 0x7610, R163 ;  /* 0x00007610ffa37816 */ /* 0x000fe200000000a3 */
[C---:B------:R-:W-:Y:S01]  /*0600*/  VIADD R125, R133.reuse, 0x4 ;  /* 0x00000004857d7836 */ /* 0x040fe20000000000 */
[----:B------:R-:W-:Y:S01]  /*0610*/  PRMT R161, RZ, 0x7610, R161 ;  /* 0x00007610ffa17816 */ /* 0x000fe200000000a1 */
[C---:B------:R-:W-:Y:S01]  /*0620*/  VIADD R111, R133.reuse, 0xb ;  /* 0x0000000b856f7836 */ /* 0x040fe20000000000 */
[----:B------:R-:W-:Y:S01]  /*0630*/  PRMT R159, RZ, 0x7610, R159 ;  /* 0x00007610ff9f7816 */ /* 0x000fe2000000009f */
[----:B------:R-:W-:-:S02]  /*0640*/  VIADD R97, R133, 0x12 ;  /* 0x0000001285617836 */ /* 0x000fc40000000000 */
[----:B------:R-:W-:Y:S02]  /*0650*/  @!P1 IMAD.IADD R0, R0, 0x1, -R5 ;  /* 0x0000000100009824 */ /* 0x000fe400078e0a05 */
[----:B------:R-:W-:Y:S01]  /*0660*/  @!P1 VIADD R152, R152, 0x1 ;  /* 0x0000000198989836 */ /* 0x000fe20000000000 */
[----:B------:R-:W-:Y:S01]  /*0670*/  ISETP.NE.AND P1, PT, R9, RZ, PT ;  /* 0x000000ff0900720c */ /* 0x000fe20003f25270 */
[----:B------:R-:W-:Y:S01]  /*0680*/  VIADD R83, R133, 0x19 ;  /* 0x0000001985537836 */ /* 0x000fe20000000000 */
[----:B------:R-:W-:Y:S02]  /*0690*/  ISETP.GE.U32.AND P0, PT, R0, R5, PT ;  /* 0x000000050000720c */ /* 0x000fe40003f06070 */
[----:B------:R-:W-:-:S04]  /*06a0*/  LOP3.LUT R0, R8, R9, RZ, 0x3c, !PT ;  /* 0x0000000908007212 */ /* 0x000fc800078e3cff */
[----:B------:R-:W-:-:S07]  /*06b0*/  ISETP.GE.AND P2, PT, R0, RZ, PT ;  /* 0x000000ff0000720c */ /* 0x000fce0003f46270 */
[----:B------:R-:W-:-:S06]  /*06c0*/  @P0 VIADD R152, R152, 0x1 ;  /* 0x0000000198980836 */ /* 0x000fcc0000000000 */
[----:B------:R-:W-:Y:S01]  /*06d0*/  @!P2 IMAD.MOV R152, RZ, RZ, -R152 ;  /* 0x000000ffff98a224 */ /* 0x000fe200078e0a98 */
[----:B------:R-:W-:-:S04]  /*06e0*/  @!P1 LOP3.LUT R152, RZ, R9, RZ, 0x33, !PT ;  /* 0x00000009ff989212 */ /* 0x000fc800078e33ff */
[-C--:B------:R-:W-:Y:S01]  /*06f0*/  ISETP.GE.AND P4, PT, R133, R152.reuse, PT ;  /* 0x000000988500720c */ /* 0x080fe20003f86270 */
[-C--:B------:R-:W-:Y:S01]  /*0700*/  IMAD R150, R217, R152.reuse, RZ ;  /* 0x00000098d9967224 */ /* 0x080fe200078e02ff */
[-C--:B------:R-:W-:Y:S02]  /*0710*/  ISETP.GE.AND P3, PT, R131, R152.reuse, PT ;  /* 0x000000988300720c */ /* 0x080fe40003f66270 */
[-C--:B------:R-:W-:Y:S01]  /*0720*/  ISETP.GE.AND P2, PT, R129, R152.reuse, PT ;  /* 0x000000988100720c */ /* 0x080fe20003f46270 */
[----:B0-----:R-:W-:Y:S01]  /*0730*/  IMAD.WIDE R4, R150, 0x2, R2 ;  /* 0x0000000296047825 */ /* 0x001fe200078e0202 */
[-C--:B------:R-:W-:Y:S02]  /*0740*/  ISETP.GE.AND P1, PT, R127, R152.reuse, PT ;  /* 0x000000987f00720c */ /* 0x080fe40003f26270 */
[-C--:B------:R-:W-:Y:S02]  /*0750*/  ISETP.GE.AND P6, PT, R123, R152.reuse, PT ;  /* 0x000000987b00720c */ /* 0x080fe40003fc6270 */
[----:B------:R-:W-:Y:S01]  /*0760*/  ISETP.GE.AND P5, PT, R121, R152, PT ;  /* 0x000000987900720c */ /* 0x000fe20003fa6270 */
[----:B------:R-:W-:Y:S01]  /*0770*/  IMAD.WIDE.U32 R2, R133, 0x2, R4 ;  /* 0x0000000285027825 */ /* 0x000fe200078e0004 */
[----:B------:R-:W-:-:S02]  /*0780*/  PRMT R157, RZ, 0x7610, R157 ;  /* 0x00007610ff9d7816 */ /* 0x000fc4000000009d */
[----:B------:R-:W-:Y:S02]  /*0790*/  PRMT R155, RZ, 0x7610, R155 ;  /* 0x00007610ff9b7816 */ /* 0x000fe4000000009b */
[----:B------:R0:W5:Y:S01]  /*07a0*/  @!P4 LDG.E.U16 R215, desc[UR8][R2.64] ;  /* 0x0000000802d7c981 */ /* 0x000162000c1e1500 */
[-C--:B------:R-:W-:Y:S02]  /*07b0*/  ISETP.GE.AND P4, PT, R119, R152.reuse, PT ;  /* 0x000000987700720c */ /* 0x080fe40003f86270 */
[----:B------:R-:W-:Y:S01]  /*07c0*/  PRMT R153, RZ, 0x7610, R153 ;  /* 0x00007610ff997816 */ /* 0x000fe20000000099 */
[----:B------:R0:W5:Y:S01]  /*07d0*/  @!P3 LDG.E.U16 R213, desc[UR8][R2.64+0x2] ;  /* 0x0000020802d5b981 */ /* 0x000162000c1e1500 */
[-C--:B------:R-:W-:Y:S02]  /*07e0*/  ISETP.GE.AND P3, PT, R117, R152.reuse, PT ;  /* 0x000000987500720c */ /* 0x080fe40003f66270 */
[-C--:B------:R-:W-:Y:S01]  /*07f0*/  ISETP.GE.AND P0, PT, R125, R152.reuse, PT ;  /* 0x000000987d00720c */ /* 0x080fe20003f06270 */
        /* <DEDUP_REMOVED lines=40> */
[----:B------:R0:W5:Y:S04]  /*0a80*/  @!P6 LDG.E.U16 R163, desc[UR8][R2.64+0x34] ;  /* 0x0000340802a3e981 */ /* 0x000168000c1e1500 */
[----:B------:R0:W5:Y:S04]  /*0a90*/  @!P5 LDG.E.U16 R161, desc[UR8][R2.64+0x36] ;  /* 0x0000360802a1d981 */ /* 0x000168000c1e1500 */
[----:B------:R0:W5:Y:S04]  /*0aa0*/  @!P4 LDG.E.U16 R159, desc[UR8][R2.64+0x38] ;  /* 0x00003808029fc981 */ /* 0x000168000c1e1500 */
[----:B------:R0:W5:Y:S04]  /*0ab0*/  @!P3 LDG.E.U16 R157, desc[UR8][R2.64+0x3a] ;  /* 0x00003a08029db981 */ /* 0x000168000c1e1500 */
[----:B------:R0:W5:Y:S04]  /*0ac0*/  @!P2 LDG.E.U16 R155, desc[UR8][R2.64+0x3c] ;  /* 0x00003c08029ba981 */ /* 0x000168000c1e1500 */
[----:B------:R0:W5:Y:S04]  /*0ad0*/  @!P1 LDG.E.U16 R153, desc[UR8][R2.64+0x3e] ;  /* 0x00003e0802999981 */ /* 0x000168000c1e1500 */
[----:B------:R0:W5:Y:S01]  /*0ae0*/  @!P0 LDG.E.U16 R207, desc[UR8][R2.64+0x8] ;  /* 0x0000080802cf8981 */ /* 0x000162000c1e1500 */
[----:B------:R-:W-:-:S13]  /*0af0*/  ISETP.GE.AND P0, PT, R111, R152, PT ;  /* 0x000000986f00720c */ /* 0x000fda0003f06270 */
[----:B------:R0:W5:Y:S01]  /*0b00*/  @!P0 LDG.E.U16 R193, desc[UR8][R2.64+0x16] ;  /* 0x0000160802c18981 */ /* 0x000162000c1e1500 */
[----:B------:R-:W-:Y:S02]  /*0b10*/  ISETP.GE.AND P0, PT, R97, R152, PT ;  /* 0x000000986100720c */ /* 0x000fe40003f06270 */
[----:B------:R-:W-:-:S11]  /*0b20*/  SHF.R.U32.HI R0, RZ, 0x8, R151 ;  /* 0x00000008ff007819 */ /* 0x000fd60000011697 */
[----:B------:R0:W5:Y:S01]  /*0b30*/  @!P0 LDG.E.U16 R179, desc[UR8][R2.64+0x24] ;  /* 0x0000240802b38981 */ /* 0x000162000c1e1500 */
[----:B------:R-:W-:Y:S01]  /*0b40*/  ISETP.GE.AND P0, PT, R83, R152, PT ;  /* 0x000000985300720c */ /* 0x000fe20003f06270 */
[----:B------:R-:W-:Y:S01]  /*0b50*/  IMAD.MOV R0, RZ, RZ, -R0 ;  /* 0x000000ffff007224 */ /* 0x000fe200078e0a00 */
[----:B------:R-:W-:-:S11]  /*0b60*/  SHF.R.U32.HI R7, RZ, 0x5, R151 ;  /* 0x00000005ff077819 */ /* 0x000fd60000011697 */
[----:B------:R0:W5:Y:S01]  /*0b70*/  @!P0 LDG.E.U16 R165, desc[UR8][R2.64+0x32] ;  /* 0x0000320802a58981 */ /* 0x000162000c1e1500 */
[----:B------:R-:W-:Y:S01]  /*0b80*/  LOP3.LUT P0, R10, R0, 0x3, RZ, 0xc0, !PT ;  /* 0x00000003000a7812 */ /* 0x000fe2000780c0ff */
[----:B------:R-:W-:Y:S01]  /*0b90*/  BSSY.RECONVERGENT B0, `(.L_x_192) ;  /* 0x0000024000007945 */ /* 0x000fe20003800200 */
[----:B------:R-:W-:Y:S01]  /*0ba0*/  LOP3.LUT R0, R151, 0x1f, RZ, 0xc0, !PT ;  /* 0x0000001f97007812 */ /* 0x000fe200078ec0ff */
[----:B------:R-:W-:Y:S01]  /*0bb0*/  IMAD.MOV.U32 R9, RZ, RZ, R7 ;  /* 0x000000ffff097224 */ /* 0x000fe200078e0007 */
[----:B------:R-:W-:-:S09]  /*0bc0*/  SHF.R.S32.HI R149, RZ, 0x1f, R150 ;  /* 0x0000001fff957819 */ /* 0x000fd20000011496 */
[----:B0-----:R-:W-:Y:S05]  /*0bd0*/  @!P0 BRA `(.L_x_193) ;  /* 0x00000000007c8947 */ /* 0x001fea0003800000 */
[----:B------:R-:W0:Y:S01]  /*0be0*/  S2R R11, SR_CgaCtaId ;  /* 0x00000000000b7919 */ /* 0x000e220000008800 */
[----:B------:R-:W1:Y:S01]  /*0bf0*/  LDCU.64 UR4, c[0x0][0x380] ;  /* 0x00007000ff0477ac */ /* 0x000e620008000a00 */
[C---:B------:R-:W-:Y:S01]  /*0c00*/  SHF.L.U64.HI R3, R150.reuse, 0x1, R149 ;  /* 0x0000000196037819 */ /* 0x040fe20000010295 */
[----:B------:R-:W-:Y:S01]  /*0c10*/  IMAD.SHL.U32 R2, R150, 0x2, RZ ;  /* 0x0000000296027824 */ /* 0x000fe200078e00ff */
[----:B------:R-:W-:Y:S01]  /*0c20*/  MOV R8, 0x400 ;  /* 0x0000040000087802 */ /* 0x000fe20000000f00 */
[----:B------:R-:W-:Y:S02]  /*0c30*/  IMAD R13, R7, 0x40, R0 ;  /* 0x00000040070d7824 */ /* 0x000fe400078e0200 */
[----:B------:R-:W-:Y:S02]  /*0c40*/  IMAD.SHL.U32 R6, R0, 0x200, RZ ;  /* 0x0000020000067824 */ /* 0x000fe400078e00ff */
[----:B------:R-:W-:-:S04]  /*0c50*/  IMAD.WIDE.U32 R2, R13, 0x2, R2 ;  /* 0x000000020d027825 */ /* 0x000fc800078e0002 */
[----:B------:R-:W-:Y:S02]  /*0c60*/  IMAD.SHL.U32 R9, R7, 0x2, RZ ;  /* 0x0000000207097824 */ /* 0x000fe400078e00ff */
[----:B------:R-:W-:-:S03]  /*0c70*/  VIADD R8, R8, 0x4b0 ;  /* 0x000004b008087836 */ /* 0x000fc60000000000 */
[----:B------:R-:W-:Y:S01]  /*0c80*/  LOP3.LUT R6, R6, R9, RZ, 0xfc, !PT ;  /* 0x0000000906067212 */ /* 0x000fe200078efcff */
[----:B------:R-:W-:Y:S01]  /*0c90*/  IMAD R9, R10, 0x8, R7 ;  /* 0x000000080a097824 */ /* 0x000fe200078e0207 */
[----:B-1----:R-:W-:-:S04]  /*0ca0*/  IADD3 R2, P0, PT, R2, UR4, RZ ;  /* 0x0000000402027c10 */ /* 0x002fc8000ff1e0ff */
[----:B------:R-:W-:-:S04]  /*0cb0*/  IADD3 R2, P1, PT, R2, 0x40, RZ ;  /* 0x0000004002027810 */ /* 0x000fc80007f3e0ff */
[----:B------:R-:W-:Y:S02]  /*0cc0*/  IADD3.X R15, PT, PT, RZ, UR5, R3, P1, P0 ;  /* 0x00000005ff0f7c10 */ /* 0x000fe40008fe0403 */
[----:B0-----:R-:W-:Y:S01]  /*0cd0*/  LEA R11, R11, R8, 0x18 ;  /* 0x000000080b0b7211 */ /* 0x001fe200078ec0ff */
[----:B------:R-:W-:-:S03]  /*0ce0*/  IMAD.MOV R8, RZ, RZ, -R10 ;  /* 0x000000ffff087224 */ /* 0x000fc600078e0a0a */
[----:B------:R-:W-:-:S07]  /*0cf0*/  IADD3 R6, PT, PT, R6, 0x6000, R11 ;  /* 0x0000600006067810 */ /* 0x000fce0007ffe00b */
.L_x_194:
[----:B------:R-:W-:Y:S01]  /*0d00*/  VIADD R3, R13, 0x20 ;  /* 0x000000200d037836 */ /* 0x000fe20000000000 */
[----:B------:R-:W-:-:S04]  /*0d10*/  PRMT R11, RZ, 0x7610, R11 ;  /* 0x00007610ff0b7816 */ /* 0x000fc8000000000b */
[----:B------:R-:W-:-:S13]  /*0d20*/  ISETP.GE.AND P0, PT, R3, R152, PT ;  /* 0x000000980300720c */ /* 0x000fda0003f06270 */
[----:B------:R-:W-:-:S05]  /*0d30*/  @!P0 IMAD.MOV.U32 R3, RZ, RZ, R15 ;  /* 0x000000ffff038224 */ /* 0x000fca00078e000f */
[----:B------:R0:W2:Y:S01]  /*0d40*/  @!P0 LDG.E.U16 R11, desc[UR8][R2.64] ;  /* 0x00000008020b8981 */ /* 0x0000a2000c1e1500 */
[----:B------:R-:W-:Y:S02]  /*0d50*/  VIADD R8, R8, 0x1 ;  /* 0x0000000108087836 */ /* 0x000fe40000000000 */
[----:B------:R-:W-:-:S03]  /*0d60*/  VIADD R13, R13, 0x200 ;  /* 0x000002000d0d7836 */ /* 0x000fc60000000000 */
[----:B------:R-:W-:Y:S02]  /*0d70*/  ISETP.NE.AND P0, PT, R8, RZ, PT ;  /* 0x000000ff0800720c */ /* 0x000fe40003f05270 */
[----:B0-----:R-:W-:-:S05]  /*0d80*/  IADD3 R2, P1, PT, R2, 0x400, RZ ;  /* 0x0000040002027810 */ /* 0x001fca0007f3e0ff */
[----:B------:R-:W-:Y:S01]  /*0d90*/  IMAD.X R15, RZ, RZ, R15, P1 ;  /* 0x000000ffff0f7224 */ /* 0x000fe200008e060f */
[----:B--2---:R0:W-:Y:S02]  /*0da0*/  STS.U16 [R6], R11 ;  /* 0x0000000b06007388 */ /* 0x0041e40000000400 */
[----:B0-----:R-:W-:-:S03]  /*0db0*/  VIADD R6, R6, 0x10 ;  /* 0x0000001006067836 */ /* 0x001fc60000000000 */
[----:B------:R-:W-:Y:S05]  /*0dc0*/  @P0 BRA `(.L_x_194) ;  /* 0xfffffffc00cc0947 */ /* 0x000fea000383ffff */
.L_x_193:
[----:B------:R-:W-:Y:S05]  /*0dd0*/  BSYNC.RECONVERGENT B0 ;  /* 0x0000000000007941 */ /* 0x000fea0003800200 */
.L_x_192:
[----:B------:R-:W-:Y:S01]  /*0de0*/  BSSY.RECONVERGENT B0, `(.L_x_195) ;  /* 0x0000021000007945 */ /* 0x000fe20003800200 */
.L_x_196:
[----:B------:R-:W-:Y:S01]  /*0df0*/  IMAD.SHL.U32 R3, R9, 0x40, RZ ;  /* 0x0000004009037824 */ /* 0x000fe200078e00ff */
[----:B0-----:R-:W-:Y:S02]  /*0e00*/  PRMT R6, RZ, 0x7610, R6 ;  /* 0x00007610ff067816 */ /* 0x001fe40000000006 */
[----:B------:R-:W-:Y:S02]  /*0e10*/  PRMT R8, RZ, 0x7610, R8 ;  /* 0x00007610ff087816 */ /* 0x000fe40000000008 */
[C---:B------:R-:W-:Y:S02]  /*0e20*/  LOP3.LUT R17, R3.reuse, 0x20, R0, 0xfe, !PT ;  /* 0x0000002003117812 */ /* 0x040fe400078efe00 */
[----:B------:R-:W-:Y:S02]  /*0e30*/  LOP3.LUT R3, R3, 0x1f, R151, 0xf8, !PT ;  /* 0x0000001f03037812 */ /* 0x000fe400078ef897 */
[CC--:B------:R-:W-:Y:S01]  /*0e40*/  ISETP.GE.AND P0, PT, R17.reuse, R152.reuse, PT ;  /* 0x000000981100720c */ /* 0x0c0fe20003f06270 */
[C---:B------:R-:W-:Y:S01]  /*0e50*/  VIADD R11, R17.reuse, 0x200 ;  /* 0x00000200110b7836 */ /* 0x040fe20000000000 */
[----:B------:R-:W-:Y:S01]  /*0e60*/  PRMT R10, RZ, 0x7610, R10 ;  /* 0x00007610ff0a7816 */ /* 0x000fe2000000000a */
[C---:B------:R-:W-:Y:S01]  /*0e70*/  VIADD R13, R17.reuse, 0x400 ;  /* 0x00000400110d7836 */ /* 0x040fe20000000000 */
[----:B------:R-:W-:Y:S01]  /*0e80*/  PRMT R12, RZ, 0x7610, R12 ;  /* 0x00007610ff0c7816 */ /* 0x000fe2000000000c */
[----:B------:R-:W-:Y:S01]  /*0e90*/  VIADD R15, R17, 0x600 ;  /* 0x00000600110f7836 */ /* 0x000fe20000000000 */
[-C--:B------:R-:W-:Y:S01]  /*0ea0*/  ISETP.GE.AND P1, PT, R11, R152.reuse, PT ;  /* 0x000000980b00720c */ /* 0x080fe20003f26270 */
[----:B------:R-:W-:Y:S01]  /*0eb0*/  IMAD.WIDE.U32 R2, R3, 0x2, R4 ;  /* 0x0000000203027825 */ /* 0x000fe200078e0004 */
[----:B------:R-:W-:-:S02]  /*0ec0*/  ISETP.GE.AND P2, PT, R13, R152, PT ;  /* 0x000000980d00720c */ /* 0x000fc40003f46270 */
[----:B------:R-:W-:-:S03]  /*0ed0*/  ISETP.GE.AND P3, PT, R15, R152, PT ;  /* 0x000000980f00720c */ /* 0x000fc60003f66270 */
[----:B------:R-:W2:Y:S06]  /*0ee0*/  @!P0 LDG.E.U16 R6, desc[UR8][R2.64+0x40] ;  /* 0x0000400802068981 */ /* 0x000eac000c1e1500 */
[----:B------:R-:W3:Y:S04]  /*0ef0*/  @!P1 LDG.E.U16 R8, desc[UR8][R2.64+0x440] ;  /* 0x0004400802089981 */ /* 0x000ee8000c1e1500 */
[----:B------:R-:W4:Y:S04]  /*0f00*/  @!P2 LDG.E.U16 R10, desc[UR8][R2.64+0x840] ;  /* 0x00084008020aa981 */ /* 0x000f28000c1e1500 */
[----:B------:R-:W4:Y:S01]  /*0f10*/  @!P3 LDG.E.U16 R12, desc[UR8][R2.64+0xc40] ;  /* 0x000c4008020cb981 */ /* 0x000f22000c1e1500 */
[----:B------:R-:W-:Y:S01]  /*0f20*/  MOV R13, 0x400 ;  /* 0x00000400000d7802 */ /* 0x000fe20000000f00 */
[----:B------:R-:W-:Y:S01]  /*0f30*/  IMAD R11, R0, 0x100, R9 ;  /* 0x00000100000b7824 */ /* 0x000fe200078e0209 */
[C---:B------:R-:W-:Y:S01]  /*0f40*/  ISETP.GE.U32.AND P0, PT, R9.reuse, 0xe0, PT ;  /* 0x000000e00900780c */ /* 0x040fe20003f06070 */
[----:B------:R-:W0:Y:S01]  /*0f50*/  S2R R15, SR_CgaCtaId ;  /* 0x00000000000f7919 */ /* 0x000e220000008800 */
[----:B------:R-:W-:-:S02]  /*0f60*/  VIADD R9, R9, 0x20 ;  /* 0x0000002009097836 */ /* 0x000fc40000000000 */
[----:B------:R-:W-:-:S05]  /*0f70*/  VIADD R148, R13, 0x4b0 ;  /* 0x000004b00d947836 */ /* 0x000fca0000000000 */
[----:B0-----:R-:W-:-:S05]  /*0f80*/  LEA R148, R15, R148, 0x18 ;  /* 0x000000940f947211 */ /* 0x001fca00078ec0ff */
[----:B------:R-:W-:-:S05]  /*0f90*/  IMAD R11, R11, 0x2, R148 ;  /* 0x000000020b0b7824 */ /* 0x000fca00078e0294 */
[----:B--2---:R0:W-:Y:S04]  /*0fa0*/  STS.U16 [R11+0x6000], R6 ;  /* 0x006000060b007388 */ /* 0x0041e80000000400 */
[----:B---3--:R0:W-:Y:S04]  /*0fb0*/  STS.U16 [R11+0x6010], R8 ;  /* 0x006010080b007388 */ /* 0x0081e80000000400 */
[----:B----4-:R0:W-:Y:S04]  /*0fc0*/  STS.U16 [R11+0x6020], R10 ;  /* 0x0060200a0b007388 */ /* 0x0101e80000000400 */
[----:B------:R0:W-:Y:S01]  /*0fd0*/  STS.U16 [R11+0x6030], R12 ;  /* 0x0060300c0b007388 */ /* 0x0001e20000000400 */
[----:B------:R-:W-:Y:S05]  /*0fe0*/  @!P0 BRA `(.L_x_196) ;  /* 0xfffffffc00808947 */ /* 0x000fea000383ffff */
[----:B------:R-:W-:Y:S05]  /*0ff0*/  BSYNC.RECONVERGENT B0 ;  /* 0x0000000000007941 */ /* 0x000fea0003800200 */
.L_x_195:
[----:B------:R-:W-:Y:S01]  /*1000*/  ISETP.NE.AND P0, PT, R151, RZ, PT ;  /* 0x000000ff9700720c */ /* 0x000fe20003f05270 */
[----:B------:R-:W1:Y:S01]  /*1010*/  LDC R139, c[0x0][0x3d4] ;  /* 0x0000f500ff8b7b82 */ /* 0x000e620000000800 */
[----:B------:R-:W-:Y:S01]  /*1020*/  VIADD R2, R13, 0x10 ;  /* 0x000000100d027836 */ /* 0x000fe20000000000 */
[C---:B------:R-:W-:Y:S01]  /*1030*/  LEA.HI R138, R151.reuse, R151, RZ, 0x1d ;  /* 0x00000097978a7211 */ /* 0x040fe200078fe8ff */
[----:B------:R-:W-:Y:S01]  /*1040*/  IMAD R147, R151, 0x2, R148 ;  /* 0x0000000297937824 */ /* 0x000fe200078e0294 */
[----:B------:R-:W-:Y:S02]  /*1050*/  CS2R R144, SRZ ;  /* 0x0000000000907805 */ /* 0x000fe4000001ff00 */
[----:B------:R-:W-:Y:S01]  /*1060*/  PRMT R146, RZ, 0x7610, R146 ;  /* 0x00007610ff927816 */ /* 0x000fe20000000092 */
[----:B------:R-:W-:Y:S01]  /*1070*/  IMAD.MOV.U32 R142, RZ, RZ, RZ ;  /* 0x000000ffff8e7224 */ /* 0x000fe200078e00ff */
[----:B------:R-:W-:Y:S01]  /*1080*/  LEA R2, R15, R2, 0x18 ;  /* 0x000000020f027211 */ /* 0x000fe200078ec0ff */
[----:B------:R-:W-:Y:S01]  /*1090*/  IMAD.MOV.U32 R141, RZ, RZ, RZ ;  /* 0x000000ffff8d7224 */ /* 0x000fe200078e00ff */
[----:B------:R-:W-:Y:S01]  /*10a0*/  PRMT R143, RZ, 0x7610, R143 ;  /* 0x00007610ff8f7816 */ /* 0x000fe2000000008f */
[----:B------:R-:W-:Y:S01]  /*10b0*/  VIADD R69, R133, 0x20 ;  /* 0x0000002085457836 */ /* 0x000fe20000000000 */
[----:B------:R-:W2:Y:S01]  /*10c0*/  LDCU UR7, c[0x0][0x3d4] ;  /* 0x00007a80ff0777ac */ /* 0x000ea20008000800 */
[----:B------:R-:W-:Y:S01]  /*10d0*/  @!P0 LEA R0, R15, R13, 0x18 ;  /* 0x0000000d0f008211 */ /* 0x000fe200078ec0ff */
[----:B------:R-:W-:-:S02]  /*10e0*/  IMAD R140, R7, 0x4, R2 ;  /* 0x00000004078c7824 */ /* 0x000fc400078e0202 */
[----:B------:R-:W-:Y:S01]  /*10f0*/  VIADD R2, R2, 0x10 ;  /* 0x0000001002027836 */ /* 0x000fe20000000000 */
[----:B------:R-:W-:Y:S01]  /*1100*/  UMOV UR6, 0xd ;  /* 0x0000000d00067882 */ /* 0x000fe20000000000 */
[----:B------:R3:W-:Y:S01]  /*1110*/  @!P0 STS [R0], RZ ;  /* 0x000000ff00008388 */ /* 0x0007e20000000800 */
[C---:B------:R-:W-:Y:S02]  /*1120*/  VIADD R67, R133.reuse, 0x21 ;  /* 0x0000002185437836 */ /* 0x040fe40000000000 */
[C---:B------:R-:W-:Y:S02]  /*1130*/  VIADD R65, R133.reuse, 0x22 ;  /* 0x0000002285417836 */ /* 0x040fe40000000000 */
[C---:B------:R-:W-:Y:S02]  /*1140*/  VIADD R63, R133.reuse, 0x23 ;  /* 0x00000023853f7836 */ /* 0x040fe40000000000 */
[----:B------:R-:W-:Y:S02]  /*1150*/  VIADD R61, R133, 0x24 ;  /* 0x00000024853d7836 */ /* 0x000fe40000000000 */
[----:B-1----:R-:W-:Y:S01]  /*1160*/  FADD.FTZ R139, R139, 0.0099999997764825820923 ;  /* 0x3c23d70a8b8b7421 */ /* 0x002fe20000010000 */
        /* <DEDUP_REMOVED lines=24> */
[----:B0-----:R-:W-:-:S02]  /*12f0*/  VIADD R11, R133, 0x3d ;  /* 0x0000003d850b7836 */ /* 0x001fc40000000000 */
[C---:B------:R-:W-:Y:S02]  /*1300*/  VIADD R9, R133.reuse, 0x3e ;  /* 0x0000003e85097836 */ /* 0x040fe40000000000 */
[----:B------:R-:W-:Y:S02]  /*1310*/  VIADD R3, R133, 0x3f ;  /* 0x0000003f85037836 */ /* 0x000fe40000000000 */
[--C-:B------:R-:W-:Y:S02]  /*1320*/  IMAD R138, R138, 0x4, R2.reuse ;  /* 0x000000048a8a7824 */ /* 0x100fe400078e0202 */
[----:B--23--:R-:W-:-:S07]  /*1330*/  IMAD R137, R151, 0x24, R2 ;  /* 0x0000002497897824 */ /* 0x00cfce00078e0202 */
.L_x_207:
[----:B------:R-:W-:Y:S01]  /*1340*/  UMOV UR4, 0x1 ;  /* 0x0000000100047882 */ /* 0x000fe20000000000 */
[----:B------:R-:W-:Y:S01]  /*1350*/  BAR.SYNC.DEFER_BLOCKING 0x0 ;  /* 0x0000000000007b1d */ /* 0x000fe20000010000 */
[----:B------:R-:W-:-:S05]  /*1360*/  USHF.L.U32 UR4, UR4, UR6, URZ ;  /* 0x0000000604047299 */ /* 0x000fca00080006ff */
[----:B------:R-:W-:Y:S01]  /*1370*/  BSSY.RECONVERGENT B0, `(.L_x_197) ;  /* 0x0000226000007945 */ /* 0x000fe20003800200 */
[----:B------:R-:W-:-:S04]  /*1380*/  LOP3.LUT R136, R146, UR4, RZ, 0xfc, !PT ;  /* 0x0000000492887c12 */ /* 0x000fc8000f8efcff */
[C---:B-----5:R-:W-:Y:S02]  /*1390*/  LOP3.LUT R0, R136.reuse, R203, RZ, 0x30, !PT ;  /* 0x000000cb88007212 */ /* 0x060fe400078e30ff */
[----:B------:R-:W-:Y:S02]  /*13a0*/  LOP3.LUT R5, R136, R213, RZ, 0x30, !PT ;  /* 0x000000d588057212 */ /* 0x000fe400078e30ff */
[----:B------:R-:W-:Y:S02]  /*13b0*/  PRMT R4, R0, 0x9910, RZ ;  /* 0x0000991000047816 */ /* 0x000fe400000000ff */
[----:B------:R-:W-:Y:S02]  /*13c0*/  LOP3.LUT R0, R136, R201, RZ, 0x30, !PT ;  /* 0x000000c988007212 */ /* 0x000fe400078e30ff */
[----:B------:R-:W-:Y:S02]  /*13d0*/  ISETP.NE.AND P6, PT, R4, RZ, PT ;  /* 0x000000ff0400720c */ /* 0x000fe40003fc5270 */
[----:B------:R-:W-:-:S02]  /*13e0*/  LOP3.LUT R4, R136, R215, RZ, 0x30, !PT ;  /* 0x000000d788047212 */ /* 0x000fc400078e30ff */
[----:B------:R-:W-:Y:S01]  /*13f0*/  PRMT R0, R0, 0x9910, RZ ;  /* 0x0000991000007816 */ /* 0x000fe200000000ff */
[----:B------:R-:W-:Y:S01]  /*1400*/  LDS.U16 R239, [R147+0x6000] ;  /* 0x0060000093ef7984 */ /* 0x000fe20000000400 */
[----:B------:R-:W-:Y:S02]  /*1410*/  PRMT R10, R4, 0x9910, RZ ;  /* 0x00009910040a7816 */ /* 0x000fe400000000ff */
[----:B------:R-:W-:Y:S01]  /*1420*/  ISETP.NE.AND P3, PT, R0, RZ, PT ;  /* 0x000000ff0000720c */ /* 0x000fe20003f65270 */
[----:B------:R-:W-:Y:S01]  /*1430*/  LDS.U16 R241, [R147+0x6200] ;  /* 0x0062000093f17984 */ /* 0x000fe20000000400 */
[C---:B------:R-:W-:Y:S02]  /*1440*/  LOP3.LUT R0, R136.reuse, R197, RZ, 0x30, !PT ;  /* 0x000000c588007212 */ /* 0x040fe400078e30ff */
[----:B0-----:R-:W-:Y:S01]  /*1450*/  LOP3.LUT R2, R136, R199, RZ, 0x30, !PT ;  /* 0x000000c788027212 */ /* 0x001fe200078e30ff */
[----:B------:R-:W0:Y:S01]  /*1460*/  LDS.U16 R243, [R147+0x6400] ;  /* 0x0064000093f37984 */ /* 0x000e220000000400 */
[----:B------:R-:W-:-:S02]  /*1470*/  ISETP.NE.AND P5, PT, R10, RZ, PT ;  /* 0x000000ff0a00720c */ /* 0x000fc40003fa5270 */
[----:B------:R-:W-:Y:S01]  /*1480*/  PRMT R12, R5, 0x9910, RZ ;  /* 0x00009910050c7816 */ /* 0x000fe200000000ff */
[----:B------:R-:W-:Y:S01]  /*1490*/  HADD2.F32 R5, -RZ, R215.H0_H0 ;  /* 0x200000d7ff057230 */ /* 0x000fe20000004100 */
[----:B------:R-:W-:Y:S01]  /*14a0*/  LOP3.LUT R6, R136, R211, RZ, 0x30, !PT ;  /* 0x000000d388067212 */ /* 0x000fe200078e30ff */
[----:B-1----:R-:W1:Y:S01]  /*14b0*/  LDS.U16 R245, [R147+0x6600] ;  /* 0x0066000093f57984 */ /* 0x002e620000000400 */
[----:B------:R-:W-:Y:S02]  /*14c0*/  PRMT R4, R0, 0x9910, RZ ;  /* 0x0000991000047816 */ /* 0x000fe400000000ff */
[----:B------:R-:W-:Y:S01]  /*14d0*/  PRMT R2, R2, 0x9910, RZ ;  /* 0x0000991002027816 */ /* 0x000fe200000000ff */
[----:B--2---:R-:W2:Y:S01]  /*14e0*/  LDS.U16 R251, [R147+0x6c00] ;  /* 0x006c000093fb7984 */ /* 0x004ea20000000400 */
[----:B------:R-:W-:Y:S02]  /*14f0*/  FSEL R0, RZ, 1, P5 ;  /* 0x3f800000ff007808 */ /* 0x000fe40002800000 */
[----:B------:R-:W-:Y:S01]  /*1500*/  ISETP.NE.AND P1, PT, R12, RZ, PT ;  /* 0x000000ff0c00720c */ /* 0x000fe20003f25270 */
[----:B---3--:R-:W3:Y:S01]  /*1510*/  LDS.U16 R247, [R147+0x6800] ;  /* 0x0068000093f77984 */ /* 0x008ee20000000400 */
[----:B------:R-:W-:Y:S01]  /*1520*/  PRMT R14, R6, 0x9910, RZ ;  /* 0x00009910060e7816 */ /* 0x000fe200000000ff */
[----:B------:R-:W-:Y:S01]  /*1530*/  FFMA.FTZ R0, R0, R5, RZ ;  /* 0x0000000500007223 */ /* 0x000fe200000100ff */
[----:B------:R-:W-:Y:S01]  /*1540*/  ISETP.NE.AND P2, PT, R2, RZ, PT ;  /* 0x000000ff0200720c */ /* 0x000fe20003f45270 */
[----:B------:R-:W-:Y:S01]  /*1550*/  HADD2.F32 R2, -RZ, R213.H0_H0 ;  /* 0x200000d5ff027230 */ /* 0x000fe20000004100 */
[----:B------:R-:W-:Y:S01]  /*1560*/  FSEL R7, RZ, 1, P1 ;  /* 0x3f800000ff077808 */ /* 0x000fe20000800000 */
[----:B------:R-:W4:Y:S01]  /*1570*/  LDS.U16 R249, [R147+0x6a00] ;  /* 0x006a000093f97984 */ /* 0x000f220000000400 */
[----:B------:R-:W-:-:S02]  /*1580*/  LOP3.LUT R5, R136, R209, RZ, 0x30, !PT ;  /* 0x000000d188057212 */ /* 0x000fc400078e30ff */
[----:B------:R-:W-:Y:S01]  /*1590*/  ISETP.NE.AND P0, PT, R14, RZ, PT ;  /* 0x000000ff0e00720c */ /* 0x000fe20003f05270 */
[----:B------:R-:W-:Y:S01]  /*15a0*/  FFMA.FTZ R0, R7, R2, R0 ;  /* 0x0000000207007223 */ /* 0x000fe20000010000 */
[----:B------:R-:W-:Y:S01]  /*15b0*/  PRMT R16, R5, 0x9910, RZ ;  /* 0x0000991005107816 */ /* 0x000fe200000000ff */
[----:B------:R-:W-:Y:S01]  /*15c0*/  HADD2.F32 R2, -RZ, R211.H0_H0 ;  /* 0x200000d3ff027230 */ /* 0x000fe20000004100 */
[----:B------:R-:W-:Y:S01]  /*15d0*/  FSEL R5, RZ, 1, P0 ;  /* 0x3f800000ff057808 */ /* 0x000fe20000000000 */
[----:B------:R-:W4:Y:S01]  /*15e0*/  LDS.U16 R64, [R147+0x6e00] ;  /* 0x006e000093407984 */ /* 0x000f220000000400 */
[----:B------:R-:W-:Y:S02]  /*15f0*/  ISETP.NE.AND P4, PT, R4, RZ, PT ;  /* 0x000000ff0400720c */ /* 0x000fe40003f85270 */
[C---:B------:R-:W-:Y:S01]  /*1600*/  LOP3.LUT R4, R136.reuse, R195, RZ, 0x30, !PT ;  /* 0x000000c388047212 */ /* 0x040fe200078e30ff */
[----:B------:R-:W-:Y:S01]  /*1610*/  FFMA.FTZ R0, R5, R2, R0 ;  /* 0x0000000205007223 */ /* 0x000fe20000010000 */
[----:B------:R-:W-:Y:S01]  /*1620*/  LOP3.LUT R6, R136, R193, RZ, 0x30, !PT ;  /* 0x000000c188067212 */ /* 0x000fe200078e30ff */
[----:B------:R-:W-:Y:S01]  /*1630*/  HADD2.F32 R2, -RZ, R209.H0_H0 ;  /* 0x200000d1ff027230 */ /* 0x000fe20000004100 */
[----:B------:R-:W-:Y:S01]  /*1640*/  PRMT R7, R4, 0x9910, RZ ;  /* 0x0000991004077816 */ /* 0x000fe200000000ff */
[----:B------:R-:W4:Y:S01]  /*1650*/  LDS.U16 R66, [R147+0x7000] ;  /* 0x0070000093427984 */ /* 0x000f220000000400 */
[----:B------:R-:W-:-:S02]  /*1660*/  SEL R5, RZ, 0x2, P1 ;  /* 0x00000002ff057807 */ /* 0x000fc40000800000 */
[----:B------:R-:W-:Y:S01]  /*1670*/  ISETP.NE.AND P1, PT, R16, RZ, PT ;  /* 0x000000ff1000720c */ /* 0x000fe20003f25270 */
[----:B------:R-:W4:Y:S01]  /*1680*/  LDS.U16 R72, [R147+0x7400] ;  /* 0x0074000093487984 */ /* 0x000f220000000400 */
[----:B------:R-:W-:Y:S02]  /*1690*/  PRMT R8, R6, 0x9910, RZ ;  /* 0x0000991006087816 */ /* 0x000fe400000000ff */
[----:B------:R-:W-:Y:S01]  /*16a0*/  SEL R4, RZ, 0x1, P5 ;  /* 0x00000001ff047807 */ /* 0x000fe20002800000 */
[----:B------:R-:W4:Y:S01]  /*16b0*/  LDS.U16 R68, [R147+0x7200] ;  /* 0x0072000093447984 */ /* 0x000f220000000400 */
[----:B------:R-:W-:Y:S02]  /*16c0*/  LOP3.LUT R6, R136, R207, RZ, 0x30, !PT ;  /* 0x000000cf88067212 */ /* 0x000fe400078e30ff */
[----:B------:R-:W-:Y:S01]  /*16d0*/  ISETP.NE.AND P5, PT, R7, RZ, PT ;  /* 0x000000ff0700720c */ /* 0x000fe20003fa5270 */
[----:B------:R-:W-:Y:S01]  /*16e0*/  LDS.U16 R76, [R147+0x7600] ;  /* 0x00760000934c7984 */ /* 0x000fe20000000400 */
[----:B------:R-:W-:-:S02]  /*16f0*/  FSEL R7, RZ, 1, P1 ;  /* 0x3f800000ff077808 */ /* 0x000fc40000800000 */
[----:B------:R-:W-:Y:S01]  /*1700*/  PRMT R18, R6, 0x9910, RZ ;  /* 0x0000991006127816 */ /* 0x000fe200000000ff */
[----:B------:R-:W4:Y:S01]  /*1710*/  LDS.U16 R78, [R147+0x7800] ;  /* 0x00780000934e7984 */ /* 0x000f220000000400 */
[----:B------:R-:W-:Y:S01]  /*1720*/  SEL R6, RZ, 0x4, P0 ;  /* 0x00000004ff067807 */ /* 0x000fe20000000000 */
[----:B------:R-:W-:Y:S01]  /*1730*/  FFMA.FTZ R0, R7, R2, R0 ;  /* 0x0000000207007223 */ /* 0x000fe20000010000 */
[----:B------:R-:W-:Y:S01]  /*1740*/  ISETP.NE.AND P0, PT, R8, RZ, PT ;  /* 0x000000ff0800720c */ /* 0x000fe20003f05270 */
[----:B------:R-:W-:Y:S01]  /*1750*/  LDS.U16 R80, [R147+0x7c00] ;  /* 0x007c000093507984 */ /* 0x000fe20000000400 */
[C---:B------:R-:W-:Y:S02]  /*1760*/  LOP3.LUT R8, R136.reuse, R205, RZ, 0x30, !PT ;  /* 0x000000cd88087212 */ /* 0x040fe400078e30ff */
[----:B------:R-:W-:Y:S01]  /*1770*/  LOP3.LUT R2, R136, R191, RZ, 0x30, !PT ;  /* 0x000000bf88027212 */ /* 0x000fe200078e30ff */
[----:B------:R-:W-:Y:S01]  /*1780*/  LDS.U16 R82, [R147+0x8000] ;  /* 0x0080000093527984 */ /* 0x000fe20000000400 */
[----:B------:R-:W-:-:S02]  /*1790*/  SEL R7, RZ, 0x8, P1 ;  /* 0x00000008ff077807 */ /* 0x000fc40000800000 */
[----:B------:R-:W-:Y:S01]  /*17a0*/  ISETP.NE.AND P1, PT, R18, RZ, PT ;  /* 0x000000ff1200720c */ /* 0x000fe20003f25270 */
[----:B------:R-:W-:Y:S01]  /*17b0*/  LDS.U16 R84, [R147+0x8200] ;  /* 0x0082000093547984 */ /* 0x000fe20000000400 */
[----:B------:R-:W-:Y:S02]  /*17c0*/  PRMT R20, R8, 0x9910, RZ ;  /* 0x0000991008147816 */ /* 0x000fe400000000ff */
[----:B------:R-:W-:Y:S01]  /*17d0*/  PRMT R26, R2, 0x9910, RZ ;  /* 0x00009910021a7816 */ /* 0x000fe200000000ff */
[----:B------:R-:W-:Y:S01]  /*17e0*/  HADD2.F32 R2, -RZ, R207.H0_H0 ;  /* 0x200000cfff027230 */ /* 0x000fe20000004100 */
[----:B------:R-:W-:Y:S01]  /*17f0*/  FSEL R135, RZ, 1, P1 ;  /* 0x3f800000ff877808 */ /* 0x000fe20000800000 */
[----:B------:R-:W-:Y:S01]  /*1800*/  LDS.U16 R86, [R147+0x8400] ;  /* 0x0084000093567984 */ /* 0x000fe20000000400 */
[----:B------:R-:W-:Y:S02]  /*1810*/  SEL R24, RZ, 0x10, P1 ;  /* 0x00000010ff187807 */ /* 0x000fe40000800000 */
[----:B------:R-:W-:Y:S01]  /*1820*/  ISETP.NE.AND P1, PT, R20, RZ, PT ;  /* 0x000000ff1400720c */ /* 0x000fe20003f25270 */
[----:B------:R-:W-:Y:S01]  /*1830*/  FFMA.FTZ R0, R135, R2, R0 ;  /* 0x0000000287007223 */ /* 0x000fe20000010000 */
[----:B------:R-:W-:Y:S01]  /*1840*/  HADD2.F32 R2, -RZ, R205.H0_H0 ;  /* 0x200000cdff027230 */ /* 0x000fe20000004100 */
[----:B------:R-:W-:Y:S01]  /*1850*/  LOP3.LUT R8, R136, R189, RZ, 0x30, !PT ;  /* 0x000000bd88087212 */ /* 0x000fe200078e30ff */
[----:B------:R-:W-:Y:S01]  /*1860*/  LDS.U16 R88, [R147+0x8800] ;  /* 0x0088000093587984 */ /* 0x000fe20000000400 */
[----:B------:R-:W-:-:S02]  /*1870*/  FSEL R219, RZ, 1, P1 ;  /* 0x3f800000ffdb7808 */ /* 0x000fc40000800000 */
[----:B------:R-:W-:Y:S01]  /*1880*/  PRMT R28, R8, 0x9910, RZ ;  /* 0x00009910081c7816 */ /* 0x000fe200000000ff */
[----:B------:R-:W-:Y:S01]  /*1890*/  LDS.U16 R92, [R147+0x8c00] ;  /* 0x008c0000935c7984 */ /* 0x000fe20000000400 */
[----:B------:R-:W-:Y:S01]  /*18a0*/  FSEL R221, RZ, 1, P6 ;  /* 0x3f800000ffdd7808 */ /* 0x000fe20003000000 */
[----:B------:R-:W-:Y:S01]  /*18b0*/  FFMA.FTZ R0, R219, R2, R0 ;  /* 0x00000002db007223 */ /* 0x000fe20000010000 */
[----:B------:R-:W-:Y:S01]  /*18c0*/  HADD2.F32 R2, -RZ, R203.H0_H0 ;  /* 0x200000cbff027230 */ /* 0x000fe20000004100 */
[----:B------:R-:W-:Y:S01]  /*18d0*/  SEL R22, RZ, 0x20, P1 ;  /* 0x00000020ff167807 */ /* 0x000fe20000800000 */
[----:B------:R-:W-:Y:S01]  /*18e0*/  LDS.U16 R94, [R147+0x8e00] ;  /* 0x008e0000935e7984 */ /* 0x000fe20000000400 */
[----:B------:R-:W-:Y:S02]  /*18f0*/  LOP3.LUT R8, R136, R187, RZ, 0x30, !PT ;  /* 0x000000bb88087212 */ /* 0x000fe400078e30ff */
[----:B------:R-:W-:Y:S01]  /*1900*/  ISETP.NE.AND P1, PT, R26, RZ, PT ;  /* 0x000000ff1a00720c */ /* 0x000fe20003f25270 */
[----:B------:R-:W-:Y:S01]  /*1910*/  FFMA.FTZ R0, R221, R2, R0 ;  /* 0x00000002dd007223 */ /* 0x000fe20000010000 */
[----:B------:R-:W-:Y:S01]  /*1920*/  SEL R26, RZ, 0x40, P6 ;  /* 0x00000040ff1a7807 */ /* 0x000fe20003000000 */
[----:B------:R-:W-:Y:S01]  /*1930*/  HADD2.F32 R2, -RZ, R201.H0_H0 ;  /* 0x200000c9ff027230 */ /* 0x000fe20000004100 */
[----:B------:R-:W-:Y:S01]  /*1940*/  ISETP.NE.AND P6, PT, R28, RZ, PT ;  /* 0x000000ff1c00720c */ /* 0x000fe20003fc5270 */
[----:B------:R-:W-:Y:S01]  /*1950*/  LDS.U16 R96, [R147+0x9000] ;  /* 0x0090000093607984 */ /* 0x000fe20000000400 */
[----:B------:R-:W-:-:S02]  /*1960*/  PRMT R28, R8, 0x9910, RZ ;  /* 0x00009910081c7816 */ /* 0x000fc400000000ff */
[----:B------:R-:W-:Y:S01]  /*1970*/  LOP3.LUT R8, R136, R185, RZ, 0x30, !PT ;  /* 0x000000b988087212 */ /* 0x000fe200078e30ff */
[----:B------:R-:W-:Y:S01]  /*1980*/  LDS.U16 R98, [R147+0x9200] ;  /* 0x0092000093627984 */ /* 0x000fe20000000400 */
[----:B------:R-:W-:Y:S02]  /*1990*/  FSEL R219, RZ, 1, P3 ;  /* 0x3f800000ffdb7808 */ /* 0x000fe40001800000 */
[----:B------:R-:W-:Y:S01]  /*19a0*/  PRMT R30, R8, 0x9910, RZ ;  /* 0x00009910081e7816 */ /* 0x000fe200000000ff */
[----:B------:R-:W-:Y:S01]  /*19b0*/  LDS.U16 R100, [R147+0x9400] ;  /* 0x0094000093647984 */ /* 0x000fe20000000400 */
[----:B------:R-:W-:Y:S01]  /*19c0*/  SEL R135, RZ, 0x80, P3 ;  /* 0x00000080ff877807 */ /* 0x000fe20001800000 */
[----:B------:R-:W-:Y:S01]  /*19d0*/  FFMA.FTZ R0, R219, R2, R0 ;  /* 0x00000002db007223 */ /* 0x000fe20000010000 */
[----:B------:R-:W-:Y:S01]  /*19e0*/  LOP3.LUT R8, R136, R183, RZ, 0x30, !PT ;  /* 0x000000b788087212 */ /* 0x000fe200078e30ff */
[----:B------:R-:W-:Y:S01]  /*19f0*/  HADD2.F32 R2, -RZ, R199.H0_H0 ;  /* 0x200000c7ff027230 */ /* 0x000fe20000004100 */
[----:B------:R-:W-:Y:S01]  /*1a00*/  ISETP.NE.AND P3, PT, R28, RZ, PT ;  /* 0x000000ff1c00720c */ /* 0x000fe20003f65270 */
[----:B------:R-:W-:Y:S01]  /*1a10*/  LDS.U16 R102, [R147+0x9600] ;  /* 0x0096000093667984 */ /* 0x000fe20000000400 */
[----:B------:R-:W-:-:S02]  /*1a20*/  FSEL R221, RZ, 1, P2 ;  /* 0x3f800000ffdd7808 */ /* 0x000fc40001000000 */
[----:B------:R-:W-:Y:S01]  /*1a30*/  SEL R28, RZ, 0x100, P2 ;  /* 0x00000100ff1c7807 */ /* 0x000fe20001000000 */
[----:B------:R-:W-:Y:S01]  /*1a40*/  LDS.U16 R104, [R147+0x9800] ;  /* 0x0098000093687984 */ /* 0x000fe20000000400 */
[----:B------:R-:W-:Y:S01]  /*1a50*/  ISETP.NE.AND P2, PT, R30, RZ, PT ;  /* 0x000000ff1e00720c */ /* 0x000fe20003f45270 */
[----:B------:R-:W-:Y:S01]  /*1a60*/  FFMA.FTZ R0, R221, R2, R0 ;  /* 0x00000002dd007223 */ /* 0x000fe20000010000 */
[----:B------:R-:W-:Y:S01]  /*1a70*/  PRMT R30, R8, 0x9910, RZ ;  /* 0x00009910081e7816 */ /* 0x000fe200000000ff */
[----:B------:R-:W-:Y:S01]  /*1a80*/  HADD2.F32 R2, -RZ, R197.H0_H0 ;  /* 0x200000c5ff027230 */ /* 0x000fe20000004100 */
        /* <DEDUP_REMOVED lines=36> */
[----:B------:R-:W-:Y:S01]  /*1cd0*/  LOP3.LUT R8, R136, R171, RZ, 0x30, !PT ;  /* 0x000000ab88087212 */ /* 0x000fe200078e30ff */
[----:B------:R-:W-:Y:S01]  /*1ce0*/  HADD2.F32 R2, -RZ, R187.H0_H0 ;  /* 0x200000bbff027230 */ /* 0x000fe20000004100 */
[----:B------:R-:W-:Y:S02]  /*1cf0*/  ISETP.NE.AND P6, PT, R34, RZ, PT ;  /* 0x000000ff2200720c */ /* 0x000fe40003fc5270 */
        /* <DEDUP_REMOVED lines=19> */
[----:B------:R-:W-:Y:S01]  /*1e30*/  LOP3.LUT R36, R136, R165, RZ, 0x30, !PT ;  /* 0x000000a588247212 */ /* 0x000fe200078e30ff */
[----:B------:R-:W-:Y:S01]  /*1e40*/  HADD2.F32 R2, -RZ, R179.H0_H0 ;  /* 0x200000b3ff027230 */ /* 0x000fe20000004100 */
[----:B------:R-:W-:Y:S01]  /*1e50*/  PRMT R38, R8, 0x9910, RZ ;  /* 0x0000991008267816 */ /* 0x000fe200000000ff */
[----:B------:R-:W-:Y:S01]  /*1e60*/  HADD2.F32 R8, -RZ, R181.H0_H0 ;  /* 0x200000b5ff087230 */ /* 0x000fe20000004100 */
[----:B------:R-:W-:-:S02]  /*1e70*/  FSEL R231, RZ, 1, P5 ;  /* 0x3f800000ffe77808 */ /* 0x000fc40002800000 */
[----:B------:R-:W-:Y:S02]  /*1e80*/  PRMT R36, R36, 0x9910, RZ ;  /* 0x0000991024247816 */ /* 0x000fe400000000ff */
[----:B------:R-:W-:Y:S01]  /*1e90*/  FSEL R229, RZ, 1, P0 ;  /* 0x3f800000ffe57808 */ /* 0x000fe20000000000 */
[----:B------:R-:W-:Y:S01]  /*1ea0*/  FFMA.FTZ R0, R231, R8, R0 ;  /* 0x00000008e7007223 */ /* 0x000fe20000010000 */
[----:B------:R-:W-:Y:S01]  /*1eb0*/  SEL R46, RZ, 0x40000, P0 ;  /* 0x00040000ff2e7807 */ /* 0x000fe20000000000 */
[----:B------:R-:W-:Y:S01]  /*1ec0*/  IMAD.MOV.U32 R8, RZ, RZ, R36 ;  /* 0x000000ffff087224 */ /* 0x000fe200078e0024 */
[----:B------:R-:W-:Y:S01]  /*1ed0*/  FSEL R231, RZ, 1, P1 ;  /* 0x3f800000ffe77808 */ /* 0x000fe20000800000 */
[----:B------:R-:W-:Y:S01]  /*1ee0*/  FFMA.FTZ R0, R229, R2, R0 ;  /* 0x00000002e5007223 */ /* 0x000fe20000010000 */
[----:B------:R-:W-:Y:S01]  /*1ef0*/  HADD2.F32 R2, -RZ, R175.H0_H0 ;  /* 0x200000afff027230 */ /* 0x000fe20000004100 */
[----:B------:R-:W-:Y:S02]  /*1f00*/  FSEL R229, RZ, 1, P6 ;  /* 0x3f800000ffe57808 */ /* 0x000fe40003000000 */
[----:B------:R-:W-:Y:S01]  /*1f10*/  ISETP.NE.AND P0, PT, R8, RZ, PT ;  /* 0x000000ff0800720c */ /* 0x000fe20003f05270 */
[----:B------:R-:W-:Y:S01]  /*1f20*/  HADD2.F32 R8, -RZ, R177.H0_H0 ;  /* 0x200000b1ff087230 */ /* 0x000fe20000004100 */
[----:B------:R-:W-:-:S02]  /*1f30*/  LOP3.LUT R36, R136, R163, RZ, 0x30, !PT ;  /* 0x000000a388247212 */ /* 0x000fc400078e30ff */
[----:B------:R-:W-:Y:S02]  /*1f40*/  FSEL R233, RZ, 1, P2 ;  /* 0x3f800000ffe97808 */ /* 0x000fe40001000000 */
[----:B------:R-:W-:Y:S01]  /*1f50*/  FFMA.FTZ R0, R231, R8, R0 ;  /* 0x00000008e7007223 */ /* 0x000fe20000010000 */
[----:B------:R-:W-:Y:S01]  /*1f60*/  HADD2.F32 R8, -RZ, R173.H0_H0 ;  /* 0x200000adff087230 */ /* 0x000fe20000004100 */
[----:B------:R-:W-:Y:S02]  /*1f70*/  FSEL R231, RZ, 1, P3 ;  /* 0x3f800000ffe77808 */ /* 0x000fe40001800000 */
[----:B------:R-:W-:Y:S01]  /*1f80*/  FFMA.FTZ R0, R229, R2, R0 ;  /* 0x00000002e5007223 */ /* 0x000fe20000010000 */
[----:B------:R-:W-:Y:S01]  /*1f90*/  HADD2.F32 R2, -RZ, R171.H0_H0 ;  /* 0x200000abff027230 */ /* 0x000fe20000004100 */
[----:B------:R-:W-:Y:S02]  /*1fa0*/  PRMT R36, R36, 0x9910, RZ ;  /* 0x0000991024247816 */ /* 0x000fe400000000ff */
[----:B------:R-:W-:Y:S01]  /*1fb0*/  FFMA.FTZ R0, R231, R8, R0 ;  /* 0x00000008e7007223 */ /* 0x000fe20000010000 */
[----:B------:R-:W-:-:S02]  /*1fc0*/  SEL R227, RZ, 0x20000, P5 ;  /* 0x00020000ffe37807 */ /* 0x000fc40002800000 */
[----:B------:R-:W-:Y:S01]  /*1fd0*/  LOP3.LUT R8, R136, R161, RZ, 0x30, !PT ;  /* 0x000000a188087212 */ /* 0x000fe200078e30ff */
[----:B------:R-:W-:Y:S01]  /*1fe0*/  FFMA.FTZ R0, R233, R2, R0 ;  /* 0x00000002e9007223 */ /* 0x000fe20000010000 */
[----:B------:R-:W-:Y:S01]  /*1ff0*/  ISETP.NE.AND P5, PT, R38, RZ, PT ;  /* 0x000000ff2600720c */ /* 0x000fe20003fa5270 */
[----:B------:R-:W-:Y:S01]  /*2000*/  HADD2.F32 R2, -RZ, R169.H0_H0 ;  /* 0x200000a9ff027230 */ /* 0x000fe20000004100 */
[----:B------:R-:W-:Y:S02]  /*2010*/  SEL R229, RZ, 0x80000, P1 ;  /* 0x00080000ffe57807 */ /* 0x000fe40000800000 */
[----:B------:R-:W-:Y:S02]  /*2020*/  FSEL R231, RZ, 1, P4 ;  /* 0x3f800000ffe77808 */ /* 0x000fe40002000000 */
[----:B------:R-:W-:Y:S02]  /*2030*/  ISETP.NE.AND P1, PT, R36, RZ, PT ;  /* 0x000000ff2400720c */ /* 0x000fe40003f25270 */
[----:B------:R-:W-:Y:S01]  /*2040*/  LOP3.LUT R36, R136, R159, RZ, 0x30, !PT ;  /* 0x0000009f88247212 */ /* 0x000fe200078e30ff */
[----:B------:R-:W-:Y:S01]  /*2050*/  FFMA.FTZ R0, R231, R2, R0 ;  /* 0x00000002e7007223 */ /* 0x000fe20000010000 */
[----:B------:R-:W-:Y:S01]  /*2060*/  PRMT R38, R8, 0x9910, RZ ;  /* 0x0000991008267816 */ /* 0x000fe200000000ff */
[----:B------:R-:W-:Y:S01]  /*2070*/  HADD2.F32 R8, -RZ, R167.H0_H0 ;  /* 0x200000a7ff087230 */ /* 0x000fe20000004100 */
[----:B------:R-:W-:Y:S01]  /*2080*/  FSEL R233, RZ, 1, P5 ;  /* 0x3f800000ffe97808 */ /* 0x000fe20002800000 */
[----:B------:R-:W-:Y:S01]  /*2090*/  HADD2.F32 R2, -RZ, R165.H0_H0 ;  /* 0x200000a5ff027230 */ /* 0x000fe20000004100 */
[----:B------:R-:W-:-:S02]  /*20a0*/  PRMT R36, R36, 0x9910, RZ ;  /* 0x0000991024247816 */ /* 0x000fc400000000ff */
[----:B------:R-:W-:Y:S01]  /*20b0*/  SEL R231, RZ, 0x200000, P3 ;  /* 0x00200000ffe77807 */ /* 0x000fe20001800000 */
[----:B------:R-:W-:Y:S01]  /*20c0*/  FFMA.FTZ R0, R233, R8, R0 ;  /* 0x00000008e9007223 */ /* 0x000fe20000010000 */
[----:B------:R-:W-:Y:S01]  /*20d0*/  FSEL R233, RZ, 1, P0 ;  /* 0x3f800000ffe97808 */ /* 0x000fe20000000000 */
[----:B------:R-:W-:Y:S01]  /*20e0*/  IMAD.MOV.U32 R8, RZ, RZ, R36 ;  /* 0x000000ffff087224 */ /* 0x000fe200078e0024 */
[----:B------:R-:W-:Y:S02]  /*20f0*/  SEL R48, RZ, 0x100000, P6 ;  /* 0x00100000ff307807 */ /* 0x000fe40003000000 */
[----:B------:R-:W-:Y:S01]  /*2100*/  ISETP.NE.AND P6, PT, R38, RZ, PT ;  /* 0x000000ff2600720c */ /* 0x000fe20003fc5270 */
[----:B------:R-:W-:Y:S01]  /*2110*/  FFMA.FTZ R0, R233, R2, R0 ;  /* 0x00000002e9007223 */ /* 0x000fe20000010000 */
[----:B------:R-:W-:Y:S01]  /*2120*/  ISETP.NE.AND P3, PT, R8, RZ, PT ;  /* 0x000000ff0800720c */ /* 0x000fe20003f65270 */
[----:B------:R-:W-:Y:S01]  /*2130*/  HADD2.F32 R8, -RZ, R163.H0_H0 ;  /* 0x200000a3ff087230 */ /* 0x000fe20000004100 */
[----:B------:R-:W-:-:S02]  /*2140*/  LOP3.LUT R2, R136, R157, RZ, 0x30, !PT ;  /* 0x0000009d88027212 */ /* 0x000fc400078e30ff */
[----:B------:R-:W-:Y:S02]  /*2150*/  FSEL R235, RZ, 1, P1 ;  /* 0x3f800000ffeb7808 */ /* 0x000fe40000800000 */
[----:B------:R-:W-:Y:S01]  /*2160*/  PRMT R38, R2, 0x9910, RZ ;  /* 0x0000991002267816 */ /* 0x000fe200000000ff */
[----:B------:R-:W-:Y:S01]  /*2170*/  HADD2.F32 R2, -RZ, R161.H0_H0 ;  /* 0x200000a1ff027230 */ /* 0x000fe20000004100 */
[----:B------:R-:W-:Y:S01]  /*2180*/  FSEL R233, RZ, 1, P6 ;  /* 0x3f800000ffe97808 */ /* 0x000fe20003000000 */
[----:B------:R-:W-:Y:S01]  /*2190*/  FFMA.FTZ R0, R235, R8, R0 ;  /* 0x00000008eb007223 */ /* 0x000fe20000010000 */
[----:B------:R-:W-:Y:S02]  /*21a0*/  LOP3.LUT R8, R136, R155, RZ, 0x30, !PT ;  /* 0x0000009b88087212 */ /* 0x000fe400078e30ff */
[----:B------:R-:W-:Y:S01]  /*21b0*/  FSEL R235, RZ, 1, P3 ;  /* 0x3f800000ffeb7808 */ /* 0x000fe20001800000 */
[----:B------:R-:W-:Y:S01]  /*21c0*/  FFMA.FTZ R0, R233, R2, R0 ;  /* 0x00000002e9007223 */ /* 0x000fe20000010000 */
[----:B------:R-:W-:Y:S01]  /*21d0*/  HADD2.F32 R2, -RZ, R159.H0_H0 ;  /* 0x2000009fff027230 */ /* 0x000fe20000004100 */
[----:B------:R-:W-:-:S02]  /*21e0*/  SEL R52, RZ, 0x400000, P2 ;  /* 0x00400000ff347807 */ /* 0x000fc40001000000 */
[----:B------:R-:W-:Y:S02]  /*21f0*/  LOP3.LUT R36, R136, R153, RZ, 0x30, !PT ;  /* 0x0000009988247212 */ /* 0x000fe400078e30ff */
[----:B------:R-:W-:Y:S01]  /*2200*/  ISETP.NE.AND P2, PT, R38, RZ, PT ;  /* 0x000000ff2600720c */ /* 0x000fe20003f45270 */
[----:B------:R-:W-:Y:S01]  /*2210*/  FFMA.FTZ R0, R235, R2, R0 ;  /* 0x00000002eb007223 */ /* 0x000fe20000010000 */
[----:B------:R-:W-:Y:S01]  /*2220*/  PRMT R8, R8, 0x9910, RZ ;  /* 0x0000991008087816 */ /* 0x000fe200000000ff */
[----:B------:R-:W-:Y:S01]  /*2230*/  HADD2.F32 R2, -RZ, R157.H0_H0 ;  /* 0x2000009dff027230 */ /* 0x000fe20000004100 */
[----:B------:R-:W-:Y:S02]  /*2240*/  SEL R233, RZ, 0x800000, P4 ;  /* 0x00800000ffe97807 */ /* 0x000fe40002000000 */
[----:B------:R-:W-:Y:S02]  /*2250*/  PRMT R36, R36, 0x9910, RZ ;  /* 0x0000991024247816 */ /* 0x000fe400000000ff */
[----:B------:R-:W-:Y:S01]  /*2260*/  ISETP.NE.AND P4, PT, R8, RZ, PT ;  /* 0x000000ff0800720c */ /* 0x000fe20003f85270 */
[----:B------:R-:W-:Y:S01]  /*2270*/  HADD2.F32 R8, -RZ, R155.H0_H0 ;  /* 0x2000009bff087230 */ /* 0x000fe20000004100 */
[----:B------:R-:W-:-:S02]  /*2280*/  FSEL R235, RZ, 1, P2 ;  /* 0x3f800000ffeb7808 */ /* 0x000fc40001000000 */
[----:B------:R-:W-:Y:S02]  /*2290*/  SEL R50, RZ, 0x1000000, P5 ;  /* 0x01000000ff327807 */ /* 0x000fe40002800000 */
[----:B------:R-:W-:Y:S01]  /*22a0*/  ISETP.NE.AND P5, PT, R36, RZ, PT ;  /* 0x000000ff2400720c */ /* 0x000fe20003fa5270 */
[----:B------:R-:W-:Y:S01]  /*22b0*/  FFMA.FTZ R0, R235, R2, R0 ;  /* 0x00000002eb007223 */ /* 0x000fe20000010000 */
[----:B------:R-:W-:Y:S01]  /*22c0*/  FSEL R237, RZ, 1, P4 ;  /* 0x3f800000ffed7808 */ /* 0x000fe20002000000 */
[----:B------:R-:W-:Y:S01]  /*22d0*/  HADD2.F32 R2, -RZ, R153.H0_H0 ;  /* 0x20000099ff027230 */ /* 0x000fe20000004100 */
[----:B------:R-:W-:Y:S02]  /*22e0*/  FSEL R235, RZ, 1, P5 ;  /* 0x3f800000ffeb7808 */ /* 0x000fe40002800000 */
[C---:B0-----:R-:W-:Y:S01]  /*22f0*/  LOP3.LUT R36, R136.reuse, R243, RZ, 0x30, !PT ;  /* 0x000000f388247212 */ /* 0x041fe200078e30ff */
[----:B------:R-:W-:Y:S01]  /*2300*/  FFMA.FTZ R0, R237, R8, R0 ;  /* 0x00000008ed007223 */ /* 0x000fe20000010000 */
[C---:B------:R-:W-:Y:S01]  /*2310*/  LOP3.LUT R8, R136.reuse, R241, RZ, 0x30, !PT ;  /* 0x000000f188087212 */ /* 0x040fe200078e30ff */
[----:B------:R-:W-:Y:S01]  /*2320*/  HADD2.F32 R243, -RZ, R243.H0_H0 ;  /* 0x200000f3fff37230 */ /* 0x000fe20000004100 */
[----:B------:R-:W-:Y:S01]  /*2330*/  SEL R237, RZ, 0x2000000, P0 ;  /* 0x02000000ffed7807 */ /* 0x000fe20000000000 */
[----:B------:R-:W-:Y:S01]  /*2340*/  FFMA.FTZ R0, R235, R2, R0 ;  /* 0x00000002eb007223 */ /* 0x000fe20000010000 */
[----:B------:R-:W-:-:S02]  /*2350*/  LOP3.LUT R2, R136, R239, RZ, 0x30, !PT ;  /* 0x000000ef88027212 */ /* 0x000fc400078e30ff */
[----:B------:R-:W-:Y:S01]  /*2360*/  PRMT R40, R8, 0x9910, RZ ;  /* 0x0000991008287816 */ /* 0x000fe200000000ff */
[----:B------:R-:W-:Y:S01]  /*2370*/  HADD2.F32 R8, -RZ, R241.H0_H0 ;  /* 0x200000f1ff087230 */ /* 0x000fe20000004100 */
[----:B------:R-:W-:Y:S01]  /*2380*/  PRMT R44, R2, 0x9910, RZ ;  /* 0x00009910022c7816 */ /* 0x000fe200000000ff */
[----:B------:R-:W-:Y:S01]  /*2390*/  HADD2.F32 R2, -RZ, R239.H0_H0 ;  /* 0x200000efff027230 */ /* 0x000fe20000004100 */
[----:B------:R-:W-:Y:S02]  /*23a0*/  SEL R54, RZ, 0x4000000, P1 ;  /* 0x04000000ff367807 */ /* 0x000fe40000800000 */
[----:B------:R-:W-:Y:S02]  /*23b0*/  ISETP.NE.AND P0, PT, R44, RZ, PT ;  /* 0x000000ff2c00720c */ /* 0x000fe40003f05270 */
[----:B------:R-:W-:Y:S02]  /*23c0*/  ISETP.NE.AND P1, PT, R40, RZ, PT ;  /* 0x000000ff2800720c */ /* 0x000fe40003f25270 */
[----:B------:R-:W-:-:S02]  /*23d0*/  FSEL R239, RZ, 1, P0 ;  /* 0x3f800000ffef7808 */ /* 0x000fc40000000000 */
[----:B------:R-:W-:Y:S02]  /*23e0*/  PRMT R38, R36, 0x9910, RZ ;  /* 0x0000991024267816 */ /* 0x000fe400000000ff */
[----:B------:R-:W-:Y:S01]  /*23f0*/  FSEL R241, RZ, 1, P1 ;  /* 0x3f800000fff17808 */ /* 0x000fe20000800000 */
[----:B------:R-:W-:Y:S01]  /*2400*/  FFMA.FTZ R0, R239, R2, R0 ;  /* 0x00000002ef007223 */ /* 0x000fe20000010000 */
[----:B-1----:R-:W-:Y:S01]  /*2410*/  LOP3.LUT R2, R136, R245, RZ, 0x30, !PT ;  /* 0x000000f588027212 */ /* 0x002fe200078e30ff */
[----:B------:R-:W-:Y:S01]  /*2420*/  HADD2.F32 R245, -RZ, R245.H0_H0 ;  /* 0x200000f5fff57230 */ /* 0x000fe20000004100 */
[----:B------:R-:W-:Y:S01]  /*2430*/  SEL R235, RZ, 0x8000000, P6 ;  /* 0x08000000ffeb7807 */ /* 0x000fe20003000000 */
[----:B------:R-:W-:Y:S01]  /*2440*/  FFMA.FTZ R0, R241, R8, R0 ;  /* 0x00000008f1007223 */ /* 0x000fe20000010000 */
[----:B------:R-:W-:Y:S02]  /*2450*/  ISETP.NE.AND P6, PT, R38, RZ, PT ;  /* 0x000000ff2600720c */ /* 0x000fe40003fc5270 */
[----:B------:R-:W-:-:S02]  /*2460*/  PRMT R36, R2, 0x9910, RZ ;  /* 0x0000991002247816 */ /* 0x000fc400000000ff */
[C---:B--2---:R-:W-:Y:S01]  /*2470*/  LOP3.LUT R2, R136.reuse, R251, RZ, 0x30, !PT ;  /* 0x000000fb88027212 */ /* 0x044fe200078e30ff */
[----:B------:R-:W-:Y:S01]  /*2480*/  HADD2.F32 R251, -RZ, R251.H0_H0 ;  /* 0x200000fbfffb7230 */ /* 0x000fe20000004100 */
[----:B---3--:R-:W-:Y:S01]  /*2490*/  LOP3.LUT R8, R136, R247, RZ, 0x30, !PT ;  /* 0x000000f788087212 */ /* 0x008fe200078e30ff */
[----:B------:R-:W-:Y:S01]  /*24a0*/  HADD2.F32 R247, -RZ, R247.H0_H0 ;  /* 0x200000f7fff77230 */ /* 0x000fe20000004100 */
[----:B------:R-:W-:Y:S02]  /*24b0*/  SEL R56, RZ, 0x10000000, P3 ;  /* 0x10000000ff387807 */ /* 0x000fe40001800000 */
[----:B------:R-:W-:Y:S02]  /*24c0*/  FSEL R239, RZ, 1, P6 ;  /* 0x3f800000ffef7808 */ /* 0x000fe40003000000 */
[----:B------:R-:W-:Y:S02]  /*24d0*/  ISETP.NE.AND P3, PT, R36, RZ, PT ;  /* 0x000000ff2400720c */ /* 0x000fe40003f65270 */
[----:B----4-:R-:W-:Y:S01]  /*24e0*/  LOP3.LUT R58, R136, R249, RZ, 0x30, !PT ;  /* 0x000000f9883a7212 */ /* 0x010fe200078e30ff */
[----:B------:R-:W-:Y:S01]  /*24f0*/  FFMA.FTZ R0, R239, R243, R0 ;  /* 0x000000f3ef007223 */ /* 0x000fe20000010000 */
[----:B------:R-:W-:Y:S01]  /*2500*/  PRMT R60, R2, 0x9910, RZ ;  /* 0x00009910023c7816 */ /* 0x000fe200000000ff */
[----:B------:R-:W-:Y:S01]  /*2510*/  HADD2.F32 R249, -RZ, R249.H0_H0 ;  /* 0x200000f9fff97230 */ /* 0x000fe20000004100 */
[----:B------:R-:W-:-:S02]  /*2520*/  PRMT R8, R8, 0x9910, RZ ;  /* 0x0000991008087816 */ /* 0x000fc400000000ff */
[----:B------:R-:W-:Y:S02]  /*2530*/  FSEL R241, RZ, 1, P3 ;  /* 0x3f800000fff17808 */ /* 0x000fe40001800000 */
[----:B------:R-:W-:Y:S01]  /*2540*/  PRMT R2, R58, 0x9910, RZ ;  /* 0x000099103a027816 */ /* 0x000fe200000000ff */
[----:B------:R-:W-:Y:S01]  /*2550*/  IMAD.MOV.U32 R58, RZ, RZ, R60 ;  /* 0x000000ffff3a7224 */ /* 0x000fe200078e003c */
[----:B------:R-:W-:Y:S01]  /*2560*/  SEL R239, RZ, 0x20000000, P2 ;  /* 0x20000000ffef7807 */ /* 0x000fe20001000000 */
[----:B------:R-:W-:Y:S01]  /*2570*/  FFMA.FTZ R0, R241, R245, R0 ;  /* 0x000000f5f1007223 */ /* 0x000fe20000010000 */
[----:B------:R-:W-:Y:S02]  /*2580*/  ISETP.NE.AND P2, PT, R8, RZ, PT ;  /* 0x000000ff0800720c */ /* 0x000fe40003f45270 */
[----:B------:R-:W-:Y:S02]  /*2590*/  SEL R241, RZ, 0x1, P0 ;  /* 0x00000001fff17807 */ /* 0x000fe40000000000 */
[----:B------:R-:W-:-:S02]  /*25a0*/  FSEL R243, RZ, 1, P2 ;  /* 0x3f800000fff37808 */ /* 0x000fc40001000000 */
[----:B------:R-:W-:Y:S02]  /*25b0*/  ISETP.NE.AND P0, PT, R58, RZ, PT ;  /* 0x000000ff3a00720c */ /* 0x000fe40003f05270 */
[----:B------:R-:W-:Y:S01]  /*25c0*/  SEL R58, RZ, 0x2, P1 ;  /* 0x00000002ff3a7807 */ /* 0x000fe20000800000 */
[----:B------:R-:W-:Y:S01]  /*25d0*/  FFMA.FTZ R0, R243, R247, R0 ;  /* 0x000000f7f3007223 */ /* 0x000fe20000010000 */
[----:B------:R-:W-:Y:S02]  /*25e0*/  ISETP.NE.AND P1, PT, R2, RZ, PT ;  /* 0x000000ff0200720c */ /* 0x000fe40003f25270 */
[C---:B------:R-:W-:Y:S01]  /*25f0*/  LOP3.LUT R60, R136.reuse, R64, RZ, 0x30, !PT ;  /* 0x00000040883c7212 */ /* 0x040fe200078e30ff */
[----:B------:R-:W-:Y:S01]  /*2600*/  HADD2.F32 R64, -RZ, R64.H0_H0 ;  /* 0x20000040ff407230 */ /* 0x000fe20000004100 */
[----:B------:R-:W-:Y:S02]  /*2610*/  FSEL R243, RZ, 1, P1 ;  /* 0x3f800000fff37808 */ /* 0x000fe40000800000 */
[----:B------:R-:W-:Y:S01]  /*2620*/  LOP3.LUT R62, R136, R66, RZ, 0x30, !PT ;  /* 0x00000042883e7212 */ /* 0x000fe200078e30ff */
[----:B------:R-:W-:Y:S01]  /*2630*/  HADD2.F32 R66, -RZ, R66.H0_H0 ;  /* 0x20000042ff427230 */ /* 0x000fe20000004100 */
[----:B------:R-:W-:Y:S01]  /*2640*/  PRMT R60, R60, 0x9910, RZ ;  /* 0x000099103c3c7816 */ /* 0x000fe200000000ff */
[----:B------:R-:W-:Y:S01]  /*2650*/  FFMA.FTZ R0, R243, R249, R0 ;  /* 0x000000f9f3007223 */ /* 0x000fe20000010000 */
[----:B------:R-:W-:-:S02]  /*2660*/  FSEL R245, RZ, 1, P0 ;  /* 0x3f800000fff57808 */ /* 0x000fc40000000000 */
[----:B------:R-:W-:Y:S02]  /*2670*/  PRMT R70, R62, 0x9910, RZ ;  /* 0x000099103e467816 */ /* 0x000fe400000000ff */
[----:B------:R-:W-:Y:S01]  /*2680*/  SEL R62, RZ, 0x4, P6 ;  /* 0x00000004ff3e7807 */ /* 0x000fe20003000000 */
[----:B------:R-:W-:Y:S01]  /*2690*/  FFMA.FTZ R0, R245, R251, R0 ;  /* 0x000000fbf5007223 */ /* 0x000fe20000010000 */
[----:B------:R-:W-:Y:S01]  /*26a0*/  ISETP.NE.AND P6, PT, R60, RZ, PT ;  /* 0x000000ff3c00720c */ /* 0x000fe20003fc5270 */
[----:B------:R-:W0:Y:S01]  /*26b0*/  LDS.U16 R251, [R147+0x7a00] ;  /* 0x007a000093fb7984 */ /* 0x000e220000000400 */
[----:B------:R-:W-:Y:S02]  /*26c0*/  SEL R60, RZ, 0x8, P3 ;  /* 0x00000008ff3c7807 */ /* 0x000fe40001800000 */
[----:B------:R-:W-:Y:S02]  /*26d0*/  ISETP.NE.AND P3, PT, R70, RZ, PT ;  /* 0x000000ff4600720c */ /* 0x000fe40003f65270 */
[----:B------:R-:W-:-:S02]  /*26e0*/  FSEL R243, RZ, 1, P6 ;  /* 0x3f800000fff37808 */ /* 0x000fc40003000000 */
[----:B------:R-:W-:Y:S01]  /*26f0*/  LOP3.LUT R74, R136, R72, RZ, 0x30, !PT ;  /* 0x00000048884a7212 */ /* 0x000fe200078e30ff */
[----:B------:R-:W-:Y:S01]  /*2700*/  HADD2.F32 R72, -RZ, R72.H0_H0 ;  /* 0x20000048ff487230 */ /* 0x000fe20000004100 */
[----:B------:R-:W-:Y:S01]  /*2710*/  FSEL R245, RZ, 1, P3 ;  /* 0x3f800000fff57808 */ /* 0x000fe20001800000 */
[----:B------:R-:W-:Y:S01]  /*2720*/  FFMA.FTZ R0, R243, R64, R0 ;  /* 0x00000040f3007223 */ /* 0x000fe20000010000 */
[----:B------:R-:W-:Y:S02]  /*2730*/  PRMT R74, R74, 0x9910, RZ ;  /* 0x000099104a4a7816 */ /* 0x000fe400000000ff */
[----:B------:R-:W-:Y:S01]  /*2740*/  LOP3.LUT R70, R136, R68, RZ, 0x30, !PT ;  /* 0x0000004488467212 */ /* 0x000fe200078e30ff */
[----:B------:R-:W-:Y:S01]  /*2750*/  FFMA.FTZ R0, R245, R66, R0 ;  /* 0x00000042f5007223 */ /* 0x000fe20000010000 */
[----:B------:R-:W-:Y:S01]  /*2760*/  SEL R243, RZ, 0x10, P2 ;  /* 0x00000010fff37807 */ /* 0x000fe20001000000 */
[----:B------:R-:W-:Y:S01]  /*2770*/  IMAD.MOV.U32 R66, RZ, RZ, R74 ;  /* 0x000000ffff427224 */ /* 0x000fe200078e004a */
[----:B------:R-:W-:Y:S01]  /*2780*/  PRMT R70, R70, 0x9910, RZ ;  /* 0x0000991046467816 */ /* 0x000fe200000000ff */
[----:B------:R-:W1:Y:S01]  /*2790*/  LDS.U16 R74, [R147+0x7e00] ;  /* 0x007e0000934a7984 */ /* 0x000e620000000400 */
[----:B------:R-:W-:Y:S01]  /*27a0*/  HADD2.F32 R68, -RZ, R68.H0_H0 ;  /* 0x20000044ff447230 */ /* 0x000fe20000004100 */
[----:B------:R-:W-:-:S02]  /*27b0*/  IADD3 R4, PT, PT, R6, R5, R4 ;  /* 0x0000000506047210 */ /* 0x000fc40007ffe004 */
[----:B------:R-:W-:Y:S01]  /*27c0*/  IMAD.MOV.U32 R64, RZ, RZ, R70 ;  /* 0x000000ffff407224 */ /* 0x000fe200078e0046 */
[----:B------:R-:W-:Y:S01]  /*27d0*/  LOP3.LUT R70, R136, R78, RZ, 0x30, !PT ;  /* 0x0000004e88467212 */ /* 0x000fe200078e30ff */
[----:B------:R-:W-:Y:S01]  /*27e0*/  HADD2.F32 R78, -RZ, R78.H0_H0 ;  /* 0x2000004eff4e7230 */ /* 0x000fe20000004100 */
[----:B------:R-:W-:Y:S02]  /*27f0*/  IADD3 R7, PT, PT, R24, R4, R7 ;  /* 0x0000000418077210 */ /* 0x000fe40007ffe007 */
[----:B------:R-:W-:Y:S02]  /*2800*/  ISETP.NE.AND P2, PT, R64, RZ, PT ;  /* 0x000000ff4000720c */ /* 0x000fe40003f45270 */
[----:B------:R-:W-:Y:S01]  /*2810*/  SEL R64, RZ, 0x20, P1 ;  /* 0x00000020ff407807 */ /* 0x000fe20000800000 */
[----:B------:R-:W-:Y:S01]  /*2820*/  IMAD.IADD R7, R22, 0x1, R7 ;  /* 0x0000000116077824 */ /* 0x000fe200078e0207 */
[----:B------:R-:W-:Y:S02]  /*2830*/  ISETP.NE.AND P1, PT, R66, RZ, PT ;  /* 0x000000ff4200720c */ /* 0x000fe40003f25270 */
[----:B------:R-:W-:Y:S01]  /*2840*/  LOP3.LUT R66, R136, R76, RZ, 0x30, !PT ;  /* 0x0000004c88427212 */ /* 0x000fe200078e30ff */
[----:B------:R-:W-:Y:S01]  /*2850*/  HADD2.F32 R76, -RZ, R76.H0_H0 ;  /* 0x2000004cff4c7230 */ /* 0x000fe20000004100 */
[----:B------:R-:W-:-:S02]  /*2860*/  FSEL R245, RZ, 1, P2 ;  /* 0x3f800000fff57808 */ /* 0x000fc40001000000 */
[----:B------:R-:W-:Y:S02]  /*2870*/  PRMT R66, R66, 0x9910, RZ ;  /* 0x0000991042427816 */ /* 0x000fe400000000ff */
[----:B------:R-:W-:Y:S01]  /*2880*/  FSEL R247, RZ, 1, P1 ;  /* 0x3f800000fff77808 */ /* 0x000fe20000800000 */
[----:B------:R-:W-:Y:S01]  /*2890*/  FFMA.FTZ R0, R245, R68, R0 ;  /* 0x00000044f5007223 */ /* 0x000fe20000010000 */
[----:B------:R-:W-:Y:S02]  /*28a0*/  SEL R245, RZ, 0x40, P0 ;  /* 0x00000040fff57807 */ /* 0x000fe40000000000 */
[----:B------:R-:W-:Y:S01]  /*28b0*/  PRMT R68, R70, 0x9910, RZ ;  /* 0x0000991046447816 */ /* 0x000fe200000000ff */
[----:B------:R-:W-:Y:S01]  /*28c0*/  FFMA.FTZ R0, R247, R72, R0 ;  /* 0x00000048f7007223 */ /* 0x000fe20000010000 */
[----:B------:R-:W-:Y:S02]  /*28d0*/  ISETP.NE.AND P0, PT, R66, RZ, PT ;  /* 0x000000ff4200720c */ /* 0x000fe40003f05270 */
[----:B------:R-:W-:-:S02]  /*28e0*/  SEL R66, RZ, 0x80, P6 ;  /* 0x00000080ff427807 */ /* 0x000fc40003000000 */
[----:B------:R-:W-:Y:S02]  /*28f0*/  ISETP.NE.AND P6, PT, R68, RZ, PT ;  /* 0x000000ff4400720c */ /* 0x000fe40003fc5270 */
[----:B------:R-:W-:Y:S02]  /*2900*/  FSEL R247, RZ, 1, P0 ;  /* 0x3f800000fff77808 */ /* 0x000fe40000000000 */
[C---:B0-----:R-:W-:Y:S01]  /*2910*/  LOP3.LUT R68, R136.reuse, R251, RZ, 0x30, !PT ;  /* 0x000000fb88447212 */ /* 0x041fe200078e30ff */
[----:B------:R-:W-:Y:S01]  /*2920*/  HADD2.F32 R251, -RZ, R251.H0_H0 ;  /* 0x200000fbfffb7230 */ /* 0x000fe20000004100 */
[----:B------:R-:W-:Y:S01]  /*2930*/  FSEL R249, RZ, 1, P6 ;  /* 0x3f800000fff97808 */ /* 0x000fe20003000000 */
[----:B------:R-:W-:Y:S01]  /*2940*/  FFMA.FTZ R0, R247, R76, R0 ;  /* 0x0000004cf7007223 */ /* 0x000fe20000010000 */
[----:B------:R-:W-:Y:S01]  /*2950*/  LOP3.LUT R70, R136, R80, RZ, 0x30, !PT ;  /* 0x0000005088467212 */ /* 0x000fe200078e30ff */
[----:B------:R-:W-:Y:S01]  /*2960*/  HADD2.F32 R80, -RZ, R80.H0_H0 ;  /* 0x20000050ff507230 */ /* 0x000fe20000004100 */
[----:B------:R-:W-:Y:S01]  /*2970*/  PRMT R68, R68, 0x9910, RZ ;  /* 0x0000991044447816 */ /* 0x000fe200000000ff */
[----:B------:R-:W-:Y:S01]  /*2980*/  FFMA.FTZ R0, R249, R78, R0 ;  /* 0x0000004ef9007223 */ /* 0x000fe20000010000 */
[----:B------:R-:W-:Y:S01]  /*2990*/  PRMT R70, R70, 0x9910, RZ ;  /* 0x0000991046467816 */ /* 0x000fe200000000ff */
[----:B------:R-:W0:Y:S01]  /*29a0*/  LDS.U16 R78, [R147+0x8600] ;  /* 0x00860000934e7984 */ /* 0x000e220000000400 */
[----:B------:R-:W-:-:S02]  /*29b0*/  SEL R247, RZ, 0x100, P3 ;  /* 0x00000100fff77807 */ /* 0x000fc40001800000 */
[----:B------:R-:W-:Y:S02]  /*29c0*/  ISETP.NE.AND P3, PT, R68, RZ, PT ;  /* 0x000000ff4400720c */ /* 0x000fe40003f65270 */
[----:B------:R-:W-:Y:S02]  /*29d0*/  SEL R68, RZ, 0x200, P2 ;  /* 0x00000200ff447807 */ /* 0x000fe40001000000 */
[----:B------:R-:W-:Y:S02]  /*29e0*/  ISETP.NE.AND P2, PT, R70, RZ, PT ;  /* 0x000000ff4600720c */ /* 0x000fe40003f45270 */
[C---:B-1----:R-:W-:Y:S01]  /*29f0*/  LOP3.LUT R70, R136.reuse, R74, RZ, 0x30, !PT ;  /* 0x0000004a88467212 */ /* 0x042fe200078e30ff */
[----:B------:R-:W-:Y:S01]  /*2a00*/  HADD2.F32 R74, -RZ, R74.H0_H0 ;  /* 0x2000004aff4a7230 */ /* 0x000fe20000004100 */
[----:B------:R-:W-:Y:S01]  /*2a10*/  LOP3.LUT R72, R136, R82, RZ, 0x30, !PT ;  /* 0x0000005288487212 */ /* 0x000fe200078e30ff */
[----:B------:R-:W-:Y:S01]  /*2a20*/  HADD2.F32 R82, -RZ, R82.H0_H0 ;  /* 0x20000052ff527230 */ /* 0x000fe20000004100 */
[----:B------:R-:W-:-:S02]  /*2a30*/  PRMT R76, R70, 0x9910, RZ ;  /* 0x00009910464c7816 */ /* 0x000fc400000000ff */
[----:B------:R-:W-:Y:S02]  /*2a40*/  PRMT R90, R72, 0x9910, RZ ;  /* 0x00009910485a7816 */ /* 0x000fe400000000ff */
[----:B------:R-:W-:Y:S01]  /*2a50*/  FSEL R249, RZ, 1, P3 ;  /* 0x3f800000fff97808 */ /* 0x000fe20001800000 */
[----:B------:R-:W-:Y:S01]  /*2a60*/  IMAD.MOV.U32 R72, RZ, RZ, R76 ;  /* 0x000000ffff487224 */ /* 0x000fe200078e004c */
[----:B------:R-:W-:Y:S01]  /*2a70*/  FSEL R70, RZ, 1, P2 ;  /* 0x3f800000ff467808 */ /* 0x000fe20001000000 */
[----:B------:R-:W-:Y:S01]  /*2a80*/  IMAD.MOV.U32 R76, RZ, RZ, R90 ;  /* 0x000000ffff4c7224 */ /* 0x000fe200078e005a */
[----:B------:R-:W-:Y:S01]  /*2a90*/  IADD3 R58, PT, PT, R62, R58, R241 ;  /* 0x0000003a3e3a7210 */ /* 0x000fe20007ffe0f1 */
[----:B------:R-:W1:Y:S01]  /*2aa0*/  LDS.U16 R90, [R147+0x8a00] ;  /* 0x008a0000935a7984 */ /* 0x000e620000000400 */
[----:B------:R-:W-:Y:S01]  /*2ab0*/  FFMA.FTZ R0, R249, R251, R0 ;  /* 0x000000fbf9007223 */ /* 0x000fe20000010000 */
[----:B------:R-:W-:Y:S02]  /*2ac0*/  SEL R249, RZ, 0x400, P1 ;  /* 0x00000400fff97807 */ /* 0x000fe40000800000 */
[----:B------:R-:W-:Y:S01]  /*2ad0*/  ISETP.NE.AND P1, PT, R72, RZ, PT ;  /* 0x000000ff4800720c */ /* 0x000fe20003f25270 */
[----:B------:R-:W-:Y:S01]  /*2ae0*/  FFMA.FTZ R0, R70, R80, R0 ;  /* 0x0000005046007223 */ /* 0x000fe20000010000 */
[----:B------:R-:W-:Y:S01]  /*2af0*/  LOP3.LUT R72, R136, R84, RZ, 0x30, !PT ;  /* 0x0000005488487212 */ /* 0x000fe200078e30ff */
[----:B------:R-:W-:Y:S01]  /*2b00*/  HADD2.F32 R84, -RZ, R84.H0_H0 ;  /* 0x20000054ff547230 */ /* 0x000fe20000004100 */
[----:B------:R-:W-:-:S02]  /*2b10*/  SEL R70, RZ, 0x800, P0 ;  /* 0x00000800ff467807 */ /* 0x000fc40000000000 */
[----:B------:R-:W-:Y:S02]  /*2b20*/  ISETP.NE.AND P0, PT, R76, RZ, PT ;  /* 0x000000ff4c00720c */ /* 0x000fe40003f05270 */
[----:B------:R-:W-:Y:S02]  /*2b30*/  FSEL R251, RZ, 1, P1 ;  /* 0x3f800000fffb7808 */ /* 0x000fe40000800000 */
[----:B------:R-:W-:Y:S02]  /*2b40*/  PRMT R80, R72, 0x9910, RZ ;  /* 0x0000991048507816 */ /* 0x000fe400000000ff */
[----:B------:R-:W-:Y:S01]  /*2b50*/  LOP3.LUT R76, R136, R86, RZ, 0x30, !PT ;  /* 0x00000056884c7212 */ /* 0x000fe200078e30ff */
[----:B------:R-:W-:Y:S01]  /*2b60*/  FFMA.FTZ R0, R251, R74, R0 ;  /* 0x0000004afb007223 */ /* 0x000fe20000010000 */
[----:B------:R-:W-:Y:S01]  /*2b70*/  FSEL R72, RZ, 1, P0 ;  /* 0x3f800000ff487808 */ /* 0x000fe20000000000 */
[----:B------:R-:W-:Y:S01]  /*2b80*/  IMAD.MOV.U32 R74, RZ, RZ, R80 ;  /* 0x000000ffff4a7224 */ /* 0x000fe200078e0050 */
[----:B------:R-:W-:Y:S01]  /*2b90*/  PRMT R76, R76, 0x9910, RZ ;  /* 0x000099104c4c7816 */ /* 0x000fe200000000ff */
[----:B------:R-:W-:Y:S01]  /*2ba0*/  HADD2.F32 R86, -RZ, R86.H0_H0 ;  /* 0x20000056ff567230 */ /* 0x000fe20000004100 */
[----:B------:R-:W-:Y:S01]  /*2bb0*/  SEL R251, RZ, 0x2000, P3 ;  /* 0x00002000fffb7807 */ /* 0x000fe20001800000 */
[----:B------:R-:W-:Y:S01]  /*2bc0*/  FFMA.FTZ R0, R72, R82, R0 ;  /* 0x0000005248007223 */ /* 0x000fe20000010000 */
[----:B------:R-:W-:-:S02]  /*2bd0*/  SEL R72, RZ, 0x1000, P6 ;  /* 0x00001000ff487807 */ /* 0x000fc40003000000 */
[----:B------:R-:W-:Y:S02]  /*2be0*/  ISETP.NE.AND P6, PT, R74, RZ, PT ;  /* 0x000000ff4a00720c */ /* 0x000fe40003fc5270 */
[----:B------:R-:W-:Y:S02]  /*2bf0*/  ISETP.NE.AND P3, PT, R76, RZ, PT ;  /* 0x000000ff4c00720c */ /* 0x000fe40003f65270 */
[----:B0-----:R-:W-:Y:S02]  /*2c00*/  LOP3.LUT R76, R136, R78, RZ, 0x30, !PT ;  /* 0x0000004e884c7212 */ /* 0x001fe400078e30ff */
[----:B------:R-:W-:Y:S02]  /*2c10*/  FSEL R74, RZ, 1, P6 ;  /* 0x3f800000ff4a7808 */ /* 0x000fe40003000000 */
[----:B------:R-:W-:Y:S02]  /*2c20*/  PRMT R82, R76, 0x9910, RZ ;  /* 0x000099104c527816 */ /* 0x000fe400000000ff */
[----:B------:R-:W-:Y:S01]  /*2c30*/  FSEL R76, RZ, 1, P3 ;  /* 0x3f800000ff4c7808 */ /* 0x000fe20001800000 */
[----:B------:R-:W-:Y:S01]  /*2c40*/  FFMA.FTZ R0, R74, R84, R0 ;  /* 0x000000544a007223 */ /* 0x000fe20000010000 */
[C---:B------:R-:W-:Y:S01]  /*2c50*/  LOP3.LUT R80, R136.reuse, R88, RZ, 0x30, !PT ;  /* 0x0000005888507212 */ /* 0x040fe200078e30ff */
[----:B------:R-:W-:Y:S01]  /*2c60*/  IMAD.MOV.U32 R74, RZ, RZ, R82 ;  /* 0x000000ffff4a7224 */ /* 0x000fe200078e0052 */
[----:B-1----:R-:W-:Y:S01]  /*2c70*/  LOP3.LUT R82, R136, R90, RZ, 0x30, !PT ;  /* 0x0000005a88527212 */ /* 0x002fe200078e30ff */
[----:B------:R-:W-:Y:S01]  /*2c80*/  FFMA.FTZ R0, R76, R86, R0 ;  /* 0x000000564c007223 */ /* 0x000fe20000010000 */
[----:B------:R-:W-:Y:S01]  /*2c90*/  PRMT R80, R80, 0x9910, RZ ;  /* 0x0000991050507816 */ /* 0x000fe200000000ff */
[----:B------:R-:W-:Y:S01]  /*2ca0*/  HADD2.F32 R88, -RZ, R88.H0_H0 ;  /* 0x20000058ff587230 */ /* 0x000fe20000004100 */
[----:B------:R-:W-:Y:S01]  /*2cb0*/  SEL R76, RZ, 0x4000, P2 ;  /* 0x00004000ff4c7807 */ /* 0x000fe20001000000 */
[----:B------:R-:W-:Y:S01]  /*2cc0*/  HADD2.F32 R90, -RZ, R90.H0_H0 ;  /* 0x2000005aff5a7230 */ /* 0x000fe20000004100 */
[----:B------:R-:W-:-:S02]  /*2cd0*/  ISETP.NE.AND P2, PT, R74, RZ, PT ;  /* 0x000000ff4a00720c */ /* 0x000fc40003f45270 */
[----:B------:R-:W-:Y:S02]  /*2ce0*/  SEL R74, RZ, 0x8000, P1 ;  /* 0x00008000ff4a7807 */ /* 0x000fe40000800000 */
[----:B------:R-:W-:Y:S01]  /*2cf0*/  ISETP.NE.AND P1, PT, R80, RZ, PT ;  /* 0x000000ff5000720c */ /* 0x000fe20003f25270 */
[----:B------:R-:W-:Y:S01]  /*2d00*/  HADD2.F32 R80, -RZ, R78.H0_H0 ;  /* 0x2000004eff507230 */ /* 0x000fe20000004100 */
[----:B------:R-:W-:Y:S02]  /*2d10*/  FSEL R78, RZ, 1, P2 ;  /* 0x3f800000ff4e7808 */ /* 0x000fe40001000000 */
[----:B------:R-:W-:Y:S01]  /*2d20*/  LOP3.LUT R84, R136, R92, RZ, 0x30, !PT ;  /* 0x0000005c88547212 */ /* 0x000fe200078e30ff */
[----:B------:R-:W-:Y:S01]  /*2d30*/  HADD2.F32 R92, -RZ, R92.H0_H0 ;  /* 0x2000005cff5c7230 */ /* 0x000fe20000004100 */
[----:B------:R-:W-:Y:S01]  /*2d40*/  PRMT R86, R82, 0x9910, RZ ;  /* 0x0000991052567816 */ /* 0x000fe200000000ff */
[----:B------:R-:W-:Y:S01]  /*2d50*/  FFMA.FTZ R0, R78, R80, R0 ;  /* 0x000000504e007223 */ /* 0x000fe20000010000 */
[----:B------:R-:W-:-:S02]  /*2d60*/  FSEL R82, RZ, 1, P1 ;  /* 0x3f800000ff527808 */ /* 0x000fc40000800000 */
[----:B------:R-:W-:Y:S01]  /*2d70*/  PRMT R84, R84, 0x9910, RZ ;  /* 0x0000991054547816 */ /* 0x000fe200000000ff */
[----:B------:R-:W-:Y:S01]  /*2d80*/  IMAD.MOV.U32 R78, RZ, RZ, R86 ;  /* 0x000000ffff4e7224 */ /* 0x000fe200078e0056 */
[----:B------:R-:W-:Y:S01]  /*2d90*/  SEL R80, RZ, 0x10000, P0 ;  /* 0x00010000ff507807 */ /* 0x000fe20000000000 */
[----:B------:R-:W-:Y:S01]  /*2da0*/  FFMA.FTZ R0, R82, R88, R0 ;  /* 0x0000005852007223 */ /* 0x000fe20000010000 */
[----:B------:R-:W-:Y:S01]  /*2db0*/  LOP3.LUT R86, R136, R96, RZ, 0x30, !PT ;  /* 0x0000006088567212 */ /* 0x000fe200078e30ff */
[----:B------:R-:W-:Y:S01]  /*2dc0*/  IMAD.MOV.U32 R82, RZ, RZ, R84 ;  /* 0x000000ffff527224 */ /* 0x000fe200078e0054 */
[----:B------:R-:W-:Y:S01]  /*2dd0*/  ISETP.NE.AND P0, PT, R78, RZ, PT ;  /* 0x000000ff4e00720c */ /* 0x000fe20003f05270 */
[----:B------:R-:W-:Y:S01]  /*2de0*/  HADD2.F32 R96, -RZ, R96.H0_H0 ;  /* 0x20000060ff607230 */ /* 0x000fe20000004100 */
[----:B------:R-:W-:Y:S01]  /*2df0*/  LOP3.LUT R84, R136, R94, RZ, 0x30, !PT ;  /* 0x0000005e88547212 */ /* 0x000fe200078e30ff */
[----:B------:R-:W-:Y:S01]  /*2e00*/  HADD2.F32 R94, -RZ, R94.H0_H0 ;  /* 0x2000005eff5e7230 */ /* 0x000fe20000004100 */
[----:B------:R-:W-:-:S02]  /*2e10*/  SEL R78, RZ, 0x20000, P6 ;  /* 0x00020000ff4e7807 */ /* 0x000fc40003000000 */
[----:B------:R-:W-:Y:S02]  /*2e20*/  ISETP.NE.AND P6, PT, R82, RZ, PT ;  /* 0x000000ff5200720c */ /* 0x000fe40003fc5270 */
[----:B------:R-:W-:Y:S02]  /*2e30*/  FSEL R82, RZ, 1, P0 ;  /* 0x3f800000ff527808 */ /* 0x000fe40000000000 */
[----:B------:R-:W-:Y:S02]  /*2e40*/  PRMT R88, R84, 0x9910, RZ ;  /* 0x0000991054587816 */ /* 0x000fe400000000ff */
[----:B------:R-:W-:Y:S01]  /*2e50*/  FSEL R84, RZ, 1, P6 ;  /* 0x3f800000ff547808 */ /* 0x000fe20003000000 */
[----:B------:R-:W-:Y:S01]  /*2e60*/  FFMA.FTZ R0, R82, R90, R0 ;  /* 0x0000005a52007223 */ /* 0x000fe20000010000 */
[----:B------:R-:W-:Y:S01]  /*2e70*/  PRMT R86, R86, 0x9910, RZ ;  /* 0x0000991056567816 */ /* 0x000fe200000000ff */
[----:B------:R-:W-:Y:S01]  /*2e80*/  IMAD.MOV.U32 R82, RZ, RZ, R88 ;  /* 0x000000ffff527224 */ /* 0x000fe200078e0058 */
[----:B------:R-:W-:Y:S01]  /*2e90*/  LOP3.LUT R88, R136, R98, RZ, 0x30, !PT ;  /* 0x0000006288587212 */ /* 0x000fe200078e30ff */
[----:B------:R-:W-:Y:S01]  /*2ea0*/  FFMA.FTZ R0, R84, R92, R0 ;  /* 0x0000005c54007223 */ /* 0x000fe20000010000 */
[----:B------:R-:W-:Y:S01]  /*2eb0*/  SEL R84, RZ, 0x40000, P3 ;  /* 0x00040000ff547807 */ /* 0x000fe20001800000 */
[----:B------:R-:W-:Y:S01]  /*2ec0*/  HADD2.F32 R98, -RZ, R98.H0_H0 ;  /* 0x20000062ff627230 */ /* 0x000fe20000004100 */
[----:B------:R-:W-:-:S02]  /*2ed0*/  ISETP.NE.AND P3, PT, R82, RZ, PT ;  /* 0x000000ff5200720c */ /* 0x000fc40003f65270 */
[----:B------:R-:W-:Y:S02]  /*2ee0*/  SEL R82, RZ, 0x80000, P2 ;  /* 0x00080000ff527807 */ /* 0x000fe40001000000 */
[----:B------:R-:W-:Y:S02]  /*2ef0*/  ISETP.NE.AND P2, PT, R86, RZ, PT ;  /* 0x000000ff5600720c */ /* 0x000fe40003f45270 */
[----:B------:R-:W-:Y:S02]  /*2f00*/  FSEL R86, RZ, 1, P3 ;  /* 0x3f800000ff567808 */ /* 0x000fe40001800000 */
[----:B------:R-:W-:Y:S01]  /*2f10*/  LOP3.LUT R90, R136, R100, RZ, 0x30, !PT ;  /* 0x00000064885a7212 */ /* 0x000fe200078e30ff */
[----:B------:R-:W-:Y:S01]  /*2f20*/  HADD2.F32 R100, -RZ, R100.H0_H0 ;  /* 0x20000064ff647230 */ /* 0x000fe20000004100 */
[----:B------:R-:W-:Y:S01]  /*2f30*/  PRMT R92, R88, 0x9910, RZ ;  /* 0x00009910585c7816 */ /* 0x000fe200000000ff */
[----:B------:R-:W-:Y:S01]  /*2f40*/  FFMA.FTZ R0, R86, R94, R0 ;  /* 0x0000005e56007223 */ /* 0x000fe20000010000 */
[----:B------:R-:W-:-:S02]  /*2f50*/  PRMT R86, R90, 0x9910, RZ ;  /* 0x000099105a567816 */ /* 0x000fc400000000ff */
[----:B------:R-:W-:Y:S01]  /*2f60*/  FSEL R88, RZ, 1, P2 ;  /* 0x3f800000ff587808 */ /* 0x000fe20001000000 */
[----:B------:R-:W-:Y:S01]  /*2f70*/  IMAD.MOV.U32 R90, RZ, RZ, R92 ;  /* 0x000000ffff5a7224 */ /* 0x000fe200078e005c */
[----:B------:R-:W-:Y:S01]  /*2f80*/  LOP3.LUT R94, R136, R104, RZ, 0x30, !PT ;  /* 0x00000068885e7212 */ /* 0x000fe200078e30ff */
[----:B------:R-:W-:Y:S01]  /*2f90*/  IMAD.MOV.U32 R92, RZ, RZ, R86 ;  /* 0x000000ffff5c7224 */ /* 0x000fe200078e0056 */
[----:B------:R-:W-:Y:S01]  /*2fa0*/  SEL R86, RZ, 0x100000, P1 ;  /* 0x00100000ff567807 */ /* 0x000fe20000800000 */
[----:B------:R-:W-:Y:S01]  /*2fb0*/  FFMA.FTZ R0, R88, R96, R0 ;  /* 0x0000006058007223 */ /* 0x000fe20000010000 */
[----:B------:R-:W-:Y:S01]  /*2fc0*/  ISETP.NE.AND P1, PT, R90, RZ, PT ;  /* 0x000000ff5a00720c */ /* 0x000fe20003f25270 */
[----:B------:R-:W-:Y:S01]  /*2fd0*/  HADD2.F32 R104, -RZ, R104.H0_H0 ;  /* 0x20000068ff687230 */ /* 0x000fe20000004100 */
[----:B------:R-:W-:Y:S02]  /*2fe0*/  SEL R88, RZ, 0x200000, P0 ;  /* 0x00200000ff587807 */ /* 0x000fe40000000000 */
[----:B------:R-:W-:-:S02]  /*2ff0*/  ISETP.NE.AND P0, PT, R92, RZ, PT ;  /* 0x000000ff5c00720c */ /* 0x000fc40003f05270 */
[----:B------:R-:W-:Y:S01]  /*3000*/  LOP3.LUT R92, R136, R102, RZ, 0x30, !PT ;  /* 0x00000066885c7212 */ /* 0x000fe200078e30ff */
[----:B------:R-:W-:Y:S01]  /*3010*/  HADD2.F32 R102, -RZ, R102.H0_H0 ;  /* 0x20000066ff667230 */ /* 0x000fe20000004100 */
        /* <DEDUP_REMOVED lines=9> */
[----:B------:R-:W-:Y:S01]  /*30b0*/  IMAD.MOV.U32 R96, RZ, RZ, R90 ;  /* 0x000000ffff607224 */ /* 0x000fe200078e005a */
[----:B------:R-:W-:Y:S01]  /*30c0*/  SEL R90, RZ, 0x400000, P6 ;  /* 0x00400000ff5a7807 */ /* 0x000fe20003000000 */
[----:B------:R-:W-:Y:S01]  /*30d0*/  HADD2.F32 R106, -RZ, R106.H0_H0 ;  /* 0x2000006aff6a7230 */ /* 0x000fe20000004100 */
[----:B------:R-:W-:-:S02]  /*30e0*/  ISETP.NE.AND P6, PT, R94, RZ, PT ;  /* 0x000000ff5e00720c */ /* 0x000fc40003fc5270 */
[----:B------:R-:W-:Y:S02]  /*30f0*/  ISETP.NE.AND P3, PT, R96, RZ, PT ;  /* 0x000000ff6000720c */ /* 0x000fe40003f65270 */
[----:B------:R-:W-:Y:S02]  /*3100*/  FSEL R94, RZ, 1, P6 ;  /* 0x3f800000ff5e7808 */ /* 0x000fe40003000000 */
[----:B------:R-:W-:Y:S02]  /*3110*/  FSEL R96, RZ, 1, P3 ;  /* 0x3f800000ff607808 */ /* 0x000fe40001800000 */
[----:B------:R-:W-:Y:S01]  /*3120*/  LOP3.LUT R100, R136, R108, RZ, 0x30, !PT ;  /* 0x0000006c88647212 */ /* 0x000fe200078e30ff */
[----:B------:R-:W-:Y:S01]  /*3130*/  FFMA.FTZ R0, R94, R102, R0 ;  /* 0x000000665e007223 */ /* 0x000fe20000010000 */
[----:B------:R-:W-:Y:S01]  /*3140*/  PRMT R98, R98, 0x9910, RZ ;  /* 0x0000991062627816 */ /* 0x000fe200000000ff */
[----:B------:R-:W-:Y:S01]  /*3150*/  HADD2.F32 R108, -RZ, R108.H0_H0 ;  /* 0x2000006cff6c7230 */ /* 0x000fe20000004100 */
[----:B------:R-:W-:Y:S01]  /*3160*/  LOP3.LUT R94, R136, R110, RZ, 0x30, !PT ;  /* 0x0000006e885e7212 */ /* 0x000fe200078e30ff */
[----:B------:R-:W-:Y:S01]  /*3170*/  FFMA.FTZ R0, R96, R104, R0 ;  /* 0x0000006860007223 */ /* 0x000fe20000010000 */
[----:B------:R-:W-:Y:S01]  /*3180*/  PRMT R100, R100, 0x9910, RZ ;  /* 0x0000991064647816 */ /* 0x000fe200000000ff */
[----:B------:R-:W-:Y:S01]  /*3190*/  IMAD.MOV.U32 R96, RZ, RZ, R98 ;  /* 0x000000ffff607224 */ /* 0x000fe200078e0062 */
[----:B------:R-:W-:Y:S01]  /*31a0*/  PRMT R102, R94, 0x9910, RZ ;  /* 0x000099105e667816 */ /* 0x000fe200000000ff */
[----:B------:R-:W-:Y:S01]  /*31b0*/  HADD2.F32 R110, -RZ, R110.H0_H0 ;  /* 0x2000006eff6e7230 */ /* 0x000fe20000004100 */
[----:B------:R-:W-:Y:S01]  /*31c0*/  SEL R94, RZ, 0x1000000, P2 ;  /* 0x01000000ff5e7807 */ /* 0x000fe20001000000 */
[----:B------:R-:W-:Y:S01]  /*31d0*/  IMAD.MOV.U32 R98, RZ, RZ, R100 ;  /* 0x000000ffff627224 */ /* 0x000fe200078e0064 */
[----:B------:R-:W-:-:S02]  /*31e0*/  ISETP.NE.AND P2, PT, R96, RZ, PT ;  /* 0x000000ff6000720c */ /* 0x000fc40003f45270 */
[----:B------:R-:W-:Y:S02]  /*31f0*/  SEL R96, RZ, 0x2000000, P1 ;  /* 0x02000000ff607807 */ /* 0x000fe40000800000 */
[----:B------:R-:W-:Y:S02]  /*3200*/  ISETP.NE.AND P1, PT, R98, RZ, PT ;  /* 0x000000ff6200720c */ /* 0x000fe40003f25270 */
[----:B------:R-:W-:Y:S02]  /*3210*/  FSEL R100, RZ, 1, P2 ;  /* 0x3f800000ff647808 */ /* 0x000fe40001000000 */
[----:B------:R-:W-:Y:S02]  /*3220*/  SEL R98, RZ, 0x4000000, P0 ;  /* 0x04000000ff627807 */ /* 0x000fe40000000000 */
[----:B------:R-:W-:Y:S01]  /*3230*/  ISETP.NE.AND P0, PT, R102, RZ, PT ;  /* 0x000000ff6600720c */ /* 0x000fe20003f05270 */
[----:B------:R-:W-:Y:S01]  /*3240*/  FFMA.FTZ R0, R100, R106, R0 ;  /* 0x0000006a64007223 */ /* 0x000fe20000010000 */
[----:B------:R-:W-:-:S02]  /*3250*/  FSEL R102, RZ, 1, P1 ;  /* 0x3f800000ff667808 */ /* 0x000fc40000800000 */
[----:B------:R-:W-:Y:S02]  /*3260*/  FSEL R100, RZ, 1, P0 ;  /* 0x3f800000ff647808 */ /* 0x000fe40000000000 */
[----:B------:R-:W-:Y:S01]  /*3270*/  IADD3 R243, PT, PT, R243, R58, R60 ;  /* 0x0000003af3f37210 */ /* 0x000fe20007ffe03c */
[----:B------:R-:W-:Y:S01]  /*3280*/  FFMA.FTZ R0, R102, R108, R0 ;  /* 0x0000006c66007223 */ /* 0x000fe20000010000 */
[----:B------:R-:W-:-:S03]  /*3290*/  IADD3 R26, PT, PT, R7, R26, R135 ;  /* 0x0000001a071a7210 */ /* 0x000fc60007ffe087 */
[----:B------:R-:W-:Y:S01]  /*32a0*/  FFMA.FTZ R110, R100, R110, R0 ;  /* 0x0000006e646e7223 */ /* 0x000fe20000010000 */
[----:B------:R-:W-:Y:S01]  /*32b0*/  SEL R100, RZ, 0x8000000, P6 ;  /* 0x08000000ff647807 */ /* 0x000fe20003000000 */
[----:B------:R-:W0:Y:S01]  /*32c0*/  S2R R0, SR_LANEID ;  /* 0x0000000000007919 */ /* 0x000e220000000000 */
[----:B------:R-:W-:Y:S01]  /*32d0*/  IMAD.IADD R64, R64, 0x1, R243 ;  /* 0x0000000140407824 */ /* 0x000fe200078e02f3 */
[----:B------:R-:W-:Y:S01]  /*32e0*/  IADD3 R28, PT, PT, R26, R28, R219 ;  /* 0x0000001c1a1c7210 */ /* 0x000fe20007ffe0db */
[----:B------:R-:W1:Y:S03]  /*32f0*/  SHFL.DOWN P6, R102, R110, 0x1, 0x1f ;  /* 0x08201f006e667f89 */ /* 0x000e6600000c0000 */
        /* <DEDUP_REMOVED lines=10> */
[----:B------:R-:W-:Y:S01]  /*33a0*/  IADD3 R221, PT, PT, R219, R80, R78 ;  /* 0x00000050dbdd7210 */ /* 0x000fe20007ffe04e */
[----:B-1----:R-:W-:Y:S01]  /*33b0*/  @P6 FADD R102, R110, R102 ;  /* 0x000000666e666221 */ /* 0x002fe20000000000 */
[----:B------:R-:W-:Y:S02]  /*33c0*/  IADD3 R48, PT, PT, R46, R48, R231 ;  /* 0x000000302e307210 */ /* 0x000fe40007ffe0e7 */
[----:B------:R-:W-:Y:S02]  /*33d0*/  IADD3 R22, PT, PT, R221, R84, R82 ;  /* 0x00000054dd167210 */ /* 0x000fe40007ffe052 */
[----:B------:R-:W1:Y:S01]  /*33e0*/  SHFL.DOWN P6, R104, R102, 0x2, 0x1f ;  /* 0x08401f0066687f89 */ /* 0x000e6200000c0000 */
[----:B------:R-:W-:-:S02]  /*33f0*/  IADD3 R52, PT, PT, R48, R52, R233 ;  /* 0x0000003430347210 */ /* 0x000fc40007ffe0e9 */
[----:B------:R-:W-:Y:S02]  /*3400*/  IADD3 R24, PT, PT, R22, R86, R88 ;  /* 0x0000005616187210 */ /* 0x000fe40007ffe058 */
[----:B------:R-:W-:Y:S01]  /*3410*/  IADD3 R223, PT, PT, R94, R90, R92 ;  /* 0x0000005a5edf7210 */ /* 0x000fe20007ffe05c */
[----:B-1----:R-:W-:-:S05]  /*3420*/  @P6 FADD R104, R102, R104 ;  /* 0x0000006866686221 */ /* 0x002fca0000000000 */
[----:B------:R-:W1:Y:S02]  /*3430*/  SHFL.DOWN P6, R106, R104, 0x4, 0x1f ;  /* 0x08801f00686a7f89 */ /* 0x000e6400000c0000 */
[----:B-1----:R-:W-:-:S05]  /*3440*/  @P6 FADD R106, R104, R106 ;  /* 0x0000006a686a6221 */ /* 0x002fca0000000000 */
[----:B------:R-:W1:Y:S02]  /*3450*/  SHFL.DOWN P6, R108, R106, 0x8, 0x1f ;  /* 0x09001f006a6c7f89 */ /* 0x000e6400000c0000 */
[----:B-1----:R-:W-:-:S05]  /*3460*/  @P6 FADD R108, R106, R108 ;  /* 0x0000006c6a6c6221 */ /* 0x002fca0000000000 */
[----:B------:R-:W1:Y:S02]  /*3470*/  SHFL.DOWN P6, R112, R108, 0x10, 0x1f ;  /* 0x0a001f006c707f89 */ /* 0x000e6400000c0000 */
[----:B-1----:R-:W-:Y:S01]  /*3480*/  @P6 FADD R112, R108, R112 ;  /* 0x000000706c706221 */ /* 0x002fe20000000000 */
[----:B0-----:R-:W-:-:S13]  /*3490*/  ISETP.NE.AND P6, PT, R0, RZ, PT ;  /* 0x000000ff0000720c */ /* 0x001fda0003fc5270 */
        /* <DEDUP_REMOVED lines=19> */
.L_x_198:
[----:B------:R-:W-:Y:S05]  /*35d0*/  BSYNC.RECONVERGENT B0 ;  /* 0x0000000000007941 */ /* 0x000fea0003800200 */
.L_x_197:
[----:B------:R-:W1:Y:S08]  /*35e0*/  S2UR UR5, SR_CgaCtaId ;  /* 0x00000000000579c3 */ /* 0x000e700000008800 */
[----:B------:R-:W-:Y:S01]  /*35f0*/  BAR.SYNC.DEFER_BLOCKING 0x0 ;  /* 0x0000000000007b1d */ /* 0x000fe20000010000 */
[----:B------:R-:W-:Y:S01]  /*3600*/  IMAD.IADD R4, R24, 0x1, R223 ;  /* 0x0000000118047824 */ /* 0x000fe200078e02df */
[----:B------:R-:W-:-:S02]  /*3610*/  IADD3 R237, PT, PT, R52, R50, R237 ;  /* 0x0000003234ed7210 */ /* 0x000fc40007ffe0ed */
[----:B------:R-:W-:Y:S01]  /*3620*/  SEL R7, RZ, 0x10000000, P3 ;  /* 0x10000000ff077807 */ /* 0x000fe20001800000 */
[----:B------:R-:W-:Y:S01]  /*3630*/  IMAD.IADD R5, R4, 0x1, R96 ;  /* 0x0000000104057824 */ /* 0x000fe200078e0260 */
[----:B------:R-:W-:Y:S01]  /*3640*/  UMOV UR4, 0x400 ;  /* 0x0000040000047882 */ /* 0x000fe20000000000 */
[----:B------:R-:W-:Y:S02]  /*3650*/  SEL R58, RZ, 0x20000000, P2 ;  /* 0x20000000ff3a7807 */ /* 0x000fe40001000000 */
[----:B------:R-:W-:Y:S02]  /*3660*/  IADD3 R54, PT, PT, R237, R54, R235 ;  /* 0x00000036ed367210 */ /* 0x000fe40007ffe0eb */
[----:B------:R-:W-:Y:S02]  /*3670*/  IADD3 R6, PT, PT, R5, R98, R100 ;  /* 0x0000006205067210 */ /* 0x000fe40007ffe064 */
[----:B------:R-:W-:Y:S02]  /*3680*/  IADD3 R56, PT, PT, R54, R56, R239 ;  /* 0x0000003836387210 */ /* 0x000fe40007ffe0ef */
[----:B------:R-:W-:-:S02]  /*3690*/  IADD3 R7, PT, PT, R6, R7, R58 ;  /* 0x0000000706077210 */ /* 0x000fc40007ffe03a */
[----:B------:R-:W-:Y:S02]  /*36a0*/  SEL R135, RZ, 0x40000000, P4 ;  /* 0x40000000ff877807 */ /* 0x000fe40002000000 */
[----:B------:R-:W-:Y:S02]  /*36b0*/  SEL R50, RZ, 0x80000000, P5 ;  /* 0x80000000ff327807 */ /* 0x000fe40002800000 */
[----:B0-----:R-:W-:Y:S01]  /*36c0*/  SEL R134, RZ, 0x40000000, P1 ;  /* 0x40000000ff867807 */ /* 0x001fe20000800000 */
[----:B-1----:R-:W-:Y:S01]  /*36d0*/  ULEA UR4, UR5, UR4, 0x18 ;  /* 0x0000000405047291 */ /* 0x002fe2000f8ec0ff */
[----:B------:R-:W-:Y:S02]  /*36e0*/  SEL R58, RZ, 0x80000000, P0 ;  /* 0x80000000ff3a7807 */ /* 0x000fe40000000000 */
[----:B------:R-:W-:Y:S02]  /*36f0*/  IADD3 R50, PT, PT, R56, R135, R50 ;  /* 0x0000008738327210 */ /* 0x000fe40007ffe032 */
[----:B------:R-:W-:-:S02]  /*3700*/  IADD3 R134, PT, PT, R7, R134, R58 ;  /* 0x0000008607867210 */ /* 0x000fc40007ffe03a */
[----:B------:R-:W-:Y:S01]  /*3710*/  POPC R135, R50 ;  /* 0x0000003200877309 */ /* 0x000fe20000000000 */
[----:B------:R-:W-:Y:S01]  /*3720*/  ISETP.GT.U32.AND P0, PT, R151, 0x1f, PT ;  /* 0x0000001f9700780c */ /* 0x000fe20003f04070 */
[----:B------:R-:W0:Y:S06]  /*3730*/  LDS R145, [UR4+0x4] ;  /* 0x00000404ff917984 */ /* 0x000e2c0008000800 */
[----:B------:R-:W1:Y:S02]  /*3740*/  POPC R58, R134 ;  /* 0x00000086003a7309 */ /* 0x000e640000000000 */
[----:B-1----:R-:W-:Y:S01]  /*3750*/  IMAD.IADD R135, R58, 0x1, R135 ;  /* 0x000000013a877824 */ /* 0x002fe200078e0287 */
[----:B------:R-:W-:Y:S06]  /*3760*/  BAR.SYNC.DEFER_BLOCKING 0x0 ;  /* 0x0000000000007b1d */ /* 0x000fec0000010000 */
[----:B------:R1:W-:Y:S02]  /*3770*/  STS [R138], R135 ;  /* 0x000000878a007388 */ /* 0x0003e40000000800 */
[----:B------:R-:W-:Y:S06]  /*3780*/  BAR.SYNC.DEFER_BLOCKING 0x0 ;  /* 0x0000000000007b1d */ /* 0x000fec0000010000 */
[----:B------:R-:W-:Y:S05]  /*3790*/  @P0 BRA `(.L_x_199) ;  /* 0x0000000000bc0947 */ /* 0x000fea0003800000 */
[----:B------:R-:W-:Y:S01]  /*37a0*/  LDS R58, [R137] ;  /* 0x00000000893a7984 */ /* 0x000fe20000000800 */
[----:B------:R-:W-:Y:S01]  /*37b0*/  UMOV UR5, 0xffffffff ;  /* 0xffffffff00057882 */ /* 0x000fe20000000000 */
[----:B------:R-:W-:Y:S02]  /*37c0*/  ISETP.NE.AND P1, PT, R151, RZ, PT ;  /* 0x000000ff9700720c */ /* 0x000fe40003f25270 */
[----:B-1----:R-:W-:Y:S04]  /*37d0*/  LDS R135, [R137+0x4] ;  /* 0x0000040089877984 */ /* 0x002fe80000000800 */
[----:B------:R-:W1:Y:S04]  /*37e0*/  LDS R60, [R137+0x8] ;  /* 0x00000800893c7984 */ /* 0x000e680000000800 */
[----:B------:R-:W-:Y:S04]  /*37f0*/  LDS R62, [R137+0xc] ;  /* 0x00000c00893e7984 */ /* 0x000fe80000000800 */
[----:B------:R-:W2:Y:S04]  /*3800*/  LDS R223, [R137+0x10] ;  /* 0x0000100089df7984 */ /* 0x000ea80000000800 */
[----:B------:R-:W-:Y:S04]  /*3810*/  LDS R64, [R137+0x14] ;  /* 0x0000140089407984 */ /* 0x000fe80000000800 */
[----:B------:R-:W3:Y:S04]  /*3820*/  LDS R225, [R137+0x18] ;  /* 0x0000180089e17984 */ /* 0x000ee80000000800 */
[----:B------:R-:W4:Y:S01]  /*3830*/  LDS R66, [R137+0x1c] ;  /* 0x00001c0089427984 */ /* 0x000f220000000800 */
[----:B-1----:R-:W-:-:S04]  /*3840*/  IADD3 R68, PT, PT, R60, R135, R58 ;  /* 0x000000873c447210 */ /* 0x002fc80007ffe03a */
[----:B--2---:R-:W-:-:S04]  /*3850*/  IADD3 R68, PT, PT, R223, R68, R62 ;  /* 0x00000044df447210 */ /* 0x004fc80007ffe03e */
[----:B---3--:R-:W-:-:S05]  /*3860*/  IADD3 R227, PT, PT, R225, R68, R64 ;  /* 0x00000044e1e37210 */ /* 0x008fca0007ffe040 */
[----:B----4-:R-:W-:Y:S01]  /*3870*/  IMAD.IADD R66, R66, 0x1, R227 ;  /* 0x0000000142427824 */ /* 0x010fe200078e02e3 */
[----:B------:R-:W-:Y:S06]  /*3880*/  BRA.DIV UR5, `(.L_x_200) ;  /* 0x0000002a05247947 */ /* 0x000fec000b800000 */
[----:B------:R-:W1:Y:S04]  /*3890*/  SHFL.UP P0, R227, R66, 0x1, RZ ;  /* 0x0420000042e37989 */ /* 0x000e6800000000ff */
[----:B------:R-:W-:Y:S01]  /*38a0*/  SHFL.IDX PT, R72, R144, RZ, 0x1f ;  /* 0x00001fff90487589 */ /* 0x000fe200000e0000 */
[----:B-1----:R-:W-:-:S05]  /*38b0*/  @P0 IMAD.IADD R227, R66, 0x1, R227 ;  /* 0x0000000142e30824 */ /* 0x002fca00078e02e3 */
[----:B------:R-:W1:Y:S02]  /*38c0*/  SHFL.UP P0, R68, R227, 0x2, RZ ;  /* 0x04400000e3447989 */ /* 0x000e6400000000ff */
[----:B-1----:R-:W-:-:S05]  /*38d0*/  @P0 IMAD.IADD R68, R227, 0x1, R68 ;  /* 0x00000001e3440824 */ /* 0x002fca00078e0244 */
[----:B------:R-:W1:Y:S02]  /*38e0*/  SHFL.UP P0, R229, R68, 0x4, RZ ;  /* 0x0480000044e57989 */ /* 0x000e6400000000ff */
[----:B-1----:R-:W-:-:S05]  /*38f0*/  @P0 IMAD.IADD R229, R68, 0x1, R229 ;  /* 0x0000000144e50824 */ /* 0x002fca00078e02e5 */
[----:B------:R-:W1:Y:S02]  /*3900*/  SHFL.UP P0, R70, R229, 0x8, RZ ;  /* 0x05000000e5467989 */ /* 0x000e6400000000ff */
[----:B-1----:R-:W-:-:S05]  /*3910*/  @P0 IMAD.IADD R70, R229, 0x1, R70 ;  /* 0x00000001e5460824 */ /* 0x002fca00078e0246 */
[----:B------:R-:W1:Y:S02]  /*3920*/  SHFL.UP P0, R231, R70, 0x10, RZ ;  /* 0x0600000046e77989 */ /* 0x000e6400000000ff */
[----:B-1----:R-:W-:-:S04]  /*3930*/  @P0 IMAD.IADD R231, R70, 0x1, R231 ;  /* 0x0000000146e70824 */ /* 0x002fc800078e02e7 */
[----:B------:R-:W-:Y:S01]  /*3940*/  IMAD.IADD R66, R231, 0x1, -R66 ;  /* 0x00000001e7427824 */ /* 0x000fe200078e0a42 */
[----:B------:R-:W1:Y:S02]  /*3950*/  SHFL.IDX PT, R233, R231, 0x1f, 0x1f ;  /* 0x03e01f00e7e97f89 */ /* 0x000e6400000e0000 */
[----:B-1----:R-:W-:-:S07]  /*3960*/  IMAD.IADD R233, R144, 0x1, R233 ;  /* 0x0000000190e97824 */ /* 0x002fce00078e02e9 */
.L_x_221:
        /* <DEDUP_REMOVED lines=18> */
.L_x_199:
[----:B------:R-:W-:Y:S05]  /*3a90*/  WARPSYNC.ALL ;  /* 0x0000000000007948 */ /* 0x000fea0003800000 */
[----:B------:R-:W-:Y:S01]  /*3aa0*/  BAR.SYNC.DEFER_BLOCKING 0x0 ;  /* 0x0000000000007b1d */ /* 0x000fe20000010000 */
[C---:B0-----:R-:W-:Y:S01]  /*3ab0*/  FSETP.GTU.FTZ.AND P1, PT, R145.reuse, R139, PT ;  /* 0x0000008b9100720b */ /* 0x041fe20003f3c000 */
[C---:B------:R-:W-:Y:S01]  /*3ac0*/  FADD.FTZ R154, R145.reuse, -UR7 ;  /* 0x80000007919a7e21 */ /* 0x040fe20008010000 */
[----:B------:R-:W-:-:S03]  /*3ad0*/  FSETP.GT.FTZ.AND P0, PT, R145, RZ, PT ;  /* 0x000000ff9100720b */ /* 0x000fc60003f14000 */
[----:B--2---:R0:W2:Y:S04]  /*3ae0*/  LDS R223, [R138] ;  /* 0x000000008adf7984 */ /* 0x0040a80000000800 */
[----:B------:R0:W-:Y:S01]  /*3af0*/  @!P6 STS [UR4], R144 ;  /* 0x00000090ff00e988 */ /* 0x0001e20008000804 */
[----:B------:R-:W-:Y:S06]  /*3b00*/  BAR.SYNC.DEFER_BLOCKING 0x0 ;  /* 0x0000000000007b1d */ /* 0x000fec0000010000 */
[----:B-1----:R-:W1:Y:S02]  /*3b10*/  LDS R135, [UR4] ;  /* 0x00000004ff877984 */ /* 0x002e640008000800 */
[----:B------:R-:W-:Y:S06]  /*3b20*/  BAR.SYNC.DEFER_BLOCKING 0x0 ;  /* 0x0000000000007b1d */ /* 0x000fec0000010000 */
[----:B0-----:R-:W-:Y:S05]  /*3b30*/  @P0 BRA !P1, `(.L_x_201) ;  /* 0x0000000000140947 */ /* 0x001fea0004800000 */
[----:B------:R-:W-:Y:S02]  /*3b40*/  FSETP.GT.FTZ.AND P1, PT, R145, UR7, PT ;  /* 0x0000000791007c0b */ /* 0x000fe4000bf34000 */
[----:B------:R-:W-:Y:S02]  /*3b50*/  ISETP.EQ.AND P0, PT, RZ, UR6, P0 ;  /* 0x00000006ff007c0c */ /* 0x000fe40008702270 */
[----:B-1----:R-:W-:-:S04]  /*3b60*/  ISETP.LT.U32.AND P1, PT, R135, 0xc01, P1 ;  /* 0x00000c018700780c */ /* 0x002fc80000f21070 */
[----:B------:R-:W-:-:S13]  /*3b70*/  PLOP3.LUT P0, PT, P1, P0, PT, 0xf8, 0x8f ;  /* 0x00000000008f781c */ /* 0x000fda0000f01f70 */
[----:B------:R-:W-:Y:S05]  /*3b80*/  @!P0 BRA `(.L_x_202) ;  /* 0x0000001800fc8947 */ /* 0x000fea0003800000 */
.L_x_201:
[----:B--2---:R-:W-:-:S04]  /*3b90*/  ISETP.GT.U32.AND P2, PT, R223, 0xbff, PT ;  /* 0x00000bffdf00780c */ /* 0x004fc80003f44070 */
[----:B------:R-:W-:-:S13]  /*3ba0*/  ISETP.NE.OR P2, PT, R10, RZ, P2 ;  /* 0x000000ff0a00720c */ /* 0x000fda0001745670 */
[----:B------:R-:W-:Y:S01]  /*3bb0*/  @!P2 IMAD R10, R223, 0x8, R148 ;  /* 0x00000008df0aa824 */ /* 0x000fe200078e0294 */
[----:B------:R-:W-:Y:S01]  /*3bc0*/  @!P2 LOP3.LUT R132, R215, 0xffff, RZ, 0xc0, !PT ;  /* 0x0000ffffd784a812 */ /* 0x000fe200078ec0ff */
[----:B------:R-:W-:Y:S01]  /*3bd0*/  @!P2 VIADD R223, R223, 0x1 ;  /* 0x00000001dfdfa836 */ /* 0x000fe20000000000 */
[----:B------:R-:W-:-:S03]  /*3be0*/  @!P2 PRMT R215, RZ, 0x7610, R215 ;  /* 0x00007610ffd7a816 */ /* 0x000fc600000000d7 */
[----:B------:R0:W-:Y:S01]  /*3bf0*/  @!P2 STS.64 [R10], R132 ;  /* 0x000000840a00a388 */ /* 0x0001e20000000a00 */
[----:B------:R-:W-:Y:S02]  /*3c00*/  ISETP.GT.U32.AND P5, PT, R223, 0xbff, PT ;  /* 0x00000bffdf00780c */ /* 0x000fe40003fa4070 */
[----:B------:R-:W-:Y:S02]  /*3c10*/  LOP3.LUT P2, RZ, R26, 0x40, RZ, 0xc0, !PT ;  /* 0x000000401aff7812 */ /* 0x000fe4000784c0ff */
        /* <DEDUP_REMOVED lines=47> */
[----:B0-----:R-:W-:Y:S01]  /*3f10*/  @!P5 IMAD R10, R223, 0x8, R148 ;  /* 0x00000008df0ad824 */ /* 0x001fe200078e0294 */
[----:B------:R-:W-:Y:S01]  /*3f20*/  @!P5 LOP3.LUT R118, R201, 0xffff, RZ, 0xc0, !PT ;  /* 0x0000ffffc976d812 */ /* 0x000fe200078ec0ff */
[----:B------:R-:W-:Y:S01]  /*3f30*/  @!P5 VIADD R223, R223, 0x1 ;  /* 0x00000001dfdfd836 */ /* 0x000fe20000000000 */
[----:B------:R-:W-:-:S03]  /*3f40*/  @!P5 PRMT R201, RZ, 0x7610, R201 ;  /* 0x00007610ffc9d816 */ /* 0x000fc600000000c9 */
[----:B------:R0:W-:Y:S01]  /*3f50*/  @!P5 STS.64 [R10], R118 ;  /* 0x000000760a00d388 */ /* 0x0001e20000000a00 */
[----:B------:R-:W-:Y:S02]  /*3f60*/  ISETP.GT.U32.OR P4, PT, R223, 0xbff, !P4 ;  /* 0x00000bffdf00780c */ /* 0x000fe40006784470 */
[----:B------:R-:W-:-:S11]  /*3f70*/  LOP3.LUT P5, RZ, R32, 0x2000, RZ, 0xc0, !PT ;  /* 0x0000200020ff7812 */ /* 0x000fd600078ac0ff */
[----:B--2---:R-:W-:Y:S01]  /*3f80*/  @!P4 IMAD R12, R223, 0x8, R148 ;  /* 0x00000008df0cc824 */ /* 0x004fe200078e0294 */
[----:B------:R-:W-:Y:S01]  /*3f90*/  @!P4 LOP3.LUT R116, R199, 0xffff, RZ, 0xc0, !PT ;  /* 0x0000ffffc774c812 */ /* 0x000fe200078ec0ff */
[----:B------:R-:W-:Y:S01]  /*3fa0*/  @!P4 VIADD R223, R223, 0x1 ;  /* 0x00000001dfdfc836 */ /* 0x000fe20000000000 */
[----:B------:R-:W-:-:S03]  /*3fb0*/  @!P4 PRMT R199, RZ, 0x7610, R199 ;  /* 0x00007610ffc7c816 */ /* 0x000fc600000000c7 */
[----:B------:R2:W-:Y:S01]  /*3fc0*/  @!P4 STS.64 [R12], R116 ;  /* 0x000000740c00c388 */ /* 0x0005e20000000a00 */
[----:B------:R-:W-:Y:S02]  /*3fd0*/  ISETP.GT.U32.OR P1, PT, R223, 0xbff, !P1 ;  /* 0x00000bffdf00780c */ /* 0x000fe40004f24470 */
[----:B------:R-:W-:-:S11]  /*3fe0*/  LOP3.LUT P4, RZ, R34, 0x4000, RZ, 0xc0, !PT ;  /* 0x0000400022ff7812 */ /* 0x000fd6000788c0ff */
[----:B---3--:R-:W-:Y:S01]  /*3ff0*/  @!P1 IMAD R14, R223, 0x8, R148 ;  /* 0x00000008df0e9824 */ /* 0x008fe200078e0294 */
[----:B------:R-:W-:Y:S01]  /*4000*/  @!P1 LOP3.LUT R114, R197, 0xffff, RZ, 0xc0, !PT ;  /* 0x0000ffffc5729812 */ /* 0x000fe200078ec0ff */
[----:B------:R-:W-:Y:S01]  /*4010*/  @!P1 VIADD R223, R223, 0x1 ;  /* 0x00000001dfdf9836 */ /* 0x000fe20000000000 */
[----:B------:R-:W-:-:S03]  /*4020*/  @!P1 PRMT R197, RZ, 0x7610, R197 ;  /* 0x00007610ffc59816 */ /* 0x000fc600000000c5 */
[----:B------:R3:W-:Y:S01]  /*4030*/  @!P1 STS.64 [R14], R114 ;  /* 0x000000720e009388 */ /* 0x0007e20000000a00 */
[----:B------:R-:W-:Y:S02]  /*4040*/  ISETP.GT.U32.OR P0, PT, R223, 0xbff, !P0 ;  /* 0x00000bffdf00780c */ /* 0x000fe40004704470 */
[----:B------:R-:W-:-:S11]  /*4050*/  LOP3.LUT P1, RZ, R34, 0x8000, RZ, 0xc0, !PT ;  /* 0x0000800022ff7812 */ /* 0x000fd6000782c0ff */
[----:B----4-:R-:W-:Y:S01]  /*4060*/  @!P0 IMAD R16, R223, 0x8, R148 ;  /* 0x00000008df108824 */ /* 0x010fe200078e0294 */
[----:B------:R-:W-:Y:S01]  /*4070*/  @!P0 LOP3.LUT R112, R195, 0xffff, RZ, 0xc0, !PT ;  /* 0x0000ffffc3708812 */ /* 0x000fe200078ec0ff */
[----:B------:R-:W-:Y:S01]  /*4080*/  @!P0 VIADD R223, R223, 0x1 ;  /* 0x00000001dfdf8836 */ /* 0x000fe20000000000 */
[----:B------:R-:W-:-:S03]  /*4090*/  @!P0 PRMT R195, RZ, 0x7610, R195 ;  /* 0x00007610ffc38816 */ /* 0x000fc600000000c3 */
[----:B------:R4:W-:Y:S01]  /*40a0*/  @!P0 STS.64 [R16], R112 ;  /* 0x0000007010008388 */ /* 0x0009e20000000a00 */
        /* <DEDUP_REMOVED lines=9> */
[----:B-1----:R-:W-:Y:S01]  /*4140*/  @!P2 IMAD R20, R223, 0x8, R148 ;  /* 0x00000008df14a824 */ /* 0x002fe200078e0294 */
        /* <DEDUP_REMOVED lines=101> */
[----:B------:R-:W-:Y:S01]  /*47a0*/  @!P4 STS.64 [R20], R80 ;  /* 0x000000501400c388 */ /* 0x000fe20000000a00 */
[----:B------:R-:W-:-:S13]  /*47b0*/  ISETP.GT.U32.OR P1, PT, R223, 0xbff, !P1 ;  /* 0x00000bffdf00780c */ /* 0x000fda0004f24470 */
[----:B------:R-:W-:Y:S01]  /*47c0*/  @!P1 IMAD R26, R223, 0x8, R148 ;  /* 0x00000008df1a9824 */ /* 0x000fe200078e0294 */
[----:B------:R-:W-:Y:S01]  /*47d0*/  @!P1 LOP3.LUT R78, R161, 0xffff, RZ, 0xc0, !PT ;  /* 0x0000ffffa14e9812 */ /* 0x000fe200078ec0ff */
[----:B------:R-:W-:Y:S01]  /*47e0*/  @!P1 VIADD R223, R223, 0x1 ;  /* 0x00000001dfdf9836 */ /* 0x000fe20000000000 */
[----:B------:R-:W-:-:S03]  /*47f0*/  @!P1 PRMT R161, RZ, 0x7610, R161 ;  /* 0x00007610ffa19816 */ /* 0x000fc600000000a1 */
[----:B------:R-:W-:Y:S01]  /*4800*/  @!P1 STS.64 [R26], R78 ;  /* 0x0000004e1a009388 */ /* 0x000fe20000000a00 */
[----:B------:R-:W-:-:S13]  /*4810*/  ISETP.GT.U32.OR P0, PT, R223, 0xbff, !P0 ;  /* 0x00000bffdf00780c */ /* 0x000fda0004704470 */
[----:B0-----:R-:W-:Y:S01]  /*4820*/  @!P0 IMAD R10, R223, 0x8, R148 ;  /* 0x00000008df0a8824 */ /* 0x001fe200078e0294 */
[----:B------:R-:W-:Y:S01]  /*4830*/  @!P0 LOP3.LUT R76, R159, 0xffff, RZ, 0xc0, !PT ;  /* 0x0000ffff9f4c8812 */ /* 0x000fe200078ec0ff */
[----:B------:R-:W-:Y:S01]  /*4840*/  @!P0 VIADD R223, R223, 0x1 ;  /* 0x00000001dfdf8836 */ /* 0x000fe20000000000 */
[----:B------:R-:W-:-:S03]  /*4850*/  @!P0 PRMT R159, RZ, 0x7610, R159 ;  /* 0x00007610ff9f8816 */ /* 0x000fc6000000009f */
[----:B------:R-:W-:Y:S01]  /*4860*/  @!P0 STS.64 [R10], R76 ;  /* 0x0000004c0a008388 */ /* 0x000fe20000000a00 */
[----:B------:R-:W-:-:S13]  /*4870*/  ISETP.GT.U32.OR P3, PT, R223, 0xbff, !P3 ;  /* 0x00000bffdf00780c */ /* 0x000fda0005f64470 */
[----:B--2---:R-:W-:Y:S01]  /*4880*/  @!P3 IMAD R12, R223, 0x8, R148 ;  /* 0x00000008df0cb824 */ /* 0x004fe200078e0294 */
[----:B------:R-:W-:Y:S01]  /*4890*/  @!P3 LOP3.LUT R74, R157, 0xffff, RZ, 0xc0, !PT ;  /* 0x0000ffff9d4ab812 */ /* 0x000fe200078ec0ff */
[----:B------:R-:W-:Y:S01]  /*48a0*/  @!P3 VIADD R223, R223, 0x1 ;  /* 0x00000001dfdfb836 */ /* 0x000fe20000000000 */
[----:B------:R-:W-:-:S03]  /*48b0*/  @!P3 PRMT R157, RZ, 0x7610, R157 ;  /* 0x00007610ff9db816 */ /* 0x000fc6000000009d */
[----:B------:R-:W-:Y:S01]  /*48c0*/  @!P3 STS.64 [R12], R74 ;  /* 0x0000004a0c00b388 */ /* 0x000fe20000000a00 */
[----:B------:R-:W-:-:S13]  /*48d0*/  ISETP.GT.U32.OR P2, PT, R223, 0xbff, !P2 ;  /* 0x00000bffdf00780c */ /* 0x000fda0005744470 */
[----:B---3--:R-:W-:Y:S01]  /*48e0*/  @!P2 IMAD R14, R223, 0x8, R148 ;  /* 0x00000008df0ea824 */ /* 0x008fe200078e0294 */
[----:B------:R-:W-:Y:S01]  /*48f0*/  @!P2 LOP3.LUT R72, R155, 0xffff, RZ, 0xc0, !PT ;  /* 0x0000ffff9b48a812 */ /* 0x000fe200078ec0ff */
[----:B------:R-:W-:Y:S01]  /*4900*/  @!P2 VIADD R223, R223, 0x1 ;  /* 0x00000001dfdfa836 */ /* 0x000fe20000000000 */
[----:B------:R-:W-:-:S03]  /*4910*/  @!P2 PRMT R155, RZ, 0x7610, R155 ;  /* 0x00007610ff9ba816 */ /* 0x000fc6000000009b */
[----:B------:R-:W-:Y:S01]  /*4920*/  @!P2 STS.64 [R14], R72 ;  /* 0x000000480e00a388 */ /* 0x000fe20000000a00 */
[----:B------:R-:W-:-:S13]  /*4930*/  ISETP.GT.U32.OR P5, PT, R223, 0xbff, !P5 ;  /* 0x00000bffdf00780c */ /* 0x000fda0006fa4470 */
[----:B----4-:R-:W-:Y:S01]  /*4940*/  @!P5 IMAD R16, R223, 0x8, R148 ;  /* 0x00000008df10d824 */ /* 0x010fe200078e0294 */
[----:B------:R-:W-:Y:S01]  /*4950*/  @!P5 LOP3.LUT R70, R153, 0xffff, RZ, 0xc0, !PT ;  /* 0x0000ffff9946d812 */ /* 0x000fe200078ec0ff */
[----:B------:R-:W-:Y:S01]  /*4960*/  @!P5 VIADD R223, R223, 0x1 ;  /* 0x00000001dfdfd836 */ /* 0x000fe20000000000 */
[----:B------:R-:W-:-:S03]  /*4970*/  @!P5 PRMT R153, RZ, 0x7610, R153 ;  /* 0x00007610ff99d816 */ /* 0x000fc60000000099 */
[----:B------:R-:W-:Y:S01]  /*4980*/  @!P5 STS.64 [R16], R70 ;  /* 0x000000461000d388 */ /* 0x000fe20000000a00 */
[----:B------:R-:W-:-:S04]  /*4990*/  ISETP.GT.U32.AND P4, PT, R223, 0xbff, PT ;  /* 0x00000bffdf00780c */ /* 0x000fc80003f84070 */
[----:B------:R-:W-:-:S13]  /*49a0*/  ISETP.NE.OR P4, PT, R44, RZ, P4 ;  /* 0x000000ff2c00720c */ /* 0x000fda0002785670 */
[----:B------:R-:W0:Y:S01]  /*49b0*/  @!P4 LDS.U16 R68, [R147+0x6000] ;  /* 0x006000009344c984 */ /* 0x000e220000000400 */
[C---:B-----5:R-:W-:Y:S02]  /*49c0*/  @!P4 IMAD R18, R223.reuse, 0x8, R148 ;  /* 0x00000008df12c824 */ /* 0x060fe400078e0294 */
[----:B------:R-:W-:-:S03]  /*49d0*/  @!P4 VIADD R223, R223, 0x1 ;  /* 0x00000001dfdfc836 */ /* 0x000fc60000000000 */
[----:B0-----:R-:W-:Y:S04]  /*49e0*/  @!P4 STS.64 [R18], R68 ;  /* 0x000000441200c388 */ /* 0x001fe80000000a00 */
[----:B------:R-:W-:Y:S01]  /*49f0*/  @!P4 STS.U16 [R147+0x6000], RZ ;  /* 0x006000ff9300c388 */ /* 0x000fe20000000400 */
[----:B------:R-:W-:-:S04]  /*4a00*/  ISETP.GT.U32.AND P4, PT, R223, 0xbff, PT ;  /* 0x00000bffdf00780c */ /* 0x000fc80003f84070 */
[----:B------:R-:W-:-:S13]  /*4a10*/  ISETP.NE.OR P4, PT, R40, RZ, P4 ;  /* 0x000000ff2800720c */ /* 0x000fda0002785670 */
[----:B------:R-:W0:Y:S01]  /*4a20*/  @!P4 LDS.U16 R66, [R147+0x6200] ;  /* 0x006200009342c984 */ /* 0x000e220000000400 */
[C---:B------:R-:W-:Y:S02]  /*4a30*/  @!P4 IMAD R10, R223.reuse, 0x8, R148 ;  /* 0x00000008df0ac824 */ /* 0x040fe400078e0294 */
        /* <DEDUP_REMOVED lines=31> */
[----:B------:R-:W-:-:S04]  /*4c30*/  LOP3.LUT P4, RZ, R245, 0x40, RZ, 0xc0, !PT ;  /* 0x00000040f5ff7812 */ /* 0x000fc8000788c0ff */
[----:B------:R-:W-:-:S13]  /*4c40*/  ISETP.GT.U32.OR P4, PT, R223, 0xbff, !P4 ;  /* 0x00000bffdf00780c */ /* 0x000fda0006784470 */
        /* <DEDUP_REMOVED lines=176> */
[----:B------:R-:W-:-:S05]  /*5750*/  @!P4 IMAD R223, R223, 0x8, R148 ;  /* 0x00000008dfdfc824 */ /* 0x000fca00078e0294 */
[----:B0-----:R0:W-:Y:S04]  /*5760*/  @!P4 STS.64 [R223], R2 ;  /* 0x00000002df00c388 */ /* 0x0011e80000000a00 */
[----:B------:R0:W-:Y:S02]  /*5770*/  @!P4 STS.U16 [R147+0x9e00], RZ ;  /* 0x009e00ff9300c388 */ /* 0x0001e40000000400 */
.L_x_202:
        /* <DEDUP_REMOVED lines=13> */
[----:B------:R3:W-:Y:S01]  /*5850*/  STS [UR4], R141 ;  /* 0x0000008dff007988 */ /* 0x0007e20008000804 */
[----:B------:R-:W-:Y:S02]  /*5860*/  IMAD.MOV.U32 R144, RZ, RZ, R141 ;  /* 0x000000ffff907224 */ /* 0x000fe400078e008d */
[----:B------:R-:W-:Y:S01]  /*5870*/  IMAD.MOV.U32 R145, RZ, RZ, R142 ;  /* 0x000000ffff917224 */ /* 0x000fe200078e008e */
[----:B------:R-:W-:Y:S06]  /*5880*/  BRA `(.L_x_206) ;  /* 0x00000000001c7947 */ /* 0x000fec0003800000 */
.L_x_205:
[----:B------:R-:W-:Y:S02]  /*5890*/  ISETP.NE.AND P1, PT, R151, RZ, PT ;  /* 0x000000ff9700720c */ /* 0x000fe40003f25270 */
[----:B------:R-:W-:Y:S02]  /*58a0*/  PRMT R0, R143, 0x9910, RZ ;  /* 0x000099108f007816 */ /* 0x000fe400000000ff */
[----:B------:R-:W-:Y:S02]  /*58b0*/  FSEL R142, R145, R142, !P1 ;  /* 0x0000008e918e7208 */ /* 0x000fe40004800000 */
[----:B------:R-:W-:-:S04]  /*58c0*/  ISETP.NE.AND P0, PT, R0, RZ, PT ;  /* 0x000000ff0000720c */ /* 0x000fc80003f05270 */
[----:B------:R-:W-:Y:S02]  /*58d0*/  SEL R146, R146, R143, !P0 ;  /* 0x0000008f92927207 */ /* 0x000fe40004000000 */
[----:B------:R-:W-:Y:S01]  /*58e0*/  PRMT R143, RZ, 0x7610, R143 ;  /* 0x00007610ff8f7816 */ /* 0x000fe2000000008f */
[----:B------:R-:W1:Y:S06]  /*58f0*/  @!P1 LDS R141, [UR4] ;  /* 0x00000004ff8d9984 */ /* 0x000e6c0008000800 */
.L_x_206:
[----:B------:R-:W-:Y:S05]  /*5900*/  BSYNC.RECONVERGENT B0 ;  /* 0x0000000000007941 */ /* 0x000fea0003800200 */
.L_x_204:
[----:B------:R-:W-:Y:S01]  /*5910*/  UIADD3 UR6, UPT, UPT, UR6, -0x1, URZ ;  /* 0xffffffff06067890 */ /* 0x000fe2000fffe0ff */
[----:B------:R-:W-:Y:S11]  /*5920*/  BRA `(.L_x_207) ;  /* 0xffffffb800847947 */ /* 0x000ff6000383ffff */
.L_x_203:
[----:B------:R-:W-:Y:S01]  /*5930*/  BAR.SYNC.DEFER_BLOCKING 0x0 ;  /* 0x0000000000007b1d */ /* 0x000fe20000010000 */
[----:B------:R-:W-:-:S05]  /*5940*/  FSETP.GEU.FTZ.AND P0, PT, R145, UR7, PT ;  /* 0x0000000791007c0b */ /* 0x000fca000bf1e000 */
[----:B------:R-:W-:Y:S01]  /*5950*/  BSSY.RECONVERGENT B0, `(.L_x_208) ;  /* 0x0000010000007945 */ /* 0x000fe20003800200 */
[----:B0-----:R-:W0:Y:S02]  /*5960*/  LDS R3, [UR4] ;  /* 0x00000004ff037984 */ /* 0x001e240008000800 */
[----:B0-----:R-:W-:-:S04]  /*5970*/  SEL R29, R152, R3, !P0 ;  /* 0x00000003981d7207 */ /* 0x001fc80004000000 */
[----:B------:R-:W-:-:S04]  /*5980*/  ISETP.GE.U32.AND P0, PT, R151, R29, PT ;  /* 0x0000001d9700720c */ /* 0x000fc80003f06070 */
[----:B------:R-:W-:Y:S01]  /*5990*/  ISETP.GT.U32.OR P0, PT, R29, 0xbff, P0 ;  /* 0x00000bff1d00780c */ /* 0x000fe20000704470 */
[----:B------:R-:W-:-:S12]  /*59a0*/  @P6 BRA `(.L_x_209) ;  /* 0x0000000000286947 */ /* 0x000fd80003800000 */
[----:B------:R-:W0:Y:S01]  /*59b0*/  LDC.64 R2, c[0x0][0x3a0] ;  /* 0x0000e800ff027b82 */ /* 0x000e220000000a00 */
[----:B------:R-:W-:Y:S01]  /*59c0*/  VOTEU.ANY UR4, UPT, PT ;  /* 0x0000000000047886 */ /* 0x000fe200038e0100 */
[----:B------:R-:W-:Y:S01]  /*59d0*/  CREDUX.MAX.S32 UR5, R29 ;  /* 0x000000001d0572cc */ /* 0x000fe20000000200 */
[----:B------:R-:W-:-:S05]  /*59e0*/  UFLO.U32 UR4, UR4 ;  /* 0x00000004000472bd */ /* 0x000fca00080e0000 */
[----:B------:R-:W1:Y:S01]  /*59f0*/  LDC.64 R4, c[0x0][0x3a8] ;  /* 0x0000ea00ff047b82 */ /* 0x000e620000000a00 */
[----:B------:R-:W-:-:S06]  /*5a00*/  ISETP.EQ.U32.AND P1, PT, R0, UR4, PT ;  /* 0x0000000400007c0c */ /* 0x000fcc000bf22070 */
[----:B------:R-:W-:Y:S02]  /*5a10*/  IMAD.U32 R7, RZ, RZ, UR5 ;  /* 0x00000005ff077e24 */ /* 0x000fe4000f8e00ff */
[----:B0-----:R-:W-:-:S05]  /*5a20*/  IMAD.WIDE.U32 R2, R217, 0x4, R2 ;  /* 0x00000004d9027825 */ /* 0x001fca00078e0002 */
[----:B------:R0:W-:Y:S04]  /*5a30*/  STG.E desc[UR8][R2.64], R29 ;  /* 0x0000001d02007986 */ /* 0x0001e8000c101908 */
[----:B-1----:R0:W-:Y:S02]  /*5a40*/  @P1 REDG.E.MAX.S32.STRONG.GPU desc[UR8][R4.64], R7 ;  /* 0x000000070400198e */ /* 0x0021e4000d12e308 */
.L_x_209:
[----:B------:R-:W-:Y:S05]  /*5a50*/  BSYNC.RECONVERGENT B0 ;  /* 0x0000000000007941 */ /* 0x000fea0003800200 */
.L_x_208:
        /* <DEDUP_REMOVED lines=9> */
[----:B0-----:R-:W-:Y:S02]  /*5af0*/  VIMNMX.U32 R5, PT, PT, R29, R0, !PT ;  /* 0x000000001d057248 */ /* 0x001fe40007fe0000 */
[----:B------:R-:W-:-:S04]  /*5b00*/  SEL R4, RZ, 0x1, P0 ;  /* 0x00000001ff047807 */ /* 0x000fc80000000000 */
[----:B------:R-:W-:Y:S01]  /*5b10*/  IADD3 R5, PT, PT, R5, -R0, -R4 ;  /* 0x8000000005057210 */ /* 0x000fe20007ffe804 */
[----:B-1----:R-:W0:Y:S02]  /*5b20*/  MUFU.RCP R6, R6 ;  /* 0x0000000600067308 */ /* 0x002e240000001000 */
        /* <DEDUP_REMOVED lines=23> */
[----:B------:R-:W1:Y:S01]  /*5ca0*/  LDCU.64 UR6, c[0x0][0x388] ;  /* 0x00007100ff0677ac */ /* 0x000e620008000a00 */
[----:B------:R-:W-:Y:S02]  /*5cb0*/  IMAD R10, R151, 0x8, R148 ;  /* 0x00000008970a7824 */ /* 0x000fe400078e0294 */
        /* <DEDUP_REMOVED lines=8> */
.L_x_212:
        /* <DEDUP_REMOVED lines=13> */
.L_x_211:
[----:B------:R-:W-:Y:S05]  /*5e10*/  BSYNC.RECONVERGENT B0 ;  /* 0x0000000000007941 */ /* 0x000fea0003800200 */
.L_x_210:
[----:B------:R-:W-:Y:S05]  /*5e20*/  @!P1 EXIT ;  /* 0x000000000000994d */ /* 0x000fea0003800000 */
.L_x_213:
[----:B------:R-:W-:Y:S01]  /*5e30*/  IMAD R0, R151, 0x8, R148 ;  /* 0x0000000897007824 */ /* 0x000fe200078e0294 */
[----:B-1----:R-:W-:Y:S01]  /*5e40*/  IADD3 R5, P0, PT, R150, R151, RZ ;  /* 0x0000009796057210 */ /* 0x002fe20007f1e0ff */
[C---:B------:R-:W-:Y:S02]  /*5e50*/  IMAD.IADD R151, R24.reuse, 0x1, R151 ;  /* 0x0000000118977824 */ /* 0x040fe400078e0297 */
[C---:B0-----:R-:W-:Y:S01]  /*5e60*/  IMAD R6, R24.reuse, 0x8, R0 ;  /* 0x0000000818067824 */ /* 0x041fe200078e0200 */
[----:B------:R0:W1:Y:S01]  /*5e70*/  LDS.64 R18, [R0] ;  /* 0x0000000000127984 */ /* 0x0000620000000a00 */
[----:B------:R-:W-:Y:S01]  /*5e80*/  IMAD.X R8, RZ, RZ, R149, P0 ;  /* 0x000000ffff087224 */ /* 0x000fe200000e0695 */
[C---:B------:R-:W-:Y:S01]  /*5e90*/  LEA R2, P0, R5.reuse, UR10, 0x1 ;  /* 0x0000000a05027c11 */ /* 0x040fe2000f8008ff */
[----:B------:R-:W-:Y:S01]  /*5ea0*/  IMAD R7, R24, 0x8, R6 ;  /* 0x0000000818077824 */ /* 0x000fe200078e0206 */
[----:B------:R3:W4:Y:S01]  /*5eb0*/  LDS.64 R20, [R6] ;  /* 0x0000000006147984 */ /* 0x0007220000000a00 */
[----:B------:R-:W-:-:S02]  /*5ec0*/  LEA R4, P1, R5, UR12, 0x2 ;  /* 0x0000000c05047c11 */ /* 0x000fc4000f8210ff */
[----:B------:R-:W-:Y:S01]  /*5ed0*/  IMAD R10, R24, 0x8, R7 ;  /* 0x00000008180a7824 */ /* 0x000fe200078e0207 */
[----:B------:R5:W2:Y:S01]  /*5ee0*/  LDS.64 R22, [R7] ;  /* 0x0000000007167984 */ /* 0x000aa20000000a00 */
[----:B0-----:R-:W-:Y:S01]  /*5ef0*/  IADD3 R0, P2, PT, R150, R151, RZ ;  /* 0x0000009796007210 */ /* 0x001fe20007f5e0ff */
[----:B------:R-:W-:Y:S01]  /*5f00*/  IMAD.IADD R151, R151, 0x1, R24 ;  /* 0x0000000197977824 */ /* 0x000fe200078e0218 */
[C-C-:B------:R-:W-:Y:S01]  /*5f10*/  LEA.HI.X R3, R5.reuse, UR11, R8.reuse, 0x1, P0 ;  /* 0x0000000b05037c11 */ /* 0x140fe200080f0c08 */
[----:B------:R0:W2:Y:S01]  /*5f20*/  LDS.64 R26, [R10] ;  /* 0x000000000a1a7984 */ /* 0x0000a20000000a00 */
[----:B------:R-:W-:Y:S01]  /*5f30*/  LEA.HI.X R5, R5, UR13, R8, 0x2, P1 ;  /* 0x0000000d05057c11 */ /* 0x000fe200088f1408 */
[----:B------:R-:W-:Y:S01]  /*5f40*/  IMAD.X R9, RZ, RZ, R149, P2 ;  /* 0x000000ffff097224 */ /* 0x000fe200010e0695 */
[C---:B---3--:R-:W-:Y:S01]  /*5f50*/  LEA R6, P0, R0.reuse, UR10, 0x1 ;  /* 0x0000000a00067c11 */ /* 0x048fe2000f8008ff */
[----:B------:R-:W-:Y:S01]  /*5f60*/  IMAD.IADD R25, R151, 0x1, R24 ;  /* 0x0000000197197824 */ /* 0x000fe200078e0218 */
[----:B------:R-:W-:-:S02]  /*5f70*/  LEA R8, P1, R0, UR12, 0x2 ;  /* 0x0000000c00087c11 */ /* 0x000fc4000f8210ff */
[----:B------:R-:W-:Y:S02]  /*5f80*/  IADD3 R151, P2, PT, R150, R151, RZ ;  /* 0x0000009796977210 */ /* 0x000fe40007f5e0ff */
[C-C-:B-----5:R-:W-:Y:S02]  /*5f90*/  LEA.HI.X R7, R0.reuse, UR11, R9.reuse, 0x1, P0 ;  /* 0x0000000b00077c11 */ /* 0x160fe400080f0c09 */
[----:B------:R-:W-:Y:S01]  /*5fa0*/  LEA.HI.X R9, R0, UR13, R9, 0x2, P1 ;  /* 0x0000000d00097c11 */ /* 0x000fe200088f1409 */
[--C-:B------:R-:W-:Y:S01]  /*5fb0*/  IMAD.X R28, RZ, RZ, R149.reuse, P2 ;  /* 0x000000ffff1c7224 */ /* 0x100fe200010e0695 */
[----:B------:R-:W-:Y:S02]  /*5fc0*/  IADD3 R0, P3, PT, R150, R25, RZ ;  /* 0x0000001996007210 */ /* 0x000fe40007f7e0ff */
[C---:B0-----:R-:W-:Y:S02]  /*5fd0*/  LEA R10, P0, R151.reuse, UR10, 0x1 ;  /* 0x0000000a970a7c11 */ /* 0x041fe4000f8008ff */
        /* <DEDUP_REMOVED lines=8> */
[----:B-1----:R1:W-:Y:S01]  /*6060*/  STG.E.U16 desc[UR8][R2.64], R18 ;  /* 0x0000001202007986 */ /* 0x0023e2000c101508 */
[----:B------:R-:W-:Y:S02]  /*6070*/  LEA.HI.X R17, R0, UR13, R17, 0x2, P3 ;  /* 0x0000000d00117c11 */ /* 0x000fe400098f1411 */
[----:B------:R-:W-:Y:S01]  /*6080*/  ISETP.GE.U32.AND P0, PT, R151, R29, PT ;  /* 0x0000001d9700720c */ /* 0x000fe20003f06070 */
[----:B------:R1:W-:Y:S04]  /*6090*/  STG.E desc[UR8][R4.64], R19 ;  /* 0x0000001304007986 */ /* 0x0003e8000c101908 */
[----:B----4-:R1:W-:Y:S04]  /*60a0*/  STG.E.U16 desc[UR8][R6.64], R20 ;  /* 0x0000001406007986 */ /* 0x0103e8000c101508 */
[----:B------:R1:W-:Y:S04]  /*60b0*/  STG.E desc[UR8][R8.64], R21 ;  /* 0x0000001508007986 */ /* 0x0003e8000c101908 */
[----:B--2---:R1:W-:Y:S04]  /*60c0*/  STG.E.U16 desc[UR8][R10.64], R22 ;  /* 0x000000160a007986 */ /* 0x0043e8000c101508 */
[----:B------:R1:W-:Y:S04]  /*60d0*/  STG.E desc[UR8][R12.64], R23 ;  /* 0x000000170c007986 */ /* 0x0003e8000c101908 */
[----:B------:R1:W-:Y:S04]  /*60e0*/  STG.E.U16 desc[UR8][R14.64], R26 ;  /* 0x0000001a0e007986 */ /* 0x0003e8000c101508 */
[----:B------:R1:W-:Y:S01]  /*60f0*/  STG.E desc[UR8][R16.64], R27 ;  /* 0x0000001b10007986 */ /* 0x0003e2000c101908 */
[----:B------:R-:W-:Y:S05]  /*6100*/  @!P0 BRA `(.L_x_213) ;  /* 0xfffffffc00488947 */ /* 0x000fea000383ffff */
[----:B------:R-:W-:Y:S05]  /*6110*/  EXIT ;  /* 0x000000000000794d */ /* 0x000fea0003800000 */
.L_x_200:
[----:B------:R-:W-:Y:S02]  /*6120*/  IMAD.MOV.U32 R235, RZ, RZ, R66 ;  /* 0x000000ffffeb7224 */ /* 0x000fe400078e0042 */
[----:B------:R-:W-:Y:S02]  /*6130*/  IMAD.MOV.U32 R72, RZ, RZ, 0x1 ;  /* 0x00000001ff487424 */ /* 0x000fe400078e00ff */
[----:B------:R-:W-:Y:S02]  /*6140*/  IMAD.MOV.U32 R239, RZ, RZ, RZ ;  /* 0x000000ffffef7224 */ /* 0x000fe400078e00ff */
[----:B------:R-:W-:-:S07]  /*6150*/  IMAD.MOV.U32 R74, RZ, RZ, -0x1 ;  /* 0xffffffffff4a7424 */ /* 0x000fce00078e00ff */
[----:B0-----:R-:W-:Y:S05]  /*6160*/  WARPSYNC.COLLECTIVE R74, `(.L_x_214) ;  /* 0x000000004a087348 */ /* 0x001fea0003c00000 */
[----:B------:R1:W2:Y:S02]  /*6170*/  SHFL.UP P0, R231, R235, R72, R239 ;  /* 0x04000048ebe77389 */ /* 0x0002a400000000ef */
[----:B012---:R-:W-:Y:S05]  /*6180*/  ENDCOLLECTIVE ;  /* 0x000000000000791b */ /* 0x007fea0003800000 */
.L_x_214:
[----:B------:R-:W-:Y:S02]  /*6190*/  IMAD.MOV.U32 R72, RZ, RZ, 0x2 ;  /* 0x00000002ff487424 */ /* 0x000fe400078e00ff */
[----:B------:R-:W-:-:S04]  /*61a0*/  IMAD.MOV.U32 R227, RZ, RZ, R231 ;  /* 0x000000ffffe37224 */ /* 0x000fc800078e00e7 */
[----:B------:R-:W-:-:S04]  /*61b0*/  @P0 IMAD.IADD R227, R66, 0x1, R227 ;  /* 0x0000000142e30824 */ /* 0x000fc800078e02e3 */
[----:B------:R-:W-:-:S07]  /*61c0*/  IMAD.MOV.U32 R235, RZ, RZ, R227 ;  /* 0x000000ffffeb7224 */ /* 0x000fce00078e00e3 */
[----:B------:R-:W-:Y:S05]  /*61d0*/  WARPSYNC.COLLECTIVE R74, `(.L_x_215) ;  /* 0x000000004a087348 */ /* 0x000fea0003c00000 */
[----:B------:R0:W1:Y:S02]  /*61e0*/  SHFL.UP P0, R231, R235, R72, R239 ;  /* 0x04000048ebe77389 */ /* 0x00006400000000ef */
[----:B01----:R-:W-:Y:S05]  /*61f0*/  ENDCOLLECTIVE ;  /* 0x000000000000791b */ /* 0x003fea0003800000 */
.L_x_215:
[----:B------:R-:W-:Y:S02]  /*6200*/  IMAD.MOV.U32 R72, RZ, RZ, 0x4 ;  /* 0x00000004ff487424 */ /* 0x000fe400078e00ff */
[----:B------:R-:W-:-:S04]  /*6210*/  IMAD.MOV.U32 R68, RZ, RZ, R231 ;  /* 0x000000ffff447224 */ /* 0x000fc800078e00e7 */
[----:B------:R-:W-:-:S04]  /*6220*/  @P0 IMAD.IADD R68, R227, 0x1, R68 ;  /* 0x00000001e3440824 */ /* 0x000fc800078e0244 */
[----:B------:R-:W-:-:S07]  /*6230*/  IMAD.MOV.U32 R235, RZ, RZ, R68 ;  /* 0x000000ffffeb7224 */ /* 0x000fce00078e0044 */
[----:B------:R-:W-:Y:S05]  /*6240*/  WARPSYNC.COLLECTIVE R74, `(.L_x_216) ;  /* 0x000000004a087348 */ /* 0x000fea0003c00000 */
[----:B------:R0:W1:Y:S02]  /*6250*/  SHFL.UP P0, R231, R235, R72, R239 ;  /* 0x04000048ebe77389 */ /* 0x00006400000000ef */
[----:B01----:R-:W-:Y:S05]  /*6260*/  ENDCOLLECTIVE ;  /* 0x000000000000791b */ /* 0x003fea0003800000 */
.L_x_216:
[----:B------:R-:W-:Y:S02]  /*6270*/  IMAD.MOV.U32 R72, RZ, RZ, 0x8 ;  /* 0x00000008ff487424 */ /* 0x000fe400078e00ff */
[----:B------:R-:W-:-:S04]  /*6280*/  IMAD.MOV.U32 R229, RZ, RZ, R231 ;  /* 0x000000ffffe57224 */ /* 0x000fc800078e00e7 */
[----:B------:R-:W-:-:S04]  /*6290*/  @P0 IMAD.IADD R229, R68, 0x1, R229 ;  /* 0x0000000144e50824 */ /* 0x000fc800078e02e5 */
[----:B------:R-:W-:-:S07]  /*62a0*/  IMAD.MOV.U32 R235, RZ, RZ, R229 ;  /* 0x000000ffffeb7224 */ /* 0x000fce00078e00e5 */
[----:B------:R-:W-:Y:S05]  /*62b0*/  WARPSYNC.COLLECTIVE R74, `(.L_x_217) ;  /* 0x000000004a087348 */ /* 0x000fea0003c00000 */
[----:B------:R0:W1:Y:S02]  /*62c0*/  SHFL.UP P0, R231, R235, R72, R239 ;  /* 0x04000048ebe77389 */ /* 0x00006400000000ef */
[----:B01----:R-:W-:Y:S05]  /*62d0*/  ENDCOLLECTIVE ;  /* 0x000000000000791b */ /* 0x003fea0003800000 */
.L_x_217:
        /* <DEDUP_REMOVED lines=8> */
.L_x_218:
[----:B------:R-:W-:Y:S02]  /*6360*/  @P0 IMAD.IADD R231, R70, 0x1, R231 ;  /* 0x0000000146e70824 */ /* 0x000fe400078e02e7 */
[----:B------:R-:W-:Y:S02]  /*6370*/  IMAD.MOV.U32 R70, RZ, RZ, 0x1f ;  /* 0x0000001fff467424 */ /* 0x000fe400078e00ff */
[----:B------:R-:W-:Y:S02]  /*6380*/  IMAD.MOV.U32 R227, RZ, RZ, R231 ;  /* 0x000000ffffe37224 */ /* 0x000fe400078e00e7 */
[----:B------:R-:W-:-:S07]  /*6390*/  IMAD.IADD R66, R231, 0x1, -R66 ;  /* 0x00000001e7427824 */ /* 0x000fce00078e0a42 */
[----:B------:R-:W-:Y:S05]  /*63a0*/  WARPSYNC.COLLECTIVE R74, `(.L_x_219) ;  /* 0x000000004a087348 */ /* 0x000fea0003c00000 */
[----:B------:R0:W1:Y:S02]  /*63b0*/  SHFL.IDX P0, R68, R227, R70, R229 ;  /* 0x00000046e3447389 */ /* 0x00006400000000e5 */
[----:B01----:R-:W-:Y:S05]  /*63c0*/  ENDCOLLECTIVE ;  /* 0x000000000000791b */ /* 0x003fea0003800000 */
.L_x_219:
[----:B------:R-:W-:Y:S02]  /*63d0*/  IMAD.MOV.U32 R227, RZ, RZ, R144 ;  /* 0x000000ffffe37224 */ /* 0x000fe400078e0090 */
[----:B------:R-:W-:Y:S02]  /*63e0*/  IMAD.MOV.U32 R70, RZ, RZ, RZ ;  /* 0x000000ffff467224 */ /* 0x000fe400078e00ff */
[----:B------:R-:W-:-:S07]  /*63f0*/  IMAD.MOV.U32 R233, RZ, RZ, R68 ;  /* 0x000000ffffe97224 */ /* 0x000fce00078e0044 */
[----:B------:R-:W-:Y:S05]  /*6400*/  WARPSYNC.COLLECTIVE R74, `(.L_x_220) ;  /* 0x000000004a087348 */ /* 0x000fea0003c00000 */
[----:B------:R0:W1:Y:S02]  /*6410*/  SHFL.IDX P0, R68, R227, R70, R229 ;  /* 0x00000046e3447389 */ /* 0x00006400000000e5 */
[----:B01----:R-:W-:Y:S05]  /*6420*/  ENDCOLLECTIVE ;  /* 0x000000000000791b */ /* 0x003fea0003800000 */
.L_x_220:
[----:B------:R-:W-:Y:S02]  /*6430*/  IMAD.IADD R233, R144, 0x1, R233 ;  /* 0x0000000190e97824 */ /* 0x000fe400078e02e9 */
[----:B------:R-:W-:Y:S01]  /*6440*/  IMAD.MOV.U32 R72, RZ, RZ, R68 ;  /* 0x000000ffff487224 */ /* 0x000fe200078e0044 */
[----:B------:R-:W-:Y:S06]  /*6450*/  BRA `(.L_x_221) ;  /* 0xffffffd400447947 */ /* 0x000fec000383ffff */
.L_x_222:
        /* <DEDUP_REMOVED lines=10> */
.L_x_2055:


//--------------------- .text._ZN17fastertransformer19segmented_topp_impl27segmented_top_p_single_passINS0_28Segmented_topk_kernel_paramsI6__halfiLi256ELi1EEELi32EEEvNS0_20TopKPerSegmentParamsE --------------------------
	.section	.text._ZN17fastertransformer19segmented_topp_impl27segmented_top_p_single_passINS0_28Segmented_topk_kernel_paramsI6__halfiLi256ELi1EEELi32EEEvNS0_20TopKPerSegmentParamsE,"ax",@progbits
	.align	128
        .global         _ZN17fastertransformer19segmented_topp_impl27segmented_top_p_single_passINS0_28Segmented_topk_kernel_paramsI6__halfiLi256ELi1EEELi32EEEvNS0_20TopKPerSegmentParamsE
        .type           _ZN17fastertransformer19segmented_topp_impl27segmented_top_p_single_passINS0_28Segmented_topk_kernel_paramsI6__halfiLi256ELi1EEELi32EEEvNS0_20TopKPerSegmentParamsE,@function
        .size           _ZN17fastertransformer19segmented_topp_impl27segmented_top_p_single_passINS0_28Segmented_topk_kernel_paramsI6__halfiLi256ELi1EEELi32EEEvNS0_20TopKPerSegmentParamsE,(.L_x_2056 - _ZN17fastertransformer19segmented_topp_impl27segmented_top_p_single_passINS0_28Segmented_topk_kernel_paramsI6__halfiLi256ELi1EEELi32EEEvNS0_20TopKPerSegmentParamsE)
        .other          _ZN17fastertransformer19segmented_topp_impl27segmented_top_p_single_passINS0_28Segmented_topk_kernel_paramsI6__halfiLi256ELi1EEELi32EEEvNS0_20TopKPerSegmentParamsE,@"STO_CUDA_ENTRY STV_DEFAULT"
_ZN17fastertransformer19segmented_topp_impl27segmented_top_p_single_passINS0_28Segmented_topk_kernel_paramsI6__halfiLi256ELi1EEELi32EEEvNS0_20TopKPerSegmentParamsE:
.text._ZN17fastertransformer19segmented_topp_impl27segmented_top_p_single_passINS0_28Segmented_topk_kernel_paramsI6__halfiLi256ELi1EEELi32EEEvNS0_20TopKPerSegmentParamsE:
        /* <DEDUP_REMOVED lines=24> */
.L_x_223:
        /* <DEDUP_REMOVED lines=12> */
[----:B0-----:R-:W-:-:S04]  /*0240*/  IABS R5, R9 ;  /* 0x0000000900057213 */ /* 0x001fc80000000000 */
[----:B------:R-:W0:Y:S08]  /*0250*/  I2F.RP R0, R5 ;  /* 0x0000000500007306 */ /* 0x000e300000209400 */
[----:B0-----:R-:W0:Y:S02]  /*0260*/  MUFU.RCP R0, R0 ;  /* 0x0000000000007308 */ /* 0x001e240000001000 */
[----:B0-----:R-:W-:-:S06]  /*0270*/  VIADD R2, R0, 0xffffffe ;  /* 0x0ffffffe00027836 */ /* 0x001fcc0000000000 */
[----:B------:R0:W2:Y:S02]  /*0280*/  F2I.FTZ.U32.TRUNC.NTZ R3, R2 ;  /* 0x0000000200037305 */ /* 0x0000a4000021f000 */
[----:B0-----:R-:W-:Y:S02]  /*0290*/  IMAD.MOV.U32 R2, RZ, RZ, RZ ;  /* 0x000000ffff027224 */ /* 0x001fe400078e00ff */
[----:B--2---:R-:W-:-:S04]  /*02a0*/  IMAD.MOV R4, RZ, RZ, -R3 ;  /* 0x000000ffff047224 */ /* 0x004fc800078e0a03 */
[----:B------:R-:W-:Y:S01]  /*02b0*/  IMAD R7, R4, R5, RZ ;  /* 0x0000000504077224 */ /* 0x000fe200078e02ff */
[----:B------:R-:W-:-:S03]  /*02c0*/  IABS R4, R8 ;  /* 0x0000000800047213 */ /* 0x000fc60000000000 */
[----:B------:R-:W-:-:S06]  /*02d0*/  IMAD.HI.U32 R3, R3, R7, R2 ;  /* 0x0000000703037227 */ /* 0x000fcc00078e0002 */
[----:B------:R-:W-:-:S04]  /*02e0*/  IMAD.HI.U32 R74, R3, R4, RZ ;  /* 0x00000004034a7227 */ /* 0x000fc800078e00ff */
[----:B------:R-:W-:Y:S02]  /*02f0*/  IMAD.MOV R0, RZ, RZ, -R74 ;  /* 0x000000ffff007224 */ /* 0x000fe400078e0a4a */
[----:B-1----:R-:W-:Y:S02]  /*0300*/  IMAD.SHL.U32 R3, R73, 0x20, RZ ;  /* 0x0000002049037824 */ /* 0x002fe400078e00ff */
        /* <DEDUP_REMOVED lines=17> */
[----:B------:R-:W0:Y:S01]  /*0420*/  LDC.64 R4, c[0x0][0x380] ;  /* 0x0000e000ff047b82 */ /* 0x000e220000000a00 */
[C---:B------:R-:W-:Y:S02]  /*0430*/  VIADD R35, R3.reuse, 0xe ;  /* 0x0000000e03237836 */ /* 0x040fe40000000000 */
[----:B------:R-:W-:Y:S01]  /*0440*/  ISETP.GE.AND P2, PT, R0, RZ, PT ;  /* 0x000000ff0000720c */ /* 0x000fe20003f46270 */
[C---:B------:R-:W-:Y:S01]  /*0450*/  VIADD R37, R3.reuse, 0xf ;  /* 0x0000000f03257836 */ /* 0x040fe20000000000 */
[----:B------:R-:W-:Y:S01]  /*0460*/  PRMT R85, RZ, 0x7610, R85 ;  /* 0x00007610ff557816 */ /* 0x000fe20000000055 */
[C---:B------:R-:W-:Y:S01]  /*0470*/  VIADD R11, R3.reuse, 0x2 ;  /* 0x00000002030b7836 */ /* 0x040fe20000000000 */
[----:B------:R-:W-:Y:S01]  /*0480*/  PRMT R87, RZ, 0x7610, R87 ;  /* 0x00007610ff577816 */ /* 0x000fe20000000057 */
[----:B------:R-:W-:-:S02]  /*0490*/  VIADD R25, R3, 0x9 ;  /* 0x0000000903197836 */ /* 0x000fc40000000000 */
[----:B------:R-:W-:-:S06]  /*04a0*/  @P0 VIADD R74, R74, 0x1 ;  /* 0x000000014a4a0836 */ /* 0x000fcc0000000000 */
[----:B------:R-:W-:Y:S01]  /*04b0*/  @!P2 IMAD.MOV R74, RZ, RZ, -R74 ;  /* 0x000000ffff4aa224 */ /* 0x000fe200078e0a4a */
[----:B------:R-:W-:Y:S01]  /*04c0*/  @!P1 LOP3.LUT R74, RZ, R9, RZ, 0x33, !PT ;  /* 0x00000009ff4a9212 */ /* 0x000fe200078e33ff */
[----:B------:R-:W-:-:S03]  /*04d0*/  VIADD R9, R3, 0x1 ;  /* 0x0000000103097836 */ /* 0x000fc60000000000 */
        /* <DEDUP_REMOVED lines=16> */
[----:B------:R-:W-:Y:S01]  /*05e0*/  PRMT R91, RZ, 0x7610, R91 ;  /* 0x00007610ff5b7816 */ /* 0x000fe2000000005b */
[----:B------:R0:W5:Y:S01]  /*05f0*/  @!P4 LDG.E.U16 R78, desc[UR8][R6.64+0x6] ;  /* 0x00000608064ec981 */ /* 0x000162000c1e1500 */
[----:B------:R-:W-:-:S02]  /*0600*/  ISETP.GE.AND P4, PT, R27, R74, PT ;  /* 0x0000004a1b00720c */ /* 0x000fc40003f86270 */
        /* <DEDUP_REMOVED lines=18> */
[----:B------:R-:W-:-:S02]  /*0730*/  ISETP.GE.AND P0, PT, R25, R74, PT ;  /* 0x0000004a1900720c */ /* 0x000fc40003f06270 */
[----:B------:R-:W-:-:S05]  /*0740*/  SHF.R.U32.HI R0, RZ, 0x8, R73 ;  /* 0x00000008ff007819 */ /* 0x000fca0000011649 */
[----:B------:R-:W-:-:S06]  /*0750*/  IMAD.MOV R2, RZ, RZ, -R0 ;  /* 0x000000ffff027224 */ /* 0x000fcc00078e0a00 */
[----:B------:R0:W5:Y:S01]  /*0760*/  @!P0 LDG.E.U16 R84, desc[UR8][R6.64+0x12] ;  /* 0x0000120806548981 */ /* 0x000162000c1e1500 */
[----:B------:R-:W-:Y:S02]  /*0770*/  LOP3.LUT P0, R12, R2, 0x3, RZ, 0xc0, !PT ;  /* 0x00000003020c7812 */ /* 0x000fe4000780c0ff */
[----:B------:R-:W-:Y:S02]  /*0780*/  LOP3.LUT R0, R73, 0x1f, RZ, 0xc0, !PT ;  /* 0x0000001f49007812 */ /* 0x000fe400078ec0ff */
[----:B------:R-:W-:Y:S01]  /*0790*/  SHF.R.U32.HI R67, RZ, 0x5, R73 ;  /* 0x00000005ff437819 */ /* 0x000fe20000011649 */
[----:B------:R-:W-:Y:S01]  /*07a0*/  BSSY.RECONVERGENT B0, `(.L_x_224) ;  /* 0x000002b000007945 */ /* 0x000fe20003800200 */
[----:B------:R-:W-:Y:S01]  /*07b0*/  SHF.R.S32.HI R93, RZ, 0x1f, R86 ;  /* 0x0000001fff5d7819 */ /* 0x000fe20000011456 */
[----:B------:R-:W-:Y:S02]  /*07c0*/  VIADD R2, R0, 0x10 ;  /* 0x0000001000027836 */ /* 0x000fe40000000000 */
[----:B------:R-:W-:-:S04]  /*07d0*/  IMAD.MOV.U32 R39, RZ, RZ, R67 ;  /* 0x000000ffff277224 */ /* 0x000fc800078e0043 */
        /* <DEDUP_REMOVED lines=14> */
[----:B------:R-:W-:Y:S02]  /*08c0*/  IADD3 R6, P1, PT, R6, 0x20, RZ ;  /* 0x0000002006067810 */ /* 0x000fe40007f3e0ff */
[----:B0-----:R-:W-:Y:S01]  /*08d0*/  LEA R41, R41, R10, 0x18 ;  /* 0x0000000a29297211 */ /* 0x001fe200078ec0ff */
[----:B------:R-:W-:-:S03]  /*08e0*/  IMAD.MOV R10, RZ, RZ, -R12 ;  /* 0x000000ffff0a7224 */ /* 0x000fc600078e0a0c */
[----:B------:R-:W-:Y:S02]  /*08f0*/  IADD3 R8, PT, PT, R8, 0x6000, R41 ;  /* 0x0000600008087810 */ /* 0x000fe40007ffe029 */
[----:B------:R-:W-:-:S07]  /*0900*/  IADD3.X R41, PT, PT, RZ, UR5, R7, P1, P0 ;  /* 0x00000005ff297c10 */ /* 0x000fce0008fe0407 */
.L_x_230:
[----:B------:R-:W-:Y:S01]  /*0910*/  ISETP.GT.U32.AND P0, PT, R0, 0xf, PT ;  /* 0x0000000f0000780c */ /* 0x000fe20003f04070 */
[----:B------:R-:W-:Y:S01]  /*0920*/  VIADD R10, R10, 0x1 ;  /* 0x000000010a0a7836 */ /* 0x000fe20000000000 */
[----:B------:R-:W-:Y:S04]  /*0930*/  BSSY.RECONVERGENT B1, `(.L_x_226) ;  /* 0x000000c000017945 */ /* 0x000fe80003800200 */
[----:B------:R-:W-:-:S07]  /*0940*/  ISETP.NE.AND P1, PT, R10, RZ, PT ;  /* 0x000000ff0a00720c */ /* 0x000fce0003f25270 */
[----:B------:R-:W-:Y:S06]  /*0950*/  @P0 BRA `(.L_x_227) ;  /* 0x0000000000240947 */ /* 0x000fec0003800000 */
[----:B------:R-:W-:Y:S01]  /*0960*/  VIADD R7, R43, 0x10 ;  /* 0x000000102b077836 */ /* 0x000fe20000000000 */
[----:B------:R-:W-:Y:S04]  /*0970*/  BSSY.RECONVERGENT B2, `(.L_x_228) ;  /* 0x0000006000027945 */ /* 0x000fe80003800200 */
[----:B------:R-:W-:Y:S02]  /*0980*/  ISETP.GE.AND P0, PT, R7, R74, PT ;  /* 0x0000004a0700720c */ /* 0x000fe40003f06270 */
[----:B------:R-:W-:-:S11]  /*0990*/  PRMT R7, RZ, 0x7610, R7 ;  /* 0x00007610ff077816 */ /* 0x000fd60000000007 */
[----:B------:R-:W-:Y:S05]  /*09a0*/  @P0 BRA `(.L_x_229) ;  /* 0x0000000000080947 */ /* 0x000fea0003800000 */
[----:B------:R-:W-:-:S06]  /*09b0*/  IMAD.MOV.U32 R7, RZ, RZ, R41 ;  /* 0x000000ffff077224 */ /* 0x000fcc00078e0029 */
[----:B------:R0:W5:Y:S02]  /*09c0*/  LDG.E.U16 R7, desc[UR8][R6.64] ;  /* 0x0000000806077981 */ /* 0x000164000c1e1500 */
.L_x_229:
[----:B------:R-:W-:Y:S05]  /*09d0*/  BSYNC.RECONVERGENT B2 ;  /* 0x0000000000027941 */ /* 0x000fea0003800200 */
.L_x_228:
[----:B-----5:R1:W-:Y:S02]  /*09e0*/  STS.U16 [R8], R7 ;  /* 0x0000000708007388 */ /* 0x0203e40000000400 */
.L_x_227:
[----:B------:R-:W-:Y:S05]  /*09f0*/  BSYNC.RECONVERGENT B1 ;  /* 0x0000000000017941 */ /* 0x000fea0003800200 */
.L_x_226:
[----:B0-----:R-:W-:Y:S01]  /*0a00*/  IADD3 R6, P0, PT, R6, 0x200, RZ ;  /* 0x0000020006067810 */ /* 0x001fe20007f1e0ff */
[----:B-1----:R-:W-:Y:S02]  /*0a10*/  VIADD R8, R8, 0x10 ;  /* 0x0000001008087836 */ /* 0x002fe40000000000 */
[----:B------:R-:W-:Y:S02]  /*0a20*/  VIADD R43, R43, 0x100 ;  /* 0x000001002b2b7836 */ /* 0x000fe40000000000 */
[----:B------:R-:W-:Y:S01]  /*0a30*/  IMAD.X R41, RZ, RZ, R41, P0 ;  /* 0x000000ffff297224 */ /* 0x000fe200000e0629 */
[----:B------:R-:W-:Y:S07]  /*0a40*/  @P1 BRA `(.L_x_230) ;  /* 0xfffffffc00b01947 */ /* 0x000fee000383ffff */
.L_x_225:
[----:B------:R-:W-:Y:S05]  /*0a50*/  BSYNC.RECONVERGENT B0 ;  /* 0x0000000000007941 */ /* 0x000fea0003800200 */
.L_x_224:
[----:B------:R-:W0:Y:S01]  /*0a60*/  S2UR UR5, SR_CgaCtaId ;  /* 0x00000000000579c3 */ /* 0x000e220000008800 */
[----:B------:R-:W-:Y:S01]  /*0a70*/  UMOV UR4, 0x400 ;  /* 0x0000040000047882 */ /* 0x000fe20000000000 */
[----:B------:R-:W-:Y:S01]  /*0a80*/  BSSY.RECONVERGENT B0, `(.L_x_231) ;  /* 0x0000041000007945 */ /* 0x000fe20003800200 */
[----:B------:R-:W-:Y:S01]  /*0a90*/  UIADD3 UR4, UPT, UPT, UR4, 0x4b0, URZ ;  /* 0x000004b004047890 */ /* 0x000fe2000fffe0ff */
[----:B------:R-:W-:-:S03]  /*0aa0*/  ISETP.GT.U32.AND P1, PT, R0, 0xf, PT ;  /* 0x0000000f0000780c */ /* 0x000fc60003f24070 */
[----:B0-----:R-:W-:-:S12]  /*0ab0*/  ULEA UR5, UR5, UR4, 0x18 ;  /* 0x0000000405057291 */ /* 0x001fd8000f8ec0ff */
.L_x_248:
[----:B-1234-:R-:W-:Y:S01]  /*0ac0*/  IMAD R6, R0, 0x100, R39 ;  /* 0x0000010000067824 */ /* 0x01efe200078e0227 */
[----:B------:R-:W-:Y:S04]  /*0ad0*/  BSSY.RECONVERGENT B1, `(.L_x_232) ;  /* 0x000000d000017945 */ /* 0x000fe80003800200 */
[----:B------:R-:W-:Y:S01]  /*0ae0*/  LEA R41, R6, UR5, 0x1 ;  /* 0x0000000506297c11 */ /* 0x000fe2000f8e08ff */
[----:B0-----:R-:W-:Y:S06]  /*0af0*/  @P1 BRA `(.L_x_233) ;  /* 0x0000000000281947 */ /* 0x001fec0003800000 */
[----:B------:R-:W-:Y:S01]  /*0b00*/  IMAD R7, R39, 0x20, R2 ;  /* 0x0000002027077824 */ /* 0x000fe200078e0202 */
[----:B------:R-:W-:Y:S01]  /*0b10*/  BSSY.RECONVERGENT B2, `(.L_x_234) ;  /* 0x0000007000027945 */ /* 0x000fe20003800200 */
[----:B------:R-:W-:-:S03]  /*0b20*/  PRMT R6, RZ, 0x7610, R6 ;  /* 0x00007610ff067816 */ /* 0x000fc60000000006 */
[----:B------:R-:W-:-:S13]  /*0b30*/  ISETP.GE.AND P0, PT, R7, R74, PT ;  /* 0x0000004a0700720c */ /* 0x000fda0003f06270 */
[----:B------:R-:W-:Y:S05]  /*0b40*/  @P0 BRA `(.L_x_235) ;  /* 0x00000000000c0947 */ /* 0x000fea0003800000 */
[----:B------:R-:W-:-:S04]  /*0b50*/  VIADD R7, R7, 0xfffffff0 ;  /* 0xfffffff007077836 */ /* 0x000fc80000000000 */
[----:B------:R-:W-:-:S06]  /*0b60*/  IMAD.WIDE.U32 R6, R7, 0x2, R4 ;  /* 0x0000000207067825 */ /* 0x000fcc00078e0004 */
[----:B------:R0:W5:Y:S02]  /*0b70*/  LDG.E.U16 R6, desc[UR8][R6.64+0x20] ;  /* 0x0000200806067981 */ /* 0x000164000c1e1500 */
.L_x_235:
[----:B------:R-:W-:Y:S05]  /*0b80*/  BSYNC.RECONVERGENT B2 ;  /* 0x0000000000027941 */ /* 0x000fea0003800200 */
.L_x_234:
[----:B-----5:R1:W-:Y:S02]  /*0b90*/  STS.U16 [R41+0x6000], R6 ;  /* 0x0060000629007388 */ /* 0x0203e40000000400 */
.L_x_233:
[----:B------:R-:W-:Y:S05]  /*0ba0*/  BSYNC.RECONVERGENT B1 ;  /* 0x0000000000017941 */ /* 0x000fea0003800200 */
.L_x_232:
[----:B------:R-:W-:Y:S01]  /*0bb0*/  ISETP.GT.U32.AND P1, PT, R0, 0xf, PT ;  /* 0x0000000f0000780c */ /* 0x000fe20003f24070 */
[----:B------:R-:W-:-:S12]  /*0bc0*/  BSSY.RECONVERGENT B1, `(.L_x_236) ;  /* 0x000000d000017945 */ /* 0x000fd80003800200 */
[----:B------:R-:W-:Y:S05]  /*0bd0*/  @P1 BRA `(.L_x_237) ;  /* 0x00000000002c1947 */ /* 0x000fea0003800000 */
[----:B------:R-:W-:Y:S01]  /*0be0*/  LEA R43, R39, 0x100, 0x5 ;  /* 0x00000100272b7811 */ /* 0x000fe200078e28ff */
[----:B------:R-:W-:Y:S01]  /*0bf0*/  BSSY.RECONVERGENT B2, `(.L_x_238) ;  /* 0x0000008000027945 */ /* 0x000fe20003800200 */
[----:B-1----:R-:W-:-:S03]  /*0c00*/  PRMT R6, RZ, 0x7610, R6 ;  /* 0x00007610ff067816 */ /* 0x002fc60000000006 */
[----:B0-----:R-:W-:-:S05]  /*0c10*/  IMAD.IADD R7, R2, 0x1, R43 ;  /* 0x0000000102077824 */ /* 0x001fca00078e022b */
[----:B------:R-:W-:-:S13]  /*0c20*/  ISETP.GE.AND P0, PT, R7, R74, PT ;  /* 0x0000004a0700720c */ /* 0x000fda0003f06270 */
[----:B------:R-:W-:Y:S05]  /*0c30*/  @P0 BRA `(.L_x_239) ;  /* 0x00000000000c0947 */ /* 0x000fea0003800000 */
[----:B------:R-:W-:-:S04]  /*0c40*/  IMAD.IADD R7, R0, 0x1, R43 ;  /* 0x0000000100077824 */ /* 0x000fc800078e022b */
[----:B------:R-:W-:-:S06]  /*0c50*/  IMAD.WIDE.U32 R6, R7, 0x2, R4 ;  /* 0x0000000207067825 */ /* 0x000fcc00078e0004 */
[----:B------:R0:W5:Y:S02]  /*0c60*/  LDG.E.U16 R6, desc[UR8][R6.64+0x20] ;  /* 0x0000200806067981 */ /* 0x000164000c1e1500 */
.L_x_239:
[----:B------:R-:W-:Y:S05]  /*0c70*/  BSYNC.RECONVERGENT B2 ;  /* 0x0000000000027941 */ /* 0x000fea0003800200 */
.L_x_238:
[----:B-----5:R2:W-:Y:S02]  /*0c80*/  STS.U16 [R41+0x6010], R6 ;  /* 0x0060100629007388 */ /* 0x0205e40000000400 */
.L_x_237:
[----:B------:R-:W-:Y:S05]  /*0c90*/  BSYNC.RECONVERGENT B1 ;  /* 0x0000000000017941 */ /* 0x000fea0003800200 */
.L_x_236:
[----:B------:R-:W-:Y:S04]  /*0ca0*/  BSSY.RECONVERGENT B1, `(.L_x_240) ;  /* 0x000000d000017945 */ /* 0x000fe80003800200 */
[----:B------:R-:W-:Y:S05]  /*0cb0*/  @P1 BRA `(.L_x_241) ;  /* 0x00000000002c1947 */ /* 0x000fea0003800000 */
[----:B------:R-:W-:Y:S01]  /*0cc0*/  LEA R43, R39, 0x200, 0x5 ;  /* 0x00000200272b7811 */ /* 0x000fe200078e28ff */
[----:B------:R-:W-:Y:S01]  /*0cd0*/  BSSY.RECONVERGENT B2, `(.L_x_242) ;  /* 0x0000008000027945 */ /* 0x000fe20003800200 */
[----:B-12---:R-:W-:-:S03]  /*0ce0*/  PRMT R6, RZ, 0x7610, R6 ;  /* 0x00007610ff067816 */ /* 0x006fc60000000006 */
[----:B0-----:R-:W-:-:S05]  /*0cf0*/  IMAD.IADD R7, R2, 0x1, R43 ;  /* 0x0000000102077824 */ /* 0x001fca00078e022b */
[----:B------:R-:W-:-:S13]  /*0d00*/  ISETP.GE.AND P0, PT, R7, R74, PT ;  /* 0x0000004a0700720c */ /* 0x000fda0003f06270 */
[----:B------:R-:W-:Y:S05]  /*0d10*/  @P0 BRA `(.L_x_243) ;  /* 0x00000000000c0947 */ /* 0x000fea0003800000 */
[----:B------:R-:W-:-:S04]  /*0d20*/  IMAD.IADD R7, R0, 0x1, R43 ;  /* 0x0000000100077824 */ /* 0x000fc800078e022b */
[----:B------:R-:W-:-:S06]  /*0d30*/  IMAD.WIDE.U32 R6, R7, 0x2, R4 ;  /* 0x0000000207067825 */ /* 0x000fcc00078e0004 */
[----:B------:R0:W5:Y:S02]  /*0d40*/  LDG.E.U16 R6, desc[UR8][R6.64+0x20] ;  /* 0x0000200806067981 */ /* 0x000164000c1e1500 */
.L_x_243:
[----:B------:R-:W-:Y:S05]  /*0d50*/  BSYNC.RECONVERGENT B2 ;  /* 0x0000000000027941 */ /* 0x000fea0003800200 */
.L_x_242:
[----:B-----5:R3:W-:Y:S02]  /*0d60*/  STS.U16 [R41+0x6020], R6 ;  /* 0x0060200629007388 */ /* 0x0207e40000000400 */
.L_x_241:
[----:B------:R-:W-:Y:S05]  /*0d70*/  BSYNC.RECONVERGENT B1 ;  /* 0x0000000000017941 */ /* 0x000fea0003800200 */
.L_x_240:
[----:B------:R-:W-:Y:S04]  /*0d80*/  BSSY.RECONVERGENT B1, `(.L_x_244) ;  /* 0x000000d000017945 */ /* 0x000fe80003800200 */
[----:B------:R-:W-:Y:S05]  /*0d90*/  @P1 BRA `(.L_x_245) ;  /* 0x00000000002c1947 */ /* 0x000fea0003800000 */
[----:B------:R-:W-:Y:S01]  /*0da0*/  LEA R43, R39, 0x300, 0x5 ;  /* 0x00000300272b7811 */ /* 0x000fe200078e28ff */
[----:B------:R-:W-:Y:S01]  /*0db0*/  BSSY.RECONVERGENT B2, `(.L_x_246) ;  /* 0x0000008000027945 */ /* 0x000fe20003800200 */
[----:B-123--:R-:W-:-:S03]  /*0dc0*/  PRMT R6, RZ, 0x7610, R6 ;  /* 0x00007610ff067816 */ /* 0x00efc60000000006 */
[----:B0-----:R-:W-:-:S05]  /*0dd0*/  IMAD.IADD R7, R2, 0x1, R43 ;  /* 0x0000000102077824 */ /* 0x001fca00078e022b */
[----:B------:R-:W-:-:S13]  /*0de0*/  ISETP.GE.AND P0, PT, R7, R74, PT ;  /* 0x0000004a0700720c */ /* 0x000fda0003f06270 */
[----:B------:R-:W-:Y:S05]  /*0df0*/  @P0 BRA `(.L_x_247) ;  /* 0x00000000000c0947 */ /* 0x000fea0003800000 */
[----:B------:R-:W-:-:S04]  /*0e00*/  IMAD.IADD R7, R0, 0x1, R43 ;  /* 0x0000000100077824 */ /* 0x000fc800078e022b */
[----:B------:R-:W-:-:S06]  /*0e10*/  IMAD.WIDE.U32 R6, R7, 0x2, R4 ;  /* 0x0000000207067825 */ /* 0x000fcc00078e0004 */
[----:B------:R0:W5:Y:S02]  /*0e20*/  LDG.E.U16 R6, desc[UR8][R6.64+0x20] ;  /* 0x0000200806067981 */ /* 0x000164000c1e1500 */
.L_x_247:
[----:B------:R-:W-:Y:S05]  /*0e30*/  BSYNC.RECONVERGENT B2 ;  /* 0x0000000000027941 */ /* 0x000fea0003800200 */
.L_x_246:
[----:B-----5:R4:W-:Y:S02]  /*0e40*/  STS.U16 [R41+0x6030], R6 ;  /* 0x0060300629007388 */ /* 0x0209e40000000400 */
.L_x_245:
[----:B------:R-:W-:Y:S05]  /*0e50*/  BSYNC.RECONVERGENT B1 ;  /* 0x0000000000017941 */ /* 0x000fea0003800200 */
.L_x_244:
[C---:B------:R-:W-:Y:S01]  /*0e60*/  ISETP.GE.U32.AND P0, PT, R39.reuse, 0xe0, PT ;  /* 0x000000e02700780c */ /* 0x040fe20003f06070 */
[----:B------:R-:W-:-:S12]  /*0e70*/  VIADD R39, R39, 0x20 ;  /* 0x0000002027277836 */ /* 0x000fd80000000000 */
[----:B------:R-:W-:Y:S05]  /*0e80*/  @!P0 BRA `(.L_x_248) ;  /* 0xfffffffc000c8947 */ /* 0x000fea000383ffff */
[----:B------:R-:W-:Y:S05]  /*0e90*/  BSYNC.RECONVERGENT B0 ;  /* 0x0000000000007941 */ /* 0x000fea0003800200 */
.L_x_231:
[----:B------:R-:W0:Y:S01]  /*0ea0*/  S2R R5, SR_CgaCtaId ;  /* 0x0000000000057919 */ /* 0x000e220000008800 */
[C---:B------:R-:W-:Y:S01]  /*0eb0*/  ISETP.NE.AND P0, PT, R73.reuse, RZ, PT ;  /* 0x000000ff4900720c */ /* 0x040fe20003f05270 */
[----:B------:R-:W0:Y:S01]  /*0ec0*/  LDC R101, c[0x0][0x3d4] ;  /* 0x0000f500ff657b82 */ /* 0x000e220000000800 */
[----:B------:R-:W-:Y:S01]  /*0ed0*/  MOV R2, 0x400 ;  /* 0x0000040000027802 */ /* 0x000fe20000000f00 */
[----:B------:R-:W0:Y:S01]  /*0ee0*/  S2R R4, SR_LANEID ;  /* 0x0000000000047919 */ /* 0x000e220000000000 */
[C---:B------:R-:W-:Y:S01]  /*0ef0*/  LEA.HI R102, R73.reuse, R73, RZ, 0x1d ;  /* 0x0000004949667211 */ /* 0x040fe200078fe8ff */
[----:B------:R-:W-:Y:S01]  /*0f00*/  IMAD.MOV.U32 R94, RZ, RZ, RZ ;  /* 0x000000ffff5e7224 */ /* 0x000fe200078e00ff */
[----:B------:R-:W-:Y:S02]  /*0f10*/  LEA R92, R73, UR5, 0x1 ;  /* 0x00000005495c7c11 */ /* 0x000fe4000f8e08ff */
[----:B------:R-:W-:Y:S02]  /*0f20*/  CS2R R96, SRZ ;  /* 0x0000000000607805 */ /* 0x000fe4000001ff00 */
[----:B------:R-:W-:Y:S01]  /*0f30*/  PRMT R95, RZ, 0x7610, R95 ;  /* 0x00007610ff5f7816 */ /* 0x000fe2000000005f */
[----:B------:R-:W-:Y:S01]  /*0f40*/  IMAD.MOV.U32 R99, RZ, RZ, RZ ;  /* 0x000000ffff637224 */ /* 0x000fe200078e00ff */
[----:B------:R-:W-:Y:S01]  /*0f50*/  PRMT R98, RZ, 0x7610, R98 ;  /* 0x00007610ff627816 */ /* 0x000fe20000000062 */
[C---:B------:R-:W-:Y:S01]  /*0f60*/  VIADD R39, R3.reuse, 0x10 ;  /* 0x0000001003277836 */ /* 0x040fe20000000000 */
[----:B------:R-:W0:Y:S01]  /*0f70*/  LDCU UR10, c[0x0][0x3d4] ;  /* 0x00007a80ff0a77ac */ /* 0x000e220008000800 */
[----:B-1234-:R-:W-:-:S02]  /*0f80*/  VIADD R41, R3, 0x11 ;  /* 0x0000001103297836 */ /* 0x01efc40000000000 */
[C---:B------:R-:W-:Y:S01]  /*0f90*/  VIADD R43, R3.reuse, 0x12 ;  /* 0x00000012032b7836 */ /* 0x040fe20000000000 */
[----:B------:R-:W-:Y:S01]  /*0fa0*/  UMOV UR7, 0xd ;  /* 0x0000000d00077882 */ /* 0x000fe20000000000 */
[C---:B------:R-:W-:Y:S02]  /*0fb0*/  VIADD R45, R3.reuse, 0x13 ;  /* 0x00000013032d7836 */ /* 0x040fe40000000000 */
[C---:B------:R-:W-:Y:S02]  /*0fc0*/  VIADD R47, R3.reuse, 0x14 ;  /* 0x00000014032f7836 */ /* 0x040fe40000000000 */
[C---:B------:R-:W-:Y:S02]  /*0fd0*/  VIADD R49, R3.reuse, 0x15 ;  /* 0x0000001503317836 */ /* 0x040fe40000000000 */
[C---:B------:R-:W-:Y:S02]  /*0fe0*/  VIADD R51, R3.reuse, 0x16 ;  /* 0x0000001603337836 */ /* 0x040fe40000000000 */
[----:B------:R-:W-:-:S02]  /*0ff0*/  VIADD R53, R3, 0x17 ;  /* 0x0000001703357836 */ /* 0x000fc40000000000 */
[----:B0-----:R-:W-:Y:S01]  /*1000*/  FADD.FTZ R101, R101, 0.0099999997764825820923 ;  /* 0x3c23d70a65657421 */ /* 0x001fe20000010000 */
[C---:B------:R-:W-:Y:S02]  /*1010*/  VIADD R55, R3.reuse, 0x18 ;  /* 0x0000001803377836 */ /* 0x040fe40000000000 */
[----:B------:R-:W-:Y:S01]  /*1020*/  VIADD R57, R3, 0x19 ;  /* 0x0000001903397836 */ /* 0x000fe20000000000 */
[----:B------:R-:W-:Y:S01]  /*1030*/  @!P0 LEA R0, R5, R2, 0x18 ;  /* 0x0000000205008211 */ /* 0x000fe200078ec0ff */
[----:B------:R-:W-:Y:S02]  /*1040*/  VIADD R2, R2, 0x10 ;  /* 0x0000001002027836 */ /* 0x000fe40000000000 */
[----:B------:R-:W-:Y:S01]  /*1050*/  VIADD R59, R3, 0x1a ;  /* 0x0000001a033b7836 */ /* 0x000fe20000000000 */
[----:B------:R-:W-:Y:S01]  /*1060*/  ISETP.NE.AND P5, PT, R4, RZ, PT ;  /* 0x000000ff0400720c */ /* 0x000fe20003fa5270 */
[----:B------:R0:W-:Y:S01]  /*1070*/  @!P0 STS [R0], RZ ;  /* 0x000000ff00008388 */ /* 0x0001e20000000800 */
[----:B------:R-:W-:Y:S01]  /*1080*/  LEA R2, R5, R2, 0x18 ;  /* 0x0000000205027211 */ /* 0x000fe200078ec0ff */
[----:B------:R-:W-:-:S02]  /*1090*/  VIADD R61, R3, 0x1b ;  /* 0x0000001b033d7836 */ /* 0x000fc40000000000 */
[----:B------:R-:W-:Y:S02]  /*10a0*/  VIADD R63, R3, 0x1c ;  /* 0x0000001c033f7836 */ /* 0x000fe40000000000 */
[----:B------:R-:W-:Y:S02]  /*10b0*/  IMAD R100, R67, 0x4, R2 ;  /* 0x0000000443647824 */ /* 0x000fe400078e0202 */
[----:B------:R-:W-:Y:S02]  /*10c0*/  VIADD R2, R2, 0x10 ;  /* 0x0000001002027836 */ /* 0x000fe40000000000 */
[C---:B------:R-:W-:Y:S02]  /*10d0*/  VIADD R65, R3.reuse, 0x1d ;  /* 0x0000001d03417836 */ /* 0x040fe40000000000 */
[C---:B------:R-:W-:Y:S02]  /*10e0*/  VIADD R67, R3.reuse, 0x1e ;  /* 0x0000001e03437836 */ /* 0x040fe40000000000 */
[----:B------:R-:W-:-:S02]  /*10f0*/  VIADD R69, R3, 0x1f ;  /* 0x0000001f03457836 */ /* 0x000fc40000000000 */
[--C-:B------:R-:W-:Y:S02]  /*1100*/  IMAD R102, R102, 0x4, R2.reuse ;  /* 0x0000000466667824 */ /* 0x100fe400078e0202 */
[----:B0-----:R-:W-:-:S07]  /*1110*/  IMAD R103, R73, 0x24, R2 ;  /* 0x0000002449677824 */ /* 0x001fce00078e0202 */
.L_x_259:
[----:B------:R-:W-:Y:S01]  /*1120*/  UMOV UR4, 0x1 ;  /* 0x0000000100047882 */ /* 0x000fe20000000000 */
[----:B-----5:R-:W-:Y:S01]  /*1130*/  HADD2.F32 R5, -RZ, R75.H0_H0 ;  /* 0x2000004bff057230 */ /* 0x020fe20000004100 */
[----:B------:R-:W-:Y:S01]  /*1140*/  USHF.L.U32 UR4, UR4, UR7, URZ ;  /* 0x0000000704047299 */ /* 0x000fe200080006ff */
[----:B------:R-:W-:Y:S01]  /*1150*/  HADD2.F32 R4, -RZ, R76.H0_H0 ;  /* 0x2000004cff047230 */ /* 0x000fe20000004100 */
[----:B------:R-:W-:Y:S04]  /*1160*/  BAR.SYNC.DEFER_BLOCKING 0x0 ;  /* 0x0000000000007b1d */ /* 0x000fe80000010000 */
[----:B------:R-:W-:Y:S02]  /*1170*/  LOP3.LUT R104, R95, UR4, RZ, 0xfc, !PT ;  /* 0x000000045f687c12 */ /* 0x000fe4000f8efcff */
[----:B------:R-:W-:Y:S02]  /*1180*/  BSSY.RECONVERGENT B0, `(.L_x_249) ;  /* 0x0000120000007945 */ /* 0x000fe40003800200 */
[----:B------:R-:W-:-:S02]  /*1190*/  LOP3.LUT R0, R104, R75, RZ, 0x30, !PT ;  /* 0x0000004b68007212 */ /* 0x000fc400078e30ff */
[----:B------:R-:W-:Y:S02]  /*11a0*/  LOP3.LUT R2, R104, R76, RZ, 0x30, !PT ;  /* 0x0000004c68027212 */ /* 0x000fe400078e30ff */
[----:B------:R-:W-:Y:S02]  /*11b0*/  PRMT R8, R0, 0x9910, RZ ;  /* 0x0000991000087816 */ /* 0x000fe400000000ff */
[----:B------:R-:W-:Y:S02]  /*11c0*/  PRMT R2, R2, 0x9910, RZ ;  /* 0x0000991002027816 */ /* 0x000fe400000000ff */
[----:B------:R-:W-:Y:S02]  /*11d0*/  ISETP.NE.AND P0, PT, R8, RZ, PT ;  /* 0x000000ff0800720c */ /* 0x000fe40003f05270 */
[----:B------:R-:W-:Y:S02]  /*11e0*/  LOP3.LUT R6, R104, R77, RZ, 0x30, !PT ;  /* 0x0000004d68067212 */ /* 0x000fe400078e30ff */
[----:B------:R-:W-:-:S02]  /*11f0*/  ISETP.NE.AND P2, PT, R2, RZ, PT ;  /* 0x000000ff0200720c */ /* 0x000fc40003f45270 */
[----:B------:R-:W-:Y:S02]  /*1200*/  FSEL R0, RZ, 1, P0 ;  /* 0x3f800000ff007808 */ /* 0x000fe40000000000 */
[----:B------:R-:W-:Y:S01]  /*1210*/  LOP3.LUT R10, R104, R78, RZ, 0x30, !PT ;  /* 0x0000004e680a7212 */ /* 0x000fe200078e30ff */
[----:B------:R-:W-:Y:S01]  /*1220*/  LDS.U16 R107, [R92+0x6000] ;  /* 0x006000005c6b7984 */ /* 0x000fe20000000400 */
[----:B------:R-:W-:Y:S01]  /*1230*/  PRMT R14, R6, 0x9910, RZ ;  /* 0x00009910060e7816 */ /* 0x000fe200000000ff */
[----:B------:R-:W-:Y:S01]  /*1240*/  FFMA.FTZ R0, R0, R5, RZ ;  /* 0x0000000500007223 */ /* 0x000fe200000100ff */
[----:B------:R-:W-:Y:S01]  /*1250*/  FSEL R7, RZ, 1, P2 ;  /* 0x3f800000ff077808 */ /* 0x000fe20001000000 */
[----:B------:R-:W-:Y:S01]  /*1260*/  HADD2.F32 R6, -RZ, R78.H0_H0 ;  /* 0x2000004eff067230 */ /* 0x000fe20000004100 */
[----:B------:R-:W-:Y:S01]  /*1270*/  LOP3.LUT R5, R104, R81, RZ, 0x30, !PT ;  /* 0x0000005168057212 */ /* 0x000fe200078e30ff */
[----:B------:R-:W-:Y:S01]  /*1280*/  LDS.U16 R121, [R92+0x6200] ;  /* 0x006200005c797984 */ /* 0x000fe20000000400 */
[----:B------:R-:W-:Y:S01]  /*1290*/  PRMT R12, R10, 0x9910, RZ ;  /* 0x000099100a0c7816 */ /* 0x000fe200000000ff */
[----:B------:R-:W-:Y:S01]  /*12a0*/  FFMA.FTZ R0, R7, R4, R0 ;  /* 0x0000000407007223 */ /* 0x000fe20000010000 */
[----:B------:R-:W-:Y:S01]  /*12b0*/  ISETP.NE.AND P6, PT, R14, RZ, PT ;  /* 0x000000ff0e00720c */ /* 0x000fe20003fc5270 */
[----:B------:R-:W-:Y:S01]  /*12c0*/  HADD2.F32 R4, -RZ, R77.H0_H0 ;  /* 0x2000004dff047230 */ /* 0x000fe20000004100 */
[----:B------:R-:W-:Y:S01]  /*12d0*/  LOP3.LUT R7, R104, R79, RZ, 0x30, !PT ;  /* 0x0000004f68077212 */ /* 0x000fe200078e30ff */
[----:B------:R-:W-:Y:S01]  /*12e0*/  LDS.U16 R109, [R92+0x6400] ;  /* 0x006400005c6d7984 */ /* 0x000fe20000000400 */
[----:B------:R-:W-:-:S02]  /*12f0*/  PRMT R16, R5, 0x9910, RZ ;  /* 0x0000991005107816 */ /* 0x000fc400000000ff */
[----:B------:R-:W-:Y:S01]  /*1300*/  ISETP.NE.AND P4, PT, R12, RZ, PT ;  /* 0x000000ff0c00720c */ /* 0x000fe20003f85270 */
[----:B------:R-:W-:Y:S01]  /*1310*/  LDS.U16 R125, [R92+0x6600] ;  /* 0x006600005c7d7984 */ /* 0x000fe20000000400 */
[----:B------:R-:W-:Y:S02]  /*1320*/  FSEL R5, RZ, 1, P6 ;  /* 0x3f800000ff057808 */ /* 0x000fe40003000000 */
[----:B------:R-:W-:Y:S01]  /*1330*/  PRMT R10, R7, 0x9910, RZ ;  /* 0x00009910070a7816 */ /* 0x000fe200000000ff */
[----:B------:R-:W-:Y:S01]  /*1340*/  LDS.U16 R119, [R92+0x6800] ;  /* 0x006800005c777984 */ /* 0x000fe20000000400 */
[----:B------:R-:W-:Y:S01]  /*1350*/  FSEL R7, RZ, 1, P4 ;  /* 0x3f800000ff077808 */ /* 0x000fe20002000000 */
[----:B------:R-:W-:Y:S01]  /*1360*/  FFMA.FTZ R0, R5, R4, R0 ;  /* 0x0000000405007223 */ /* 0x000fe20000010000 */
[----:B------:R-:W-:Y:S01]  /*1370*/  LOP3.LUT R4, R104, R82, RZ, 0x30, !PT ;  /* 0x0000005268047212 */ /* 0x000fe200078e30ff */
[----:B------:R-:W-:Y:S01]  /*1380*/  LDS.U16 R113, [R92+0x6a00] ;  /* 0x006a00005c717984 */ /* 0x000fe20000000400 */
[----:B------:R-:W-:Y:S01]  /*1390*/  ISETP.NE.AND P3, PT, R10, RZ, PT ;  /* 0x000000ff0a00720c */ /* 0x000fe20003f65270 */
[----:B------:R-:W-:Y:S01]  /*13a0*/  FFMA.FTZ R0, R7, R6, R0 ;  /* 0x0000000607007223 */ /* 0x000fe20000010000 */
[----:B------:R-:W-:Y:S01]  /*13b0*/  PRMT R7, R4, 0x9910, RZ ;  /* 0x0000991004077816 */ /* 0x000fe200000000ff */
[----:B------:R-:W-:Y:S01]  /*13c0*/  HADD2.F32 R6, -RZ, R79.H0_H0 ;  /* 0x2000004fff067230 */ /* 0x000fe20000004100 */
[----:B------:R-:W-:Y:S01]  /*13d0*/  LOP3.LUT R4, R104, R80, RZ, 0x30, !PT ;  /* 0x0000005068047212 */ /* 0x000fe200078e30ff */
[----:B0-----:R-:W0:Y:S01]  /*13e0*/  LDS.U16 R117, [R92+0x7000] ;  /* 0x007000005c757984 */ /* 0x001e220000000400 */
[----:B------:R-:W-:-:S02]  /*13f0*/  FSEL R5, RZ, 1, P3 ;  /* 0x3f800000ff057808 */ /* 0x000fc40001800000 */
[----:B------:R-:W-:Y:S01]  /*1400*/  PRMT R18, R4, 0x9910, RZ ;  /* 0x0000991004127816 */ /* 0x000fe200000000ff */
[----:B------:R-:W-:Y:S01]  /*1410*/  LDS.U16 R123, [R92+0x7400] ;  /* 0x007400005c7b7984 */ /* 0x000fe20000000400 */
[----:B------:R-:W-:Y:S02]  /*1420*/  SEL R4, RZ, 0x1, P0 ;  /* 0x00000001ff047807 */ /* 0x000fe40000000000 */
[----:B------:R-:W-:Y:S01]  /*1430*/  ISETP.NE.AND P0, PT, R7, RZ, PT ;  /* 0x000000ff0700720c */ /* 0x000fe20003f05270 */
[----:B------:R-:W-:Y:S01]  /*1440*/  FFMA.FTZ R7, R5, R6, R0 ;  /* 0x0000000605077223 */ /* 0x000fe20000010000 */
[----:B------:R-:W-:Y:S01]  /*1450*/  ISETP.NE.AND P1, PT, R16, RZ, PT ;  /* 0x000000ff1000720c */ /* 0x000fe20003f25270 */
[----:B------:R-:W-:Y:S01]  /*1460*/  IMAD.MOV.U32 R0, RZ, RZ, R18 ;  /* 0x000000ffff007224 */ /* 0x000fe200078e0012 */
[----:B------:R-:W-:Y:S01]  /*1470*/  LOP3.LUT R16, R104, R83, RZ, 0x30, !PT ;  /* 0x0000005368107212 */ /* 0x000fe200078e30ff */
[----:B------:R-:W-:Y:S01]  /*1480*/  HADD2.F32 R18, -RZ, R80.H0_H0 ;  /* 0x20000050ff127230 */ /* 0x000fe20000004100 */
[----:B------:R-:W-:-:S02]  /*1490*/  SEL R6, RZ, 0x2, P2 ;  /* 0x00000002ff067807 */ /* 0x000fc40001000000 */
[----:B------:R-:W-:Y:S02]  /*14a0*/  PRMT R24, R16, 0x9910, RZ ;  /* 0x0000991010187816 */ /* 0x000fe400000000ff */
[----:B------:R-:W-:Y:S02]  /*14b0*/  ISETP.NE.AND P2, PT, R0, RZ, PT ;  /* 0x000000ff0000720c */ /* 0x000fe40003f45270 */
[----:B------:R-:W-:Y:S02]  /*14c0*/  LOP3.LUT R20, R104, R84, RZ, 0x30, !PT ;  /* 0x0000005468147212 */ /* 0x000fe400078e30ff */
[----:B------:R-:W-:Y:S02]  /*14d0*/  SEL R5, RZ, 0x4, P6 ;  /* 0x00000004ff057807 */ /* 0x000fe40003000000 */
[----:B------:R-:W-:Y:S02]  /*14e0*/  FSEL R16, RZ, 1, P2 ;  /* 0x3f800000ff107808 */ /* 0x000fe40001000000 */
[----:B------:R-:W-:-:S02]  /*14f0*/  ISETP.NE.AND P6, PT, R24, RZ, PT ;  /* 0x000000ff1800720c */ /* 0x000fc40003fc5270 */
[----:B------:R-:W-:Y:S01]  /*1500*/  PRMT R24, R20, 0x9910, RZ ;  /* 0x0000991014187816 */ /* 0x000fe200000000ff */
[----:B------:R-:W-:Y:S01]  /*1510*/  HADD2.F32 R20, -RZ, R81.H0_H0 ;  /* 0x20000051ff147230 */ /* 0x000fe20000004100 */
[----:B--2---:R-:W-:Y:S01]  /*1520*/  FSEL R71, RZ, 1, P1 ;  /* 0x3f800000ff477808 */ /* 0x004fe20000800000 */
[----:B------:R-:W-:Y:S01]  /*1530*/  FFMA.FTZ R18, R16, R18, R7 ;  /* 0x0000001210127223 */ /* 0x000fe20000010007 */
[----:B------:R-:W-:Y:S01]  /*1540*/  LOP3.LUT R22, R104, R85, RZ, 0x30, !PT ;  /* 0x0000005568167212 */ /* 0x000fe200078e30ff */
[----:B------:R-:W-:Y:S01]  /*1550*/  IMAD.MOV.U32 R7, RZ, RZ, R24 ;  /* 0x000000ffff077224 */ /* 0x000fe200078e0018 */
[----:B------:R-:W-:Y:S01]  /*1560*/  SEL R16, RZ, 0x8, P4 ;  /* 0x00000008ff107807 */ /* 0x000fe20002000000 */
[----:B------:R-:W-:Y:S01]  /*1570*/  FFMA.FTZ R18, R71, R20, R18 ;  /* 0x0000001447127223 */ /* 0x000fe20000010012 */
[----:B------:R-:W-:Y:S01]  /*1580*/  PRMT R22, R22, 0x9910, RZ ;  /* 0x0000991016167816 */ /* 0x000fe200000000ff */
[----:B------:R-:W-:Y:S01]  /*1590*/  HADD2.F32 R20, -RZ, R82.H0_H0 ;  /* 0x20000052ff147230 */ /* 0x000fe20000004100 */
[----:B------:R-:W-:-:S02]  /*15a0*/  FSEL R71, RZ, 1, P0 ;  /* 0x3f800000ff477808 */ /* 0x000fc40000000000 */
[----:B------:R-:W-:Y:S01]  /*15b0*/  ISETP.NE.AND P4, PT, R7, RZ, PT ;  /* 0x000000ff0700720c */ /* 0x000fe20003f85270 */
[----:B0-----:R-:W-:Y:S01]  /*15c0*/  HADD2.F32 R44, -RZ, R117.H0_H0 ;  /* 0x20000075ff2c7230 */ /* 0x001fe20000004100 */
[----:B------:R-:W-:Y:S01]  /*15d0*/  SEL R7, RZ, 0x10, P3 ;  /* 0x00000010ff077807 */ /* 0x000fe20001800000 */
[----:B------:R-:W-:Y:S01]  /*15e0*/  FFMA.FTZ R18, R71, R20, R18 ;  /* 0x0000001447127223 */ /* 0x000fe20000010012 */
[----:B------:R-:W-:Y:S01]  /*15f0*/  ISETP.NE.AND P3, PT, R22, RZ, PT ;  /* 0x000000ff1600720c */ /* 0x000fe20003f65270 */
[----:B------:R-:W-:Y:S01]  /*1600*/  HADD2.F32 R22, -RZ, R83.H0_H0 ;  /* 0x20000053ff167230 */ /* 0x000fe20000004100 */
[----:B------:R-:W-:Y:S01]  /*1610*/  FSEL R105, RZ, 1, P6 ;  /* 0x3f800000ff697808 */ /* 0x000fe20003000000 */
[----:B------:R-:W-:Y:S01]  /*1620*/  HADD2.F32 R20, -RZ, R84.H0_H0 ;  /* 0x20000054ff147230 */ /* 0x000fe20000004100 */
[----:B------:R-:W-:Y:S02]  /*1630*/  LOP3.LUT R24, R104, R87, RZ, 0x30, !PT ;  /* 0x0000005768187212 */ /* 0x000fe400078e30ff */
[----:B------:R-:W-:Y:S01]  /*1640*/  FSEL R71, RZ, 1, P4 ;  /* 0x3f800000ff477808 */ /* 0x000fe20002000000 */
[----:B------:R-:W-:Y:S01]  /*1650*/  FFMA.FTZ R18, R105, R22, R18 ;  /* 0x0000001669127223 */ /* 0x000fe20000010012 */
[----:B------:R-:W-:Y:S01]  /*1660*/  PRMT R24, R24, 0x9910, RZ ;  /* 0x0000991018187816 */ /* 0x000fe200000000ff */
[----:B------:R-:W-:Y:S01]  /*1670*/  HADD2.F32 R22, -RZ, R85.H0_H0 ;  /* 0x20000055ff167230 */ /* 0x000fe20000004100 */
[----:B------:R-:W-:Y:S01]  /*1680*/  LOP3.LUT R26, R104, R88, RZ, 0x30, !PT ;  /* 0x00000058681a7212 */ /* 0x000fe200078e30ff */
[----:B------:R-:W-:Y:S01]  /*1690*/  FFMA.FTZ R20, R71, R20, R18 ;  /* 0x0000001447147223 */ /* 0x000fe20000010012 */
        /* <DEDUP_REMOVED lines=8> */
[----:B------:R-:W-:-:S02]  /*1720*/  FSEL R71, RZ, 1, P2 ;  /* 0x3f800000ff477808 */ /* 0x000fc40001000000 */
[----:B------:R-:W-:Y:S02]  /*1730*/  ISETP.NE.AND P1, PT, R30, RZ, PT ;  /* 0x000000ff1e00720c */ /* 0x000fe40003f25270 */
[----:B------:R-:W-:Y:S01]  /*1740*/  PRMT R30, R26, 0x9910, RZ ;  /* 0x000099101a1e7816 */ /* 0x000fe200000000ff */
[----:B------:R-:W-:Y:S01]  /*1750*/  FFMA.FTZ R24, R71, R24, R22 ;  /* 0x0000001847187223 */ /* 0x000fe20000010016 */
[----:B------:R-:W-:Y:S01]  /*1760*/  LOP3.LUT R28, R104, R90, RZ, 0x30, !PT ;  /* 0x0000005a681c7212 */ /* 0x000fe200078e30ff */
[----:B------:R-:W-:Y:S01]  /*1770*/  HADD2.F32 R26, -RZ, R88.H0_H0 ;  /* 0x20000058ff1a7230 */ /* 0x000fe20000004100 */
[----:B------:R-:W-:Y:S01]  /*1780*/  FSEL R105, RZ, 1, P1 ;  /* 0x3f800000ff697808 */ /* 0x000fe20000800000 */
[----:B------:R-:W-:Y:S01]  /*1790*/  IMAD.MOV.U32 R22, RZ, RZ, R30 ;  /* 0x000000ffff167224 */ /* 0x000fe200078e001e */
[----:B------:R-:W-:Y:S02]  /*17a0*/  PRMT R28, R28, 0x9910, RZ ;  /* 0x000099101c1c7816 */ /* 0x000fe400000000ff */
[----:B------:R-:W-:Y:S01]  /*17b0*/  SEL R71, RZ, 0x80, P0 ;  /* 0x00000080ff477807 */ /* 0x000fe20000000000 */
[----:B------:R-:W-:Y:S01]  /*17c0*/  FFMA.FTZ R24, R105, R26, R24 ;  /* 0x0000001a69187223 */ /* 0x000fe20000010018 */
[----:B------:R-:W-:Y:S01]  /*17d0*/  ISETP.NE.AND P0, PT, R22, RZ, PT ;  /* 0x000000ff1600720c */ /* 0x000fe20003f05270 */
[----:B------:R-:W-:Y:S01]  /*17e0*/  HADD2.F32 R26, -RZ, R89.H0_H0 ;  /* 0x20000059ff1a7230 */ /* 0x000fe20000004100 */
[----:B------:R-:W-:-:S02]  /*17f0*/  SEL R22, RZ, 0x100, P6 ;  /* 0x00000100ff167807 */ /* 0x000fc40003000000 */
[----:B------:R-:W-:Y:S02]  /*1800*/  ISETP.NE.AND P6, PT, R28, RZ, PT ;  /* 0x000000ff1c00720c */ /* 0x000fe40003fc5270 */
[----:B------:R-:W-:Y:S02]  /*1810*/  LOP3.LUT R28, R104, R91, RZ, 0x30, !PT ;  /* 0x0000005b681c7212 */ /* 0x000fe400078e30ff */
[----:B------:R-:W-:Y:S02]  /*1820*/  FSEL R105, RZ, 1, P0 ;  /* 0x3f800000ff697808 */ /* 0x000fe40000000000 */
[----:B------:R-:W-:Y:S01]  /*1830*/  PRMT R32, R28, 0x9910, RZ ;  /* 0x000099101c207816 */ /* 0x000fe200000000ff */
[----:B------:R-:W-:Y:S01]  /*1840*/  HADD2.F32 R28, -RZ, R90.H0_H0 ;  /* 0x2000005aff1c7230 */ /* 0x000fe20000004100 */
[----:B------:R-:W-:Y:S01]  /*1850*/  LOP3.LUT R30, R104, R107, RZ, 0x30, !PT ;  /* 0x0000006b681e7212 */ /* 0x000fe200078e30ff */
[----:B------:R-:W-:Y:S01]  /*1860*/  FFMA.FTZ R24, R105, R26, R24 ;  /* 0x0000001a69187223 */ /* 0x000fe20000010018 */
[----:B------:R-:W-:-:S02]  /*1870*/  FSEL R111, RZ, 1, P6 ;  /* 0x3f800000ff6f7808 */ /* 0x000fc40003000000 */
[----:B------:R-:W-:Y:S01]  /*1880*/  PRMT R34, R30, 0x9910, RZ ;  /* 0x000099101e227816 */ /* 0x000fe200000000ff */
[----:B------:R-:W-:Y:S01]  /*1890*/  IMAD.MOV.U32 R30, RZ, RZ, R32 ;  /* 0x000000ffff1e7224 */ /* 0x000fe200078e0020 */
[----:B------:R-:W-:Y:S01]  /*18a0*/  SEL R105, RZ, 0x200, P4 ;  /* 0x00000200ff697807 */ /* 0x000fe20002000000 */
[----:B------:R-:W-:Y:S01]  /*18b0*/  FFMA.FTZ R28, R111, R28, R24 ;  /* 0x0000001c6f1c7223 */ /* 0x000fe20000010018 */
[----:B------:R-:W-:Y:S01]  /*18c0*/  LOP3.LUT R32, R104, R121, RZ, 0x30, !PT ;  /* 0x0000007968207212 */ /* 0x000fe200078e30ff */
[----:B------:R-:W0:Y:S01]  /*18d0*/  LDS.U16 R111, [R92+0x6c00] ;  /* 0x006c00005c6f7984 */ /* 0x000e220000000400 */
[----:B------:R-:W-:Y:S01]  /*18e0*/  IMAD.MOV.U32 R26, RZ, RZ, R34 ;  /* 0x000000ffff1a7224 */ /* 0x000fe200078e0022 */
[----:B------:R-:W-:Y:S01]  /*18f0*/  ISETP.NE.AND P4, PT, R30, RZ, PT ;  /* 0x000000ff1e00720c */ /* 0x000fe20003f85270 */
[----:B------:R-:W-:Y:S01]  /*1900*/  HADD2.F32 R30, -RZ, R107.H0_H0 ;  /* 0x2000006bff1e7230 */ /* 0x000fe20000004100 */
[----:B------:R-:W-:Y:S02]  /*1910*/  SEL R24, RZ, 0x400, P3 ;  /* 0x00000400ff187807 */ /* 0x000fe40001800000 */
[----:B------:R-:W-:Y:S01]  /*1920*/  ISETP.NE.AND P3, PT, R26, RZ, PT ;  /* 0x000000ff1a00720c */ /* 0x000fe20003f65270 */
[----:B------:R-:W-:Y:S01]  /*1930*/  HADD2.F32 R26, -RZ, R91.H0_H0 ;  /* 0x2000005bff1a7230 */ /* 0x000fe20000004100 */
[----:B------:R-:W-:-:S02]  /*1940*/  FSEL R115, RZ, 1, P4 ;  /* 0x3f800000ff737808 */ /* 0x000fc40002000000 */
[----:B------:R-:W-:Y:S02]  /*1950*/  LOP3.LUT R34, R104, R109, RZ, 0x30, !PT ;  /* 0x0000006d68227212 */ /* 0x000fe400078e30ff */
[----:B------:R-:W-:Y:S01]  /*1960*/  PRMT R32, R32, 0x9910, RZ ;  /* 0x0000991020207816 */ /* 0x000fe200000000ff */
[----:B------:R-:W-:Y:S01]  /*1970*/  FFMA.FTZ R26, R115, R26, R28 ;  /* 0x0000001a731a7223 */ /* 0x000fe2000001001c */
[----:B------:R-:W-:Y:S01]  /*1980*/  FSEL R107, RZ, 1, P3 ;  /* 0x3f800000ff6b7808 */ /* 0x000fe20001800000 */
[----:B-1----:R-:W1:Y:S01]  /*1990*/  LDS.U16 R115, [R92+0x6e00] ;  /* 0x006e00005c737984 */ /* 0x002e620000000400 */
[----:B------:R-:W-:Y:S01]  /*19a0*/  PRMT R34, R34, 0x9910, RZ ;  /* 0x0000991022227816 */ /* 0x000fe200000000ff */
[----:B------:R-:W-:Y:S01]  /*19b0*/  IMAD.MOV.U32 R28, RZ, RZ, R32 ;  /* 0x000000ffff1c7224 */ /* 0x000fe200078e0020 */
[----:B------:R-:W-:Y:S01]  /*19c0*/  LOP3.LUT R36, R104, R119, RZ, 0x30, !PT ;  /* 0x0000007768247212 */ /* 0x000fe200078e30ff */
[----:B------:R-:W-:Y:S01]  /*19d0*/  FFMA.FTZ R30, R107, R30, R26 ;  /* 0x0000001e6b1e7223 */ /* 0x000fe2000001001a */
[----:B------:R-:W-:Y:S01]  /*19e0*/  SEL R107, RZ, 0x800, P2 ;  /* 0x00000800ff6b7807 */ /* 0x000fe20001000000 */
[----:B------:R-:W-:Y:S01]  /*19f0*/  IMAD.MOV.U32 R32, RZ, RZ, R34 ;  /* 0x000000ffff207224 */ /* 0x000fe200078e0022 */
[----:B------:R-:W-:Y:S01]  /*1a00*/  ISETP.NE.AND P2, PT, R28, RZ, PT ;  /* 0x000000ff1c00720c */ /* 0x000fe20003f45270 */
[----:B------:R-:W-:Y:S01]  /*1a10*/  HADD2.F32 R28, -RZ, R121.H0_H0 ;  /* 0x20000079ff1c7230 */ /* 0x000fe20000004100 */
[----:B------:R-:W-:-:S02]  /*1a20*/  LOP3.LUT R34, R104, R125, RZ, 0x30, !PT ;  /* 0x0000007d68227212 */ /* 0x000fc400078e30ff */
[----:B------:R-:W-:Y:S02]  /*1a30*/  SEL R26, RZ, 0x1000, P1 ;  /* 0x00001000ff1a7807 */ /* 0x000fe40000800000 */
[----:B------:R-:W-:Y:S01]  /*1a40*/  ISETP.NE.AND P1, PT, R32, RZ, PT ;  /* 0x000000ff2000720c */ /* 0x000fe20003f25270 */
[----:B------:R-:W-:Y:S01]  /*1a50*/  HADD2.F32 R32, -RZ, R109.H0_H0 ;  /* 0x2000006dff207230 */ /* 0x000fe20000004100 */
[----:B------:R-:W-:Y:S02]  /*1a60*/  FSEL R121, RZ, 1, P2 ;  /* 0x3f800000ff797808 */ /* 0x000fe40001000000 */
[----:B------:R-:W-:Y:S02]  /*1a70*/  PRMT R34, R34, 0x9910, RZ ;  /* 0x0000991022227816 */ /* 0x000fe400000000ff */
[----:B------:R-:W-:Y:S01]  /*1a80*/  FSEL R109, RZ, 1, P1 ;  /* 0x3f800000ff6d7808 */ /* 0x000fe20000800000 */
[----:B------:R-:W-:Y:S01]  /*1a90*/  FFMA.FTZ R28, R121, R28, R30 ;  /* 0x0000001c791c7223 */ /* 0x000fe2000001001e */
[----:B------:R-:W-:Y:S01]  /*1aa0*/  PRMT R36, R36, 0x9910, RZ ;  /* 0x0000991024247816 */ /* 0x000fe200000000ff */
[----:B------:R-:W-:Y:S01]  /*1ab0*/  IMAD.MOV.U32 R30, RZ, RZ, R34 ;  /* 0x000000ffff1e7224 */ /* 0x000fe200078e0022 */
[----:B------:R-:W2:Y:S01]  /*1ac0*/  LDS.U16 R121, [R92+0x7200] ;  /* 0x007200005c797984 */ /* 0x000ea20000000400 */
        /* <DEDUP_REMOVED lines=10> */
[----:B0-----:R-:W-:Y:S02]  /*1b70*/  LOP3.LUT R38, R104, R111, RZ, 0x30, !PT ;  /* 0x0000006f68267212 */ /* 0x001fe400078e30ff */
[----:B------:R-:W-:Y:S01]  /*1b80*/  PRMT R36, R36, 0x9910, RZ ;  /* 0x0000991024247816 */ /* 0x000fe200000000ff */
[----:B------:R-:W-:Y:S01]  /*1b90*/  FFMA.FTZ R30, R125, R30, R32 ;  /* 0x0000001e7d1e7223 */ /* 0x000fe20000010020 */
[----:B------:R-:W-:Y:S01]  /*1ba0*/  FSEL R119, RZ, 1, P6 ;  /* 0x3f800000ff777808 */ /* 0x000fe20003000000 */
[----:B------:R-:W0:Y:S01]  /*1bb0*/  LDS.U16 R125, [R92+0x7600] ;  /* 0x007600005c7d7984 */ /* 0x000e220000000400 */
        /* <DEDUP_REMOVED lines=8> */
[----:B------:R-:W-:Y:S01]  /*1c40*/  SEL R30, RZ, 0x10000, P3 ;  /* 0x00010000ff1e7807 */ /* 0x000fe20001800000 */
[----:B------:R-:W-:Y:S01]  /*1c50*/  HADD2.F32 R38, -RZ, R111.H0_H0 ;  /* 0x2000006fff267230 */ /* 0x000fe20000004100 */
[----:B------:R-:W-:-:S02]  /*1c60*/  ISETP.NE.AND P3, PT, R36, RZ, PT ;  /* 0x000000ff2400720c */ /* 0x000fc40003f65270 */
[----:B------:R-:W-:Y:S01]  /*1c70*/  FSEL R113, RZ, 1, P4 ;  /* 0x3f800000ff717808 */ /* 0x000fe20002000000 */
[----:B---3--:R-:W3:Y:S01]  /*1c80*/  LDS.U16 R36, [R92+0x7800] ;  /* 0x007800005c247984 */ /* 0x008ee20000000400 */
[----:B-1----:R-:W-:Y:S01]  /*1c90*/  LOP3.LUT R40, R104, R115, RZ, 0x30, !PT ;  /* 0x0000007368287212 */ /* 0x002fe200078e30ff */
[----:B------:R-:W-:Y:S01]  /*1ca0*/  HADD2.F32 R115, -RZ, R115.H0_H0 ;  /* 0x20000073ff737230 */ /* 0x000fe20000004100 */
[----:B------:R-:W-:Y:S01]  /*1cb0*/  FSEL R111, RZ, 1, P3 ;  /* 0x3f800000ff6f7808 */ /* 0x000fe20001800000 */
[----:B------:R-:W-:Y:S01]  /*1cc0*/  FFMA.FTZ R32, R113, R32, R34 ;  /* 0x0000002071207223 */ /* 0x000fe20000010022 */
[----:B------:R-:W-:Y:S02]  /*1cd0*/  PRMT R42, R42, 0x9910, RZ ;  /* 0x000099102a2a7816 */ /* 0x000fe400000000ff */
[----:B------:R-:W-:Y:S01]  /*1ce0*/  PRMT R40, R40, 0x9910, RZ ;  /* 0x0000991028287816 */ /* 0x000fe200000000ff */
[----:B------:R-:W-:Y:S01]  /*1cf0*/  FFMA.FTZ R34, R111, R38, R32 ;  /* 0x000000266f227223 */ /* 0x000fe20000010020 */
[----:B------:R-:W-:Y:S01]  /*1d00*/  SEL R111, RZ, 0x20000, P2 ;  /* 0x00020000ff6f7807 */ /* 0x000fe20001000000 */
[----:B------:R-:W-:Y:S01]  /*1d10*/  IMAD.MOV.U32 R38, RZ, RZ, R42 ;  /* 0x000000ffff267224 */ /* 0x000fe200078e002a */
[----:B------:R-:W-:Y:S01]  /*1d20*/  ISETP.NE.AND P2, PT, R40, RZ, PT ;  /* 0x000000ff2800720c */ /* 0x000fe20003f45270 */
[----:B------:R-:W1:Y:S01]  /*1d30*/  LDS.U16 R42, [R92+0x7a00] ;  /* 0x007a00005c2a7984 */ /* 0x000e620000000400 */
[----:B------:R-:W-:-:S02]  /*1d40*/  SEL R32, RZ, 0x40000, P1 ;  /* 0x00040000ff207807 */ /* 0x000fc40000800000 */
[----:B------:R-:W-:Y:S01]  /*1d50*/  ISETP.NE.AND P1, PT, R38, RZ, PT ;  /* 0x000000ff2600720c */ /* 0x000fe20003f25270 */
[----:B------:R-:W4:Y:S01]  /*1d60*/  LDS.U16 R40, [R92+0x7c00] ;  /* 0x007c00005c287984 */ /* 0x000f220000000400 */
[C---:B--2---:R-:W-:Y:S01]  /*1d70*/  LOP3.LUT R46, R104.reuse, R121, RZ, 0x30, !PT ;  /* 0x00000079682e7212 */ /* 0x044fe200078e30ff */
[----:B------:R-:W-:Y:S01]  /*1d80*/  HADD2.F32 R121, -RZ, R121.H0_H0 ;  /* 0x20000079ff797230 */ /* 0x000fe20000004100 */
[----:B------:R-:W-:Y:S01]  /*1d90*/  FSEL R113, RZ, 1, P2 ;  /* 0x3f800000ff717808 */ /* 0x000fe20001000000 */
[----:B------:R-:W2:Y:S01]  /*1da0*/  LDS.U16 R38, [R92+0x7e00] ;  /* 0x007e00005c267984 */ /* 0x000ea20000000400 */
[----:B------:R-:W-:Y:S01]  /*1db0*/  LOP3.LUT R48, R104, R123, RZ, 0x30, !PT ;  /* 0x0000007b68307212 */ /* 0x000fe200078e30ff */
[----:B------:R-:W-:Y:S01]  /*1dc0*/  HADD2.F32 R123, -RZ, R123.H0_H0 ;  /* 0x2000007bff7b7230 */ /* 0x000fe20000004100 */
[----:B------:R-:W-:Y:S01]  /*1dd0*/  PRMT R46, R46, 0x9910, RZ ;  /* 0x000099102e2e7816 */ /* 0x000fe200000000ff */
[----:B------:R-:W-:Y:S01]  /*1de0*/  FFMA.FTZ R34, R113, R115, R34 ;  /* 0x0000007371227223 */ /* 0x000fe20000010022 */
[----:B------:R-:W-:-:S02]  /*1df0*/  FSEL R117, RZ, 1, P1 ;  /* 0x3f800000ff757808 */ /* 0x000fc40000800000 */
[----:B------:R-:W-:Y:S02]  /*1e00*/  SEL R113, RZ, 0x80000, P0 ;  /* 0x00080000ff717807 */ /* 0x000fe40000000000 */
[----:B------:R-:W-:Y:S01]  /*1e10*/  PRMT R48, R48, 0x9910, RZ ;  /* 0x0000991030307816 */ /* 0x000fe200000000ff */
[----:B------:R-:W-:Y:S01]  /*1e20*/  FFMA.FTZ R44, R117, R44, R34 ;  /* 0x0000002c752c7223 */ /* 0x000fe20000010022 */
[----:B------:R-:W-:Y:S02]  /*1e30*/  ISETP.NE.AND P0, PT, R46, RZ, PT ;  /* 0x000000ff2e00720c */ /* 0x000fe40003f05270 */
[----:B------:R-:W-:Y:S02]  /*1e40*/  SEL R34, RZ, 0x100000, P6 ;  /* 0x00100000ff227807 */ /* 0x000fe40003000000 */
[----:B0-----:R-:W-:Y:S01]  /*1e50*/  LOP3.LUT R46, R104, R125, RZ, 0x30, !PT ;  /* 0x0000007d682e7212 */ /* 0x001fe200078e30ff */
[----:B------:R-:W-:Y:S01]  /*1e60*/  HADD2.F32 R125, -RZ, R125.H0_H0 ;  /* 0x2000007dff7d7230 */ /* 0x000fe20000004100 */
[----:B------:R-:W-:-:S02]  /*1e70*/  ISETP.NE.AND P6, PT, R48, RZ, PT ;  /* 0x000000ff3000720c */ /* 0x000fc40003fc5270 */
[----:B------:R-:W-:Y:S02]  /*1e80*/  FSEL R115, RZ, 1, P0 ;  /* 0x3f800000ff737808 */ /* 0x000fe40000000000 */
[----:B---3--:R-:W-:Y:S01]  /*1e90*/  LOP3.LUT R48, R104, R36, RZ, 0x30, !PT ;  /* 0x0000002468307212 */ /* 0x008fe200078e30ff */
[----:B------:R-:W-:Y:S01]  /*1ea0*/  HADD2.F32 R36, -RZ, R36.H0_H0 ;  /* 0x20000024ff247230 */ /* 0x000fe20000004100 */
[----:B------:R-:W-:Y:S01]  /*1eb0*/  PRMT R46, R46, 0x9910, RZ ;  /* 0x000099102e2e7816 */ /* 0x000fe200000000ff */
[----:B------:R-:W-:Y:S01]  /*1ec0*/  FFMA.FTZ R44, R115, R121, R44 ;  /* 0x00000079732c7223 */ /* 0x000fe2000001002c */
[----:B------:R-:W-:Y:S02]  /*1ed0*/  FSEL R117, RZ, 1, P6 ;  /* 0x3f800000ff757808 */ /* 0x000fe40003000000 */
[----:B------:R-:W-:Y:S02]  /*1ee0*/  SEL R115, RZ, 0x200000, P4 ;  /* 0x00200000ff737807 */ /* 0x000fe40002000000 */
[----:B------:R-:W-:Y:S01]  /*1ef0*/  PRMT R48, R48, 0x9910, RZ ;  /* 0x0000991030307816 */ /* 0x000fe200000000ff */
[----:B------:R-:W-:Y:S01]  /*1f00*/  FFMA.FTZ R117, R117, R123, R44 ;  /* 0x0000007b75757223 */ /* 0x000fe2000001002c */
[----:B------:R-:W-:-:S02]  /*1f10*/  ISETP.NE.AND P4, PT, R46, RZ, PT ;  /* 0x000000ff2e00720c */ /* 0x000fc40003f85270 */
[----:B------:R-:W-:Y:S02]  /*1f20*/  SEL R44, RZ, 0x400000, P3 ;  /* 0x00400000ff2c7807 */ /* 0x000fe40001800000 */
[----:B------:R-:W-:Y:S02]  /*1f30*/  ISETP.NE.AND P3, PT, R48, RZ, PT ;  /* 0x000000ff3000720c */ /* 0x000fe40003f65270 */
[----:B------:R-:W-:Y:S02]  /*1f40*/  FSEL R46, RZ, 1, P4 ;  /* 0x3f800000ff2e7808 */ /* 0x000fe40002000000 */
[C---:B-1----:R-:W-:Y:S01]  /*1f50*/  LOP3.LUT R48, R104.reuse, R42, RZ, 0x30, !PT ;  /* 0x0000002a68307212 */ /* 0x042fe200078e30ff */
[----:B------:R-:W-:Y:S01]  /*1f60*/  HADD2.F32 R42, -RZ, R42.H0_H0 ;  /* 0x2000002aff2a7230 */ /* 0x000fe20000004100 */
[----:B----4-:R-:W-:Y:S01]  /*1f70*/  LOP3.LUT R50, R104, R40, RZ, 0x30, !PT ;  /* 0x0000002868327212 */ /* 0x010fe200078e30ff */
[----:B------:R-:W-:Y:S01]  /*1f80*/  FFMA.FTZ R46, R46, R125, R117 ;  /* 0x0000007d2e2e7223 */ /* 0x000fe20000010075 */
[----:B------:R-:W-:Y:S01]  /*1f90*/  FSEL R121, RZ, 1, P3 ;  /* 0x3f800000ff797808 */ /* 0x000fe20001800000 */
[----:B------:R-:W-:Y:S01]  /*1fa0*/  HADD2.F32 R40, -RZ, R40.H0_H0 ;  /* 0x20000028ff287230 */ /* 0x000fe20000004100 */
[----:B------:R-:W-:-:S02]  /*1fb0*/  PRMT R52, R48, 0x9910, RZ ;  /* 0x0000991030347816 */ /* 0x000fc400000000ff */
[----:B--2---:R-:W-:Y:S01]  /*1fc0*/  LOP3.LUT R48, R104, R38, RZ, 0x30, !PT ;  /* 0x0000002668307212 */ /* 0x004fe200078e30ff */
[----:B------:R-:W-:Y:S01]  /*1fd0*/  FFMA.FTZ R46, R121, R36, R46 ;  /* 0x00000024792e7223 */ /* 0x000fe2000001002e */
[----:B------:R-:W-:Y:S01]  /*1fe0*/  PRMT R50, R50, 0x9910, RZ ;  /* 0x0000991032327816 */ /* 0x000fe200000000ff */
[----:B------:R-:W-:Y:S01]  /*1ff0*/  IMAD.MOV.U32 R36, RZ, RZ, R52 ;  /* 0x000000ffff247224 */ /* 0x000fe200078e0034 */
[----:B------:R-:W-:Y:S01]  /*2000*/  PRMT R52, R48, 0x9910, RZ ;  /* 0x0000991030347816 */ /* 0x000fe200000000ff */
[----:B------:R-:W-:Y:S01]  /*2010*/  HADD2.F32 R38, -RZ, R38.H0_H0 ;  /* 0x20000026ff267230 */ /* 0x000fe20000004100 */
[----:B------:R-:W-:Y:S01]  /*2020*/  SEL R117, RZ, 0x800000, P2 ;  /* 0x00800000ff757807 */ /* 0x000fe20001000000 */
[----:B------:R-:W-:Y:S01]  /*2030*/  IMAD.MOV.U32 R48, RZ, RZ, R50 ;  /* 0x000000ffff307224 */ /* 0x000fe200078e0032 */
[----:B------:R-:W-:Y:S02]  /*2040*/  ISETP.NE.AND P2, PT, R36, RZ, PT ;  /* 0x000000ff2400720c */ /* 0x000fe40003f45270 */
[----:B------:R-:W-:-:S02]  /*2050*/  SEL R36, RZ, 0x1000000, P1 ;  /* 0x01000000ff247807 */ /* 0x000fc40000800000 */
[----:B------:R-:W-:Y:S01]  /*2060*/  ISETP.NE.AND P1, PT, R48, RZ, PT ;  /* 0x000000ff3000720c */ /* 0x000fe20003f25270 */
[----:B------:R-:W-:Y:S01]  /*2070*/  IMAD.MOV.U32 R48, RZ, RZ, R52 ;  /* 0x000000ffff307224 */ /* 0x000fe200078e0034 */
[----:B------:R-:W-:Y:S02]  /*2080*/  FSEL R123, RZ, 1, P2 ;  /* 0x3f800000ff7b7808 */ /* 0x000fe40001000000 */
[----:B------:R-:W-:Y:S02]  /*2090*/  SEL R121, RZ, 0x2000000, P0 ;  /* 0x02000000ff797807 */ /* 0x000fe40000000000 */
[----:B------:R-:W-:Y:S01]  /*20a0*/  ISETP.NE.AND P0, PT, R48, RZ, PT ;  /* 0x000000ff3000720c */ /* 0x000fe20003f05270 */
[----:B------:R-:W-:Y:S01]  /*20b0*/  FFMA.FTZ R42, R123, R42, R46 ;  /* 0x0000002a7b2a7223 */ /* 0x000fe2000001002e */
[----:B------:R-:W-:Y:S02]  /*20c0*/  FSEL R125, RZ, 1, P1 ;  /* 0x3f800000ff7d7808 */ /* 0x000fe40000800000 */
[----:B------:R-:W-:-:S02]  /*20d0*/  FSEL R123, RZ, 1, P0 ;  /* 0x3f800000ff7b7808 */ /* 0x000fc40000000000 */
[----:B------:R-:W-:Y:S01]  /*20e0*/  IADD3 R4, PT, PT, R5, R6, R4 ;  /* 0x0000000605047210 */ /* 0x000fe20007ffe004 */
[----:B------:R-:W-:-:S03]  /*20f0*/  FFMA.FTZ R40, R125, R40, R42 ;  /* 0x000000287d287223 */ /* 0x000fc6000001002a */
[----:B------:R-:W-:Y:S01]  /*2100*/  IADD3 R7, PT, PT, R7, R4, R16 ;  /* 0x0000000407077210 */ /* 0x000fe20007ffe010 */
[----:B------:R-:W-:Y:S01]  /*2110*/  FFMA.FTZ R40, R123, R38, R40 ;  /* 0x000000267b287223 */ /* 0x000fe20000010028 */
[----:B------:R-:W-:-:S03]  /*2120*/  SEL R38, RZ, 0x4000000, P6 ;  /* 0x04000000ff267807 */ /* 0x000fc60003000000 */
[----:B------:R-:W-:Y:S01]  /*2130*/  IMAD.IADD R7, R18, 0x1, R7 ;  /* 0x0000000112077824 */ /* 0x000fe200078e0207 */
[----:B------:R-:W0:Y:S04]  /*2140*/  SHFL.DOWN P6, R123, R40, 0x1, 0x1f ;  /* 0x08201f00287b7f89 */ /* 0x000e2800000c0000 */
[----:B------:R-:W-:-:S04]  /*2150*/  IADD3 R20, PT, PT, R7, R20, R71 ;  /* 0x0000001407147210 */ /* 0x000fc80007ffe047 */
[----:B------:R-:W-:-:S04]  /*2160*/  IADD3 R22, PT, PT, R20, R22, R105 ;  /* 0x0000001614167210 */ /* 0x000fc80007ffe069 */
[----:B------:R-:W-:-:S04]  /*2170*/  IADD3 R24, PT, PT, R22, R24, R107 ;  /* 0x0000001816187210 */ /* 0x000fc80007ffe06b */
[----:B------:R-:W-:-:S04]  /*2180*/  IADD3 R26, PT, PT, R24, R26, R109 ;  /* 0x0000001a181a7210 */ /* 0x000fc80007ffe06d */
[----:B------:R-:W-:Y:S01]  /*2190*/  IADD3 R28, PT, PT, R26, R28, R119 ;  /* 0x0000001c1a1c7210 */ /* 0x000fe20007ffe077 */
[----:B0-----:R-:W-:-:S03]  /*21a0*/  @P6 FADD R123, R40, R123 ;  /* 0x0000007b287b6221 */ /* 0x001fc60000000000 */
[----:B------:R-:W-:Y:S02]  /*21b0*/  IADD3 R111, PT, PT, R28, R30, R111 ;  /* 0x0000001e1c6f7210 */ /* 0x000fe40007ffe06f */
[----:B------:R-:W0:Y:S02]  /*21c0*/  SHFL.DOWN P6, R42, R123, 0x2, 0x1f ;  /* 0x08401f007b2a7f89 */ /* 0x000e2400000c0000 */
[----:B------:R-:W-:Y:S01]  /*21d0*/  IADD3 R113, PT, PT, R111, R32, R113 ;  /* 0x000000206f717210 */ /* 0x000fe20007ffe071 */
[----:B0-----:R-:W-:-:S05]  /*21e0*/  @P6 FADD R42, R123, R42 ;  /* 0x0000002a7b2a6221 */ /* 0x001fca0000000000 */
[----:B------:R-:W0:Y:S02]  /*21f0*/  SHFL.DOWN P6, R125, R42, 0x4, 0x1f ;  /* 0x08801f002a7d7f89 */ /* 0x000e2400000c0000 */
[----:B0-----:R-:W-:-:S05]  /*2200*/  @P6 FADD R125, R42, R125 ;  /* 0x0000007d2a7d6221 */ /* 0x001fca0000000000 */
[----:B------:R-:W0:Y:S02]  /*2210*/  SHFL.DOWN P6, R46, R125, 0x8, 0x1f ;  /* 0x09001f007d2e7f89 */ /* 0x000e2400000c0000 */
[----:B0-----:R-:W-:-:S05]  /*2220*/  @P6 FADD R46, R125, R46 ;  /* 0x0000002e7d2e6221 */ /* 0x001fca0000000000 */
[----:B------:R-:W0:Y:S02]  /*2230*/  SHFL.DOWN P6, R16, R46, 0x10, 0x1f ;  /* 0x0a001f002e107f89 */ /* 0x000e2400000c0000 */
[----:B0-----:R-:W-:Y:S01]  /*2240*/  @P6 FADD R16, R46, R16 ;  /* 0x000000102e106221 */ /* 0x001fe20000000000 */
[----:B------:R-:W-:-:S04]  /*2250*/  ISETP.NE.AND P6, PT, R73, RZ, PT ;  /* 0x000000ff4900720c */ /* 0x000fc80003fc5270 */
[----:B------:R0:W-:Y:S01]  /*2260*/  @!P5 STS [R100+0x8], R16 ;  /* 0x000008106400d388 */ /* 0x0001e20000000800 */
[----:B------:R-:W-:Y:S08]  /*2270*/  BAR.SYNC.DEFER_BLOCKING 0x0 ;  /* 0x0000000000007b1d */ /* 0x000ff00000010000 */
[----:B------:R-:W-:Y:S05]  /*2280*/  @P6 BRA `(.L_x_250) ;  /* 0x00000000003c6947 */ /* 0x000fea0003800000 */
[----:B------:R-:W1:Y:S01]  /*2290*/  S2UR UR6, SR_CgaCtaId ;  /* 0x00000000000679c3 */ /* 0x000e620000008800 */
[----:B------:R-:W-:Y:S02]  /*22a0*/  UMOV UR4, 0x400 ;  /* 0x0000040000047882 */ /* 0x000fe40000000000 */
[----:B-1----:R-:W-:-:S09]  /*22b0*/  ULEA UR4, UR6, UR4, 0x18 ;  /* 0x0000000406047291 */ /* 0x002fd2000f8ec0ff */
[----:B------:R-:W1:Y:S04]  /*22c0*/  LDS R105, [UR4+0x1c] ;  /* 0x00001c04ff697984 */ /* 0x000e680008000800 */
[----:B------:R-:W2:Y:S04]  /*22d0*/  LDS.128 R4, [UR4+0x20] ;  /* 0x00002004ff047984 */ /* 0x000ea80008000c00 */
[----:B------:R-:W3:Y:S01]  /*22e0*/  LDS.64 R70, [UR4+0x30] ;  /* 0x00003004ff467984 */ /* 0x000ee20008000a00 */
[----:B-1----:R-:W-:-:S04]  /*22f0*/  FADD.FTZ R105, R16, R105 ;  /* 0x0000006910697221 */ /* 0x002fc80000010000 */
[----:B--2---:R-:W-:-:S04]  /*2300*/  FADD.FTZ R4, R105, R4 ;  /* 0x0000000469047221 */ /* 0x004fc80000010000 */
[----:B------:R-:W-:-:S04]  /*2310*/  FADD.FTZ R5, R5, R4 ;  /* 0x0000000405057221 */ /* 0x000fc80000010000 */
[----:B------:R-:W-:-:S04]  /*2320*/  FADD.FTZ R6, R6, R5 ;  /* 0x0000000506067221 */ /* 0x000fc80000010000 */
[----:B------:R-:W-:-:S04]  /*2330*/  FADD.FTZ R7, R7, R6 ;  /* 0x0000000607077221 */ /* 0x000fc80000010000 */
[----:B---3--:R-:W-:-:S04]  /*2340*/  FADD.FTZ R70, R7, R70 ;  /* 0x0000004607467221 */ /* 0x008fc80000010000 */
[----:B------:R-:W-:-:S04]  /*2350*/  FADD.FTZ R71, R71, R70 ;  /* 0x0000004647477221 */ /* 0x000fc80000010000 */
[----:B------:R-:W-:-:S05]  /*2360*/  FADD.FTZ R71, R71, R94 ;  /* 0x0000005e47477221 */ /* 0x000fca0000010000 */
[----:B------:R1:W-:Y:S02]  /*2370*/  STS [UR4+0x4], R71 ;  /* 0x00000447ff007988 */ /* 0x0003e40008000804 */
.L_x_250:
[----:B------:R-:W-:Y:S05]  /*2380*/  BSYNC.RECONVERGENT B0 ;  /* 0x0000000000007941 */ /* 0x000fea0003800200 */
.L_x_249:
[----:B------:R-:W2:Y:S08]  /*2390*/  S2UR UR6, SR_CgaCtaId ;  /* 0x00000000000679c3 */ /* 0x000eb00000008800 */
[----:B------:R-:W-:Y:S01]  /*23a0*/  BAR.SYNC.DEFER_BLOCKING 0x0 ;  /* 0x0000000000007b1d */ /* 0x000fe20000010000 */
[----:B------:R-:W-:Y:S02]  /*23b0*/  IADD3 R115, PT, PT, R113, R34, R115 ;  /* 0x0000002271737210 */ /* 0x000fe40007ffe073 */
[----:B------:R-:W-:-:S02]  /*23c0*/  SEL R6, RZ, 0x8000000, P4 ;  /* 0x08000000ff067807 */ /* 0x000fc40002000000 */
[----:B------:R-:W-:Y:S01]  /*23d0*/  IADD3 R117, PT, PT, R115, R44, R117 ;  /* 0x0000002c73757210 */ /* 0x000fe20007ffe075 */
[----:B------:R-:W-:Y:S01]  /*23e0*/  UMOV UR4, 0x400 ;  /* 0x0000040000047882 */ /* 0x000fe20000000000 */
[----:B------:R-:W-:Y:S02]  /*23f0*/  SEL R5, RZ, 0x10000000, P3 ;  /* 0x10000000ff057807 */ /* 0x000fe40001800000 */
[----:B------:R-:W-:Y:S02]  /*2400*/  IADD3 R121, PT, PT, R117, R36, R121 ;  /* 0x0000002475797210 */ /* 0x000fe40007ffe079 */
[----:B------:R-:W-:Y:S02]  /*2410*/  SEL R4, RZ, 0x20000000, P2 ;  /* 0x20000000ff047807 */ /* 0x000fe40001000000 */
[----:B------:R-:W-:Y:S02]  /*2420*/  IADD3 R6, PT, PT, R121, R38, R6 ;  /* 0x0000002679067210 */ /* 0x000fe40007ffe006 */
[----:B0-----:R-:W-:-:S02]  /*2430*/  SEL R16, RZ, 0x40000000, P1 ;  /* 0x40000000ff107807 */ /* 0x001fc40000800000 */
[----:B------:R-:W-:Y:S02]  /*2440*/  IADD3 R5, PT, PT, R6, R5, R4 ;  /* 0x0000000506057210 */ /* 0x000fe40007ffe004 */
[----:B------:R-:W-:Y:S02]  /*2450*/  SEL R4, RZ, 0x80000000, P0 ;  /* 0x80000000ff047807 */ /* 0x000fe40000000000 */
[----:B------:R-:W-:Y:S01]  /*2460*/  ISETP.GT.U32.AND P0, PT, R73, 0x1f, PT ;  /* 0x0000001f4900780c */ /* 0x000fe20003f04070 */
[----:B--2---:R-:W-:Y:S01]  /*2470*/  ULEA UR4, UR6, UR4, 0x18 ;  /* 0x0000000406047291 */ /* 0x004fe2000f8ec0ff */
[----:B------:R-:W-:-:S04]  /*2480*/  IADD3 R4, PT, PT, R5, R16, R4 ;  /* 0x0000001005047210 */ /* 0x000fc80007ffe004 */
[----:B------:R-:W0:Y:S04]  /*2490*/  POPC R7, R4 ;  /* 0x0000000400077309 */ /* 0x000e280000000000 */
[----:B------:R-:W2:Y:S01]  /*24a0*/  LDS R94, [UR4+0x4] ;  /* 0x00000404ff5e7984 */ /* 0x000ea20008000800 */
[----:B------:R-:W-:Y:S06]  /*24b0*/  BAR.SYNC.DEFER_BLOCKING 0x0 ;  /* 0x0000000000007b1d */ /* 0x000fec0000010000 */
[----:B0-----:R0:W-:Y:S02]  /*24c0*/  STS [R102], R7 ;  /* 0x0000000766007388 */ /* 0x0011e40000000800 */
[----:B------:R-:W-:Y:S06]  /*24d0*/  BAR.SYNC.DEFER_BLOCKING 0x0 ;  /* 0x0000000000007b1d */ /* 0x000fec0000010000 */
[----:B------:R-:W-:Y:S05]  /*24e0*/  @P0 BRA `(.L_x_251) ;  /* 0x0000000000bc0947 */ /* 0x000fea0003800000 */
[----:B0-----:R-:W-:Y:S01]  /*24f0*/  LDS R7, [R103] ;  /* 0x0000000067077984 */ /* 0x001fe20000000800 */
[----:B------:R-:W-:Y:S01]  /*2500*/  UMOV UR6, 0xffffffff ;  /* 0xffffffff00067882 */ /* 0x000fe20000000000 */
[----:B------:R-:W-:Y:S02]  /*2510*/  ISETP.NE.AND P1, PT, R73, RZ, PT ;  /* 0x000000ff4900720c */ /* 0x000fe40003f25270 */
[----:B------:R-:W-:Y:S04]  /*2520*/  LDS R16, [R103+0x4] ;  /* 0x0000040067107984 */ /* 0x000fe80000000800 */
[----:B------:R-:W0:Y:S04]  /*2530*/  LDS R18, [R103+0x8] ;  /* 0x0000080067127984 */ /* 0x000e280000000800 */
[----:B------:R-:W-:Y:S04]  /*2540*/  LDS R30, [R103+0xc] ;  /* 0x00000c00671e7984 */ /* 0x000fe80000000800 */
[----:B-1----:R-:W1:Y:S04]  /*2550*/  LDS R71, [R103+0x10] ;  /* 0x0000100067477984 */ /* 0x002e680000000800 */
[----:B------:R-:W-:Y:S04]  /*2560*/  LDS R32, [R103+0x14] ;  /* 0x0000140067207984 */ /* 0x000fe80000000800 */
[----:B------:R-:W3:Y:S04]  /*2570*/  LDS R105, [R103+0x18] ;  /* 0x0000180067697984 */ /* 0x000ee80000000800 */
[----:B------:R-:W4:Y:S01]  /*2580*/  LDS R34, [R103+0x1c] ;  /* 0x00001c0067227984 */ /* 0x000f220000000800 */
[----:B0-----:R-:W-:-:S04]  /*2590*/  IADD3 R36, PT, PT, R18, R16, R7 ;  /* 0x0000001012247210 */ /* 0x001fc80007ffe007 */
[----:B-1----:R-:W-:-:S04]  /*25a0*/  IADD3 R36, PT, PT, R71, R36, R30 ;  /* 0x0000002447247210 */ /* 0x002fc80007ffe01e */
[----:B---3--:R-:W-:-:S05]  /*25b0*/  IADD3 R107, PT, PT, R105, R36, R32 ;  /* 0x00000024696b7210 */ /* 0x008fca0007ffe020 */
[----:B----4-:R-:W-:Y:S01]  /*25c0*/  IMAD.IADD R34, R34, 0x1, R107 ;  /* 0x0000000122227824 */ /* 0x010fe200078e026b */
        /* <DEDUP_REMOVED lines=15> */
.L_x_273:
        /* <DEDUP_REMOVED lines=18> */
.L_x_251:
[----:B------:R-:W-:Y:S05]  /*27e0*/  WARPSYNC.ALL ;  /* 0x0000000000007948 */ /* 0x000fea0003800000 */
[----:B------:R-:W-:Y:S01]  /*27f0*/  BAR.SYNC.DEFER_BLOCKING 0x0 ;  /* 0x0000000000007b1d */ /* 0x000fe20000010000 */
[C---:B--2---:R-:W-:Y:S01]  /*2800*/  FSETP.GTU.FTZ.AND P1, PT, R94.reuse, R101, PT ;  /* 0x000000655e00720b */ /* 0x044fe20003f3c000 */
[C---:B------:R-:W-:Y:S01]  /*2810*/  FADD.FTZ R70, R94.reuse, -UR10 ;  /* 0x8000000a5e467e21 */ /* 0x040fe20008010000 */
[----:B------:R-:W-:-:S03]  /*2820*/  FSETP.GT.FTZ.AND P0, PT, R94, RZ, PT ;  /* 0x000000ff5e00720b */ /* 0x000fc60003f14000 */
[----:B-1-3--:R1:W2:Y:S04]  /*2830*/  LDS R71, [R102] ;  /* 0x0000000066477984 */ /* 0x00a2a80000000800 */
[----:B------:R1:W-:Y:S01]  /*2840*/  @!P6 STS [UR4], R96 ;  /* 0x00000060ff00e988 */ /* 0x0003e20008000804 */
[----:B------:R-:W-:Y:S06]  /*2850*/  BAR.SYNC.DEFER_BLOCKING 0x0 ;  /* 0x0000000000007b1d */ /* 0x000fec0000010000 */
[----:B0-----:R-:W0:Y:S02]  /*2860*/  LDS R7, [UR4] ;  /* 0x00000004ff077984 */ /* 0x001e240008000800 */
[----:B------:R-:W-:Y:S06]  /*2870*/  BAR.SYNC.DEFER_BLOCKING 0x0 ;  /* 0x0000000000007b1d */ /* 0x000fec0000010000 */
[----:B-1----:R-:W-:Y:S05]  /*2880*/  @P0 BRA !P1, `(.L_x_253) ;  /* 0x0000000000140947 */ /* 0x002fea0004800000 */
[----:B------:R-:W-:Y:S02]  /*2890*/  FSETP.GT.FTZ.AND P1, PT, R94, UR10, PT ;  /* 0x0000000a5e007c0b */ /* 0x000fe4000bf34000 */
[----:B------:R-:W-:Y:S02]  /*28a0*/  ISETP.EQ.AND P0, PT, RZ, UR7, P0 ;  /* 0x00000007ff007c0c */ /* 0x000fe40008702270 */
[----:B0-----:R-:W-:-:S04]  /*28b0*/  ISETP.LT.U32.AND P1, PT, R7, 0xc01, P1 ;  /* 0x00000c010700780c */ /* 0x001fc80000f21070 */
[----:B------:R-:W-:-:S13]  /*28c0*/  PLOP3.LUT P0, PT, P1, P0, PT, 0xf8, 0x8f ;  /* 0x00000000008f781c */ /* 0x000fda0000f01f70 */
[----:B------:R-:W-:Y:S05]  /*28d0*/  @!P0 BRA `(.L_x_254) ;  /* 0x0000000c007c8947 */ /* 0x000fea0003800000 */
.L_x_253:
[----:B--2---:R-:W-:-:S04]  /*28e0*/  ISETP.GT.U32.AND P4, PT, R71, 0xbff, PT ;  /* 0x00000bff4700780c */ /* 0x004fc80003f84070 */
[----:B------:R-:W-:-:S13]  /*28f0*/  ISETP.NE.OR P4, PT, R8, RZ, P4 ;  /* 0x000000ff0800720c */ /* 0x000fda0002785670 */
[C---:B------:R-:W-:Y:S01]  /*2900*/  @!P4 LEA R16, R71.reuse, UR5, 0x3 ;  /* 0x000000054710cc11 */ /* 0x040fe2000f8e18ff */
[----:B------:R-:W-:-:S05]  /*2910*/  @!P4 VIADD R71, R71, 0x1 ;  /* 0x000000014747c836 */ /* 0x000fca0000000000 */
[----:B------:R-:W-:-:S04]  /*2920*/  ISETP.GT.U32.AND P0, PT, R71, 0xbff, PT ;  /* 0x00000bff4700780c */ /* 0x000fc80003f04070 */
[----:B------:R-:W-:Y:S02]  /*2930*/  ISETP.NE.OR P0, PT, R2, RZ, P0 ;  /* 0x000000ff0200720c */ /* 0x000fe40000705670 */
[----:B------:R-:W-:Y:S02]  /*2940*/  @!P4 LOP3.LUT R2, R75, 0xffff, RZ, 0xc0, !PT ;  /* 0x0000ffff4b02c812 */ /* 0x000fe400078ec0ff */
[----:B------:R-:W-:-:S03]  /*2950*/  @!P4 PRMT R75, RZ, 0x7610, R75 ;  /* 0x00007610ff4bc816 */ /* 0x000fc6000000004b */
[----:B------:R-:W-:Y:S06]  /*2960*/  @!P4 STS.64 [R16], R2 ;  /* 0x000000021000c388 */ /* 0x000fec0000000a00 */
[C---:B------:R-:W-:Y:S01]  /*2970*/  @!P0 LEA R18, R71.reuse, UR5, 0x3 ;  /* 0x0000000547128c11 */ /* 0x040fe2000f8e18ff */
[----:B------:R-:W-:Y:S01]  /*2980*/  @!P0 VIADD R71, R71, 0x1 ;  /* 0x0000000147478836 */ /* 0x000fe20000000000 */
[----:B------:R-:W-:Y:S02]  /*2990*/  @!P0 LOP3.LUT R8, R76, 0xffff, RZ, 0xc0, !PT ;  /* 0x0000ffff4c088812 */ /* 0x000fe400078ec0ff */
[----:B------:R-:W-:-:S02]  /*29a0*/  @!P0 PRMT R76, RZ, 0x7610, R76 ;  /* 0x00007610ff4c8816 */ /* 0x000fc4000000004c */
[----:B------:R-:W-:Y:S01]  /*29b0*/  ISETP.GT.U32.AND P1, PT, R71, 0xbff, PT ;  /* 0x00000bff4700780c */ /* 0x000fe20003f24070 */
[----:B------:R-:W-:Y:S01]  /*29c0*/  @!P0 STS.64 [R18], R8 ;  /* 0x0000000812008388 */ /* 0x000fe20000000a00 */
[----:B------:R-:W-:Y:S02]  /*29d0*/  LOP3.LUT P0, RZ, R20, 0x40, RZ, 0xc0, !PT ;  /* 0x0000004014ff7812 */ /* 0x000fe4000780c0ff */
[----:B------:R-:W-:-:S13]  /*29e0*/  ISETP.NE.OR P1, PT, R14, RZ, P1 ;  /* 0x000000ff0e00720c */ /* 0x000fda0000f25670 */
[C---:B------:R-:W-:Y:S01]  /*29f0*/  @!P1 LEA R14, R71.reuse, UR5, 0x3 ;  /* 0x00000005470e9c11 */ /* 0x040fe2000f8e18ff */
[----:B------:R-:W-:-:S05]  /*2a00*/  @!P1 VIADD R71, R71, 0x1 ;  /* 0x0000000147479836 */ /* 0x000fca0000000000 */
[----:B------:R-:W-:-:S04]  /*2a10*/  ISETP.GT.U32.AND P2, PT, R71, 0xbff, PT ;  /* 0x00000bff4700780c */ /* 0x000fc80003f44070 */
[----:B------:R-:W-:-:S13]  /*2a20*/  ISETP.NE.OR P2, PT, R12, RZ, P2 ;  /* 0x000000ff0c00720c */ /* 0x000fda0001745670 */
[C---:B------:R-:W-:Y:S01]  /*2a30*/  @!P2 LEA R30, R71.reuse, UR5, 0x3 ;  /* 0x00000005471eac11 */ /* 0x040fe2000f8e18ff */
[----:B------:R-:W-:Y:S01]  /*2a40*/  @!P2 VIADD R71, R71, 0x1 ;  /* 0x000000014747a836 */ /* 0x000fe20000000000 */
[----:B------:R-:W-:Y:S02]  /*2a50*/  @!P2 LOP3.LUT R12, R78, 0xffff, RZ, 0xc0, !PT ;  /* 0x0000ffff4e0ca812 */ /* 0x000fe400078ec0ff */
[----:B------:R-:W-:Y:S02]  /*2a60*/  @!P2 PRMT R78, RZ, 0x7610, R78 ;  /* 0x00007610ff4ea816 */ /* 0x000fe4000000004e */
        /* <DEDUP_REMOVED lines=10> */
[----:B-1----:R-:W-:-:S04]  /*2b10*/  @!P3 LOP3.LUT R14, R79, 0xffff, RZ, 0xc0, !PT ;  /* 0x0000ffff4f0eb812 */ /* 0x002fc800078ec0ff */
[----:B------:R-:W-:Y:S02]  /*2b20*/  ISETP.GT.U32.AND P4, PT, R71, 0xbff, PT ;  /* 0x00000bff4700780c */ /* 0x000fe40003f84070 */
[----:B------:R-:W-:Y:S01]  /*2b30*/  @!P3 PRMT R79, RZ, 0x7610, R79 ;  /* 0x00007610ff4fb816 */ /* 0x000fe2000000004f */
[----:B------:R1:W-:Y:S01]  /*2b40*/  @!P3 STS.64 [R32], R14 ;  /* 0x0000000e2000b388 */ /* 0x0003e20000000a00 */
[----:B------:R-:W-:Y:S02]  /*2b50*/  ISETP.NE.OR P4, PT, R0, RZ, P4 ;  /* 0x000000ff0000720c */ /* 0x000fe40002785670 */
        /* <DEDUP_REMOVED lines=55> */
[----:B------:R-:W-:-:S12]  /*2ed0*/  @!P1 STS.64 [R2], R30 ;  /* 0x0000001e02009388 */ /* 0x000fd80000000a00 */
[C---:B-----5:R-:W-:Y:S01]  /*2ee0*/  @!P2 LEA R8, R71.reuse, UR5, 0x3 ;  /* 0x000000054708ac11 */ /* 0x060fe2000f8e18ff */
[----:B------:R-:W-:Y:S01]  /*2ef0*/  @!P2 VIADD R71, R71, 0x1 ;  /* 0x000000014747a836 */ /* 0x000fe20000000000 */
[----:B------:R-:W-:Y:S02]  /*2f00*/  @!P2 LOP3.LUT R32, R89, 0xffff, RZ, 0xc0, !PT ;  /* 0x0000ffff5920a812 */ /* 0x000fe400078ec0ff */
[----:B------:R-:W-:Y:S02]  /*2f10*/  @!P2 PRMT R89, RZ, 0x7610, R89 ;  /* 0x00007610ff59a816 */ /* 0x000fe40000000059 */
[----:B------:R-:W-:Y:S01]  /*2f20*/  ISETP.GT.U32.OR P3, PT, R71, 0xbff, !P3 ;  /* 0x00000bff4700780c */ /* 0x000fe20005f64470 */
[----:B------:R-:W-:-:S12]  /*2f30*/  @!P2 STS.64 [R8], R32 ;  /* 0x000000200800a388 */ /* 0x000fd80000000a00 */
[C---:B0-----:R-:W-:Y:S01]  /*2f40*/  @!P3 LEA R10, R71.reuse, UR5, 0x3 ;  /* 0x00000005470abc11 */ /* 0x041fe2000f8e18ff */
[----:B------:R-:W-:Y:S01]  /*2f50*/  @!P3 VIADD R71, R71, 0x1 ;  /* 0x000000014747b836 */ /* 0x000fe20000000000 */
[----:B------:R-:W-:Y:S02]  /*2f60*/  @!P3 LOP3.LUT R34, R90, 0xffff, RZ, 0xc0, !PT ;  /* 0x0000ffff5a22b812 */ /* 0x000fe400078ec0ff */
[----:B------:R-:W-:Y:S02]  /*2f70*/  @!P3 PRMT R90, RZ, 0x7610, R90 ;  /* 0x00007610ff5ab816 */ /* 0x000fe4000000005a */
[----:B------:R-:W-:Y:S01]  /*2f80*/  ISETP.GT.U32.OR P4, PT, R71, 0xbff, !P4 ;  /* 0x00000bff4700780c */ /* 0x000fe20006784470 */
[----:B------:R-:W-:-:S12]  /*2f90*/  @!P3 STS.64 [R10], R34 ;  /* 0x000000220a00b388 */ /* 0x000fd80000000a00 */
[C---:B--2---:R-:W-:Y:S01]  /*2fa0*/  @!P4 LEA R12, R71.reuse, UR5, 0x3 ;  /* 0x00000005470ccc11 */ /* 0x044fe2000f8e18ff */
[----:B------:R-:W-:Y:S01]  /*2fb0*/  @!P4 VIADD R71, R71, 0x1 ;  /* 0x000000014747c836 */ /* 0x000fe20000000000 */
[----:B------:R-:W-:Y:S02]  /*2fc0*/  @!P4 LOP3.LUT R36, R91, 0xffff, RZ, 0xc0, !PT ;  /* 0x0000ffff5b24c812 */ /* 0x000fe400078ec0ff */
[----:B------:R-:W-:Y:S02]  /*2fd0*/  @!P4 PRMT R91, RZ, 0x7610, R91 ;  /* 0x00007610ff5bc816 */ /* 0x000fe4000000005b */
[----:B------:R-:W-:Y:S01]  /*2fe0*/  ISETP.GT.U32.OR P0, PT, R71, 0xbff, !P0 ;  /* 0x00000bff4700780c */ /* 0x000fe20004704470 */
[----:B------:R-:W-:-:S12]  /*2ff0*/  @!P4 STS.64 [R12], R36 ;  /* 0x000000240c00c388 */ /* 0x000fd80000000a00 */
[----:B------:R-:W0:Y:S01]  /*3000*/  @!P0 LDS.U16 R38, [R92+0x6000] ;  /* 0x006000005c268984 */ /* 0x000e220000000400 */
[C---:B-1----:R-:W-:Y:S01]  /*3010*/  @!P0 LEA R0, R71.reuse, UR5, 0x3 ;  /* 0x0000000547008c11 */ /* 0x042fe2000f8e18ff */
        /* <DEDUP_REMOVED lines=107> */
.L_x_254:
        /* <DEDUP_REMOVED lines=17> */
.L_x_257:
[----:B------:R-:W-:Y:S02]  /*37e0*/  ISETP.NE.AND P1, PT, R73, RZ, PT ;  /* 0x000000ff4900720c */ /* 0x000fe40003f25270 */
[----:B------:R-:W-:Y:S02]  /*37f0*/  PRMT R0, R98, 0x9910, RZ ;  /* 0x0000991062007816 */ /* 0x000fe400000000ff */
[----:B------:R-:W-:Y:S02]  /*3800*/  FSEL R97, R94, R97, !P1 ;  /* 0x000000615e617208 */ /* 0x000fe40004800000 */
[----:B------:R-:W-:-:S04]  /*3810*/  ISETP.NE.AND P0, PT, R0, RZ, PT ;  /* 0x000000ff0000720c */ /* 0x000fc80003f05270 */
[----:B------:R-:W-:Y:S02]  /*3820*/  SEL R95, R95, R98, !P0 ;  /* 0x000000625f5f7207 */ /* 0x000fe40004000000 */
[----:B------:R-:W-:Y:S01]  /*3830*/  PRMT R98, RZ, 0x7610, R98 ;  /* 0x00007610ff627816 */ /* 0x000fe20000000062 */
[----:B------:R-:W1:Y:S06]  /*3840*/  @!P1 LDS R99, [UR4] ;  /* 0x00000004ff639984 */ /* 0x000e6c0008000800 */
.L_x_258:
[----:B------:R-:W-:Y:S05]  /*3850*/  BSYNC.RECONVERGENT B0 ;  /* 0x0000000000007941 */ /* 0x000fea0003800200 */
.L_x_256:
[----:B------:R-:W-:Y:S01]  /*3860*/  UIADD3 UR7, UPT, UPT, UR7, -0x1, URZ ;  /* 0xffffffff07077890 */ /* 0x000fe2000fffe0ff */
[----:B------:R-:W-:Y:S11]  /*3870*/  BRA `(.L_x_259) ;  /* 0xffffffd800287947 */ /* 0x000ff6000383ffff */
.L_x_255:
[----:B------:R-:W-:Y:S01]  /*3880*/  BAR.SYNC.DEFER_BLOCKING 0x0 ;  /* 0x0000000000007b1d */ /* 0x000fe20000010000 */
[----:B------:R-:W-:-:S05]  /*3890*/  FSETP.GEU.FTZ.AND P0, PT, R94, UR10, PT ;  /* 0x0000000a5e007c0b */ /* 0x000fca000bf1e000 */
[----:B------:R-:W-:Y:S01]  /*38a0*/  BSSY.RECONVERGENT B0, `(.L_x_260) ;  /* 0x0000011000007945 */ /* 0x000fe20003800200 */
[----:B------:R-:W1:Y:S02]  /*38b0*/  LDS R3, [UR4] ;  /* 0x00000004ff037984 */ /* 0x000e640008000800 */
[----:B-1----:R-:W-:-:S04]  /*38c0*/  SEL R29, R74, R3, !P0 ;  /* 0x000000034a1d7207 */ /* 0x002fc80004000000 */
[----:B------:R-:W-:-:S04]  /*38d0*/  ISETP.GE.U32.AND P0, PT, R73, R29, PT ;  /* 0x0000001d4900720c */ /* 0x000fc80003f06070 */
[----:B------:R-:W-:Y:S01]  /*38e0*/  ISETP.GT.U32.OR P0, PT, R29, 0xbff, P0 ;  /* 0x00000bff1d00780c */ /* 0x000fe20000704470 */
[----:B------:R-:W-:-:S12]  /*38f0*/  @P6 BRA `(.L_x_261) ;  /* 0x00000000002c6947 */ /* 0x000fd80003800000 */
[----:B------:R-:W1:Y:S01]  /*3900*/  S2R R0, SR_LANEID ;  /* 0x0000000000007919 */ /* 0x000e620000000000 */
[----:B------:R-:W3:Y:S01]  /*3910*/  LDC.64 R2, c[0x0][0x3a0] ;  /* 0x0000e800ff027b82 */ /* 0x000ee20000000a00 */
[----:B------:R-:W-:Y:S01]  /*3920*/  VOTEU.ANY UR4, UPT, PT ;  /* 0x0000000000047886 */ /* 0x000fe200038e0100 */
[----:B------:R-:W-:Y:S01]  /*3930*/  CREDUX.MAX.S32 UR6, R29 ;  /* 0x000000001d0672cc */ /* 0x000fe20000000200 */
[----:B------:R-:W-:-:S05]  /*3940*/  UFLO.U32 UR4, UR4 ;  /* 0x00000004000472bd */ /* 0x000fca00080e0000 */
[----:B------:R-:W4:Y:S07]  /*3950*/  LDC.64 R4, c[0x0][0x3a8] ;  /* 0x0000ea00ff047b82 */ /* 0x000f2e0000000a00 */
[----:B------:R-:W-:Y:S02]  /*3960*/  IMAD.U32 R7, RZ, RZ, UR6 ;  /* 0x00000006ff077e24 */ /* 0x000fe4000f8e00ff */
[----:B---3--:R-:W-:-:S05]  /*3970*/  IMAD.WIDE.U32 R2, R72, 0x4, R2 ;  /* 0x0000000448027825 */ /* 0x008fca00078e0002 */
[----:B------:R3:W-:Y:S01]  /*3980*/  STG.E desc[UR8][R2.64], R29 ;  /* 0x0000001d02007986 */ /* 0x0007e2000c101908 */
[----:B-1----:R-:W-:-:S13]  /*3990*/  ISETP.EQ.U32.AND P1, PT, R0, UR4, PT ;  /* 0x0000000400007c0c */ /* 0x002fda000bf22070 */
[----:B----4-:R3:W-:Y:S02]  /*39a0*/  @P1 REDG.E.MAX.S32.STRONG.GPU desc[UR8][R4.64], R7 ;  /* 0x000000070400198e */ /* 0x0107e4000d12e308 */
.L_x_261:
[----:B------:R-:W-:Y:S05]  /*39b0*/  BSYNC.RECONVERGENT B0 ;  /* 0x0000000000007941 */ /* 0x000fea0003800200 */
.L_x_260:
[----:B------:R-:W-:Y:S05]  /*39c0*/  @P0 EXIT ;  /* 0x000000000000094d */ /* 0x000fea0003800000 */
[----:B------:R-:W1:Y:S01]  /*39d0*/  LDC R24, c[0x0][0x360] ;  /* 0x0000d800ff187b82 */ /* 0x000e620000000800 */
[----:B------:R-:W4:Y:S01]  /*39e0*/  LDCU.64 UR12, c[0x0][0x388] ;  /* 0x00007100ff0c77ac */ /* 0x000f220008000a00 */
[----:B------:R-:W-:Y:S01]  /*39f0*/  BSSY.RECONVERGENT B0, `(.L_x_262) ;  /* 0x0000038000007945 */ /* 0x000fe20003800200 */
[----:B------:R-:W0:Y:S01]  /*3a00*/  LDCU.64 UR14, c[0x0][0x390] ;  /* 0x00007200ff0e77ac */ /* 0x000e220008000a00 */
[----:B-1----:R-:W1:Y:S01]  /*3a10*/  I2F.U32.RP R6, R24 ;  /* 0x0000001800067306 */ /* 0x002e620000209000 */
[----:B------:R-:W-:Y:S01]  /*3a20*/  IMAD.IADD R0, R73, 0x1, R24 ;  /* 0x0000000149007824 */ /* 0x000fe200078e0218 */
[----:B------:R-:W-:-:S04]  /*3a30*/  ISETP.NE.U32.AND P2, PT, R24, RZ, PT ;  /* 0x000000ff1800720c */ /* 0x000fc80003f45070 */
[----:B------:R-:W-:Y:S02]  /*3a40*/  ISETP.GE.U32.AND P0, PT, R0, R29, PT ;  /* 0x0000001d0000720c */ /* 0x000fe40003f06070 */
[----:B---3--:R-:W-:Y:S02]  /*3a50*/  VIMNMX.U32 R5, PT, PT, R29, R0, !PT ;  /* 0x000000001d057248 */ /* 0x008fe40007fe0000 */
[----:B------:R-:W-:-:S04]  /*3a60*/  SEL R4, RZ, 0x1, P0 ;  /* 0x00000001ff047807 */ /* 0x000fc80000000000 */
[----:B------:R-:W-:Y:S01]  /*3a70*/  IADD3 R5, PT, PT, R5, -R0, -R4 ;  /* 0x8000000005057210 */ /* 0x000fe20007ffe804 */
[----:B-1----:R-:W1:Y:S02]  /*3a80*/  MUFU.RCP R6, R6 ;  /* 0x0000000600067308 */ /* 0x002e640000001000 */
[----:B-1----:R-:W-:-:S06]  /*3a90*/  VIADD R2, R6, 0xffffffe ;  /* 0x0ffffffe06027836 */ /* 0x002fcc0000000000 */
[----:B------:R1:W3:Y:S02]  /*3aa0*/  F2I.FTZ.U32.TRUNC.NTZ R3, R2 ;  /* 0x0000000200037305 */ /* 0x0002e4000021f000 */
[----:B-1----:R-:W-:Y:S02]  /*3ab0*/  IMAD.MOV.U32 R2, RZ, RZ, RZ ;  /* 0x000000ffff027224 */ /* 0x002fe400078e00ff */
[----:B---3--:R-:W-:-:S04]  /*3ac0*/  IMAD.MOV R7, RZ, RZ, -R3 ;  /* 0x000000ffff077224 */ /* 0x008fc800078e0a03 */
        /* <DEDUP_REMOVED lines=29> */
.L_x_264:
        /* <DEDUP_REMOVED lines=13> */
.L_x_263:
[----:B------:R-:W-:Y:S05]  /*3d70*/  BSYNC.RECONVERGENT B0 ;  /* 0x0000000000007941 */ /* 0x000fea0003800200 */
.L_x_262:
[----:B------:R-:W-:Y:S05]  /*3d80*/  @!P1 EXIT ;  /* 0x000000000000994d */ /* 0x000fea0003800000 */
.L_x_265:
[----:B------:R-:W-:Y:S02]  /*3d90*/  LEA R0, R73, UR5, 0x3 ;  /* 0x0000000549007c11 */ /* 0x000fe4000f8e18ff */
        /* <DEDUP_REMOVED lines=46> */
.L_x_252:
[----:B------:R-:W-:Y:S02]  /*4080*/  IMAD.MOV.U32 R125, RZ, RZ, R34 ;  /* 0x000000ffff7d7224 */ /* 0x000fe400078e0022 */
[----:B------:R-:W-:Y:S02]  /*4090*/  IMAD.MOV.U32 R40, RZ, RZ, 0x1 ;  /* 0x00000001ff287424 */ /* 0x000fe400078e00ff */
[----:B------:R-:W-:Y:S02]  /*40a0*/  IMAD.MOV.U32 R44, RZ, RZ, RZ ;  /* 0x000000ffff2c7224 */ /* 0x000fe400078e00ff */
[----:B------:R-:W-:-:S07]  /*40b0*/  IMAD.MOV.U32 R42, RZ, RZ, -0x1 ;  /* 0xffffffffff2a7424 */ /* 0x000fce00078e00ff */
[----:B--2---:R-:W-:Y:S05]  /*40c0*/  WARPSYNC.COLLECTIVE R42, `(.L_x_266) ;  /* 0x000000002a087348 */ /* 0x004fea0003c00000 */
[----:B------:R0:W1:Y:S02]  /*40d0*/  SHFL.UP P0, R119, R125, R40, R44 ;  /* 0x040000287d777389 */ /* 0x000064000000002c */
[----:B012---:R-:W-:Y:S05]  /*40e0*/  ENDCOLLECTIVE ;  /* 0x000000000000791b */ /* 0x007fea0003800000 */
.L_x_266:
[----:B------:R-:W-:Y:S02]  /*40f0*/  IMAD.MOV.U32 R40, RZ, RZ, 0x2 ;  /* 0x00000002ff287424 */ /* 0x000fe400078e00ff */
[----:B------:R-:W-:-:S04]  /*4100*/  IMAD.MOV.U32 R107, RZ, RZ, R119 ;  /* 0x000000ffff6b7224 */ /* 0x000fc800078e0077 */
[----:B------:R-:W-:-:S04]  /*4110*/  @P0 IMAD.IADD R107, R34, 0x1, R107 ;  /* 0x00000001226b0824 */ /* 0x000fc800078e026b */
[----:B------:R-:W-:-:S07]  /*4120*/  IMAD.MOV.U32 R125, RZ, RZ, R107 ;  /* 0x000000ffff7d7224 */ /* 0x000fce00078e006b */
[----:B------:R-:W-:Y:S05]  /*4130*/  WARPSYNC.COLLECTIVE R42, `(.L_x_267) ;  /* 0x000000002a087348 */ /* 0x000fea0003c00000 */
[----:B------:R0:W1:Y:S02]  /*4140*/  SHFL.UP P0, R119, R125, R40, R44 ;  /* 0x040000287d777389 */ /* 0x000064000000002c */
[----:B01----:R-:W-:Y:S05]  /*4150*/  ENDCOLLECTIVE ;  /* 0x000000000000791b */ /* 0x003fea0003800000 */
.L_x_267:
[----:B------:R-:W-:Y:S02]  /*4160*/  IMAD.MOV.U32 R40, RZ, RZ, 0x4 ;  /* 0x00000004ff287424 */ /* 0x000fe400078e00ff */
[----:B------:R-:W-:-:S04]  /*4170*/  IMAD.MOV.U32 R36, RZ, RZ, R119 ;  /* 0x000000ffff247224 */ /* 0x000fc800078e0077 */
[----:B------:R-:W-:-:S04]  /*4180*/  @P0 IMAD.IADD R36, R107, 0x1, R36 ;  /* 0x000000016b240824 */ /* 0x000fc800078e0224 */
[----:B------:R-:W-:-:S07]  /*4190*/  IMAD.MOV.U32 R125, RZ, RZ, R36 ;  /* 0x000000ffff7d7224 */ /* 0x000fce00078e0024 */
[----:B------:R-:W-:Y:S05]  /*41a0*/  WARPSYNC.COLLECTIVE R42, `(.L_x_268) ;  /* 0x000000002a087348 */ /* 0x000fea0003c00000 */
[----:B------:R0:W1:Y:S02]  /*41b0*/  SHFL.UP P0, R119, R125, R40, R44 ;  /* 0x040000287d777389 */ /* 0x000064000000002c */
[----:B01----:R-:W-:Y:S05]  /*41c0*/  ENDCOLLECTIVE ;  /* 0x000000000000791b */ /* 0x003fea0003800000 */
.L_x_268:
[----:B------:R-:W-:Y:S02]  /*41d0*/  IMAD.MOV.U32 R40, RZ, RZ, 0x8 ;  /* 0x00000008ff287424 */ /* 0x000fe400078e00ff */
[----:B------:R-:W-:-:S04]  /*41e0*/  IMAD.MOV.U32 R109, RZ, RZ, R119 ;  /* 0x000000ffff6d7224 */ /* 0x000fc800078e0077 */
[----:B------:R-:W-:-:S04]  /*41f0*/  @P0 IMAD.IADD R109, R36, 0x1, R109 ;  /* 0x00000001246d0824 */ /* 0x000fc800078e026d */
[----:B------:R-:W-:-:S07]  /*4200*/  IMAD.MOV.U32 R125, RZ, RZ, R109 ;  /* 0x000000ffff7d7224 */ /* 0x000fce00078e006d */
[----:B------:R-:W-:Y:S05]  /*4210*/  WARPSYNC.COLLECTIVE R42, `(.L_x_269) ;  /* 0x000000002a087348 */ /* 0x000fea0003c00000 */
[----:B------:R0:W1:Y:S02]  /*4220*/  SHFL.UP P0, R119, R125, R40, R44 ;  /* 0x040000287d777389 */ /* 0x000064000000002c */
[----:B01----:R-:W-:Y:S05]  /*4230*/  ENDCOLLECTIVE ;  /* 0x000000000000791b */ /* 0x003fea0003800000 */
.L_x_269:
        /* <DEDUP_REMOVED lines=8> */
.L_x_270:
[----:B------:R-:W-:Y:S02]  /*42c0*/  @P0 IMAD.IADD R119, R38, 0x1, R119 ;  /* 0x0000000126770824 */ /* 0x000fe400078e0277 */
[----:B------:R-:W-:Y:S02]  /*42d0*/  IMAD.MOV.U32 R38, RZ, RZ, 0x1f ;  /* 0x0000001fff267424 */ /* 0x000fe400078e00ff */
[----:B------:R-:W-:Y:S02]  /*42e0*/  IMAD.MOV.U32 R107, RZ, RZ, R119 ;  /* 0x000000ffff6b7224 */ /* 0x000fe400078e0077 */
[----:B------:R-:W-:-:S07]  /*42f0*/  IMAD.IADD R34, R119, 0x1, -R34 ;  /* 0x0000000177227824 */ /* 0x000fce00078e0a22 */
[----:B------:R-:W-:Y:S05]  /*4300*/  WARPSYNC.COLLECTIVE R42, `(.L_x_271) ;  /* 0x000000002a087348 */ /* 0x000fea0003c00000 */
[----:B------:R0:W1:Y:S02]  /*4310*/  SHFL.IDX P0, R36, R107, R38, R109 ;  /* 0x000000266b247389 */ /* 0x000064000000006d */
[----:B01----:R-:W-:Y:S05]  /*4320*/  ENDCOLLECTIVE ;  /* 0x000000000000791b */ /* 0x003fea0003800000 */
.L_x_271:
[----:B------:R-:W-:Y:S02]  /*4330*/  IMAD.MOV.U32 R107, RZ, RZ, R96 ;  /* 0x000000ffff6b7224 */ /* 0x000fe400078e0060 */
[----:B------:R-:W-:Y:S02]  /*4340*/  IMAD.MOV.U32 R38, RZ, RZ, RZ ;  /* 0x000000ffff267224 */ /* 0x000fe400078e00ff */
[----:B------:R-:W-:-:S07]  /*4350*/  IMAD.MOV.U32 R123, RZ, RZ, R36 ;  /* 0x000000ffff7b7224 */ /* 0x000fce00078e0024 */
[----:B------:R-:W-:Y:S05]  /*4360*/  WARPSYNC.COLLECTIVE R42, `(.L_x_272) ;  /* 0x000000002a087348 */ /* 0x000fea0003c00000 */
[----:B------:R0:W1:Y:S02]  /*4370*/  SHFL.IDX P0, R36, R107, R38, R109 ;  /* 0x000000266b247389 */ /* 0x000064000000006d */
[----:B01----:R-:W-:Y:S05]  /*4380*/  ENDCOLLECTIVE ;  /* 0x000000000000791b */ /* 0x003fea0003800000 */
.L_x_272:
[----:B------:R-:W-:Y:S02]  /*4390*/  IMAD.IADD R123, R96, 0x1, R123 ;  /* 0x00000001607b7824 */ /* 0x000fe400078e027b */
[----:B------:R-:W-:Y:S01]  /*43a0*/  IMAD.MOV.U32 R40, RZ, RZ, R36 ;  /* 0x000000ffff287224 */ /* 0x000fe200078e0024 */
[----:B------:R-:W-:Y:S06]  /*43b0*/  BRA `(.L_x_273) ;  /* 0xffffffe000c07947 */ /* 0x000fec000383ffff */
.L_x_274:
        /* <DEDUP_REMOVED lines=12> */
.L_x_2056:


//--------------------- .text._ZN17fastertransformer19segmented_topp_impl15blockSortKernelI6__halfLi1024ELi4EEEvPKT_PS3_PKiPiS8_iii --------------------------
	.section	.text._ZN17fastertransformer19segmented_topp_impl15blockSortKernelI6__halfLi1024ELi4EEEvPKT_PS3_PKiPiS8_iii,"ax",@progbits
	.align	128
        .global         _ZN17fastertransformer19segmented_topp_impl15blockSortKernelI6__halfLi1024ELi4EEEvPKT_PS3_PKiPiS8_iii
        .type           _ZN17fastertransformer19segmented_topp_impl15blockSortKernelI6__halfLi1024ELi4EEEvPKT_PS3_PKiPiS8_iii,@function
        .size           _ZN17fastertransformer19segmented_topp_impl15blockSortKernelI6__halfLi1024ELi4EEEvPKT_PS3_PKiPiS8_iii,(.L_x_2057 - _ZN17fastertransformer19segmented_topp_impl15blockSortKernelI6__halfLi1024ELi4EEEvPKT_PS3_PKiPiS8_iii)
        .other          _ZN17fastertransformer19segmented_topp_impl15blockSortKernelI6__halfLi1024ELi4EEEvPKT_PS3_PKiPiS8_iii,@"STO_CUDA_ENTRY STV_DEFAULT"
_ZN17fastertransformer19segmented_topp_impl15blockSortKernelI6__halfLi1024ELi4EEEvPKT_PS3_PKiPiS8_iii:
.text._ZN17fastertransformer19segmented_topp_impl15blockSortKernelI6__halfLi1024ELi4EEEvPKT_PS3_PKiPiS8_iii:
[----:B------:R-:W-:Y:S01]  /*0000*/  LDC R1, c[0x0][0x37c] ;  /* 0x0000df00ff017b82 */ /* 0x000fe20000000800 */
[----:B------:R-:W0:Y:S01]  /*0010*/  S2R R5, SR_CTAID.X ;  /* 0x0000000000057919 */ /* 0x000e220000002500 */
[----:B------:R-:W0:Y:S02]  /*0020*/  LDCU UR4, c[0x0][0x3b0] ;  /* 0x00007600ff0477ac */ /* 0x000e240008000800 */
[----:B0-----:R-:W-:-:S13]  /*0030*/  ISETP.GE.U32.AND P0, PT, R5, UR4, PT ;  /* 0x0000000405007c0c */ /* 0x001fda000bf06070 */
[----:B------:R-:W-:Y:S05]  /*0040*/  @P0 EXIT ;  /* 0x000000000000094d */ /* 0x000fea0003800000 */
[----:B------:R-:W0:Y:S01]  /*0050*/  LDC.64 R2, c[0x0][0x3a0] ;  /* 0x0000e800ff027b82 */ /* 0x000e220000000a00 */
[----:B------:R-:W1:Y:S01]  /*0060*/  LDCU.64 UR8, c[0x0][0x358] ;  /* 0x00006b00ff0877ac */ /* 0x000e620008000a00 */
[----:B0-----:R-:W-:-:S05]  /*0070*/  IMAD.WIDE.U32 R2, R5, 0x4, R2 ;  /* 0x0000000405027825 */ /* 0x001fca00078e0002 */
[----:B-1----:R-:W2:Y:S02]  /*0080*/  LDG.E R47, desc[UR8][R2.64] ;  /* 0x00000008022f7981 */ /* 0x002ea4000c1e1900 */
[----:B--2---:R-:W-:-:S13]  /*0090*/  ISETP.NE.AND P0, PT, R47, RZ, PT ;  /* 0x000000ff2f00720c */ /* 0x004fda0003f05270 */
[----:B------:R-:W-:Y:S05]  /*00a0*/  @!P0 EXIT ;  /* 0x000000000000894d */ /* 0x000fea0003800000 */
[----:B------:R-:W0:Y:S01]  /*00b0*/  S2R R0, SR_TID.X ;  /* 0x0000000000007919 */ /* 0x000e220000002100 */
[----:B------:R-:W1:Y:S01]  /*00c0*/  LDCU UR4, c[0x0][0x3ac] ;  /* 0x00007580ff0477ac */ /* 0x000e620008000800 */
[----:B------:R-:W-:Y:S01]  /*00d0*/  PRMT R4, RZ, 0x7610, R4 ;  /* 0x00007610ff047816 */ /* 0x000fe20000000004 */
[----:B------:R-:W2:Y:S01]  /*00e0*/  LDCU.64 UR6, c[0x0][0x388] ;  /* 0x00007100ff0677ac */ /* 0x000ea20008000a00 */
[----:B-1----:R-:W-:Y:S01]  /*00f0*/  IMAD R3, R5, UR4, RZ ;  /* 0x0000000405037c24 */ /* 0x002fe2000f8e02ff */
[----:B------:R-:W-:Y:S01]  /*0100*/  PRMT R5, RZ, 0x7610, R5 ;  /* 0x00007610ff057816 */ /* 0x000fe20000000005 */
[----:B------:R-:W1:Y:S03]  /*0110*/  LDCU.64 UR4, c[0x0][0x398] ;  /* 0x00007300ff0477ac */ /* 0x000e660008000a00 */
[----:B0-----:R-:W-:Y:S02]  /*0120*/  IADD3 R7, P2, PT, R3, R0, RZ ;  /* 0x0000000003077210 */ /* 0x001fe40007f5e0ff */
[----:B------:R-:W-:-:S02]  /*0130*/  ISETP.GE.AND P0, PT, R0, R47, PT ;  /* 0x0000002f0000720c */ /* 0x000fc40003f06270 */
[----:B------:R-:W-:Y:S02]  /*0140*/  LOP3.LUT R2, R0, 0x400, RZ, 0xfc, !PT ;  /* 0x0000040000027812 */ /* 0x000fe400078efcff */
[----:B------:R-:W-:Y:S02]  /*0150*/  LEA.HI.X.SX32 R8, R3, RZ, 0x1, P2 ;  /* 0x000000ff03087211 */ /* 0x000fe400010f0eff */
[----:B--2---:R-:W-:Y:S02]  /*0160*/  LEA R50, P2, R7, UR6, 0x1 ;  /* 0x0000000607327c11 */ /* 0x004fe4000f8408ff */
[----:B------:R-:W-:Y:S02]  /*0170*/  ISETP.GE.AND P1, PT, R2, R47, PT ;  /* 0x0000002f0200720c */ /* 0x000fe40003f26270 */
[C---:B------:R-:W-:Y:S02]  /*0180*/  LOP3.LUT R2, R0.reuse, 0x800, RZ, 0xfc, !PT ;  /* 0x0000080000027812 */ /* 0x040fe400078efcff */
[----:B------:R-:W-:-:S02]  /*0190*/  LOP3.LUT R6, R0, 0xc00, RZ, 0xfc, !PT ;  /* 0x00000c0000067812 */ /* 0x000fc400078efcff */
[C---:B------:R-:W-:Y:S02]  /*01a0*/  LEA.HI.X R51, R7.reuse, UR7, R8, 0x1, P2 ;  /* 0x0000000707337c11 */ /* 0x040fe400090f0c08 */
[-C--:B------:R-:W-:Y:S02]  /*01b0*/  ISETP.GE.AND P2, PT, R2, R47.reuse, PT ;  /* 0x0000002f0200720c */ /* 0x080fe40003f46270 */
[----:B------:R-:W-:Y:S01]  /*01c0*/  ISETP.GE.AND P3, PT, R6, R47, PT ;  /* 0x0000002f0600720c */ /* 0x000fe20003f66270 */
[----:B------:R-:W2:Y:S01]  /*01d0*/  @!P0 LDG.E.U16 R4, desc[UR8][R50.64] ;  /* 0x0000000832048981 */ /* 0x000ea2000c1e1500 */
[----:B------:R-:W-:Y:S02]  /*01e0*/  PRMT R6, RZ, 0x7610, R6 ;  /* 0x00007610ff067816 */ /* 0x000fe40000000006 */
[----:B------:R-:W-:Y:S01]  /*01f0*/  PRMT R3, RZ, 0x7610, R3 ;  /* 0x00007610ff037816 */ /* 0x000fe20000000003 */
[----:B------:R-:W3:Y:S06]  /*0200*/  @!P1 LDG.E.U16 R5, desc[UR8][R50.64+0x800] ;  /* 0x0008000832059981 */ /* 0x000eec000c1e1500 */
[----:B------:R-:W4:Y:S04]  /*0210*/  @!P2 LDG.E.U16 R6, desc[UR8][R50.64+0x1000] ;  /* 0x001000083206a981 */ /* 0x000f28000c1e1500 */
[----:B------:R-:W4:Y:S01]  /*0220*/  @!P3 LDG.E.U16 R3, desc[UR8][R50.64+0x1800] ;  /* 0x001800083203b981 */ /* 0x000f22000c1e1500 */
[----:B-1----:R-:W-:Y:S01]  /*0230*/  LEA R48, P4, R7, UR4, 0x2 ;  /* 0x0000000407307c11 */ /* 0x002fe2000f8810ff */
[----:B------:R-:W-:-:S02]  /*0240*/  IMAD.MOV.U32 R16, RZ, RZ, -0x1 ;  /* 0xffffffffff107424 */ /* 0x000fc400078e00ff */
[----:B------:R-:W-:Y:S01]  /*0250*/  IMAD.MOV.U32 R17, RZ, RZ, -0x1 ;  /* 0xffffffffff117424 */ /* 0x000fe200078e00ff */
[----:B------:R-:W-:Y:S01]  /*0260*/  LEA.HI.X R49, R7, UR5, R8, 0x2, P4 ;  /* 0x0000000507317c11 */ /* 0x000fe2000a0f1408 */
[----:B------:R-:W0:Y:S01]  /*0270*/  S2UR UR5, SR_CgaCtaId ;  /* 0x00000000000579c3 */ /* 0x000e220000008800 */
[----:B------:R-:W-:Y:S02]  /*0280*/  IMAD.MOV.U32 R18, RZ, RZ, -0x1 ;  /* 0xffffffffff127424 */ /* 0x000fe400078e00ff */
[----:B------:R-:W-:Y:S01]  /*0290*/  IMAD.MOV.U32 R19, RZ, RZ, -0x1 ;  /* 0xffffffffff137424 */ /* 0x000fe200078e00ff */
[----:B------:R1:W5:Y:S01]  /*02a0*/  @!P0 LDG.E R16, desc[UR8][R48.64] ;  /* 0x0000000830108981 */ /* 0x000362000c1e1900 */
[----:B------:R-:W-:-:S03]  /*02b0*/  IMAD.MOV.U32 R10, RZ, RZ, 0x8000 ;  /* 0x00008000ff0a7424 */ /* 0x000fc600078e00ff */
[----:B------:R1:W5:Y:S04]  /*02c0*/  @!P1 LDG.E R17, desc[UR8][R48.64+0x1000] ;  /* 0x0010000830119981 */ /* 0x000368000c1e1900 */
[----:B------:R1:W5:Y:S04]  /*02d0*/  @!P2 LDG.E R18, desc[UR8][R48.64+0x2000] ;  /* 0x002000083012a981 */ /* 0x000368000c1e1900 */
[----:B------:R1:W5:Y:S01]  /*02e0*/  @!P3 LDG.E R19, desc[UR8][R48.64+0x3000] ;  /* 0x003000083013b981 */ /* 0x000362000c1e1900 */
[----:B------:R-:W-:Y:S02]  /*02f0*/  UMOV UR4, 0x400 ;  /* 0x0000040000047882 */ /* 0x000fe40000000000 */
[----:B0-----:R-:W-:-:S06]  /*0300*/  ULEA UR4, UR5, UR4, 0x18 ;  /* 0x0000000405047291 */ /* 0x001fcc000f8ec0ff */
[----:B------:R-:W-:Y:S01]  /*0310*/  LEA R45, R0, UR4, 0x2 ;  /* 0x00000004002d7c11 */ /* 0x000fe2000f8e10ff */
[----:B------:R-:W-:-:S04]  /*0320*/  UMOV UR4, URZ ;  /* 0x000000ff00047c82 */ /* 0x000fc80008000000 */
[----:B------:R-:W-:Y:S01]  /*0330*/  IMAD R43, R0, 0x20, R45 ;  /* 0x00000020002b7824 */ /* 0x000fe200078e022d */
[----:B------:R-:W-:Y:S01]  /*0340*/  BAR.SYNC.DEFER_BLOCKING 0x0 ;  /* 0x0000000000007b1d */ /* 0x000fe20000010000 */
[----:B--2---:R-:W-:-:S04]  /*0350*/  PRMT R2, R4, 0x9910, RZ ;  /* 0x0000991004027816 */ /* 0x004fc800000000ff */
[----:B------:R-:W-:Y:S02]  /*0360*/  ISETP.GT.AND P0, PT, R2, -0x1, PT ;  /* 0xffffffff0200780c */ /* 0x000fe40003f04270 */
[----:B------:R-:W0:Y:S01]  /*0370*/  S2R R2, SR_LANEID ;  /* 0x0000000000027919 */ /* 0x000e220000000000 */
[----:B---3--:R-:W-:Y:S02]  /*0380*/  PRMT R7, R5, 0x9910, RZ ;  /* 0x0000991005077816 */ /* 0x008fe400000000ff */
[----:B----4-:R-:W-:Y:S02]  /*0390*/  PRMT R8, R6, 0x9910, RZ ;  /* 0x0000991006087816 */ /* 0x010fe400000000ff */
[----:B------:R-:W-:Y:S02]  /*03a0*/  ISETP.GT.AND P1, PT, R7, -0x1, PT ;  /* 0xffffffff0700780c */ /* 0x000fe40003f24270 */
[----:B------:R-:W-:Y:S02]  /*03b0*/  PRMT R9, R3, 0x9910, RZ ;  /* 0x0000991003097816 */ /* 0x000fe400000000ff */
[----:B------:R-:W-:-:S02]  /*03c0*/  SEL R7, R10, 0xffff, P0 ;  /* 0x0000ffff0a077807 */ /* 0x000fc40000000000 */
[----:B------:R-:W-:Y:S02]  /*03d0*/  ISETP.GT.AND P0, PT, R8, -0x1, PT ;  /* 0xffffffff0800780c */ /* 0x000fe40003f04270 */
[----:B------:R-:W-:Y:S02]  /*03e0*/  ISETP.GT.AND P2, PT, R9, -0x1, PT ;  /* 0xffffffff0900780c */ /* 0x000fe40003f44270 */
[----:B------:R-:W-:Y:S02]  /*03f0*/  LOP3.LUT R7, R7, R4, RZ, 0x3c, !PT ;  /* 0x0000000407077212 */ /* 0x000fe400078e3cff */
[C---:B------:R-:W-:Y:S02]  /*0400*/  SEL R4, R10.reuse, 0xffff, P1 ;  /* 0x0000ffff0a047807 */ /* 0x040fe40000800000 */
[C---:B------:R-:W-:Y:S02]  /*0410*/  SEL R9, R10.reuse, 0xffff, P0 ;  /* 0x0000ffff0a097807 */ /* 0x040fe40000000000 */
[----:B------:R-:W-:-:S02]  /*0420*/  SEL R8, R10, 0xffff, P2 ;  /* 0x0000ffff0a087807 */ /* 0x000fc40001000000 */
[----:B------:R-:W-:Y:S02]  /*0430*/  LOP3.LUT R4, R4, R5, RZ, 0x3c, !PT ;  /* 0x0000000504047212 */ /* 0x000fe400078e3cff */
[----:B------:R-:W-:Y:S02]  /*0440*/  LOP3.LUT R9, R9, R6, RZ, 0x3c, !PT ;  /* 0x0000000609097212 */ /* 0x000fe400078e3cff */
[----:B------:R-:W-:Y:S02]  /*0450*/  LOP3.LUT R8, R8, R3, RZ, 0x3c, !PT ;  /* 0x0000000308087212 */ /* 0x000fe400078e3cff */
[----:B------:R-:W-:Y:S02]  /*0460*/  PRMT R41, R7, 0x7610, R41 ;  /* 0x0000761007297816 */ /* 0x000fe40000000029 */
[----:B------:R-:W-:Y:S02]  /*0470*/  PRMT R40, R4, 0x7610, R40 ;  /* 0x0000761004287816 */ /* 0x000fe40000000028 */
[----:B------:R-:W-:-:S02]  /*0480*/  PRMT R39, R9, 0x7610, R39 ;  /* 0x0000761009277816 */ /* 0x000fc40000000027 */
[----:B01----:R-:W-:-:S07]  /*0490*/  PRMT R38, R8, 0x7610, R38 ;  /* 0x0000761008267816 */ /* 0x003fce0000000026 */
.L_x_276:
[----:B------:R-:W-:Y:S01]  /*04a0*/  PRMT R3, R41, 0x9910, RZ ;  /* 0x0000991029037816 */ /* 0x000fe200000000ff */
[----:B------:R-:W-:Y:S01]  /*04b0*/  UBMSK UR5, URZ, 0x4 ;  /* 0x00000004ff05789b */ /* 0x000fe20008000000 */
[----:B------:R-:W-:Y:S01]  /*04c0*/  STS [R45], RZ ;  /* 0x000000ff2d007388 */ /* 0x000fe20000000800 */
[----:B0-----:R-:W0:Y:S01]  /*04d0*/  S2UR UR6, SR_CgaCtaId ;  /* 0x00000000000679c3 */ /* 0x001e220000008800 */
[----:B------:R-:W-:Y:S01]  /*04e0*/  ISETP.NE.AND P0, PT, R3, 0x7fff, PT ;  /* 0x00007fff0300780c */ /* 0x000fe20003f05270 */
[----:B------:R-:W-:Y:S01]  /*04f0*/  UISETP.GE.U32.AND UP0, UPT, UR4, 0xc, UPT ;  /* 0x0000000c0400788c */ /* 0x000fe2000bf06070 */
[----:B------:R-:W-:Y:S01]  /*0500*/  STS [R45+0x1000], RZ ;  /* 0x001000ff2d007388 */ /* 0x000fe20000000800 */
[----:B------:R-:W-:Y:S02]  /*0510*/  ISETP.NE.AND P1, PT, R2, 0x1f, PT ;  /* 0x0000001f0200780c */ /* 0x000fe40003f25270 */
[----:B------:R-:W-:Y:S01]  /*0520*/  SEL R3, R41, 0x8000, P0 ;  /* 0x0000800029037807 */ /* 0x000fe20000000000 */
[----:B------:R-:W-:Y:S01]  /*0530*/  STS [R45+0x2000], RZ ;  /* 0x002000ff2d007388 */ /* 0x000fe20000000800 */
[----:B------:R-:W-:-:S02]  /*0540*/  SHF.R.U32.HI R33, RZ, 0x5, R0 ;  /* 0x00000005ff217819 */ /* 0x000fc40000011600 */
[----:B------:R-:W-:Y:S01]  /*0550*/  LOP3.LUT R3, R3, 0xffff, RZ, 0xc0, !PT ;  /* 0x0000ffff03037812 */ /* 0x000fe200078ec0ff */
[----:B------:R-:W-:Y:S01]  /*0560*/  STS [R45+0x3000], RZ ;  /* 0x003000ff2d007388 */ /* 0x000fe20000000800 */
[C---:B------:R-:W-:Y:S02]  /*0570*/  ISETP.NE.AND P4, PT, R33.reuse, 0x1e, PT ;  /* 0x0000001e2100780c */ /* 0x040fe40003f85270 */
[----:B------:R-:W-:Y:S01]  /*0580*/  SHF.R.U32.HI R3, RZ, UR4, R3 ;  /* 0x00000004ff037c19 */ /* 0x000fe20008011603 */
[----:B------:R-:W-:Y:S01]  /*0590*/  STS [R45+0x4000], RZ ;  /* 0x004000ff2d007388 */ /* 0x000fe20000000800 */
[----:B------:R-:W-:Y:S02]  /*05a0*/  ISETP.NE.AND P3, PT, R33, 0x1f, PT ;  /* 0x0000001f2100780c */ /* 0x000fe40003f65270 */
[----:B------:R-:W-:Y:S01]  /*05b0*/  LOP3.LUT R3, R3, UR5, RZ, 0xc0, !PT ;  /* 0x0000000503037c12 */ /* 0x000fe2000f8ec0ff */
[----:B------:R-:W-:Y:S04]  /*05c0*/  STS [R45+0x5000], RZ ;  /* 0x005000ff2d007388 */ /* 0x000fe80000000800 */
[----:B------:R-:W-:Y:S01]  /*05d0*/  IMAD.SHL.U32 R4, R3, 0x1000, RZ ;  /* 0x0000100003047824 */ /* 0x000fe200078e00ff */
[----:B------:R-:W-:Y:S01]  /*05e0*/  SHF.R.U32.HI R3, RZ, 0x2, R3 ;  /* 0x00000002ff037819 */ /* 0x000fe20000011603 */
[----:B------:R-:W-:Y:S03]  /*05f0*/  STS [R45+0x6000], RZ ;  /* 0x006000ff2d007388 */ /* 0x000fe60000000800 */
[----:B------:R-:W-:Y:S01]  /*0600*/  LOP3.LUT R4, R4, 0x7000, RZ, 0xc, !PT ;  /* 0x0000700004047812 */ /* 0x000fe200078e0cff */
[----:B------:R-:W-:Y:S01]  /*0610*/  STS [R45+0x7000], RZ ;  /* 0x007000ff2d007388 */ /* 0x000fe20000000800 */
[----:B------:R-:W-:-:S03]  /*0620*/  LOP3.LUT R3, R3, 0x3ffe, RZ, 0xc0, !PT ;  /* 0x00003ffe03037812 */ /* 0x000fc600078ec0ff */
[----:B------:R-:W-:Y:S01]  /*0630*/  STS [R45+0x8000], RZ ;  /* 0x008000ff2d007388 */ /* 0x000fe20000000800 */
[----:B-1----:R-:W-:Y:S02]  /*0640*/  IADD3 R10, PT, PT, -R3, R45, R4 ;  /* 0x0000002d030a7210 */ /* 0x002fe40007ffe104 */
[----:B------:R-:W-:-:S03]  /*0650*/  PRMT R3, R40, 0x9910, RZ ;  /* 0x0000991028037816 */ /* 0x000fc600000000ff */
[----:B------:R-:W1:Y:S01]  /*0660*/  LDS.U16 R6, [R10+0x2] ;  /* 0x000002000a067984 */ /* 0x000e620000000400 */
[----:B------:R-:W-:-:S04]  /*0670*/  ISETP.NE.AND P0, PT, R3, 0x7fff, PT ;  /* 0x00007fff0300780c */ /* 0x000fc80003f05270 */
[----:B------:R-:W-:-:S04]  /*0680*/  SEL R3, R40, 0x8000, P0 ;  /* 0x0000800028037807 */ /* 0x000fc80000000000 */
[----:B------:R-:W-:-:S04]  /*0690*/  LOP3.LUT R3, R3, 0xffff, RZ, 0xc0, !PT ;  /* 0x0000ffff03037812 */ /* 0x000fc800078ec0ff */
[----:B------:R-:W-:-:S04]  /*06a0*/  SHF.R.U32.HI R3, RZ, UR4, R3 ;  /* 0x00000004ff037c19 */ /* 0x000fc80008011603 */
[----:B------:R-:W-:-:S05]  /*06b0*/  LOP3.LUT R3, R3, UR5, RZ, 0xc0, !PT ;  /* 0x0000000503037c12 */ /* 0x000fca000f8ec0ff */
[----:B------:R-:W-:Y:S01]  /*06c0*/  IMAD.SHL.U32 R4, R3, 0x1000, RZ ;  /* 0x0000100003047824 */ /* 0x000fe200078e00ff */
[----:B------:R-:W-:-:S04]  /*06d0*/  SHF.R.U32.HI R3, RZ, 0x2, R3 ;  /* 0x00000002ff037819 */ /* 0x000fc80000011603 */
[----:B------:R-:W-:Y:S02]  /*06e0*/  LOP3.LUT R4, R4, 0x7000, RZ, 0xc, !PT ;  /* 0x0000700004047812 */ /* 0x000fe400078e0cff */
[----:B------:R-:W-:-:S04]  /*06f0*/  LOP3.LUT R3, R3, 0x3ffe, RZ, 0xc0, !PT ;  /* 0x00003ffe03037812 */ /* 0x000fc800078ec0ff */
[----:B------:R-:W-:Y:S02]  /*0700*/  IADD3 R3, PT, PT, -R3, R45, R4 ;  /* 0x0000002d03037210 */ /* 0x000fe40007ffe104 */
[----:B------:R-:W-:-:S04]  /*0710*/  PRMT R4, R39, 0x9910, RZ ;  /* 0x0000991027047816 */ /* 0x000fc800000000ff */
[----:B------:R-:W-:Y:S01]  /*0720*/  ISETP.NE.AND P0, PT, R4, 0x7fff, PT ;  /* 0x00007fff0400780c */ /* 0x000fe20003f05270 */
[----:B-1----:R-:W-:-:S03]  /*0730*/  VIADD R5, R6, 0x1 ;  /* 0x0000000106057836 */ /* 0x002fc60000000000 */
[----:B------:R-:W-:Y:S02]  /*0740*/  SEL R4, R39, 0x8000, P0 ;  /* 0x0000800027047807 */ /* 0x000fe40000000000 */
[----:B------:R1:W-:Y:S02]  /*0750*/  STS.U16 [R10+0x2], R5 ;  /* 0x000002050a007388 */ /* 0x0003e40000000400 */
[----:B------:R-:W-:Y:S02]  /*0760*/  LOP3.LUT R4, R4, 0xffff, RZ, 0xc0, !PT ;  /* 0x0000ffff04047812 */ /* 0x000fe400078ec0ff */
[----:B------:R-:W2:Y:S02]  /*0770*/  LDS.U16 R9, [R3+0x2] ;  /* 0x0000020003097984 */ /* 0x000ea40000000400 */
[----:B------:R-:W-:-:S04]  /*0780*/  SHF.R.U32.HI R4, RZ, UR4, R4 ;  /* 0x00000004ff047c19 */ /* 0x000fc80008011604 */
[----:B------:R-:W-:Y:S02]  /*0790*/  LOP3.LUT R4, R4, UR5, RZ, 0xc0, !PT ;  /* 0x0000000504047c12 */ /* 0x000fe4000f8ec0ff */
[----:B-1----:R-:W-:Y:S02]  /*07a0*/  PRMT R5, R38, 0x9910, RZ ;  /* 0x0000991026057816 */ /* 0x002fe400000000ff */
[----:B------:R-:W-:Y:S01]  /*07b0*/  SHF.R.U32.HI R8, RZ, 0x2, R4 ;  /* 0x00000002ff087819 */ /* 0x000fe20000011604 */
[----:B------:R-:W-:Y:S01]  /*07c0*/  IMAD.SHL.U32 R7, R4, 0x1000, RZ ;  /* 0x0000100004077824 */ /* 0x000fe200078e00ff */
[----:B------:R-:W-:Y:S02]  /*07d0*/  ISETP.NE.AND P0, PT, R5, 0x7fff, PT ;  /* 0x00007fff0500780c */ /* 0x000fe40003f05270 */
[----:B------:R-:W-:Y:S02]  /*07e0*/  LOP3.LUT R8, R8, 0x3ffe, RZ, 0xc0, !PT ;  /* 0x00003ffe08087812 */ /* 0x000fe400078ec0ff */
[----:B------:R-:W-:-:S02]  /*07f0*/  LOP3.LUT R4, R7, 0x7000, RZ, 0xc, !PT ;  /* 0x0000700007047812 */ /* 0x000fc400078e0cff */
[----:B------:R-:W-:Y:S02]  /*0800*/  SEL R5, R38, 0x8000, P0 ;  /* 0x0000800026057807 */ /* 0x000fe40000000000 */
[----:B------:R-:W-:Y:S02]  /*0810*/  IADD3 R4, PT, PT, -R8, R45, R4 ;  /* 0x0000002d08047210 */ /* 0x000fe40007ffe104 */
[----:B------:R-:W-:-:S04]  /*0820*/  LOP3.LUT R5, R5, 0xffff, RZ, 0xc0, !PT ;  /* 0x0000ffff05057812 */ /* 0x000fc800078ec0ff */
[----:B------:R-:W-:-:S04]  /*0830*/  SHF.R.U32.HI R5, RZ, UR4, R5 ;  /* 0x00000004ff057c19 */ /* 0x000fc80008011605 */
[----:B------:R-:W-:Y:S01]  /*0840*/  LOP3.LUT R5, R5, UR5, RZ, 0xc0, !PT ;  /* 0x0000000505057c12 */ /* 0x000fe2000f8ec0ff */
[----:B------:R-:W-:Y:S02]  /*0850*/  UMOV UR5, 0x400 ;  /* 0x0000040000057882 */ /* 0x000fe40000000000 */
[----:B0-----:R-:W-:Y:S02]  /*0860*/  ULEA UR5, UR6, UR5, 0x18 ;  /* 0x0000000506057291 */ /* 0x001fe4000f8ec0ff */
[----:B------:R-:W-:Y:S01]  /*0870*/  IMAD.SHL.U32 R7, R5, 0x1000, RZ ;  /* 0x0000100005077824 */ /* 0x000fe200078e00ff */
[----:B------:R-:W-:-:S03]  /*0880*/  SHF.R.U32.HI R5, RZ, 0x2, R5 ;  /* 0x00000002ff057819 */ /* 0x000fc60000011605 */
[----:B------:R-:W-:Y:S01]  /*0890*/  @!P1 LEA R53, R33, UR5, 0x2 ;  /* 0x0000000521359c11 */ /* 0x000fe2000f8e10ff */
[----:B--2---:R-:W-:Y:S01]  /*08a0*/  VIADD R12, R9, 0x1 ;  /* 0x00000001090c7836 */ /* 0x004fe20000000000 */
[----:B------:R-:W-:-:S04]  /*08b0*/  LOP3.LUT R5, R5, 0x3ffe, RZ, 0xc0, !PT ;  /* 0x00003ffe05057812 */ /* 0x000fc800078ec0ff */
[----:B------:R0:W-:Y:S04]  /*08c0*/  STS.U16 [R3+0x2], R12 ;  /* 0x0000020c03007388 */ /* 0x0001e80000000400 */
[----:B------:R-:W1:Y:S01]  /*08d0*/  LDS.U16 R8, [R4+0x2] ;  /* 0x0000020004087984 */ /* 0x000e620000000400 */
[----:B0-----:R-:W-:-:S04]  /*08e0*/  LOP3.LUT R12, R7, 0x7000, RZ, 0xc, !PT ;  /* 0x00007000070c7812 */ /* 0x001fc800078e0cff */
[----:B------:R-:W-:Y:S01]  /*08f0*/  IADD3 R5, PT, PT, -R5, R45, R12 ;  /* 0x0000002d05057210 */ /* 0x000fe20007ffe10c */
[----:B-1----:R-:W-:-:S05]  /*0900*/  VIADD R11, R8, 0x1 ;  /* 0x00000001080b7836 */ /* 0x002fca0000000000 */
[----:B------:R-:W-:Y:S04]  /*0910*/  STS.U16 [R4+0x2], R11 ;  /* 0x0000020b04007388 */ /* 0x000fe80000000400 */
[----:B------:R-:W0:Y:S02]  /*0920*/  LDS.U16 R7, [R5+0x2] ;  /* 0x0000020005077984 */ /* 0x000e240000000400 */
[----:B0-----:R-:W-:-:S05]  /*0930*/  VIADD R12, R7, 0x1 ;  /* 0x00000001070c7836 */ /* 0x001fca0000000000 */
[----:B------:R-:W-:Y:S01]  /*0940*/  STS.U16 [R5+0x2], R12 ;  /* 0x0000020c05007388 */ /* 0x000fe20000000400 */
[----:B------:R-:W-:Y:S06]  /*0950*/  BAR.SYNC.DEFER_BLOCKING 0x0 ;  /* 0x0000000000007b1d */ /* 0x000fec0000010000 */
[----:B------:R-:W-:Y:S04]  /*0960*/  LDS R37, [R43] ;  /* 0x000000002b257984 */ /* 0x000fe80000000800 */
[----:B------:R-:W0:Y:S04]  /*0970*/  LDS R36, [R43+0x4] ;  /* 0x000004002b247984 */ /* 0x000e280000000800 */
[----:B------:R-:W1:Y:S04]  /*0980*/  LDS R35, [R43+0x8] ;  /* 0x000008002b237984 */ /* 0x000e680000000800 */
[----:B------:R-:W2:Y:S04]  /*0990*/  LDS R34, [R43+0xc] ;  /* 0x00000c002b227984 */ /* 0x000ea80000000800 */
[----:B------:R-:W3:Y:S04]  /*09a0*/  LDS R13, [R43+0x10] ;  /* 0x000010002b0d7984 */ /* 0x000ee80000000800 */
[----:B------:R-:W4:Y:S04]  /*09b0*/  LDS R28, [R43+0x14] ;  /* 0x000014002b1c7984 */ /* 0x000f280000000800 */
[----:B------:R-:W4:Y:S04]  /*09c0*/  LDS R29, [R43+0x18] ;  /* 0x000018002b1d7984 */ /* 0x000f280000000800 */
[----:B------:R-:W4:Y:S04]  /*09d0*/  LDS R30, [R43+0x1c] ;  /* 0x00001c002b1e7984 */ /* 0x000f280000000800 */
[----:B------:R-:W4:Y:S01]  /*09e0*/  LDS R31, [R43+0x20] ;  /* 0x000020002b1f7984 */ /* 0x000f220000000800 */
[----:B0-----:R-:W-:-:S04]  /*09f0*/  IMAD.IADD R36, R37, 0x1, R36 ;  /* 0x0000000125247824 */ /* 0x001fc800078e0224 */
[----:B-1----:R-:W-:-:S04]  /*0a00*/  IMAD.IADD R35, R35, 0x1, R36 ;  /* 0x0000000123237824 */ /* 0x002fc800078e0224 */
[----:B--2---:R-:W-:-:S04]  /*0a10*/  IMAD.IADD R34, R34, 0x1, R35 ;  /* 0x0000000122227824 */ /* 0x004fc800078e0223 */
[----:B---3--:R-:W-:-:S04]  /*0a20*/  IMAD.IADD R11, R13, 0x1, R34 ;  /* 0x000000010d0b7824 */ /* 0x008fc800078e0222 */
[----:B----4-:R-:W-:-:S04]  /*0a30*/  IMAD.IADD R28, R28, 0x1, R11 ;  /* 0x000000011c1c7824 */ /* 0x010fc800078e020b */
[----:B------:R-:W-:-:S04]  /*0a40*/  IMAD.IADD R29, R29, 0x1, R28 ;  /* 0x000000011d1d7824 */ /* 0x000fc800078e021c */
[----:B------:R-:W-:-:S04]  /*0a50*/  IMAD.IADD R30, R30, 0x1, R29 ;  /* 0x000000011e1e7824 */ /* 0x000fc800078e021d */
[----:B------:R-:W-:-:S05]  /*0a60*/  IMAD.IADD R31, R31, 0x1, R30 ;  /* 0x000000011f1f7824 */ /* 0x000fca00078e021e */
        /* <DEDUP_REMOVED lines=9> */
[----:B0-----:R-:W-:Y:S01]  /*0b00*/  @P0 IMAD.IADD R32, R27, 0x1, R32 ;  /* 0x000000011b200824 */ /* 0x001fe200078e0220 */
[----:B------:R-:W-:-:S04]  /*0b10*/  ISETP.NE.AND P0, PT, R33, 0x1, PT ;  /* 0x000000012100780c */ /* 0x000fc80003f05270 */
[----:B------:R0:W-:Y:S01]  /*0b20*/  @!P1 STS [R53+0x9000], R32 ;  /* 0x0090002035009388 */ /* 0x0001e20000000800 */
[----:B------:R-:W-:Y:S01]  /*0b30*/  BAR.SYNC.DEFER_BLOCKING 0x0 ;  /* 0x0000000000007b1d */ /* 0x000fe20000010000 */
[----:B------:R-:W-:Y:S01]  /*0b40*/  ISETP.NE.AND P1, PT, R33, 0x1d, PT ;  /* 0x0000001d2100780c */ /* 0x000fe20003f25270 */
[----:B0-----:R-:W-:-:S04]  /*0b50*/  IMAD.IADD R32, R32, 0x1, -R31 ;  /* 0x0000000120207824 */ /* 0x001fc800078e0a1f */
[----:B------:R-:W0:Y:S04]  /*0b60*/  LDS.128 R12, [UR5+0x9000] ;  /* 0x00900005ff0c7984 */ /* 0x000e280008000c00 */
[----:B------:R-:W1:Y:S01]  /*0b70*/  LDS.128 R20, [UR5+0x9010] ;  /* 0x00901005ff147984 */ /* 0x000e620008000c00 */
[C---:B0-----:R-:W-:Y:S01]  /*0b80*/  SEL R42, R12.reuse, R25, !P0 ;  /* 0x000000190c2a7207 */ /* 0x041fe20004000000 */
[----:B------:R-:W-:Y:S02]  /*0b90*/  IMAD.IADD R13, R12, 0x1, R13 ;  /* 0x000000010c0d7824 */ /* 0x000fe400078e020d */
[----:B------:R-:W0:Y:S01]  /*0ba0*/  LDS.128 R24, [UR5+0x9020] ;  /* 0x00902005ff187984 */ /* 0x000e220008000c00 */
[----:B------:R-:W-:Y:S01]  /*0bb0*/  ISETP.NE.AND P0, PT, R33, 0x2, PT ;  /* 0x000000022100780c */ /* 0x000fe20003f05270 */
[----:B------:R-:W-:-:S03]  /*0bc0*/  IMAD.IADD R14, R14, 0x1, R13 ;  /* 0x000000010e0e7824 */ /* 0x000fc600078e020d */
[----:B------:R-:W-:Y:S02]  /*0bd0*/  SEL R42, R13, R42, !P0 ;  /* 0x0000002a0d2a7207 */ /* 0x000fe40004000000 */
[----:B------:R-:W-:Y:S01]  /*0be0*/  ISETP.NE.AND P0, PT, R33, 0x3, PT ;  /* 0x000000032100780c */ /* 0x000fe20003f05270 */
[----:B------:R-:W-:-:S03]  /*0bf0*/  IMAD.IADD R15, R15, 0x1, R14 ;  /* 0x000000010f0f7824 */ /* 0x000fc600078e020e */
[----:B------:R-:W-:Y:S01]  /*0c00*/  SEL R42, R14, R42, !P0 ;  /* 0x0000002a0e2a7207 */ /* 0x000fe20004000000 */
[----:B-1----:R-:W-:Y:S01]  /*0c10*/  IMAD.IADD R20, R15, 0x1, R20 ;  /* 0x000000010f147824 */ /* 0x002fe200078e0214 */
[----:B------:R-:W-:-:S03]  /*0c20*/  ISETP.NE.AND P0, PT, R33, 0x4, PT ;  /* 0x000000042100780c */ /* 0x000fc60003f05270 */
[----:B------:R-:W-:Y:S01]  /*0c30*/  IMAD.IADD R21, R21, 0x1, R20 ;  /* 0x0000000115157824 */ /* 0x000fe200078e0214 */
[----:B------:R-:W-:Y:S02]  /*0c40*/  SEL R42, R15, R42, !P0 ;  /* 0x0000002a0f2a7207 */ /* 0x000fe40004000000 */
[----:B------:R-:W1:Y:S01]  /*0c50*/  LDS.128 R12, [UR5+0x9030] ;  /* 0x00903005ff0c7984 */ /* 0x000e620008000c00 */
[----:B------:R-:W-:Y:S01]  /*0c60*/  ISETP.NE.AND P0, PT, R33, 0x5, PT ;  /* 0x000000052100780c */ /* 0x000fe20003f05270 */
[----:B------:R-:W-:-:S03]  /*0c70*/  IMAD.IADD R22, R22, 0x1, R21 ;  /* 0x0000000116167824 */ /* 0x000fc600078e0215 */
[----:B------:R-:W-:Y:S01]  /*0c80*/  SEL R42, R20, R42, !P0 ;  /* 0x0000002a142a7207 */ /* 0x000fe20004000000 */
[----:B------:R-:W-:Y:S01]  /*0c90*/  IMAD.IADD R23, R23, 0x1, R22 ;  /* 0x0000000117177824 */ /* 0x000fe200078e0216 */
[----:B------:R-:W-:-:S04]  /*0ca0*/  ISETP.NE.AND P0, PT, R33, 0x6, PT ;  /* 0x000000062100780c */ /* 0x000fc80003f05270 */
[----:B------:R-:W-:Y:S02]  /*0cb0*/  SEL R42, R21, R42, !P0 ;  /* 0x0000002a152a7207 */ /* 0x000fe40004000000 */
[----:B------:R-:W-:-:S04]  /*0cc0*/  ISETP.NE.AND P0, PT, R33, 0x7, PT ;  /* 0x000000072100780c */ /* 0x000fc80003f05270 */
[----:B------:R-:W-:Y:S02]  /*0cd0*/  SEL R42, R22, R42, !P0 ;  /* 0x0000002a162a7207 */ /* 0x000fe40004000000 */
[----:B------:R-:W-:Y:S01]  /*0ce0*/  ISETP.NE.AND P0, PT, R33, 0x8, PT ;  /* 0x000000082100780c */ /* 0x000fe20003f05270 */
[----:B0-----:R-:W-:-:S03]  /*0cf0*/  IMAD.IADD R24, R23, 0x1, R24 ;  /* 0x0000000117187824 */ /* 0x001fc600078e0218 */
[----:B------:R-:W-:Y:S02]  /*0d00*/  SEL R42, R23, R42, !P0 ;  /* 0x0000002a172a7207 */ /* 0x000fe40004000000 */
[----:B------:R-:W-:Y:S01]  /*0d10*/  ISETP.NE.AND P0, PT, R33, 0x9, PT ;  /* 0x000000092100780c */ /* 0x000fe20003f05270 */
[----:B------:R-:W0:Y:S01]  /*0d20*/  LDS.128 R20, [UR5+0x9040] ;  /* 0x00904005ff147984 */ /* 0x000e220008000c00 */
[----:B------:R-:W-:Y:S02]  /*0d30*/  IMAD.IADD R25, R25, 0x1, R24 ;  /* 0x0000000119197824 */ /* 0x000fe400078e0218 */
[----:B------:R-:W-:Y:S02]  /*0d40*/  SEL R42, R24, R42, !P0 ;  /* 0x0000002a182a7207 */ /* 0x000fe40004000000 */
[----:B------:R-:W-:Y:S01]  /*0d50*/  ISETP.NE.AND P0, PT, R33, 0xa, PT ;  /* 0x0000000a2100780c */ /* 0x000fe20003f05270 */
[----:B------:R-:W-:-:S03]  /*0d60*/  IMAD.IADD R26, R26, 0x1, R25 ;  /* 0x000000011a1a7824 */ /* 0x000fc600078e0219 */
[----:B------:R-:W-:Y:S01]  /*0d70*/  SEL R42, R25, R42, !P0 ;  /* 0x0000002a192a7207 */ /* 0x000fe20004000000 */
[----:B------:R-:W-:Y:S01]  /*0d80*/  IMAD.IADD R27, R27, 0x1, R26 ;  /* 0x000000011b1b7824 */ /* 0x000fe200078e021a */
[----:B------:R-:W-:-:S03]  /*0d90*/  ISETP.NE.AND P0, PT, R33, 0xb, PT ;  /* 0x0000000b2100780c */ /* 0x000fc60003f05270 */
[----:B-1----:R-:W-:Y:S01]  /*0da0*/  IMAD.IADD R12, R27, 0x1, R12 ;  /* 0x000000011b0c7824 */ /* 0x002fe200078e020c */
[----:B------:R-:W-:Y:S02]  /*0db0*/  SEL R42, R26, R42, !P0 ;  /* 0x0000002a1a2a7207 */ /* 0x000fe40004000000 */
[----:B------:R-:W-:Y:S01]  /*0dc0*/  ISETP.NE.AND P0, PT, R33, 0xc, PT ;  /* 0x0000000c2100780c */ /* 0x000fe20003f05270 */
[----:B------:R-:W-:-:S03]  /*0dd0*/  IMAD.IADD R13, R13, 0x1, R12 ;  /* 0x000000010d0d7824 */ /* 0x000fc600078e020c */
[----:B------:R-:W-:Y:S01]  /*0de0*/  SEL R42, R27, R42, !P0 ;  /* 0x0000002a1b2a7207 */ /* 0x000fe20004000000 */
[----:B------:R-:W-:Y:S01]  /*0df0*/  IMAD.IADD R14, R14, 0x1, R13 ;  /* 0x000000010e0e7824 */ /* 0x000fe200078e020d */
[----:B------:R-:W1:Y:S01]  /*0e00*/  LDS.128 R24, [UR5+0x9050] ;  /* 0x00905005ff187984 */ /* 0x000e620008000c00 */
[----:B------:R-:W-:Y:S02]  /*0e10*/  ISETP.NE.AND P0, PT, R33, 0xd, PT ;  /* 0x0000000d2100780c */ /* 0x000fe40003f05270 */
[----:B------:R-:W-:Y:S02]  /*0e20*/  IMAD.IADD R15, R15, 0x1, R14 ;  /* 0x000000010f0f7824 */ /* 0x000fe400078e020e */
[----:B------:R-:W-:Y:S02]  /*0e30*/  SEL R42, R12, R42, !P0 ;  /* 0x0000002a0c2a7207 */ /* 0x000fe40004000000 */
[----:B------:R-:W-:-:S04]  /*0e40*/  ISETP.NE.AND P0, PT, R33, 0xe, PT ;  /* 0x0000000e2100780c */ /* 0x000fc80003f05270 */
[----:B------:R-:W-:Y:S02]  /*0e50*/  SEL R42, R13, R42, !P0 ;  /* 0x0000002a0d2a7207 */ /* 0x000fe40004000000 */
[----:B------:R-:W-:-:S04]  /*0e60*/  ISETP.NE.AND P0, PT, R33, 0xf, PT ;  /* 0x0000000f2100780c */ /* 0x000fc80003f05270 */
[----:B------:R-:W-:Y:S01]  /*0e70*/  SEL R42, R14, R42, !P0 ;  /* 0x0000002a0e2a7207 */ /* 0x000fe20004000000 */
[----:B0-----:R-:W-:Y:S01]  /*0e80*/  IMAD.IADD R20, R15, 0x1, R20 ;  /* 0x000000010f147824 */ /* 0x001fe200078e0214 */
[----:B------:R-:W-:-:S03]  /*0e90*/  ISETP.NE.AND P0, PT, R33, 0x10, PT ;  /* 0x000000102100780c */ /* 0x000fc60003f05270 */
[----:B------:R-:W-:Y:S01]  /*0ea0*/  IMAD.IADD R21, R21, 0x1, R20 ;  /* 0x0000000115157824 */ /* 0x000fe200078e0214 */
[----:B------:R-:W-:Y:S02]  /*0eb0*/  SEL R42, R15, R42, !P0 ;  /* 0x0000002a0f2a7207 */ /* 0x000fe40004000000 */
[C---:B------:R-:W-:Y:S01]  /*0ec0*/  ISETP.NE.AND P0, PT, R33.reuse, 0x11, PT ;  /* 0x000000112100780c */ /* 0x040fe20003f05270 */
[----:B------:R-:W0:Y:S01]  /*0ed0*/  LDS.128 R12, [UR5+0x9060] ;  /* 0x00906005ff0c7984 */ /* 0x000e220008000c00 */
[----:B------:R-:W-:Y:S02]  /*0ee0*/  IMAD.IADD R22, R22, 0x1, R21 ;  /* 0x0000000116167824 */ /* 0x000fe400078e0215 */
[----:B------:R-:W-:Y:S02]  /*0ef0*/  SEL R42, R20, R42, !P0 ;  /* 0x0000002a142a7207 */ /* 0x000fe40004000000 */
[----:B------:R-:W-:Y:S01]  /*0f00*/  ISETP.NE.AND P0, PT, R33, 0x12, PT ;  /* 0x000000122100780c */ /* 0x000fe20003f05270 */
[----:B------:R-:W-:-:S03]  /*0f10*/  IMAD.IADD R23, R23, 0x1, R22 ;  /* 0x0000000117177824 */ /* 0x000fc600078e0216 */
[----:B------:R-:W-:Y:S02]  /*0f20*/  SEL R42, R21, R42, !P0 ;  /* 0x0000002a152a7207 */ /* 0x000fe40004000000 */
[----:B------:R-:W-:Y:S01]  /*0f30*/  ISETP.NE.AND P0, PT, R33, 0x13, PT ;  /* 0x000000132100780c */ /* 0x000fe20003f05270 */
[----:B-1----:R-:W-:-:S03]  /*0f40*/  IMAD.IADD R24, R23, 0x1, R24 ;  /* 0x0000000117187824 */ /* 0x002fc600078e0218 */
        /* <DEDUP_REMOVED lines=17> */
[----:B------:R-:W-:Y:S01]  /*1060*/  ISETP.NE.AND P0, PT, R33, 0x19, PT ;  /* 0x000000192100780c */ /* 0x000fe20003f05270 */
[----:B------:R-:W-:-:S03]  /*1070*/  IMAD.IADD R14, R14, 0x1, R13 ;  /* 0x000000010e0e7824 */ /* 0x000fc600078e020d */
[----:B------:R-:W-:Y:S01]  /*1080*/  SEL R42, R12, R42, !P0 ;  /* 0x0000002a0c2a7207 */ /* 0x000fe20004000000 */
[----:B------:R-:W-:Y:S01]  /*1090*/  IMAD.IADD R15, R15, 0x1, R14 ;  /* 0x000000010f0f7824 */ /* 0x000fe200078e020e */
[----:B------:R-:W-:-:S04]  /*10a0*/  ISETP.NE.AND P0, PT, R33, 0x1a, PT ;  /* 0x0000001a2100780c */ /* 0x000fc80003f05270 */
        /* <DEDUP_REMOVED lines=8> */
[----:B------:R-:W-:Y:S02]  /*1130*/  ISETP.GT.U32.AND P0, PT, R0, 0x1f, PT ;  /* 0x0000001f0000780c */ /* 0x000fe40003f04070 */
[----:B------:R-:W-:Y:S01]  /*1140*/  SEL R42, R20, R42, !P1 ;  /* 0x0000002a142a7207 */ /* 0x000fe20004800000 */
[----:B------:R-:W-:Y:S01]  /*1150*/  IMAD.IADD R23, R23, 0x1, R22 ;  /* 0x0000000117177824 */ /* 0x000fe200078e0216 */
[----:B------:R-:W-:Y:S02]  /*1160*/  ISETP.NE.AND P1, PT, R2, RZ, PT ;  /* 0x000000ff0200720c */ /* 0x000fe40003f25270 */
[----:B------:R-:W-:Y:S01]  /*1170*/  SEL R25, R21, R42, !P4 ;  /* 0x0000002a15197207 */ /* 0x000fe20006000000 */
[C---:B------:R-:W-:Y:S01]  /*1180*/  IMAD R21, R0.reuse, -0x1c, R43 ;  /* 0xffffffe400157824 */ /* 0x040fe200078e022b */
[----:B------:R-:W-:-:S02]  /*1190*/  ISETP.GT.U32.OR P2, PT, R0, 0x1f, P1 ;  /* 0x0000001f0000780c */ /* 0x000fc40000f44470 */
[----:B------:R-:W-:Y:S02]  /*11a0*/  SEL R12, R32, RZ, P1 ;  /* 0x000000ff200c7207 */ /* 0x000fe40000800000 */
[----:B------:R-:W-:Y:S02]  /*11b0*/  SEL R25, R22, R25, !P3 ;  /* 0x0000001916197207 */ /* 0x000fe40005800000 */
[----:B------:R-:W-:-:S03]  /*11c0*/  ISETP.NE.AND P1, PT, R0, RZ, PT ;  /* 0x000000ff0000720c */ /* 0x000fc60003f25270 */
[----:B------:R-:W-:-:S04]  /*11d0*/  @P0 IMAD.IADD R32, R25, 0x1, R12 ;  /* 0x0000000119200824 */ /* 0x000fc800078e020c */
[----:B------:R-:W-:-:S05]  /*11e0*/  @!P2 IMAD.U32 R32, R23, 0x10000, RZ ;  /* 0x000100001720a824 */ /* 0x000fca00078e00ff */
[----:B------:R-:W-:Y:S01]  /*11f0*/  @!P2 STS [UR5+0x90a0], R32 ;  /* 0x0090a020ff00a988 */ /* 0x000fe20008000805 */
[----:B------:R-:W-:Y:S06]  /*1200*/  BAR.SYNC.DEFER_BLOCKING 0x0 ;  /* 0x0000000000007b1d */ /* 0x000fec0000010000 */
[----:B------:R-:W0:Y:S02]  /*1210*/  @P1 LDS R13, [UR5+0x90a0] ;  /* 0x0090a005ff0d1984 */ /* 0x000e240008000800 */
[----:B0-----:R-:W-:-:S04]  /*1220*/  @P1 IMAD.IADD R32, R32, 0x1, R13 ;  /* 0x0000000120201824 */ /* 0x001fc800078e020d */
[--C-:B------:R-:W-:Y:S01]  /*1230*/  IMAD.IADD R12, R37, 0x1, R32.reuse ;  /* 0x00000001250c7824 */ /* 0x100fe200078e0220 */
[----:B------:R-:W-:Y:S01]  /*1240*/  STS [R43], R32 ;  /* 0x000000202b007388 */ /* 0x000fe20000000800 */
[--C-:B------:R-:W-:Y:S02]  /*1250*/  IMAD.IADD R36, R36, 0x1, R32.reuse ;  /* 0x0000000124247824 */ /* 0x100fe400078e0220 */
[--C-:B------:R-:W-:Y:S01]  /*1260*/  IMAD.IADD R14, R35, 0x1, R32.reuse ;  /* 0x00000001230e7824 */ /* 0x100fe200078e0220 */
[----:B------:R-:W-:Y:S01]  /*1270*/  STS [R43+0x4], R12 ;  /* 0x0000040c2b007388 */ /* 0x000fe20000000800 */
[--C-:B------:R-:W-:Y:S02]  /*1280*/  IMAD.IADD R34, R34, 0x1, R32.reuse ;  /* 0x0000000122227824 */ /* 0x100fe400078e0220 */
[--C-:B------:R-:W-:Y:S01]  /*1290*/  IMAD.IADD R20, R11, 0x1, R32.reuse ;  /* 0x000000010b147824 */ /* 0x100fe200078e0220 */
[----:B------:R-:W-:Y:S01]  /*12a0*/  STS [R43+0x8], R36 ;  /* 0x000008242b007388 */ /* 0x000fe20000000800 */
[----:B------:R-:W-:-:S02]  /*12b0*/  IMAD.IADD R28, R28, 0x1, R32 ;  /* 0x000000011c1c7824 */ /* 0x000fc400078e0220 */
[--C-:B------:R-:W-:Y:S01]  /*12c0*/  IMAD.IADD R22, R29, 0x1, R32.reuse ;  /* 0x000000011d167824 */ /* 0x100fe200078e0220 */
[----:B------:R-:W-:Y:S01]  /*12d0*/  STS [R43+0xc], R14 ;  /* 0x00000c0e2b007388 */ /* 0x000fe20000000800 */
[----:B------:R-:W-:-:S03]  /*12e0*/  IMAD.IADD R30, R30, 0x1, R32 ;  /* 0x000000011e1e7824 */ /* 0x000fc600078e0220 */
[----:B------:R-:W-:Y:S04]  /*12f0*/  STS [R43+0x10], R34 ;  /* 0x000010222b007388 */ /* 0x000fe80000000800 */
[----:B------:R-:W-:Y:S04]  /*1300*/  STS [R43+0x14], R20 ;  /* 0x000014142b007388 */ /* 0x000fe80000000800 */
[----:B------:R-:W-:Y:S04]  /*1310*/  STS [R43+0x18], R28 ;  /* 0x0000181c2b007388 */ /* 0x000fe80000000800 */
[----:B------:R-:W-:Y:S04]  /*1320*/  STS [R43+0x1c], R22 ;  /* 0x00001c162b007388 */ /* 0x000fe80000000800 */
[----:B------:R-:W-:Y:S01]  /*1330*/  STS [R43+0x20], R30 ;  /* 0x0000201e2b007388 */ /* 0x000fe20000000800 */
[----:B------:R-:W-:Y:S06]  /*1340*/  BAR.SYNC.DEFER_BLOCKING 0x0 ;  /* 0x0000000000007b1d */ /* 0x000fec0000010000 */
[----:B------:R-:W0:Y:S04]  /*1350*/  LDS.U16 R12, [R5+0x2] ;  /* 0x00000200050c7984 */ /* 0x000e280000000400 */
[----:B------:R-:W1:Y:S04]  /*1360*/  LDS.U16 R11, [R10+0x2] ;  /* 0x000002000a0b7984 */ /* 0x000e680000000400 */
[----:B------:R-:W2:Y:S04]  /*1370*/  LDS.U16 R24, [R3+0x2] ;  /* 0x0000020003187984 */ /* 0x000ea80000000400 */
[----:B------:R-:W3:Y:S01]  /*1380*/  LDS.U16 R13, [R4+0x2] ;  /* 0x00000200040d7984 */ /* 0x000ee20000000400 */
[----:B0-----:R-:W-:-:S02]  /*1390*/  IMAD.IADD R14, R7, 0x1, R12 ;  /* 0x00000001070e7824 */ /* 0x001fc400078e020c */
[----:B------:R-:W-:Y:S02]  /*13a0*/  IMAD R7, R0, 0x8, R21 ;  /* 0x0000000800077824 */ /* 0x000fe400078e0215 */
[----:B-1----:R-:W-:Y:S02]  /*13b0*/  IMAD.IADD R11, R6, 0x1, R11 ;  /* 0x00000001060b7824 */ /* 0x002fe400078e020b */
[----:B--2---:R-:W-:Y:S02]  /*13c0*/  IMAD.IADD R24, R9, 0x1, R24 ;  /* 0x0000000109187824 */ /* 0x004fe400078e0218 */
[----:B---3--:R-:W-:Y:S01]  /*13d0*/  IMAD.IADD R15, R8, 0x1, R13 ;  /* 0x00000001080f7824 */ /* 0x008fe200078e020d */
[----:B------:R-:W-:Y:S06]  /*13e0*/  BAR.SYNC.DEFER_BLOCKING 0x0 ;  /* 0x0000000000007b1d */ /* 0x000fec0000010000 */
[----:B------:R-:W-:Y:S05]  /*13f0*/  BRA.U UP0, `(.L_x_275) ;  /* 0x0000000100707547 */ /* 0x000fea000b800000 */
[----:B------:R-:W-:Y:S01]  /*1400*/  LEA R4, R11, UR5, 0x1 ;  /* 0x000000050b047c11 */ /* 0x000fe2000f8e08ff */
[----:B------:R-:W-:Y:S01]  /*1410*/  UIADD3 UR4, UPT, UPT, UR4, 0x4, URZ ;  /* 0x0000000404047890 */ /* 0x000fe2000fffe0ff */
[----:B------:R-:W-:Y:S02]  /*1420*/  LEA R3, R24, UR5, 0x1 ;  /* 0x0000000518037c11 */ /* 0x000fe4000f8e08ff */
[----:B------:R-:W-:Y:S01]  /*1430*/  LEA R6, R15, UR5, 0x1 ;  /* 0x000000050f067c11 */ /* 0x000fe2000f8e08ff */
[----:B------:R-:W-:Y:S01]  /*1440*/  STS.U16 [R4], R41 ;  /* 0x0000002904007388 */ /* 0x000fe20000000400 */
[----:B------:R-:W-:Y:S01]  /*1450*/  LEA R5, R14, UR5, 0x1 ;  /* 0x000000050e057c11 */ /* 0x000fe2000f8e08ff */
[----:B------:R-:W-:Y:S02]  /*1460*/  IMAD R9, R11, 0x2, R4 ;  /* 0x000000020b097824 */ /* 0x000fe400078e0204 */
[----:B------:R-:W-:Y:S01]  /*1470*/  STS.U16 [R3], R40 ;  /* 0x0000002803007388 */ /* 0x000fe20000000400 */
[----:B------:R-:W-:-:S02]  /*1480*/  IMAD R8, R24, 0x2, R3 ;  /* 0x0000000218087824 */ /* 0x000fc400078e0203 */
[----:B------:R-:W-:Y:S01]  /*1490*/  IMAD R11, R15, 0x2, R6 ;  /* 0x000000020f0b7824 */ /* 0x000fe200078e0206 */
[----:B------:R-:W-:Y:S01]  /*14a0*/  STS.U16 [R6], R39 ;  /* 0x0000002706007388 */ /* 0x000fe20000000400 */
[----:B------:R-:W-:-:S03]  /*14b0*/  IMAD R10, R14, 0x2, R5 ;  /* 0x000000020e0a7824 */ /* 0x000fc600078e0205 */
[----:B------:R-:W-:Y:S01]  /*14c0*/  STS.U16 [R5], R38 ;  /* 0x0000002605007388 */ /* 0x000fe20000000400 */
[----:B------:R-:W-:Y:S06]  /*14d0*/  BAR.SYNC.DEFER_BLOCKING 0x0 ;  /* 0x0000000000007b1d */ /* 0x000fec0000010000 */
[----:B------:R-:W0:Y:S02]  /*14e0*/  LDS.64 R12, [R21] ;  /* 0x00000000150c7984 */ /* 0x000e240000000a00 */
[----:B------:R-:W-:Y:S06]  /*14f0*/  BAR.SYNC.DEFER_BLOCKING 0x0 ;  /* 0x0000000000007b1d */ /* 0x000fec0000010000 */
[----:B-----5:R1:W-:Y:S04]  /*1500*/  STS [R9], R16 ;  /* 0x0000001009007388 */ /* 0x0203e80000000800 */
[----:B------:R1:W-:Y:S04]  /*1510*/  STS [R8], R17 ;  /* 0x0000001108007388 */ /* 0x0003e80000000800 */
[----:B------:R1:W-:Y:S04]  /*1520*/  STS [R11], R18 ;  /* 0x000000120b007388 */ /* 0x0003e80000000800 */
[----:B------:R1:W-:Y:S01]  /*1530*/  STS [R10], R19 ;  /* 0x000000130a007388 */ /* 0x0003e20000000800 */
[----:B0-----:R-:W-:-:S02]  /*1540*/  PRMT R41, R12, 0x7610, R41 ;  /* 0x000076100c297816 */ /* 0x001fc40000000029 */
[----:B------:R-:W-:Y:S01]  /*1550*/  PRMT R40, R12, 0x7632, R40 ;  /* 0x000076320c287816 */ /* 0x000fe20000000028 */
[----:B------:R-:W-:Y:S01]  /*1560*/  BAR.SYNC.DEFER_BLOCKING 0x0 ;  /* 0x0000000000007b1d */ /* 0x000fe20000010000 */
[C---:B------:R-:W-:Y:S02]  /*1570*/  PRMT R39, R13.reuse, 0x7610, R39 ;  /* 0x000076100d277816 */ /* 0x040fe40000000027 */
[----:B------:R-:W-:-:S03]  /*1580*/  PRMT R38, R13, 0x7632, R38 ;  /* 0x000076320d267816 */ /* 0x000fc60000000026 */
[----:B------:R1:W0:Y:S02]  /*1590*/  LDS.128 R16, [R7] ;  /* 0x0000000007107984 */ /* 0x0002240000000c00 */
[----:B------:R-:W-:Y:S06]  /*15a0*/  BAR.SYNC.DEFER_BLOCKING 0x0 ;  /* 0x0000000000007b1d */ /* 0x000fec0000010000 */
[----:B------:R-:W-:Y:S05]  /*15b0*/  BRA `(.L_x_276) ;  /* 0xffffffec00b87947 */ /* 0x000fea000383ffff */
.L_x_275:
[----:B------:R-:W-:Y:S01]  /*15c0*/  LEA R6, R11, UR5, 0x1 ;  /* 0x000000050b067c11 */ /* 0x000fe2000f8e08ff */
[----:B------:R-:W-:Y:S01]  /*15d0*/  IMAD R7, R0, -0xe, R7 ;  /* 0xfffffff200077824 */ /* 0x000fe200078e0207 */
[----:B------:R-:W-:Y:S02]  /*15e0*/  LEA R9, R24, UR5, 0x1 ;  /* 0x0000000518097c11 */ /* 0x000fe4000f8e08ff */
[----:B------:R-:W-:Y:S01]  /*15f0*/  LEA R8, R15, UR5, 0x1 ;  /* 0x000000050f087c11 */ /* 0x000fe2000f8e08ff */
[----:B------:R0:W-:Y:S01]  /*1600*/  STS.U16 [R6], R41 ;  /* 0x0000002906007388 */ /* 0x0001e20000000400 */
[----:B------:R-:W-:Y:S01]  /*1610*/  LEA R13, R14, UR5, 0x1 ;  /* 0x000000050e0d7c11 */ /* 0x000fe2000f8e08ff */
[----:B------:R-:W-:Y:S01]  /*1620*/  IMAD R21, R11, 0x2, R6 ;  /* 0x000000020b157824 */ /* 0x000fe200078e0206 */
[----:B------:R-:W-:Y:S01]  /*1630*/  LOP3.LUT R10, R0, 0xc00, RZ, 0xfc, !PT ;  /* 0x00000c00000a7812 */ /* 0x000fe200078efcff */
[----:B------:R-:W-:Y:S01]  /*1640*/  STS.U16 [R9], R40 ;  /* 0x0000002809007388 */ /* 0x000fe20000000400 */
[----:B------:R-:W-:Y:S01]  /*1650*/  IMAD R24, R24, 0x2, R9 ;  /* 0x0000000218187824 */ /* 0x000fe200078e0209 */
[----:B------:R-:W-:Y:S01]  /*1660*/  ISETP.GE.AND P3, PT, R0, R47, PT ;  /* 0x0000002f0000720c */ /* 0x000fe20003f66270 */
[----:B------:R-:W-:Y:S01]  /*1670*/  IMAD R15, R15, 0x2, R8 ;  /* 0x000000020f0f7824 */ /* 0x000fe200078e0208 */
[----:B------:R1:W-:Y:S01]  /*1680*/  STS.U16 [R8], R39 ;  /* 0x0000002708007388 */ /* 0x0003e20000000400 */
[----:B------:R-:W-:Y:S01]  /*1690*/  IMAD R14, R14, 0x2, R13 ;  /* 0x000000020e0e7824 */ /* 0x000fe200078e020d */
[----:B0-----:R-:W-:-:S02]  /*16a0*/  LOP3.LUT R6, R0, 0x400, RZ, 0xfc, !PT ;  /* 0x0000040000067812 */ /* 0x001fc400078efcff */
[----:B------:R-:W-:Y:S01]  /*16b0*/  STS.U16 [R13], R38 ;  /* 0x000000260d007388 */ /* 0x000fe20000000400 */
[----:B------:R-:W-:Y:S01]  /*16c0*/  BAR.SYNC.DEFER_BLOCKING 0x0 ;  /* 0x0000000000007b1d */ /* 0x000fe20000010000 */
[-C--:B------:R-:W-:Y:S02]  /*16d0*/  ISETP.GE.AND P2, PT, R6, R47.reuse, PT ;  /* 0x0000002f0600720c */ /* 0x080fe40003f46270 */
[----:B-1----:R-:W-:Y:S02]  /*16e0*/  LOP3.LUT R8, R0, 0x800, RZ, 0xfc, !PT ;  /* 0x0000080000087812 */ /* 0x002fe400078efcff */
[-C--:B------:R-:W-:Y:S02]  /*16f0*/  ISETP.GE.AND P0, PT, R10, R47.reuse, PT ;  /* 0x0000002f0a00720c */ /* 0x080fe40003f06270 */
[----:B------:R-:W-:Y:S01]  /*1700*/  ISETP.GE.AND P1, PT, R8, R47, PT ;  /* 0x0000002f0800720c */ /* 0x000fe20003f26270 */
[----:B------:R-:W0:Y:S04]  /*1710*/  LDS.U16 R2, [R7] ;  /* 0x0000000007027984 */ /* 0x000e280000000400 */
[----:B------:R-:W1:Y:S04]  /*1720*/  LDS.U16 R3, [R7+0x800] ;  /* 0x0008000007037984 */ /* 0x000e680000000400 */
[----:B------:R-:W2:Y:S04]  /*1730*/  LDS.U16 R4, [R7+0x1000] ;  /* 0x0010000007047984 */ /* 0x000ea80000000400 */
[----:B------:R3:W4:Y:S01]  /*1740*/  LDS.U16 R5, [R7+0x1800] ;  /* 0x0018000007057984 */ /* 0x0007220000000400 */
[----:B------:R-:W-:Y:S01]  /*1750*/  BAR.SYNC.DEFER_BLOCKING 0x0 ;  /* 0x0000000000007b1d */ /* 0x000fe20000010000 */
[----:B---3--:R-:W-:-:S05]  /*1760*/  IMAD R7, R0, 0x2, R7 ;  /* 0x0000000200077824 */ /* 0x008fca00078e0207 */
[----:B-----5:R-:W-:Y:S01]  /*1770*/  STS [R21], R16 ;  /* 0x0000001015007388 */ /* 0x020fe20000000800 */
[----:B0-----:R-:W-:-:S03]  /*1780*/  @!P3 PRMT R6, R2, 0x9910, RZ ;  /* 0x000099100206b816 */ /* 0x001fc600000000ff */
[----:B------:R0:W-:Y:S01]  /*1790*/  STS [R24], R17 ;  /* 0x0000001118007388 */ /* 0x0001e20000000800 */
[----:B-1----:R-:W-:Y:S02]  /*17a0*/  @!P2 PRMT R8, R3, 0x9910, RZ ;  /* 0x000099100308a816 */ /* 0x002fe400000000ff */
[----:B------:R-:W-:Y:S01]  /*17b0*/  @!P3 ISETP.GT.AND P6, PT, R6, -0x1, PT ;  /* 0xffffffff0600b80c */ /* 0x000fe20003fc4270 */
[----:B------:R1:W-:Y:S01]  /*17c0*/  STS [R15], R18 ;  /* 0x000000120f007388 */ /* 0x0003e20000000800 */
[----:B--2---:R-:W-:Y:S02]  /*17d0*/  @!P1 PRMT R10, R4, 0x9910, RZ ;  /* 0x00009910040a9816 */ /* 0x004fe400000000ff */
[----:B------:R-:W-:Y:S01]  /*17e0*/  @!P2 ISETP.GT.AND P4, PT, R8, -0x1, PT ;  /* 0xffffffff0800a80c */ /* 0x000fe20003f84270 */
[----:B------:R-:W-:Y:S01]  /*17f0*/  STS [R14], R19 ;  /* 0x000000130e007388 */ /* 0x000fe20000000800 */
[----:B----4-:R-:W-:Y:S01]  /*1800*/  @!P0 PRMT R12, R5, 0x9910, RZ ;  /* 0x00009910050c8816 */ /* 0x010fe200000000ff */
[----:B------:R-:W-:Y:S01]  /*1810*/  @!P1 IMAD.MOV.U32 R6, RZ, RZ, R10 ;  /* 0x000000ffff069224 */ /* 0x000fe200078e000a */
[----:B------:R-:W-:Y:S01]  /*1820*/  BAR.SYNC.DEFER_BLOCKING 0x0 ;  /* 0x0000000000007b1d */ /* 0x000fe20000010000 */
[----:B0-----:R-:W-:-:S02]  /*1830*/  @!P1 IMAD.MOV.U32 R17, RZ, RZ, 0x8000 ;  /* 0x00008000ff119424 */ /* 0x001fc400078e00ff */
[----:B-1----:R-:W-:Y:S01]  /*1840*/  @!P3 IMAD.MOV.U32 R15, RZ, RZ, 0x8000 ;  /* 0x00008000ff0fb424 */ /* 0x002fe200078e00ff */
[----:B------:R-:W-:Y:S01]  /*1850*/  @!P1 ISETP.GT.AND P5, PT, R6, -0x1, PT ;  /* 0xffffffff0600980c */ /* 0x000fe20003fa4270 */
[----:B------:R-:W-:Y:S02]  /*1860*/  @!P0 IMAD.MOV.U32 R8, RZ, RZ, R12 ;  /* 0x000000ffff088224 */ /* 0x000fe400078e000c */
[----:B------:R-:W-:Y:S01]  /*1870*/  @!P2 IMAD.MOV.U32 R6, RZ, RZ, 0x8000 ;  /* 0x00008000ff06a424 */ /* 0x000fe200078e00ff */
[----:B------:R-:W-:Y:S02]  /*1880*/  @!P3 SEL R15, R15, 0xffff, !P6 ;  /* 0x0000ffff0f0fb807 */ /* 0x000fe40007000000 */
[----:B------:R-:W-:Y:S01]  /*1890*/  @!P0 ISETP.GT.AND P6, PT, R8, -0x1, PT ;  /* 0xffffffff0800880c */ /* 0x000fe20003fc4270 */
[----:B------:R-:W-:Y:S01]  /*18a0*/  @!P0 IMAD.MOV.U32 R8, RZ, RZ, 0x8000 ;  /* 0x00008000ff088424 */ /* 0x000fe200078e00ff */
[----:B------:R-:W-:Y:S02]  /*18b0*/  @!P2 SEL R6, R6, 0xffff, !P4 ;  /* 0x0000ffff0606a807 */ /* 0x000fe40006000000 */
[----:B------:R-:W-:-:S02]  /*18c0*/  ISETP.GE.AND P4, PT, R0, R47, PT ;  /* 0x0000002f0000720c */ /* 0x000fc40003f86270 */
[----:B------:R-:W-:Y:S02]  /*18d0*/  @!P1 SEL R17, R17, 0xffff, !P5 ;  /* 0x0000ffff11119807 */ /* 0x000fe40006800000 */
[----:B------:R-:W-:Y:S02]  /*18e0*/  @!P0 SEL R0, R8, 0xffff, !P6 ;  /* 0x0000ffff08008807 */ /* 0x000fe40007000000 */
[----:B------:R-:W-:Y:S02]  /*18f0*/  @!P3 LOP3.LUT R15, R15, R2, RZ, 0x3c, !PT ;  /* 0x000000020f0fb212 */ /* 0x000fe400078e3cff */
[----:B------:R-:W-:Y:S01]  /*1900*/  @!P2 LOP3.LUT R3, R6, R3, RZ, 0x3c, !PT ;  /* 0x000000030603a212 */ /* 0x000fe200078e3cff */
[----:B------:R-:W0:Y:S01]  /*1910*/  LDS R9, [R7] ;  /* 0x0000000007097984 */ /* 0x000e220000000800 */
[----:B------:R-:W-:Y:S02]  /*1920*/  @!P1 LOP3.LUT R17, R17, R4, RZ, 0x3c, !PT ;  /* 0x0000000411119212 */ /* 0x000fe400078e3cff */
[----:B------:R-:W-:Y:S01]  /*1930*/  @!P0 LOP3.LUT R5, R0, R5, RZ, 0x3c, !PT ;  /* 0x0000000500058212 */ /* 0x000fe200078e3cff */
[----:B------:R-:W1:Y:S04]  /*1940*/  LDS R11, [R7+0x1000] ;  /* 0x00100000070b7984 */ /* 0x000e680000000800 */
[----:B------:R-:W2:Y:S04]  /*1950*/  LDS R13, [R7+0x2000] ;  /* 0x00200000070d7984 */ /* 0x000ea80000000800 */
[----:B------:R3:W-:Y:S04]  /*1960*/  @!P3 STG.E.U16 desc[UR8][R50.64], R15 ;  /* 0x0000000f3200b986 */ /* 0x0007e8000c101508 */
[----:B------:R3:W-:Y:S04]  /*1970*/  @!P2 STG.E.U16 desc[UR8][R50.64+0x800], R3 ;  /* 0x000800033200a986 */ /* 0x0007e8000c101508 */
[----:B------:R3:W-:Y:S04]  /*1980*/  @!P1 STG.E.U16 desc[UR8][R50.64+0x1000], R17 ;  /* 0x0010001132009986 */ /* 0x0007e8000c101508 */
[----:B------:R3:W-:Y:S04]  /*1990*/  @!P0 STG.E.U16 desc[UR8][R50.64+0x1800], R5 ;  /* 0x0018000532008986 */ /* 0x0007e8000c101508 */
[----:B0-----:R3:W-:Y:S04]  /*19a0*/  @!P4 STG.E desc[UR8][R48.64], R9 ;  /* 0x000000093000c986 */ /* 0x0017e8000c101908 */
[----:B-1----:R3:W-:Y:S04]  /*19b0*/  @!P2 STG.E desc[UR8][R48.64+0x1000], R11 ;  /* 0x0010000b3000a986 */ /* 0x0027e8000c101908 */
[----:B--2---:R3:W-:Y:S01]  /*19c0*/  @!P1 STG.E desc[UR8][R48.64+0x2000], R13 ;  /* 0x0020000d30009986 */ /* 0x0047e2000c101908 */
[----:B------:R-:W-:Y:S05]  /*19d0*/  @P0 EXIT ;  /* 0x000000000000094d */ /* 0x000fea0003800000 */
[----:B------:R-:W0:Y:S04]  /*19e0*/  LDS R7, [R7+0x3000] ;  /* 0x0030000007077984 */ /* 0x000e280000000800 */
[----:B0-----:R-:W-:Y:S01]  /*19f0*/  STG.E desc[UR8][R48.64+0x3000], R7 ;  /* 0x0030000730007986 */ /* 0x001fe2000c101908 */
[----:B------:R-:W-:Y:S05]  /*1a00*/  EXIT ;  /* 0x000000000000794d */ /* 0x000fea0003800000 */
.L_x_277:
        /* <DEDUP_REMOVED lines=15> */
.L_x_2057:


//--------------------- .text._ZN17fastertransformer19segmented_topp_impl15blockSortKernelI6__halfLi1024ELi2EEEvPKT_PS3_PKiPiS8_iii --------------------------
	.section	.text._ZN17fastertransformer19segmented_topp_impl15blockSortKernelI6__halfLi1024ELi2EEEvPKT_PS3_PKiPiS8_iii,"ax",@progbits
	.align	128
        .global         _ZN17fastertransformer19segmented_topp_impl15blockSortKernelI6__halfLi1024ELi2EEEvPKT_PS3_PKiPiS8_iii
        .type           _ZN17fastertransformer19segmented_topp_impl15blockSortKernelI6__halfLi1024ELi2EEEvPKT_PS3_PKiPiS8_iii,@function
        .size           _ZN17fastertransformer19segmented_topp_impl15blockSortKernelI6__halfLi1024ELi2EEEvPKT_PS3_PKiPiS8_iii,(.L_x_2058 - _ZN17fastertransformer19segmented_topp_impl15blockSortKernelI6__halfLi1024ELi2EEEvPKT_PS3_PKiPiS8_iii)
        .other          _ZN17fastertransformer19segmented_topp_impl15blockSortKernelI6__halfLi1024ELi2EEEvPKT_PS3_PKiPiS8_iii,@"STO_CUDA_ENTRY STV_DEFAULT"
_ZN17fastertransformer19segmented_topp_impl15blockSortKernelI6__halfLi1024ELi2EEEvPKT_PS3_PKiPiS8_iii:
.text._ZN17fastertransformer19segmented_topp_impl15blockSortKernelI6__halfLi1024ELi2EEEvPKT_PS3_PKiPiS8_iii:
        /* <DEDUP_REMOVED lines=17> */
[----:B------:R-:W1:Y:S01]  /*0110*/  LDCU.64 UR4, c[0x0][0x398] ;  /* 0x00007300ff0477ac */ /* 0x000e620008000a00 */
[----:B0-----:R-:W-:Y:S02]  /*0120*/  LOP3.LUT R0, R16, 0x400, RZ, 0xfc, !PT ;  /* 0x0000040010007812 */ /* 0x001fe400078efcff */
[----:B------:R-:W-:Y:S02]  /*0130*/  IADD3 R6, P2, PT, R3, R16, RZ ;  /* 0x0000001003067210 */ /* 0x000fe40007f5e0ff */
[----:B------:R-:W-:-:S02]  /*0140*/  ISETP.GE.AND P1, PT, R0, R31, PT ;  /* 0x0000001f0000720c */ /* 0x000fc40003f26270 */
[----:B------:R-:W-:Y:S02]  /*0150*/  ISETP.GE.AND P0, PT, R16, R31, PT ;  /* 0x0000001f1000720c */ /* 0x000fe40003f06270 */
[----:B------:R-:W-:Y:S02]  /*0160*/  LEA.HI.X.SX32 R7, R3, RZ, 0x1, P2 ;  /* 0x000000ff03077211 */ /* 0x000fe400010f0eff */
[----:B--2---:R-:W-:-:S04]  /*0170*/  LEA R2, P2, R6, UR6, 0x1 ;  /* 0x0000000606027c11 */ /* 0x004fc8000f8408ff */
[----:B------:R-:W-:-:S05]  /*0180*/  LEA.HI.X R3, R6, UR7, R7, 0x1, P2 ;  /* 0x0000000706037c11 */ /* 0x000fca00090f0c07 */
[----:B------:R-:W2:Y:S04]  /*0190*/  @!P1 LDG.E.U16 R4, desc[UR8][R2.64+0x800] ;  /* 0x0008000802049981 */ /* 0x000ea8000c1e1500 */
[----:B------:R2:W3:Y:S01]  /*01a0*/  @!P0 LDG.E.U16 R5, desc[UR8][R2.64] ;  /* 0x0000000802058981 */ /* 0x0004e2000c1e1500 */
[----:B-1----:R-:W-:-:S04]  /*01b0*/  LEA R32, P2, R6, UR4, 0x2 ;  /* 0x0000000406207c11 */ /* 0x002fc8000f8410ff */
[----:B------:R-:W-:Y:S01]  /*01c0*/  LEA.HI.X R33, R6, UR5, R7, 0x2, P2 ;  /* 0x0000000506217c11 */ /* 0x000fe200090f1407 */
[----:B------:R-:W0:Y:S01]  /*01d0*/  S2UR UR5, SR_CgaCtaId ;  /* 0x00000000000579c3 */ /* 0x000e220000008800 */
[----:B------:R-:W-:Y:S02]  /*01e0*/  IMAD.MOV.U32 R6, RZ, RZ, -0x1 ;  /* 0xffffffffff067424 */ /* 0x000fe400078e00ff */
[----:B------:R-:W-:Y:S01]  /*01f0*/  IMAD.MOV.U32 R7, RZ, RZ, -0x1 ;  /* 0xffffffffff077424 */ /* 0x000fe200078e00ff */
[----:B------:R-:W1:Y:S03]  /*0200*/  S2R R0, SR_LANEID ;  /* 0x0000000000007919 */ /* 0x000e660000000000 */
[----:B------:R4:W5:Y:S04]  /*0210*/  @!P0 LDG.E R6, desc[UR8][R32.64] ;  /* 0x0000000820068981 */ /* 0x000968000c1e1900 */
[----:B------:R4:W5:Y:S01]  /*0220*/  @!P1 LDG.E R7, desc[UR8][R32.64+0x1000] ;  /* 0x0010000820079981 */ /* 0x000962000c1e1900 */
[----:B------:R-:W-:-:S02]  /*0230*/  UMOV UR4, 0x400 ;  /* 0x0000040000047882 */ /* 0x000fc40000000000 */
[----:B0-----:R-:W-:-:S06]  /*0240*/  ULEA UR4, UR5, UR4, 0x18 ;  /* 0x0000000405047291 */ /* 0x001fcc000f8ec0ff */
[----:B------:R-:W-:Y:S01]  /*0250*/  LEA R9, R16, UR4, 0x2 ;  /* 0x0000000410097c11 */ /* 0x000fe2000f8e10ff */
[----:B------:R-:W-:-:S04]  /*0260*/  UMOV UR4, URZ ;  /* 0x000000ff00047c82 */ /* 0x000fc80008000000 */
[----:B------:R-:W-:Y:S01]  /*0270*/  IMAD R8, R16, 0x20, R9 ;  /* 0x0000002010087824 */ /* 0x000fe200078e0209 */
[----:B------:R-:W-:Y:S01]  /*0280*/  BAR.SYNC.DEFER_BLOCKING 0x0 ;  /* 0x0000000000007b1d */ /* 0x000fe20000010000 */
[----:B--2---:R-:W-:Y:S02]  /*0290*/  PRMT R3, R4, 0x9910, RZ ;  /* 0x0000991004037816 */ /* 0x004fe400000000ff */
[----:B---3--:R-:W-:Y:S02]  /*02a0*/  PRMT R2, R5, 0x9910, RZ ;  /* 0x0000991005027816 */ /* 0x008fe400000000ff */
[----:B------:R-:W-:Y:S01]  /*02b0*/  ISETP.GT.AND P1, PT, R3, -0x1, PT ;  /* 0xffffffff0300780c */ /* 0x000fe20003f24270 */
[----:B------:R-:W-:Y:S01]  /*02c0*/  IMAD.MOV.U32 R3, RZ, RZ, 0x8000 ;  /* 0x00008000ff037424 */ /* 0x000fe200078e00ff */
[----:B------:R-:W-:-:S04]  /*02d0*/  ISETP.GT.AND P0, PT, R2, -0x1, PT ;  /* 0xffffffff0200780c */ /* 0x000fc80003f04270 */
[C---:B------:R-:W-:Y:S02]  /*02e0*/  SEL R2, R3.reuse, 0xffff, P0 ;  /* 0x0000ffff03027807 */ /* 0x040fe40000000000 */
[----:B------:R-:W-:Y:S02]  /*02f0*/  SEL R3, R3, 0xffff, P1 ;  /* 0x0000ffff03037807 */ /* 0x000fe40000800000 */
[----:B------:R-:W-:Y:S02]  /*0300*/  LOP3.LUT R2, R2, R5, RZ, 0x3c, !PT ;  /* 0x0000000502027212 */ /* 0x000fe400078e3cff */
[----:B------:R-:W-:Y:S02]  /*0310*/  LOP3.LUT R3, R3, R4, RZ, 0x3c, !PT ;  /* 0x0000000403037212 */ /* 0x000fe400078e3cff */
[----:B------:R-:W-:Y:S02]  /*0320*/  PRMT R29, R2, 0x7610, R29 ;  /* 0x00007610021d7816 */ /* 0x000fe4000000001d */
[----:B-1--4-:R-:W-:-:S07]  /*0330*/  PRMT R28, R3, 0x7610, R28 ;  /* 0x00007610031c7816 */ /* 0x012fce000000001c */
.L_x_279:
[C---:B------:R-:W-:Y:S01]  /*0340*/  PRMT R2, R29.reuse, 0x9910, RZ ;  /* 0x000099101d027816 */ /* 0x040fe200000000ff */
        /* <DEDUP_REMOVED lines=8> */
[----:B------:R-:W-:Y:S03]  /*03d0*/  STS [R9+0x2000], RZ ;  /* 0x002000ff09007388 */ /* 0x000fe60000000800 */
[----:B------:R-:W-:Y:S01]  /*03e0*/  LOP3.LUT R2, R2, 0xffff, RZ, 0xc0, !PT ;  /* 0x0000ffff02027812 */ /* 0x000fe200078ec0ff */
[----:B------:R-:W-:Y:S03]  /*03f0*/  STS [R9+0x3000], RZ ;  /* 0x003000ff09007388 */ /* 0x000fe60000000800 */
[----:B------:R-:W-:Y:S01]  /*0400*/  SHF.R.U32.HI R2, RZ, UR4, R2 ;  /* 0x00000004ff027c19 */ /* 0x000fe20008011602 */
[----:B------:R-:W-:Y:S02]  /*0410*/  STS [R9+0x4000], RZ ;  /* 0x004000ff09007388 */ /* 0x000fe40000000800 */
[----:B-1----:R-:W-:-:S02]  /*0420*/  @!P1 SHF.R.U32.HI R11, RZ, 0x3, R16 ;  /* 0x00000003ff0b9819 */ /* 0x002fc40000011610 */
[----:B------:R-:W-:Y:S01]  /*0430*/  LOP3.LUT R2, R2, UR5, RZ, 0xc0, !PT ;  /* 0x0000000502027c12 */ /* 0x000fe2000f8ec0ff */
[----:B------:R-:W-:Y:S01]  /*0440*/  STS [R9+0x5000], RZ ;  /* 0x005000ff09007388 */ /* 0x000fe20000000800 */
[----:B------:R-:W-:Y:S02]  /*0450*/  @!P1 LOP3.LUT R37, R11, 0x7c, RZ, 0xc0, !PT ;  /* 0x0000007c0b259812 */ /* 0x000fe400078ec0ff */
[----:B------:R-:W-:Y:S01]  /*0460*/  SHF.R.U32.HI R4, RZ, 0x2, R2 ;  /* 0x00000002ff047819 */ /* 0x000fe20000011602 */
[----:B------:R-:W-:Y:S01]  /*0470*/  IMAD.SHL.U32 R3, R2, 0x1000, RZ ;  /* 0x0000100002037824 */ /* 0x000fe200078e00ff */
[----:B------:R-:W-:Y:S02]  /*0480*/  STS [R9+0x6000], RZ ;  /* 0x006000ff09007388 */ /* 0x000fe40000000800 */
[----:B------:R-:W-:Y:S02]  /*0490*/  LOP3.LUT R4, R4, 0x3ffe, RZ, 0xc0, !PT ;  /* 0x00003ffe04047812 */ /* 0x000fe400078ec0ff */
[----:B------:R-:W-:Y:S01]  /*04a0*/  LOP3.LUT R2, R3, 0x7000, RZ, 0xc, !PT ;  /* 0x0000700003027812 */ /* 0x000fe200078e0cff */
[----:B------:R-:W-:Y:S03]  /*04b0*/  STS [R9+0x7000], RZ ;  /* 0x007000ff09007388 */ /* 0x000fe60000000800 */
[----:B------:R-:W-:Y:S01]  /*04c0*/  IADD3 R5, PT, PT, -R4, R9, R2 ;  /* 0x0000000904057210 */ /* 0x000fe20007ffe102 */
[----:B------:R-:W-:Y:S01]  /*04d0*/  STS [R9+0x8000], RZ ;  /* 0x008000ff09007388 */ /* 0x000fe20000000800 */
[----:B------:R-:W-:-:S03]  /*04e0*/  PRMT R2, R28, 0x9910, RZ ;  /* 0x000099101c027816 */ /* 0x000fc600000000ff */
[----:B------:R-:W1:Y:S01]  /*04f0*/  LDS.U16 R4, [R5+0x2] ;  /* 0x0000020005047984 */ /* 0x000e620000000400 */
[----:B------:R-:W-:-:S04]  /*0500*/  ISETP.NE.AND P0, PT, R2, 0x7fff, PT ;  /* 0x00007fff0200780c */ /* 0x000fc80003f05270 */
[----:B------:R-:W-:-:S04]  /*0510*/  SEL R2, R28, 0x8000, P0 ;  /* 0x000080001c027807 */ /* 0x000fc80000000000 */
[----:B------:R-:W-:-:S04]  /*0520*/  LOP3.LUT R2, R2, 0xffff, RZ, 0xc0, !PT ;  /* 0x0000ffff02027812 */ /* 0x000fc800078ec0ff */
[----:B------:R-:W-:-:S04]  /*0530*/  SHF.R.U32.HI R2, RZ, UR4, R2 ;  /* 0x00000004ff027c19 */ /* 0x000fc80008011602 */
[----:B------:R-:W-:Y:S01]  /*0540*/  LOP3.LUT R2, R2, UR5, RZ, 0xc0, !PT ;  /* 0x0000000502027c12 */ /* 0x000fe2000f8ec0ff */
[----:B------:R-:W-:Y:S02]  /*0550*/  UMOV UR5, 0x400 ;  /* 0x0000040000057882 */ /* 0x000fe40000000000 */
[----:B0-----:R-:W-:Y:S01]  /*0560*/  ULEA UR5, UR6, UR5, 0x18 ;  /* 0x0000000506057291 */ /* 0x001fe2000f8ec0ff */
[----:B------:R-:W-:Y:S01]  /*0570*/  SHF.R.U32.HI R10, RZ, 0x2, R2 ;  /* 0x00000002ff0a7819 */ /* 0x000fe20000011602 */
[----:B------:R-:W-:-:S05]  /*0580*/  IMAD.SHL.U32 R3, R2, 0x1000, RZ ;  /* 0x0000100002037824 */ /* 0x000fca00078e00ff */
[----:B------:R-:W-:Y:S02]  /*0590*/  LOP3.LUT R2, R3, 0x7000, RZ, 0xc, !PT ;  /* 0x0000700003027812 */ /* 0x000fe400078e0cff */
[----:B------:R-:W-:-:S04]  /*05a0*/  LOP3.LUT R3, R10, 0x3ffe, RZ, 0xc0, !PT ;  /* 0x00003ffe0a037812 */ /* 0x000fc800078ec0ff */
        /* <DEDUP_REMOVED lines=34> */
[----:B------:R-:W-:-:S03]  /*07d0*/  SHF.R.U32.HI R17, RZ, 0x5, R16 ;  /* 0x00000005ff117819 */ /* 0x000fc60000011610 */
[----:B------:R-:W-:Y:S01]  /*07e0*/  IMAD.IADD R19, R18, 0x1, -R19 ;  /* 0x0000000112137824 */ /* 0x000fe200078e0a13 */
[----:B------:R-:W-:Y:S01]  /*07f0*/  @!P1 STS [R37+UR5+0x9000], R18 ;  /* 0x0090001225009988 */ /* 0x000fe20008000805 */
[----:B------:R-:W-:Y:S01]  /*0800*/  BAR.SYNC.DEFER_BLOCKING 0x0 ;  /* 0x0000000000007b1d */ /* 0x000fe20000010000 */
[C---:B------:R-:W-:Y:S02]  /*0810*/  ISETP.NE.AND P0, PT, R17.reuse, 0x1, PT ;  /* 0x000000011100780c */ /* 0x040fe40003f05270 */
[C---:B------:R-:W-:Y:S02]  /*0820*/  ISETP.NE.AND P1, PT, R17.reuse, 0x1d, PT ;  /* 0x0000001d1100780c */ /* 0x040fe40003f25270 */
[C---:B------:R-:W-:Y:S02]  /*0830*/  ISETP.NE.AND P4, PT, R17.reuse, 0x1e, PT ;  /* 0x0000001e1100780c */ /* 0x040fe40003f85270 */
[C---:B------:R-:W-:Y:S01]  /*0840*/  ISETP.NE.AND P3, PT, R17.reuse, 0x1f, PT ;  /* 0x0000001f1100780c */ /* 0x040fe20003f65270 */
[----:B------:R-:W0:Y:S04]  /*0850*/  LDS.128 R12, [UR5+0x9000] ;  /* 0x00900005ff0c7984 */ /* 0x000e280008000c00 */
[----:B------:R-:W1:Y:S01]  /*0860*/  LDS.128 R8, [UR5+0x9010] ;  /* 0x00901005ff087984 */ /* 0x000e620008000c00 */
[C---:B0-----:R-:W-:Y:S01]  /*0870*/  SEL R35, R12.reuse, R35, !P0 ;  /* 0x000000230c237207 */ /* 0x041fe20004000000 */
[----:B------:R-:W-:Y:S01]  /*0880*/  IMAD.IADD R13, R12, 0x1, R13 ;  /* 0x000000010c0d7824 */ /* 0x000fe200078e020d */
[----:B------:R-:W-:-:S03]  /*0890*/  ISETP.NE.AND P0, PT, R17, 0x2, PT ;  /* 0x000000021100780c */ /* 0x000fc60003f05270 */
[----:B------:R-:W-:Y:S01]  /*08a0*/  IMAD.IADD R14, R14, 0x1, R13 ;  /* 0x000000010e0e7824 */ /* 0x000fe200078e020d */
[----:B------:R-:W-:Y:S02]  /*08b0*/  SEL R35, R13, R35, !P0 ;  /* 0x000000230d237207 */ /* 0x000fe40004000000 */
[----:B------:R-:W-:Y:S01]  /*08c0*/  ISETP.NE.AND P0, PT, R17, 0x3, PT ;  /* 0x000000031100780c */ /* 0x000fe20003f05270 */
[----:B------:R-:W-:-:S03]  /*08d0*/  IMAD.IADD R30, R15, 0x1, R14 ;  /* 0x000000010f1e7824 */ /* 0x000fc600078e020e */
[----:B------:R-:W-:Y:S01]  /*08e0*/  SEL R35, R14, R35, !P0 ;  /* 0x000000230e237207 */ /* 0x000fe20004000000 */
[C---:B-1----:R-:W-:Y:S01]  /*08f0*/  IMAD.IADD R8, R30.reuse, 0x1, R8 ;  /* 0x000000011e087824 */ /* 0x042fe200078e0208 */
[----:B------:R-:W0:Y:S01]  /*0900*/  LDS.128 R12, [UR5+0x9020] ;  /* 0x00902005ff0c7984 */ /* 0x000e220008000c00 */
[----:B------:R-:W-:Y:S02]  /*0910*/  ISETP.NE.AND P0, PT, R17, 0x4, PT ;  /* 0x000000041100780c */ /* 0x000fe40003f05270 */
[----:B------:R-:W-:Y:S02]  /*0920*/  IMAD.IADD R9, R9, 0x1, R8 ;  /* 0x0000000109097824 */ /* 0x000fe400078e0208 */
[----:B------:R-:W-:Y:S02]  /*0930*/  SEL R35, R30, R35, !P0 ;  /* 0x000000231e237207 */ /* 0x000fe40004000000 */
        /* <DEDUP_REMOVED lines=8> */
[----:B------:R-:W1:Y:S01]  /*09c0*/  LDS.128 R8, [UR5+0x9030] ;  /* 0x00903005ff087984 */ /* 0x000e620008000c00 */
[----:B------:R-:W-:-:S04]  /*09d0*/  ISETP.NE.AND P0, PT, R17, 0x8, PT ;  /* 0x000000081100780c */ /* 0x000fc80003f05270 */
[C---:B------:R-:W-:Y:S02]  /*09e0*/  SEL R35, R30.reuse, R35, !P0 ;  /* 0x000000231e237207 */ /* 0x040fe40004000000 */
[----:B------:R-:W-:Y:S01]  /*09f0*/  ISETP.NE.AND P0, PT, R17, 0x9, PT ;  /* 0x000000091100780c */ /* 0x000fe20003f05270 */
[----:B0-----:R-:W-:-:S04]  /*0a00*/  IMAD.IADD R12, R30, 0x1, R12 ;  /* 0x000000011e0c7824 */ /* 0x001fc800078e020c */
        /* <DEDUP_REMOVED lines=8> */
[----:B------:R-:W0:Y:S01]  /*0a90*/  LDS.128 R12, [UR5+0x9040] ;  /* 0x00904005ff0c7984 */ /* 0x000e220008000c00 */
[----:B------:R-:W-:-:S04]  /*0aa0*/  ISETP.NE.AND P0, PT, R17, 0xc, PT ;  /* 0x0000000c1100780c */ /* 0x000fc80003f05270 */
[C---:B------:R-:W-:Y:S01]  /*0ab0*/  SEL R35, R30.reuse, R35, !P0 ;  /* 0x000000231e237207 */ /* 0x040fe20004000000 */
[----:B-1----:R-:W-:Y:S01]  /*0ac0*/  IMAD.IADD R8, R30, 0x1, R8 ;  /* 0x000000011e087824 */ /* 0x002fe200078e0208 */
        /* <DEDUP_REMOVED lines=22> */
[C---:B------:R-:W-:Y:S01]  /*0c30*/  ISETP.NE.AND P0, PT, R17.reuse, 0x14, PT ;  /* 0x000000141100780c */ /* 0x040fe20003f05270 */
[----:B------:R-:W0:Y:S03]  /*0c40*/  LDS.128 R12, [UR5+0x9060] ;  /* 0x00906005ff0c7984 */ /* 0x000e260008000c00 */
        /* <DEDUP_REMOVED lines=25> */
[C---:B------:R-:W-:Y:S01]  /*0de0*/  SEL R35, R15.reuse, R35, !P0 ;  /* 0x000000230f237207 */ /* 0x040fe20004000000 */
[----:B-1----:R-:W-:Y:S01]  /*0df0*/  IMAD.IADD R8, R15, 0x1, R8 ;  /* 0x000000010f087824 */ /* 0x002fe200078e0208 */
[----:B------:R-:W-:-:S03]  /*0e00*/  ISETP.GT.U32.AND P0, PT, R16, 0x1f, PT ;  /* 0x0000001f1000780c */ /* 0x000fc60003f04070 */
[----:B------:R-:W-:Y:S01]  /*0e10*/  IMAD.IADD R9, R9, 0x1, R8 ;  /* 0x0000000109097824 */ /* 0x000fe200078e0208 */
[----:B------:R-:W-:Y:S02]  /*0e20*/  SEL R35, R8, R35, !P1 ;  /* 0x0000002308237207 */ /* 0x000fe40004800000 */
[----:B------:R-:W-:Y:S01]  /*0e30*/  ISETP.NE.AND P1, PT, R0, RZ, PT ;  /* 0x000000ff0000720c */ /* 0x000fe20003f25270 */
[----:B------:R-:W-:Y:S01]  /*0e40*/  IMAD.IADD R10, R10, 0x1, R9 ;  /* 0x000000010a0a7824 */ /* 0x000fe200078e0209 */
[----:B------:R-:W-:Y:S02]  /*0e50*/  SEL R35, R9, R35, !P4 ;  /* 0x0000002309237207 */ /* 0x000fe40006000000 */
[----:B------:R-:W-:Y:S01]  /*0e60*/  ISETP.GT.U32.OR P2, PT, R16, 0x1f, P1 ;  /* 0x0000001f1000780c */ /* 0x000fe20000f44470 */
[----:B------:R-:W-:Y:S01]  /*0e70*/  IMAD.IADD R11, R11, 0x1, R10 ;  /* 0x000000010b0b7824 */ /* 0x000fe200078e020a */
[----:B------:R-:W-:Y:S02]  /*0e80*/  SEL R8, R19, RZ, P1 ;  /* 0x000000ff13087207 */ /* 0x000fe40000800000 */
[----:B------:R-:W-:-:S02]  /*0e90*/  SEL R35, R10, R35, !P3 ;  /* 0x000000230a237207 */ /* 0x000fc40005800000 */
[C---:B------:R-:W-:Y:S02]  /*0ea0*/  ISETP.NE.AND P1, PT, R16.reuse, RZ, PT ;  /* 0x000000ff1000720c */ /* 0x040fe40003f25270 */
[----:B------:R-:W-:Y:S01]  /*0eb0*/  LEA R9, R16, UR5, 0x2 ;  /* 0x0000000510097c11 */ /* 0x000fe2000f8e10ff */
[----:B------:R-:W-:-:S04]  /*0ec0*/  @P0 IMAD.IADD R19, R35, 0x1, R8 ;  /* 0x0000000123130824 */ /* 0x000fc800078e0208 */
[----:B------:R-:W-:-:S05]  /*0ed0*/  @!P2 IMAD.U32 R19, R11, 0x10000, RZ ;  /* 0x000100000b13a824 */ /* 0x000fca00078e00ff */
[----:B------:R-:W-:Y:S01]  /*0ee0*/  @!P2 STS [UR5+0x90a0], R19 ;  /* 0x0090a013ff00a988 */ /* 0x000fe20008000805 */
[----:B------:R-:W-:Y:S06]  /*0ef0*/  BAR.SYNC.DEFER_BLOCKING 0x0 ;  /* 0x0000000000007b1d */ /* 0x000fec0000010000 */
[----:B------:R-:W0:Y:S02]  /*0f00*/  @P1 LDS R8, [UR5+0x90a0] ;  /* 0x0090a005ff081984 */ /* 0x000e240008000800 */
[----:B0-----:R-:W-:Y:S02]  /*0f10*/  @P1 IMAD.IADD R19, R19, 0x1, R8 ;  /* 0x0000000113131824 */ /* 0x001fe400078e0208 */
[----:B------:R-:W-:-:S02]  /*0f20*/  IMAD R8, R16, 0x20, R9 ;  /* 0x0000002010087824 */ /* 0x000fc400078e0209 */
[--C-:B------:R-:W-:Y:S02]  /*0f30*/  IMAD.IADD R27, R27, 0x1, R19.reuse ;  /* 0x000000011b1b7824 */ /* 0x100fe400078e0213 */
        /* <DEDUP_REMOVED lines=9> */
[----:B------:R-:W-:Y:S01]  /*0fd0*/  IMAD.IADD R17, R20, 0x1, R19 ;  /* 0x0000000114117824 */ /* 0x000fe200078e0213 */
[----:B------:R-:W-:Y:S04]  /*0fe0*/  STS [R8+0xc], R25 ;  /* 0x00000c1908007388 */ /* 0x000fe80000000800 */
[----:B------:R-:W-:Y:S04]  /*0ff0*/  STS [R8+0x10], R13 ;  /* 0x0000100d08007388 */ /* 0x000fe80000000800 */
[----:B------:R-:W-:Y:S04]  /*1000*/  STS [R8+0x14], R23 ;  /* 0x0000141708007388 */ /* 0x000fe80000000800 */
[----:B------:R-:W-:Y:S04]  /*1010*/  STS [R8+0x18], R15 ;  /* 0x0000180f08007388 */ /* 0x000fe80000000800 */
[----:B------:R-:W-:Y:S04]  /*1020*/  STS [R8+0x1c], R21 ;  /* 0x00001c1508007388 */ /* 0x000fe80000000800 */
[----:B------:R-:W-:Y:S01]  /*1030*/  STS [R8+0x20], R17 ;  /* 0x0000201108007388 */ /* 0x000fe20000000800 */
[----:B------:R-:W-:Y:S06]  /*1040*/  BAR.SYNC.DEFER_BLOCKING 0x0 ;  /* 0x0000000000007b1d */ /* 0x000fec0000010000 */
[----:B------:R-:W0:Y:S04]  /*1050*/  LDS.U16 R2, [R2+0x2] ;  /* 0x0000020002027984 */ /* 0x000e280000000400 */
[----:B------:R-:W1:Y:S01]  /*1060*/  LDS.U16 R5, [R5+0x2] ;  /* 0x0000020005057984 */ /* 0x000e620000000400 */
[----:B0-----:R-:W-:-:S02]  /*1070*/  IMAD.IADD R10, R3, 0x1, R2 ;  /* 0x00000001030a7824 */ /* 0x001fc400078e0202 */
[----:B------:R-:W-:Y:S02]  /*1080*/  IMAD R3, R16, 0x4, R9 ;  /* 0x0000000410037824 */ /* 0x000fe400078e0209 */
[----:B-1----:R-:W-:Y:S01]  /*1090*/  IMAD.IADD R11, R4, 0x1, R5 ;  /* 0x00000001040b7824 */ /* 0x002fe200078e0205 */
[----:B------:R-:W-:Y:S06]  /*10a0*/  BAR.SYNC.DEFER_BLOCKING 0x0 ;  /* 0x0000000000007b1d */ /* 0x000fec0000010000 */
[----:B------:R-:W-:Y:S05]  /*10b0*/  BRA.U UP0, `(.L_x_278) ;  /* 0x0000000100487547 */ /* 0x000fea000b800000 */
[----:B------:R-:W-:Y:S01]  /*10c0*/  LEA R2, R11, UR5, 0x1 ;  /* 0x000000050b027c11 */ /* 0x000fe2000f8e08ff */
[----:B------:R-:W-:Y:S01]  /*10d0*/  UIADD3 UR4, UPT, UPT, UR4, 0x4, URZ ;  /* 0x0000000404047890 */ /* 0x000fe2000fffe0ff */
[----:B------:R-:W-:-:S03]  /*10e0*/  LEA R5, R10, UR5, 0x1 ;  /* 0x000000050a057c11 */ /* 0x000fc6000f8e08ff */
[----:B------:R-:W-:Y:S01]  /*10f0*/  STS.U16 [R2], R29 ;  /* 0x0000001d02007388 */ /* 0x000fe20000000400 */
[----:B------:R-:W-:Y:S02]  /*1100*/  IMAD R11, R11, 0x2, R2 ;  /* 0x000000020b0b7824 */ /* 0x000fe400078e0202 */
[----:B------:R-:W-:Y:S01]  /*1110*/  IMAD R10, R10, 0x2, R5 ;  /* 0x000000020a0a7824 */ /* 0x000fe200078e0205 */
[----:B------:R-:W-:Y:S01]  /*1120*/  STS.U16 [R5], R28 ;  /* 0x0000001c05007388 */ /* 0x000fe20000000400 */
[----:B------:R-:W-:Y:S06]  /*1130*/  BAR.SYNC.DEFER_BLOCKING 0x0 ;  /* 0x0000000000007b1d */ /* 0x000fec0000010000 */
[----:B------:R-:W0:Y:S02]  /*1140*/  LDS R4, [R9] ;  /* 0x0000000009047984 */ /* 0x000e240000000800 */
[----:B------:R-:W-:Y:S06]  /*1150*/  BAR.SYNC.DEFER_BLOCKING 0x0 ;  /* 0x0000000000007b1d */ /* 0x000fec0000010000 */
[----:B-----5:R1:W-:Y:S04]  /*1160*/  STS [R11], R6 ;  /* 0x000000060b007388 */ /* 0x0203e80000000800 */
[----:B------:R1:W-:Y:S01]  /*1170*/  STS [R10], R7 ;  /* 0x000000070a007388 */ /* 0x0003e20000000800 */
[----:B------:R-:W-:Y:S01]  /*1180*/  BAR.SYNC.DEFER_BLOCKING 0x0 ;  /* 0x0000000000007b1d */ /* 0x000fe20000010000 */
[----:B0-----:R-:W-:-:S02]  /*1190*/  PRMT R29, R4, 0x7610, R29 ;  /* 0x00007610041d7816 */ /* 0x001fc4000000001d */
[----:B------:R-:W-:-:S03]  /*11a0*/  PRMT R28, R4, 0x7632, R28 ;  /* 0x00007632041c7816 */ /* 0x000fc6000000001c */
[----:B------:R1:W0:Y:S02]  /*11b0*/  LDS.64 R6, [R3] ;  /* 0x0000000003067984 */ /* 0x0002240000000a00 */
[----:B------:R-:W-:Y:S06]  /*11c0*/  BAR.SYNC.DEFER_BLOCKING 0x0 ;  /* 0x0000000000007b1d */ /* 0x000fec0000010000 */
[----:B------:R-:W-:Y:S05]  /*11d0*/  BRA `(.L_x_279) ;  /* 0xfffffff000587947 */ /* 0x000fea000383ffff */
.L_x_278:
[C---:B------:R-:W-:Y:S01]  /*11e0*/  LEA R8, R11.reuse, UR5, 0x1 ;  /* 0x000000050b087c11 */ /* 0x040fe2000f8e08ff */
[----:B------:R-:W-:Y:S01]  /*11f0*/  IMAD R3, R16, -0x6, R3 ;  /* 0xfffffffa10037824 */ /* 0x000fe200078e0203 */
[----:B------:R-:W-:Y:S01]  /*1200*/  LEA R9, R10, UR5, 0x1 ;  /* 0x000000050a097c11 */ /* 0x000fe2000f8e08ff */
[----:B------:R-:W0:Y:S01]  /*1210*/  S2UR UR4, SR_CTAID.X ;  /* 0x00000000000479c3 */ /* 0x000e220000002500 */
[-C--:B------:R-:W-:Y:S01]  /*1220*/  ISETP.GE.AND P2, PT, R16, R31.reuse, PT ;  /* 0x0000001f1000720c */ /* 0x080fe20003f46270 */
[----:B------:R1:W-:Y:S01]  /*1230*/  STS.U16 [R8], R29 ;  /* 0x0000001d08007388 */ /* 0x0003e20000000400 */
[----:B------:R-:W-:Y:S01]  /*1240*/  IMAD R13, R11, 0x2, R8 ;  /* 0x000000020b0d7824 */ /* 0x000fe200078e0208 */
[----:B------:R-:W2:Y:S01]  /*1250*/  LDCU.64 UR6, c[0x0][0x388] ;  /* 0x00007100ff0677ac */ /* 0x000ea20008000a00 */
[----:B------:R-:W-:Y:S01]  /*1260*/  IMAD R10, R10, 0x2, R9 ;  /* 0x000000020a0a7824 */ /* 0x000fe200078e0209 */
[----:B------:R-:W-:Y:S01]  /*1270*/  STS.U16 [R9], R28 ;  /* 0x0000001c09007388 */ /* 0x000fe20000000400 */
[C---:B------:R-:W-:Y:S01]  /*1280*/  IMAD R5, R16.reuse, 0x2, R3 ;  /* 0x0000000210057824 */ /* 0x040fe200078e0203 */
[----:B------:R-:W0:Y:S08]  /*1290*/  LDC R2, c[0x0][0x3ac] ;  /* 0x0000eb00ff027b82 */ /* 0x000e300000000800 */
[----:B------:R-:W-:Y:S01]  /*12a0*/  BAR.SYNC.DEFER_BLOCKING 0x0 ;  /* 0x0000000000007b1d */ /* 0x000fe20000010000 */
[----:B------:R-:W-:-:S02]  /*12b0*/  ISETP.GE.AND P1, PT, R16, R31, PT ;  /* 0x0000001f1000720c */ /* 0x000fc40003f26270 */
[----:B-1----:R-:W-:-:S04]  /*12c0*/  LOP3.LUT R8, R16, 0x400, RZ, 0xfc, !PT ;  /* 0x0000040010087812 */ /* 0x002fc800078efcff */
[----:B------:R-:W-:Y:S01]  /*12d0*/  ISETP.GE.AND P0, PT, R8, R31, PT ;  /* 0x0000001f0800720c */ /* 0x000fe20003f06270 */
[----:B0-----:R-:W-:Y:S01]  /*12e0*/  IMAD R11, R2, UR4, RZ ;  /* 0x00000004020b7c24 */ /* 0x001fe2000f8e02ff */
[----:B------:R-:W0:Y:S04]  /*12f0*/  LDS.U16 R0, [R3] ;  /* 0x0000000003007984 */ /* 0x000e280000000400 */
[----:B------:R-:W-:Y:S01]  /*1300*/  IADD3 R16, P5, PT, R11, R16, RZ ;  /* 0x000000100b107210 */ /* 0x000fe20007fbe0ff */
[----:B------:R0:W1:Y:S01]  /*1310*/  LDS.U16 R4, [R3+0x800] ;  /* 0x0008000003047984 */ /* 0x0000620000000400 */
[----:B------:R-:W-:Y:S06]  /*1320*/  BAR.SYNC.DEFER_BLOCKING 0x0 ;  /* 0x0000000000007b1d */ /* 0x000fec0000010000 */
[----:B-----5:R3:W-:Y:S04]  /*1330*/  STS [R13], R6 ;  /* 0x000000060d007388 */ /* 0x0207e80000000800 */
[----:B------:R4:W-:Y:S01]  /*1340*/  STS [R10], R7 ;  /* 0x000000070a007388 */ /* 0x0009e20000000800 */
[----:B------:R-:W-:Y:S01]  /*1350*/  BAR.SYNC.DEFER_BLOCKING 0x0 ;  /* 0x0000000000007b1d */ /* 0x000fe20000010000 */
[----:B0-----:R-:W-:Y:S01]  /*1360*/  @!P2 PRMT R3, R0, 0x9910, RZ ;  /* 0x000099100003a816 */ /* 0x001fe200000000ff */
[----:B---3--:R-:W-:Y:S01]  /*1370*/  @!P0 IMAD.MOV.U32 R6, RZ, RZ, 0x8000 ;  /* 0x00008000ff068424 */ /* 0x008fe200078e00ff */
[----:B-1----:R-:W-:-:S03]  /*1380*/  @!P0 PRMT R8, R4, 0x9910, RZ ;  /* 0x0000991004088816 */ /* 0x002fc600000000ff */
[----:B------:R-:W-:Y:S02]  /*1390*/  @!P2 IMAD.MOV.U32 R2, RZ, RZ, R3 ;  /* 0x000000ffff02a224 */ /* 0x000fe400078e0003 */
[----:B----4-:R-:W-:Y:S02]  /*13a0*/  @!P2 IMAD.MOV.U32 R7, RZ, RZ, 0x8000 ;  /* 0x00008000ff07a424 */ /* 0x010fe400078e00ff */
[----:B------:R-:W-:Y:S01]  /*13b0*/  @!P0 IMAD.MOV.U32 R3, RZ, RZ, R8 ;  /* 0x000000ffff038224 */ /* 0x000fe200078e0008 */
[----:B------:R-:W-:-:S04]  /*13c0*/  @!P2 ISETP.GT.AND P4, PT, R2, -0x1, PT ;  /* 0xffffffff0200a80c */ /* 0x000fc80003f84270 */
[----:B------:R-:W-:Y:S02]  /*13d0*/  @!P0 ISETP.GT.AND P3, PT, R3, -0x1, PT ;  /* 0xffffffff0300880c */ /* 0x000fe40003f64270 */
[----:B------:R-:W-:Y:S02]  /*13e0*/  LEA.HI.X.SX32 R3, R11, RZ, 0x1, P5 ;  /* 0x000000ff0b037211 */ /* 0x000fe400028f0eff */
[----:B--2---:R-:W-:Y:S02]  /*13f0*/  LEA R2, P5, R16, UR6, 0x1 ;  /* 0x0000000610027c11 */ /* 0x004fe4000f8a08ff */
[----:B------:R-:W-:Y:S02]  /*1400*/  @!P2 SEL R7, R7, 0xffff, !P4 ;  /* 0x0000ffff0707a807 */ /* 0x000fe40006000000 */
[----:B------:R-:W-:Y:S01]  /*1410*/  @!P0 SEL R11, R6, 0xffff, !P3 ;  /* 0x0000ffff060b8807 */ /* 0x000fe20005800000 */
[----:B------:R-:W0:Y:S01]  /*1420*/  LDS R9, [R5] ;  /* 0x0000000005097984 */ /* 0x000e220000000800 */
[----:B------:R-:W-:-:S02]  /*1430*/  LEA.HI.X R3, R16, UR7, R3, 0x1, P5 ;  /* 0x0000000710037c11 */ /* 0x000fc4000a8f0c03 */
[----:B------:R-:W-:Y:S02]  /*1440*/  @!P2 LOP3.LUT R7, R7, R0, RZ, 0x3c, !PT ;  /* 0x000000000707a212 */ /* 0x000fe400078e3cff */
[----:B------:R-:W-:-:S03]  /*1450*/  @!P0 LOP3.LUT R11, R11, R4, RZ, 0x3c, !PT ;  /* 0x000000040b0b8212 */ /* 0x000fc600078e3cff */
[----:B------:R1:W-:Y:S04]  /*1460*/  @!P2 STG.E.U16 desc[UR8][R2.64], R7 ;  /* 0x000000070200a986 */ /* 0x0003e8000c101508 */
[----:B------:R1:W-:Y:S04]  /*1470*/  @!P0 STG.E.U16 desc[UR8][R2.64+0x800], R11 ;  /* 0x0008000b02008986 */ /* 0x0003e8000c101508 */
[----:B0-----:R1:W-:Y:S01]  /*1480*/  @!P1 STG.E desc[UR8][R32.64], R9 ;  /* 0x0000000920009986 */ /* 0x0013e2000c101908 */
[----:B------:R-:W-:Y:S05]  /*1490*/  @P0 EXIT ;  /* 0x000000000000094d */ /* 0x000fea0003800000 */
[----:B------:R-:W0:Y:S04]  /*14a0*/  LDS R5, [R5+0x1000] ;  /* 0x0010000005057984 */ /* 0x000e280000000800 */
[----:B0-----:R-:W-:Y:S01]  /*14b0*/  STG.E desc[UR8][R32.64+0x1000], R5 ;  /* 0x0010000520007986 */ /* 0x001fe2000c101908 */
[----:B------:R-:W-:Y:S05]  /*14c0*/  EXIT ;  /* 0x000000000000794d */ /* 0x000fea0003800000 */
.L_x_280:
        /* <DEDUP_REMOVED lines=11> */
.L_x_2058:


//--------------------- .text._ZN17fastertransformer19segmented_topp_impl15blockSortKernelI6__halfLi1024ELi1EEEvPKT_PS3_PKiPiS8_iii --------------------------
	.section	.text._ZN17fastertransformer19segmented_topp_impl15blockSortKernelI6__halfLi1024ELi1EEEvPKT_PS3_PKiPiS8_iii,"ax",@progbits
	.align	128
        .global         _ZN17fastertransformer19segmented_topp_impl15blockSortKernelI6__halfLi1024ELi1EEEvPKT_PS3_PKiPiS8_iii
        .type           _ZN17fastertransformer19segmented_topp_impl15blockSortKernelI6__halfLi1024ELi1EEEvPKT_PS3_PKiPiS8_iii,@function
        .size           _ZN17fastertransformer19segmented_topp_impl15blockSortKernelI6__halfLi1024ELi1EEEvPKT_PS3_PKiPiS8_iii,(.L_x_2059 - _ZN17fastertransformer19segmented_topp_impl15blockSortKernelI6__halfLi1024ELi1EEEvPKT_PS3_PKiPiS8_iii)
        .other          _ZN17fastertransformer19segmented_topp_impl15blockSortKernelI6__halfLi1024ELi1EEEvPKT_PS3_PKiPiS8_iii,@"STO_CUDA_ENTRY STV_DEFAULT"
_ZN17fastertransformer19segmented_topp_impl15blockSortKernelI6__halfLi1024ELi1EEEvPKT_PS3_PKiPiS8_iii:
.text._ZN17fastertransformer19segmented_topp_impl15blockSortKernelI6__halfLi1024ELi1EEEvPKT_PS3_PKiPiS8_iii:
        /* <DEDUP_REMOVED lines=14> */
[----:B-1----:R-:W-:-:S05]  /*00e0*/  IMAD R33, R33, UR4, RZ ;  /* 0x0000000421217c24 */ /* 0x002fca000f8e02ff */
[----:B------:R-:W-:Y:S02]  /*00f0*/  SHF.R.S32.HI R2, RZ, 0x1f, R33 ;  /* 0x0000001fff027819 */ /* 0x000fe40000011421 */
[----:B0-----:R-:W-:-:S13]  /*0100*/  ISETP.GE.AND P0, PT, R0, R35, PT ;  /* 0x000000230000720c */ /* 0x001fda0003f06270 */
[----:B------:R-:W0:Y:S01]  /*0110*/  @!P0 LDC.64 R4, c[0x0][0x388] ;  /* 0x0000e200ff048b82 */ /* 0x000e220000000a00 */
[----:B------:R-:W-:-:S05]  /*0120*/  @!P0 IADD3 R3, P1, PT, R33, R0, RZ ;  /* 0x0000000021038210 */ /* 0x000fca0007f3e0ff */
[----:B------:R-:W-:Y:S02]  /*0130*/  @!P0 IMAD.X R10, RZ, RZ, R2, P1 ;  /* 0x000000ffff0a8224 */ /* 0x000fe400008e0602 */
[----:B------:R-:W1:Y:S01]  /*0140*/  @!P0 LDC.64 R6, c[0x0][0x398] ;  /* 0x0000e600ff068b82 */ /* 0x000e620000000a00 */
[----:B0-----:R-:W-:-:S04]  /*0150*/  @!P0 LEA R4, P1, R3, R4, 0x1 ;  /* 0x0000000403048211 */ /* 0x001fc800078208ff */
[----:B------:R-:W-:-:S05]  /*0160*/  @!P0 LEA.HI.X R5, R3, R5, R10, 0x1, P1 ;  /* 0x0000000503058211 */ /* 0x000fca00008f0c0a */
[----:B------:R0:W2:Y:S01]  /*0170*/  @!P0 LDG.E.U16 R8, desc[UR8][R4.64] ;  /* 0x0000000804088981 */ /* 0x0000a2000c1e1500 */
[----:B------:R-:W3:Y:S01]  /*0180*/  S2UR UR5, SR_CgaCtaId ;  /* 0x00000000000579c3 */ /* 0x000ee20000008800 */
[----:B-1----:R-:W-:Y:S01]  /*0190*/  @!P0 LEA R6, P1, R3, R6, 0x2 ;  /* 0x0000000603068211 */ /* 0x002fe200078210ff */
[----:B------:R-:W-:-:S03]  /*01a0*/  IMAD.MOV.U32 R32, RZ, RZ, -0x1 ;  /* 0xffffffffff207424 */ /* 0x000fc600078e00ff */
[----:B------:R-:W-:Y:S02]  /*01b0*/  @!P0 LEA.HI.X R7, R3, R7, R10, 0x2, P1 ;  /* 0x0000000703078211 */ /* 0x000fe400008f140a */
[----:B------:R-:W1:Y:S03]  /*01c0*/  S2R R3, SR_LANEID ;  /* 0x0000000000037919 */ /* 0x000e660000000000 */
[----:B------:R4:W5:Y:S01]  /*01d0*/  @!P0 LDG.E R32, desc[UR8][R6.64] ;  /* 0x0000000806208981 */ /* 0x000962000c1e1900 */
[----:B------:R-:W-:Y:S01]  /*01e0*/  UMOV UR4, 0x400 ;  /* 0x0000040000047882 */ /* 0x000fe20000000000 */
[----:B0-----:R-:W-:Y:S01]  /*01f0*/  IMAD.MOV.U32 R5, RZ, RZ, 0x8000 ;  /* 0x00008000ff057424 */ /* 0x001fe200078e00ff */
[----:B------:R-:W-:Y:S01]  /*0200*/  SHF.R.U32.HI R30, RZ, 0x5, R0 ;  /* 0x00000005ff1e7819 */ /* 0x000fe20000011600 */
[----:B------:R-:W-:Y:S02]  /*0210*/  UBMSK UR7, URZ, 0x4 ;  /* 0x00000004ff07789b */ /* 0x000fe40008000000 */
[----:B---3--:R-:W-:-:S06]  /*0220*/  ULEA UR4, UR5, UR4, 0x18 ;  /* 0x0000000405047291 */ /* 0x008fcc000f8ec0ff */
[----:B------:R-:W-:Y:S01]  /*0230*/  LEA R31, R0, UR4, 0x1 ;  /* 0x00000004001f7c11 */ /* 0x000fe2000f8e08ff */
[----:B------:R-:W-:-:S04]  /*0240*/  UMOV UR4, URZ ;  /* 0x000000ff00047c82 */ /* 0x000fc80008000000 */
[----:B------:R-:W-:-:S04]  /*0250*/  IMAD R29, R0, 0x2, R31 ;  /* 0x00000002001d7824 */ /* 0x000fc800078e021f */
[----:B----4-:R-:W-:Y:S01]  /*0260*/  IMAD R6, R0, 0x20, R29 ;  /* 0x0000002000067824 */ /* 0x010fe200078e021d */
[----:B------:R-:W-:Y:S01]  /*0270*/  BAR.SYNC.DEFER_BLOCKING 0x0 ;  /* 0x0000000000007b1d */ /* 0x000fe20000010000 */
[----:B--2---:R-:W-:-:S04]  /*0280*/  PRMT R9, R8, 0x9910, RZ ;  /* 0x0000991008097816 */ /* 0x004fc800000000ff */
[----:B------:R-:W-:-:S04]  /*0290*/  ISETP.GT.AND P0, PT, R9, -0x1, PT ;  /* 0xffffffff0900780c */ /* 0x000fc80003f04270 */
[----:B------:R-:W-:-:S04]  /*02a0*/  SEL R5, R5, 0xffff, P0 ;  /* 0x0000ffff05057807 */ /* 0x000fc80000000000 */
[----:B------:R-:W-:-:S04]  /*02b0*/  LOP3.LUT R5, R5, R8, RZ, 0x3c, !PT ;  /* 0x0000000805057212 */ /* 0x000fc800078e3cff */
[----:B-1----:R-:W-:-:S07]  /*02c0*/  PRMT R28, R5, 0x7610, R28 ;  /* 0x00007610051c7816 */ /* 0x002fce000000001c */
.L_x_282:
[----:B------:R-:W-:Y:S01]  /*02d0*/  PRMT R4, R28, 0x9910, RZ ;  /* 0x000099101c047816 */ /* 0x000fe200000000ff */
[----:B------:R-:W-:Y:S01]  /*02e0*/  STS [R29], RZ ;  /* 0x000000ff1d007388 */ /* 0x000fe20000000800 */
[----:B0-----:R-:W0:Y:S01]  /*02f0*/  S2UR UR6, SR_CgaCtaId ;  /* 0x00000000000679c3 */ /* 0x001e220000008800 */
[----:B------:R-:W-:Y:S01]  /*0300*/  ISETP.NE.AND P1, PT, R3, 0x1f, PT ;  /* 0x0000001f0300780c */ /* 0x000fe20003f25270 */
[----:B------:R-:W-:Y:S01]  /*0310*/  UMOV UR5, 0x400 ;  /* 0x0000040000057882 */ /* 0x000fe20000000000 */
[----:B------:R-:W-:Y:S01]  /*0320*/  ISETP.NE.AND P0, PT, R4, 0x7fff, PT ;  /* 0x00007fff0400780c */ /* 0x000fe20003f05270 */
[----:B------:R-:W-:Y:S01]  /*0330*/  STS [R29+0x1000], RZ ;  /* 0x001000ff1d007388 */ /* 0x000fe20000000800 */
[----:B------:R-:W-:Y:S01]  /*0340*/  ISETP.NE.AND P2, PT, R30, 0x1e, PT ;  /* 0x0000001e1e00780c */ /* 0x000fe20003f45270 */
[----:B------:R-:W-:Y:S01]  /*0350*/  UISETP.GE.U32.AND UP0, UPT, UR4, 0xc, UPT ;  /* 0x0000000c0400788c */ /* 0x000fe2000bf06070 */
[----:B------:R-:W-:Y:S01]  /*0360*/  SEL R4, R28, 0x8000, P0 ;  /* 0x000080001c047807 */ /* 0x000fe20000000000 */
[----:B------:R-:W-:Y:S01]  /*0370*/  STS [R29+0x2000], RZ ;  /* 0x002000ff1d007388 */ /* 0x000fe20000000800 */
[----:B------:R-:W-:-:S02]  /*0380*/  ISETP.NE.AND P3, PT, R30, 0x1f, PT ;  /* 0x0000001f1e00780c */ /* 0x000fc40003f65270 */
[----:B------:R-:W-:Y:S01]  /*0390*/  LOP3.LUT R4, R4, 0xffff, RZ, 0xc0, !PT ;  /* 0x0000ffff04047812 */ /* 0x000fe200078ec0ff */
[----:B------:R-:W-:Y:S03]  /*03a0*/  STS [R29+0x3000], RZ ;  /* 0x003000ff1d007388 */ /* 0x000fe60000000800 */
[----:B------:R-:W-:Y:S01]  /*03b0*/  SHF.R.U32.HI R4, RZ, UR4, R4 ;  /* 0x00000004ff047c19 */ /* 0x000fe20008011604 */
[----:B------:R-:W-:Y:S03]  /*03c0*/  STS [R29+0x4000], RZ ;  /* 0x004000ff1d007388 */ /* 0x000fe60000000800 */
[----:B------:R-:W-:Y:S01]  /*03d0*/  LOP3.LUT R4, R4, UR7, RZ, 0xc0, !PT ;  /* 0x0000000704047c12 */ /* 0x000fe2000f8ec0ff */
[----:B------:R-:W-:Y:S03]  /*03e0*/  STS [R29+0x5000], RZ ;  /* 0x005000ff1d007388 */ /* 0x000fe60000000800 */
[----:B-1----:R-:W-:Y:S01]  /*03f0*/  SHF.R.U32.HI R7, RZ, 0x2, R4 ;  /* 0x00000002ff077819 */ /* 0x002fe20000011604 */
[----:B------:R-:W-:Y:S01]  /*0400*/  IMAD.SHL.U32 R5, R4, 0x1000, RZ ;  /* 0x0000100004057824 */ /* 0x000fe200078e00ff */
[----:B------:R-:W-:Y:S01]  /*0410*/  STS [R29+0x6000], RZ ;  /* 0x006000ff1d007388 */ /* 0x000fe20000000800 */
[----:B0-----:R-:W-:-:S03]  /*0420*/  ULEA UR5, UR6, UR5, 0x18 ;  /* 0x0000000506057291 */ /* 0x001fc6000f8ec0ff */
[----:B------:R-:W-:Y:S01]  /*0430*/  LOP3.LUT R4, R5, 0x7000, RZ, 0xc, !PT ;  /* 0x0000700005047812 */ /* 0x000fe200078e0cff */
[----:B------:R-:W-:Y:S01]  /*0440*/  STS [R29+0x7000], RZ ;  /* 0x007000ff1d007388 */ /* 0x000fe20000000800 */
[----:B------:R-:W-:Y:S02]  /*0450*/  LOP3.LUT R5, R7, 0x3ffe, RZ, 0xc0, !PT ;  /* 0x00003ffe07057812 */ /* 0x000fe400078ec0ff */
[----:B------:R-:W-:Y:S01]  /*0460*/  @!P1 LEA R37, R30, UR5, 0x2 ;  /* 0x000000051e259c11 */ /* 0x000fe2000f8e10ff */
[----:B------:R-:W-:Y:S01]  /*0470*/  STS [R29+0x8000], RZ ;  /* 0x008000ff1d007388 */ /* 0x000fe20000000800 */
[----:B------:R-:W-:-:S05]  /*0480*/  IADD3 R5, PT, PT, -R5, R29, R4 ;  /* 0x0000001d05057210 */ /* 0x000fca0007ffe104 */
        /* <DEDUP_REMOVED lines=31> */
[----:B------:R-:W-:-:S03]  /*0680*/  ISETP.NE.AND P0, PT, R30, 0x1, PT ;  /* 0x000000011e00780c */ /* 0x000fc60003f05270 */
[----:B------:R-:W-:Y:S01]  /*0690*/  IMAD.IADD R7, R6, 0x1, -R7 ;  /* 0x0000000106077824 */ /* 0x000fe200078e0a07 */
[----:B------:R-:W-:Y:S01]  /*06a0*/  @!P1 STS [R37+0x9000], R6 ;  /* 0x0090000625009388 */ /* 0x000fe20000000800 */
[----:B------:R-:W-:Y:S01]  /*06b0*/  BAR.SYNC.DEFER_BLOCKING 0x0 ;  /* 0x0000000000007b1d */ /* 0x000fe20000010000 */
[----:B------:R-:W-:-:S05]  /*06c0*/  ISETP.NE.AND P1, PT, R30, 0x1c, PT ;  /* 0x0000001c1e00780c */ /* 0x000fca0003f25270 */
        /* <DEDUP_REMOVED lines=8> */
[----:B------:R-:W0:Y:S01]  /*0750*/  LDS.128 R16, [UR5+0x9020] ;  /* 0x00902005ff107984 */ /* 0x000e220008000c00 */
[----:B------:R-:W-:Y:S02]  /*0760*/  IMAD.IADD R11, R11, 0x1, R10 ;  /* 0x000000010b0b7824 */ /* 0x000fe400078e020a */
[----:B------:R-:W-:Y:S02]  /*0770*/  SEL R8, R10, R8, !P0 ;  /* 0x000000080a087207 */ /* 0x000fe40004000000 */
[----:B------:R-:W-:Y:S01]  /*0780*/  ISETP.NE.AND P0, PT, R30, 0x4, PT ;  /* 0x000000041e00780c */ /* 0x000fe20003f05270 */
[----:B-1----:R-:W-:-:S03]  /*0790*/  IMAD.IADD R12, R11, 0x1, R12 ;  /* 0x000000010b0c7824 */ /* 0x002fc600078e020c */
[----:B------:R-:W-:Y:S01]  /*07a0*/  SEL R8, R11, R8, !P0 ;  /* 0x000000080b087207 */ /* 0x000fe20004000000 */
[----:B------:R-:W-:Y:S01]  /*07b0*/  IMAD.IADD R13, R13, 0x1, R12 ;  /* 0x000000010d0d7824 */ /* 0x000fe200078e020c */
[----:B------:R-:W-:-:S03]  /*07c0*/  ISETP.NE.AND P0, PT, R30, 0x5, PT ;  /* 0x000000051e00780c */ /* 0x000fc60003f05270 */
[----:B------:R-:W-:Y:S01]  /*07d0*/  IMAD.IADD R14, R14, 0x1, R13 ;  /* 0x000000010e0e7824 */ /* 0x000fe200078e020d */
[----:B------:R-:W-:Y:S02]  /*07e0*/  SEL R8, R12, R8, !P0 ;  /* 0x000000080c087207 */ /* 0x000fe40004000000 */
[----:B------:R-:W-:Y:S01]  /*07f0*/  ISETP.NE.AND P0, PT, R30, 0x6, PT ;  /* 0x000000061e00780c */ /* 0x000fe20003f05270 */
[----:B------:R-:W-:-:S03]  /*0800*/  IMAD.IADD R15, R15, 0x1, R14 ;  /* 0x000000010f0f7824 */ /* 0x000fc600078e020e */
[----:B------:R-:W-:Y:S02]  /*0810*/  SEL R12, R13, R8, !P0 ;  /* 0x000000080d0c7207 */ /* 0x000fe40004000000 */
[----:B------:R-:W1:Y:S01]  /*0820*/  LDS.128 R8, [UR5+0x9030] ;  /* 0x00903005ff087984 */ /* 0x000e620008000c00 */
[----:B------:R-:W-:-:S04]  /*0830*/  ISETP.NE.AND P0, PT, R30, 0x7, PT ;  /* 0x000000071e00780c */ /* 0x000fc80003f05270 */
[----:B------:R-:W-:Y:S02]  /*0840*/  SEL R12, R14, R12, !P0 ;  /* 0x0000000c0e0c7207 */ /* 0x000fe40004000000 */
        /* <DEDUP_REMOVED lines=10> */
[----:B------:R-:W-:Y:S01]  /*08f0*/  ISETP.NE.AND P0, PT, R30, 0xb, PT ;  /* 0x0000000b1e00780c */ /* 0x000fe20003f05270 */
[----:B------:R-:W0:Y:S03]  /*0900*/  LDS.128 R12, [UR5+0x9040] ;  /* 0x00904005ff0c7984 */ /* 0x000e260008000c00 */
[----:B------:R-:W-:Y:S02]  /*0910*/  SEL R16, R18, R16, !P0 ;  /* 0x0000001012107207 */ /* 0x000fe40004000000 */
        /* <DEDUP_REMOVED lines=51> */
[----:B------:R-:W-:Y:S02]  /*0c50*/  ISETP.NE.AND P0, PT, R30, 0x1d, PT ;  /* 0x0000001d1e00780c */ /* 0x000fe40003f05270 */
[C---:B------:R-:W-:Y:S01]  /*0c60*/  SEL R16, R11.reuse, R16, !P1 ;  /* 0x000000100b107207 */ /* 0x040fe20004800000 */
[----:B-1----:R-:W-:Y:S01]  /*0c70*/  IMAD.IADD R12, R11, 0x1, R12 ;  /* 0x000000010b0c7824 */ /* 0x002fe200078e020c */
[----:B------:R-:W-:-:S03]  /*0c80*/  ISETP.NE.AND P1, PT, R3, RZ, PT ;  /* 0x000000ff0300720c */ /* 0x000fc60003f25270 */
[----:B------:R-:W-:Y:S01]  /*0c90*/  IMAD.IADD R13, R13, 0x1, R12 ;  /* 0x000000010d0d7824 */ /* 0x000fe200078e020c */
[----:B------:R-:W-:Y:S02]  /*0ca0*/  SEL R16, R12, R16, !P0 ;  /* 0x000000100c107207 */ /* 0x000fe40004000000 */
[----:B------:R-:W-:Y:S01]  /*0cb0*/  ISETP.GT.U32.AND P0, PT, R0, 0x1f, PT ;  /* 0x0000001f0000780c */ /* 0x000fe20003f04070 */
[----:B------:R-:W-:Y:S01]  /*0cc0*/  IMAD.IADD R14, R14, 0x1, R13 ;  /* 0x000000010e0e7824 */ /* 0x000fe200078e020d */
[----:B------:R-:W-:Y:S02]  /*0cd0*/  SEL R16, R13, R16, !P2 ;  /* 0x000000100d107207 */ /* 0x000fe40005000000 */
[----:B------:R-:W-:Y:S01]  /*0ce0*/  ISETP.GT.U32.OR P2, PT, R0, 0x1f, P1 ;  /* 0x0000001f0000780c */ /* 0x000fe20000f44470 */
[----:B------:R-:W-:Y:S01]  /*0cf0*/  IMAD.IADD R15, R15, 0x1, R14 ;  /* 0x000000010f0f7824 */ /* 0x000fe200078e020e */
[----:B------:R-:W-:Y:S02]  /*0d00*/  SEL R6, R7, RZ, P1 ;  /* 0x000000ff07067207 */ /* 0x000fe40000800000 */
[----:B------:R-:W-:-:S02]  /*0d10*/  SEL R17, R14, R16, !P3 ;  /* 0x000000100e117207 */ /* 0x000fc40005800000 */
[----:B------:R-:W-:-:S03]  /*0d20*/  ISETP.NE.AND P1, PT, R0, RZ, PT ;  /* 0x000000ff0000720c */ /* 0x000fc60003f25270 */
        /* <DEDUP_REMOVED lines=25> */
[----:B------:R-:W0:Y:S02]  /*0ec0*/  LDS.U16 R5, [R5+0x2] ;  /* 0x0000020005057984 */ /* 0x000e240000000400 */
[----:B0-----:R-:W-:Y:S01]  /*0ed0*/  IMAD.IADD R4, R4, 0x1, R5 ;  /* 0x0000000104047824 */ /* 0x001fe200078e0205 */
[----:B------:R-:W-:Y:S06]  /*0ee0*/  BAR.SYNC.DEFER_BLOCKING 0x0 ;  /* 0x0000000000007b1d */ /* 0x000fec0000010000 */
[----:B------:R-:W-:Y:S05]  /*0ef0*/  BRA.U UP0, `(.L_x_281) ;  /* 0x0000000100347547 */ /* 0x000fea000b800000 */
[----:B------:R-:W-:Y:S01]  /*0f00*/  LEA R5, R4, UR5, 0x1 ;  /* 0x0000000504057c11 */ /* 0x000fe2000f8e08ff */
[----:B------:R-:W-:-:S04]  /*0f10*/  UIADD3 UR4, UPT, UPT, UR4, 0x4, URZ ;  /* 0x0000000404047890 */ /* 0x000fc8000fffe0ff */
[----:B------:R-:W-:Y:S01]  /*0f20*/  STS.U16 [R5], R28 ;  /* 0x0000001c05007388 */ /* 0x000fe20000000400 */
[----:B------:R-:W-:Y:S01]  /*0f30*/  IMAD R7, R4, 0x2, R5 ;  /* 0x0000000204077824 */ /* 0x000fe200078e0205 */
[----:B------:R-:W-:Y:S06]  /*0f40*/  BAR.SYNC.DEFER_BLOCKING 0x0 ;  /* 0x0000000000007b1d */ /* 0x000fec0000010000 */
[----:B------:R-:W0:Y:S02]  /*0f50*/  LDS.U16 R4, [R31] ;  /* 0x000000001f047984 */ /* 0x000e240000000400 */
[----:B------:R-:W-:Y:S06]  /*0f60*/  BAR.SYNC.DEFER_BLOCKING 0x0 ;  /* 0x0000000000007b1d */ /* 0x000fec0000010000 */
[----:B-----5:R1:W-:Y:S02]  /*0f70*/  STS [R7], R32 ;  /* 0x0000002007007388 */ /* 0x0203e40000000800 */
[----:B------:R-:W-:Y:S01]  /*0f80*/  BAR.SYNC.DEFER_BLOCKING 0x0 ;  /* 0x0000000000007b1d */ /* 0x000fe20000010000 */
[----:B0-----:R-:W-:-:S05]  /*0f90*/  PRMT R28, R4, 0x7610, R28 ;  /* 0x00007610041c7816 */ /* 0x001fca000000001c */
[----:B------:R1:W0:Y:S02]  /*0fa0*/  LDS R32, [R29] ;  /* 0x000000001d207984 */ /* 0x0002240000000800 */
[----:B------:R-:W-:Y:S06]  /*0fb0*/  BAR.SYNC.DEFER_BLOCKING 0x0 ;  /* 0x0000000000007b1d */ /* 0x000fec0000010000 */
[----:B------:R-:W-:Y:S05]  /*0fc0*/  BRA `(.L_x_282) ;  /* 0xfffffff000c07947 */ /* 0x000fea000383ffff */
.L_x_281:
[----:B------:R-:W-:Y:S02]  /*0fd0*/  LEA R3, R4, UR5, 0x1 ;  /* 0x0000000504037c11 */ /* 0x000fe4000f8e08ff */
[----:B------:R-:W-:-:S03]  /*0fe0*/  ISETP.GE.AND P0, PT, R0, R35, PT ;  /* 0x000000230000720c */ /* 0x000fc60003f06270 */
[----:B------:R0:W-:Y:S01]  /*0ff0*/  STS.U16 [R3], R28 ;  /* 0x0000001c03007388 */ /* 0x0001e20000000400 */
[----:B------:R-:W-:Y:S01]  /*1000*/  IMAD R5, R4, 0x2, R3 ;  /* 0x0000000204057824 */ /* 0x000fe200078e0203 */
[----:B------:R-:W-:Y:S06]  /*1010*/  BAR.SYNC.DEFER_BLOCKING 0x0 ;  /* 0x0000000000007b1d */ /* 0x000fec0000010000 */
[----:B------:R-:W1:Y:S02]  /*1020*/  LDS.U16 R31, [R31] ;  /* 0x000000001f1f7984 */ /* 0x000e640000000400 */
[----:B------:R-:W-:Y:S06]  /*1030*/  BAR.SYNC.DEFER_BLOCKING 0x0 ;  /* 0x0000000000007b1d */ /* 0x000fec0000010000 */
[----:B-----5:R0:W-:Y:S02]  /*1040*/  STS [R5], R32 ;  /* 0x0000002005007388 */ /* 0x0201e40000000800 */
[----:B------:R-:W-:Y:S06]  /*1050*/  BAR.SYNC.DEFER_BLOCKING 0x0 ;  /* 0x0000000000007b1d */ /* 0x000fec0000010000 */
[----:B------:R-:W-:Y:S05]  /*1060*/  @P0 EXIT ;  /* 0x000000000000094d */ /* 0x000fea0003800000 */
[----:B------:R-:W2:Y:S01]  /*1070*/  LDS R29, [R29] ;  /* 0x000000001d1d7984 */ /* 0x000ea20000000800 */
[----:B------:R-:W3:Y:S01]  /*1080*/  LDCU.64 UR4, c[0x0][0x388] ;  /* 0x00007100ff0477ac */ /* 0x000ee20008000a00 */
[----:B01----:R-:W-:Y:S02]  /*1090*/  PRMT R3, R31, 0x9910, RZ ;  /* 0x000099101f037816 */ /* 0x003fe400000000ff */
[----:B------:R-:W-:Y:S01]  /*10a0*/  IADD3 R33, P1, PT, R33, R0, RZ ;  /* 0x0000000021217210 */ /* 0x000fe20007f3e0ff */
[----:B------:R-:W0:Y:S01]  /*10b0*/  LDCU.64 UR6, c[0x0][0x398] ;  /* 0x00007300ff0677ac */ /* 0x000e220008000a00 */
[----:B------:R-:W-:Y:S01]  /*10c0*/  IMAD.MOV.U32 R0, RZ, RZ, 0x8000 ;  /* 0x00008000ff007424 */ /* 0x000fe200078e00ff */
[----:B------:R-:W-:Y:S02]  /*10d0*/  ISETP.GT.AND P0, PT, R3, -0x1, PT ;  /* 0xffffffff0300780c */ /* 0x000fe40003f04270 */
[----:B------:R-:W-:Y:S02]  /*10e0*/  IMAD.X R6, RZ, RZ, R2, P1 ;  /* 0x000000ffff067224 */ /* 0x000fe400008e0602 */
[----:B------:R-:W-:-:S04]  /*10f0*/  SEL R0, R0, 0xffff, !P0 ;  /* 0x0000ffff00007807 */ /* 0x000fc80004000000 */
[----:B------:R-:W-:Y:S02]  /*1100*/  LOP3.LUT R31, R0, R31, RZ, 0x3c, !PT ;  /* 0x0000001f001f7212 */ /* 0x000fe400078e3cff */
[C---:B---3--:R-:W-:Y:S02]  /*1110*/  LEA R2, P1, R33.reuse, UR4, 0x1 ;  /* 0x0000000421027c11 */ /* 0x048fe4000f8208ff */
[C---:B0-----:R-:W-:Y:S02]  /*1120*/  LEA R4, P2, R33.reuse, UR6, 0x2 ;  /* 0x0000000621047c11 */ /* 0x041fe4000f8410ff */
[C-C-:B------:R-:W-:Y:S02]  /*1130*/  LEA.HI.X R3, R33.reuse, UR5, R6.reuse, 0x1, P1 ;  /* 0x0000000521037c11 */ /* 0x140fe400088f0c06 */
[----:B------:R-:W-:-:S03]  /*1140*/  LEA.HI.X R5, R33, UR7, R6, 0x2, P2 ;  /* 0x0000000721057c11 */ /* 0x000fc600090f1406 */
[----:B------:R-:W-:Y:S04]  /*1150*/  STG.E.U16 desc[UR8][R2.64], R31 ;  /* 0x0000001f02007986 */ /* 0x000fe8000c101508 */
[----:B--2---:R-:W-:Y:S01]  /*1160*/  STG.E desc[UR8][R4.64], R29 ;  /* 0x0000001d04007986 */ /* 0x004fe2000c101908 */
[----:B------:R-:W-:Y:S05]  /*1170*/  EXIT ;  /* 0x000000000000794d */ /* 0x000fea0003800000 */
.L_x_283:
        /* <DEDUP_REMOVED lines=16> */
.L_x_2059:


//--------------------- .text._ZN17fastertransformer19segmented_topp_impl15blockSortKernelI6__halfLi896ELi1EEEvPKT_PS3_PKiPiS8_iii --------------------------
	.section	.text._ZN17fastertransformer19segmented_topp_impl15blockSortKernelI6__halfLi896ELi1EEEvPKT_PS3_PKiPiS8_iii,"ax",@progbits
	.align	128
        .global         _ZN17fastertransformer19segmented_topp_impl15blockSortKernelI6__halfLi896ELi1EEEvPKT_PS3_PKiPiS8_iii
        .type           _ZN17fastertransformer19segmented_topp_impl15blockSortKernelI6__halfLi896ELi1EEEvPKT_PS3_PKiPiS8_iii,@function
        .size           _ZN17fastertransformer19segmented_topp_impl15blockSortKernelI6__halfLi896ELi1EEEvPKT_PS3_PKiPiS8_iii,(.L_x_2060 - _ZN17fastertransformer19segmented_topp_impl15blockSortKernelI6__halfLi896ELi1EEEvPKT_PS3_PKiPiS8_iii)
        .other          _ZN17fastertransformer19segmented_topp_impl15blockSortKernelI6__halfLi896ELi1EEEvPKT_PS3_PKiPiS8_iii,@"STO_CUDA_ENTRY STV_DEFAULT"
_ZN17fastertransformer19segmented_topp_impl15blockSortKernelI6__halfLi896ELi1EEEvPKT_PS3_PKiPiS8_iii:
.text._ZN17fastertransformer19segmented_topp_impl15blockSortKernelI6__halfLi896ELi1EEEvPKT_PS3_PKiPiS8_iii:
        /* <DEDUP_REMOVED lines=37> */
[----:B------:R-:W-:Y:S01]  /*0250*/  IMAD R29, R0, 0x2, R31 ;  /* 0x00000002001d7824 */ /* 0x000fe200078e021f */
[----:B------:R-:W-:Y:S01]  /*0260*/  BAR.SYNC.DEFER_BLOCKING 0x0 ;  /* 0x0000000000007b1d */ /* 0x000fe20000010000 */
[----:B--2---:R-:W-:-:S04]  /*0270*/  PRMT R9, R8, 0x9910, RZ ;  /* 0x0000991008097816 */ /* 0x004fc800000000ff */
[----:B------:R-:W-:-:S04]  /*0280*/  ISETP.GT.AND P0, PT, R9, -0x1, PT ;  /* 0xffffffff0900780c */ /* 0x000fc80003f04270 */
[----:B------:R-:W-:-:S04]  /*0290*/  SEL R5, R5, 0xffff, P0 ;  /* 0x0000ffff05057807 */ /* 0x000fc80000000000 */
[----:B------:R-:W-:Y:S01]  /*02a0*/  LOP3.LUT R5, R5, R8, RZ, 0x3c, !PT ;  /* 0x0000000805057212 */ /* 0x000fe200078e3cff */
[----:B------:R-:W-:-:S03]  /*02b0*/  IMAD R8, R0, 0x20, R29 ;  /* 0x0000002000087824 */ /* 0x000fc600078e021d */
[----:B-1--4-:R-:W-:-:S07]  /*02c0*/  PRMT R28, R5, 0x7610, R28 ;  /* 0x00007610051c7816 */ /* 0x012fce000000001c */
.L_x_285:
        /* <DEDUP_REMOVED lines=18> */
[----:B------:R-:W-:Y:S01]  /*03f0*/  LOP3.LUT R6, R4, 0x7, RZ, 0xc, !PT ;  /* 0x0000000704067812 */ /* 0x000fe200078e0cff */
[----:B------:R-:W-:Y:S01]  /*0400*/  STS [R29+0x5400], RZ ;  /* 0x005400ff1d007388 */ /* 0x000fe20000000800 */
[----:B------:R-:W-:Y:S01]  /*0410*/  SHF.R.U32.HI R4, RZ, 0x2, R4 ;  /* 0x00000002ff047819 */ /* 0x000fe20000011604 */
[----:B0-----:R-:W-:-:S02]  /*0420*/  ULEA UR5, UR6, UR5, 0x18 ;  /* 0x0000000506057291 */ /* 0x001fc4000f8ec0ff */
[----:B------:R-:W-:Y:S01]  /*0430*/  IMAD R5, R6, 0xe00, R29 ;  /* 0x00000e0006057824 */ /* 0x000fe200078e021d */
[----:B------:R-:W-:Y:S01]  /*0440*/  LOP3.LUT R4, R4, 0x3ffe, RZ, 0xc0, !PT ;  /* 0x00003ffe04047812 */ /* 0x000fe200078ec0ff */
[----:B------:R-:W-:Y:S02]  /*0450*/  STS [R29+0x6200], RZ ;  /* 0x006200ff1d007388 */ /* 0x000fe40000000800 */
[----:B------:R-:W-:Y:S02]  /*0460*/  @!P1 LEA R34, R30, UR5, 0x2 ;  /* 0x000000051e229c11 */ /* 0x000fe4000f8e10ff */
[----:B------:R-:W-:Y:S01]  /*0470*/  IMAD.IADD R5, R5, 0x1, -R4 ;  /* 0x0000000105057824 */ /* 0x000fe200078e0a04 */
[----:B------:R-:W-:Y:S04]  /*0480*/  STS [R29+0x7000], RZ ;  /* 0x007000ff1d007388 */ /* 0x000fe80000000800 */
[----:B------:R-:W0:Y:S02]  /*0490*/  LDS.U16 R4, [R5+0x2] ;  /* 0x0000020005047984 */ /* 0x000e240000000400 */
[----:B0-----:R-:W-:-:S05]  /*04a0*/  VIADD R6, R4, 0x1 ;  /* 0x0000000104067836 */ /* 0x001fca0000000000 */
[----:B------:R-:W-:Y:S01]  /*04b0*/  STS.U16 [R5+0x2], R6 ;  /* 0x0000020605007388 */ /* 0x000fe20000000400 */
[----:B------:R-:W-:Y:S06]  /*04c0*/  BAR.SYNC.DEFER_BLOCKING 0x0 ;  /* 0x0000000000007b1d */ /* 0x000fec0000010000 */
[----:B------:R-:W-:Y:S04]  /*04d0*/  LDS R27, [R8] ;  /* 0x00000000081b7984 */ /* 0x000fe80000000800 */
[----:B------:R-:W0:Y:S04]  /*04e0*/  LDS R26, [R8+0x4] ;  /* 0x00000400081a7984 */ /* 0x000e280000000800 */
[----:B-1----:R-:W1:Y:S04]  /*04f0*/  LDS R25, [R8+0x8] ;  /* 0x0000080008197984 */ /* 0x002e680000000800 */
        /* <DEDUP_REMOVED lines=36> */
[----:B------:R-:W0:Y:S01]  /*0740*/  LDS.128 R12, [UR5+0x7e20] ;  /* 0x007e2005ff0c7984 */ /* 0x000e220008000c00 */
[----:B------:R-:W-:Y:S01]  /*0750*/  ISETP.NE.AND P0, PT, R30, 0x3, PT ;  /* 0x000000031e00780c */ /* 0x000fe20003f05270 */
[----:B------:R-:W-:-:S03]  /*0760*/  IMAD.IADD R11, R11, 0x1, R10 ;  /* 0x000000010b0b7824 */ /* 0x000fc600078e020a */
[----:B------:R-:W-:Y:S01]  /*0770*/  SEL R8, R10, R8, !P0 ;  /* 0x000000080a087207 */ /* 0x000fe20004000000 */
        /* <DEDUP_REMOVED lines=11> */
[----:B------:R-:W1:Y:S03]  /*0830*/  LDS.128 R8, [UR5+0x7e30] ;  /* 0x007e3005ff087984 */ /* 0x000e660008000c00 */
        /* <DEDUP_REMOVED lines=11> */
[----:B------:R-:W0:Y:S01]  /*08f0*/  LDS.128 R16, [UR5+0x7e40] ;  /* 0x007e4005ff107984 */ /* 0x000e220008000c00 */
[----:B------:R-:W-:-:S04]  /*0900*/  ISETP.NE.AND P0, PT, R30, 0xb, PT ;  /* 0x0000000b1e00780c */ /* 0x000fc80003f05270 */
        /* <DEDUP_REMOVED lines=28> */
[C---:B------:R-:W-:Y:S02]  /*0ad0*/  SEL R16, R19.reuse, R16, !P0 ;  /* 0x0000001013107207 */ /* 0x040fe40004000000 */
[----:B------:R-:W-:Y:S01]  /*0ae0*/  ISETP.NE.AND P0, PT, R30, 0x15, PT ;  /* 0x000000151e00780c */ /* 0x000fe20003f05270 */
[----:B-1----:R-:W-:-:S04]  /*0af0*/  IMAD.IADD R12, R19, 0x1, R12 ;  /* 0x00000001130c7824 */ /* 0x002fc800078e020c */
        /* <DEDUP_REMOVED lines=9> */
[----:B------:R-:W-:Y:S02]  /*0b90*/  SEL R16, R15, R16, !P1 ;  /* 0x000000100f107207 */ /* 0x000fe40004800000 */
[----:B------:R-:W-:Y:S01]  /*0ba0*/  ISETP.NE.AND P1, PT, R3, RZ, PT ;  /* 0x000000ff0300720c */ /* 0x000fe20003f25270 */
[----:B0-----:R-:W-:-:S04]  /*0bb0*/  IMAD.IADD R8, R15, 0x1, R8 ;  /* 0x000000010f087824 */ /* 0x001fc800078e0208 */
        /* <DEDUP_REMOVED lines=8> */
[----:B------:R-:W-:-:S05]  /*0c40*/  SEL R13, R10, R13, !P3 ;  /* 0x0000000d0a0d7207 */ /* 0x000fca0005800000 */
[----:B------:R-:W-:Y:S01]  /*0c50*/  @P0 IMAD.IADD R20, R13, 0x1, R8 ;  /* 0x000000010d140824 */ /* 0x000fe200078e0208 */
[----:B------:R-:W-:-:S03]  /*0c60*/  ISETP.NE.AND P0, PT, R0, RZ, PT ;  /* 0x000000ff0000720c */ /* 0x000fc60003f05270 */
[----:B------:R-:W-:-:S05]  /*0c70*/  @!P2 IMAD.U32 R20, R11, 0x10000, RZ ;  /* 0x000100000b14a824 */ /* 0x000fca00078e00ff */
[----:B------:R-:W-:Y:S01]  /*0c80*/  @!P2 STS [UR5+0x7e8c], R20 ;  /* 0x007e8c14ff00a988 */ /* 0x000fe20008000805 */
[----:B------:R-:W-:Y:S06]  /*0c90*/  BAR.SYNC.DEFER_BLOCKING 0x0 ;  /* 0x0000000000007b1d */ /* 0x000fec0000010000 */
[----:B------:R-:W0:Y:S02]  /*0ca0*/  LDS R8, [UR5+0x7e8c] ;  /* 0x007e8c05ff087984 */ /* 0x000e240008000800 */
[----:B0-----:R-:W-:Y:S01]  /*0cb0*/  SEL R9, R8, RZ, P0 ;  /* 0x000000ff08097207 */ /* 0x001fe20000000000 */
[----:B------:R-:W-:-:S04]  /*0cc0*/  IMAD R8, R0, 0x20, R29 ;  /* 0x0000002000087824 */ /* 0x000fc800078e021d */
[----:B------:R-:W-:-:S04]  /*0cd0*/  IMAD.IADD R9, R9, 0x1, R20 ;  /* 0x0000000109097824 */ /* 0x000fc800078e0214 */
        /* <DEDUP_REMOVED lines=35> */
.L_x_284:
        /* <DEDUP_REMOVED lines=27> */
.L_x_286:
        /* <DEDUP_REMOVED lines=12> */
.L_x_2060:


//--------------------- .text._ZN17fastertransformer19segmented_topp_impl15blockSortKernelI6__halfLi768ELi1EEEvPKT_PS3_PKiPiS8_iii --------------------------
	.section	.text._ZN17fastertransformer19segmented_topp_impl15blockSortKernelI6__halfLi768ELi1EEEvPKT_PS3_PKiPiS8_iii,"ax",@progbits
	.align	128
        .global         _ZN17fastertransformer19segmented_topp_impl15blockSortKernelI6__halfLi768ELi1EEEvPKT_PS3_PKiPiS8_iii
        .type           _ZN17fastertransformer19segmented_topp_impl15blockSortKernelI6__halfLi768ELi1EEEvPKT_PS3_PKiPiS8_iii,@function
        .size           _ZN17fastertransformer19segmented_topp_impl15blockSortKernelI6__halfLi768ELi1EEEvPKT_PS3_PKiPiS8_iii,(.L_x_2061 - _ZN17fastertransformer19segmented_topp_impl15blockSortKernelI6__halfLi768ELi1EEEvPKT_PS3_PKiPiS8_iii)
        .other          _ZN17fastertransformer19segmented_topp_impl15blockSortKernelI6__halfLi768ELi1EEEvPKT_PS3_PKiPiS8_iii,@"STO_CUDA_ENTRY STV_DEFAULT"
_ZN17fastertransformer19segmented_topp_impl15blockSortKernelI6__halfLi768ELi1EEEvPKT_PS3_PKiPiS8_iii:
.text._ZN17fastertransformer19segmented_topp_impl15blockSortKernelI6__halfLi768ELi1EEEvPKT_PS3_PKiPiS8_iii:
        /* <DEDUP_REMOVED lines=45> */
.L_x_288:
        /* <DEDUP_REMOVED lines=183> */
.L_x_287:
        /* <DEDUP_REMOVED lines=27> */
.L_x_289:
        /* <DEDUP_REMOVED lines=9> */
.L_x_2061:


//--------------------- .text._ZN17fastertransformer19segmented_topp_impl15blockSortKernelI6__halfLi640ELi1EEEvPKT_PS3_PKiPiS8_iii --------------------------
	.section	.text._ZN17fastertransformer19segmented_topp_impl15blockSortKernelI6__halfLi640ELi1EEEvPKT_PS3_PKiPiS8_iii,"ax",@progbits
	.align	128
        .global         _ZN17fastertransformer19segmented_topp_impl15blockSortKernelI6__halfLi640ELi1EEEvPKT_PS3_PKiPiS8_iii
        .type           _ZN17fastertransformer19segmented_topp_impl15blockSortKernelI6__halfLi640ELi1EEEvPKT_PS3_PKiPiS8_iii,@function
        .size           _ZN17fastertransformer19segmented_topp_impl15blockSortKernelI6__halfLi640ELi1EEEvPKT_PS3_PKiPiS8_iii,(.L_x_2062 - _ZN17fastertransformer19segmented_topp_impl15blockSortKernelI6__halfLi640ELi1EEEvPKT_PS3_PKiPiS8_iii)
        .other          _ZN17fastertransformer19segmented_topp_impl15blockSortKernelI6__halfLi640ELi1EEEvPKT_PS3_PKiPiS8_iii,@"STO_CUDA_ENTRY STV_DEFAULT"
_ZN17fastertransformer19segmented_topp_impl15blockSortKernelI6__halfLi640ELi1EEEvPKT_PS3_PKiPiS8_iii:
.text._ZN17fastertransformer19segmented_topp_impl15blockSortKernelI6__halfLi640ELi1EEEvPKT_PS3_PKiPiS8_iii:
[----:B------:R-:W-:Y:S01]  /*0000*/  LDC R1, c[0x0][0x37c] ;  /* 0x0000df00ff017b82 */ /* 0x000fe20000000800 */
[----:B------:R-:W0:Y:S01]  /*0010*/  S2R R5, SR_CTAID.X ;  /* 0x0000000000057919 */ /* 0x000e220000002500 */
[----:B------:R-:W0:Y:S02]  /*0020*/  LDCU UR4, c[0x0][0x3b0] ;  /* 0x00007600ff0477ac */ /* 0x000e240008000800 */
[----:B0-----:R-:W-:-:S13]  /*0030*/  ISETP.GE.U32.AND P0, PT, R5, UR4, PT ;  /* 0x0000000405007c0c */ /* 0x001fda000bf06070 */
[----:B------:R-:W-:Y:S05]  /*0040*/  @P0 EXIT ;  /* 0x000000000000094d */ /* 0x000fea0003800000 */
[----:B------:R-:W0:Y:S01]  /*0050*/  LDC.64 R36, c[0x0][0x3a0] ;  /* 0x0000e800ff247b82 */ /* 0x000e220000000a00 */
[----:B------:R-:W1:Y:S01]  /*0060*/  LDCU.64 UR8, c[0x0][0x358] ;  /* 0x00006b00ff0877ac */ /* 0x000e620008000a00 */
[----:B0-----:R-:W-:-:S06]  /*0070*/  IMAD.WIDE.U32 R36, R5, 0x4, R36 ;  /* 0x0000000405247825 */ /* 0x001fcc00078e0024 */
[----:B-1----:R-:W2:Y:S02]  /*0080*/  LDG.E R36, desc[UR8][R36.64] ;  /* 0x0000000824247981 */ /* 0x002ea4000c1e1900 */
[----:B--2---:R-:W-:-:S13]  /*0090*/  ISETP.NE.AND P0, PT, R36, RZ, PT ;  /* 0x000000ff2400720c */ /* 0x004fda0003f05270 */
[----:B------:R-:W-:Y:S05]  /*00a0*/  @!P0 EXIT ;  /* 0x000000000000894d */ /* 0x000fea0003800000 */
[----:B------:R-:W0:Y:S01]  /*00b0*/  S2R R3, SR_TID.X ;  /* 0x0000000000037919 */ /* 0x000e220000002100 */
[----:B------:R-:W1:Y:S02]  /*00c0*/  LDCU UR4, c[0x0][0x3ac] ;  /* 0x00007580ff0477ac */ /* 0x000e640008000800 */
[----:B-1----:R-:W-:-:S05]  /*00d0*/  IMAD R34, R5, UR4, RZ ;  /* 0x0000000405227c24 */ /* 0x002fca000f8e02ff */
[----:B------:R-:W-:Y:S02]  /*00e0*/  SHF.R.S32.HI R2, RZ, 0x1f, R34 ;  /* 0x0000001fff027819 */ /* 0x000fe40000011422 */
[----:B0-----:R-:W-:-:S13]  /*00f0*/  ISETP.GE.AND P0, PT, R3, R36, PT ;  /* 0x000000240300720c */ /* 0x001fda0003f06270 */
[----:B------:R-:W0:Y:S01]  /*0100*/  @!P0 LDC.64 R8, c[0x0][0x388] ;  /* 0x0000e200ff088b82 */ /* 0x000e220000000a00 */
[----:B------:R-:W-:-:S05]  /*0110*/  @!P0 IADD3 R0, P1, PT, R34, R3, RZ ;  /* 0x0000000322008210 */ /* 0x000fca0007f3e0ff */
[----:B------:R-:W-:Y:S02]  /*0120*/  @!P0 IMAD.X R7, RZ, RZ, R2, P1 ;  /* 0x000000ffff078224 */ /* 0x000fe400008e0602 */
[----:B------:R-:W1:Y:S01]  /*0130*/  @!P0 LDC.64 R10, c[0x0][0x398] ;  /* 0x0000e600ff0a8b82 */ /* 0x000e620000000a00 */
[C---:B0-----:R-:W-:Y:S02]  /*0140*/  @!P0 LEA R4, P1, R0.reuse, R8, 0x1 ;  /* 0x0000000800048211 */ /* 0x041fe400078208ff */
[----:B------:R-:W-:Y:S02]  /*0150*/  PRMT R8, RZ, 0x7610, R8 ;  /* 0x00007610ff087816 */ /* 0x000fe40000000008 */
        /* <DEDUP_REMOVED lines=21> */
[----:B-1--4-:R-:W-:-:S07]  /*02b0*/  IMAD R8, R3, 0x20, R4 ;  /* 0x0000002003087824 */ /* 0x012fce00078e0204 */
.L_x_291:
        /* <DEDUP_REMOVED lines=29> */
[----:B01----:R-:W-:-:S05]  /*0490*/  VIADD R11, R7, 0x1 ;  /* 0x00000001070b7836 */ /* 0x003fca0000000000 */
        /* <DEDUP_REMOVED lines=56> */
[----:B------:R-:W1:Y:S03]  /*0820*/  LDS.128 R16, [UR5+0x5a30] ;  /* 0x005a3005ff107984 */ /* 0x000e660008000c00 */
[----:B------:R-:W-:Y:S02]  /*0830*/  SEL R12, R14, R12, !P0 ;  /* 0x0000000c0e0c7207 */ /* 0x000fe40004000000 */
[----:B------:R-:W-:-:S04]  /*0840*/  ISETP.NE.AND P0, PT, R31, 0x8, PT ;  /* 0x000000081f00780c */ /* 0x000fc80003f05270 */
[----:B------:R-:W-:Y:S02]  /*0850*/  SEL R12, R15, R12, !P0 ;  /* 0x0000000c0f0c7207 */ /* 0x000fe40004000000 */
        /* <DEDUP_REMOVED lines=24> */
[C---:B------:R-:W-:Y:S02]  /*09e0*/  SEL R8, R19.reuse, R8, !P1 ;  /* 0x0000000813087207 */ /* 0x040fe40004800000 */
[----:B------:R-:W-:Y:S01]  /*09f0*/  ISETP.NE.AND P1, PT, R0, RZ, PT ;  /* 0x000000ff0000720c */ /* 0x000fe20003f25270 */
[----:B0-----:R-:W-:-:S03]  /*0a00*/  IMAD.IADD R12, R19, 0x1, R12 ;  /* 0x00000001130c7824 */ /* 0x001fc600078e020c */
[----:B------:R-:W-:Y:S01]  /*0a10*/  SEL R10, R28, RZ, P1 ;  /* 0x000000ff1c0a7207 */ /* 0x000fe20000800000 */
[----:B------:R-:W-:Y:S01]  /*0a20*/  IMAD.IADD R13, R13, 0x1, R12 ;  /* 0x000000010d0d7824 */ /* 0x000fe200078e020c */
[----:B------:R-:W-:Y:S02]  /*0a30*/  SEL R8, R12, R8, !P0 ;  /* 0x000000080c087207 */ /* 0x000fe40004000000 */
[----:B------:R-:W-:Y:S01]  /*0a40*/  ISETP.GT.U32.AND P0, PT, R3, 0x1f, PT ;  /* 0x0000001f0300780c */ /* 0x000fe20003f04070 */
[----:B------:R-:W-:Y:S01]  /*0a50*/  IMAD.IADD R14, R14, 0x1, R13 ;  /* 0x000000010e0e7824 */ /* 0x000fe200078e020d */
[----:B------:R-:W-:Y:S02]  /*0a60*/  SEL R8, R13, R8, !P2 ;  /* 0x000000080d087207 */ /* 0x000fe40005000000 */
[----:B------:R-:W-:Y:S01]  /*0a70*/  ISETP.GT.U32.OR P2, PT, R3, 0x1f, P1 ;  /* 0x0000001f0300780c */ /* 0x000fe20000f44470 */
[----:B------:R-:W-:Y:S01]  /*0a80*/  IMAD.IADD R15, R15, 0x1, R14 ;  /* 0x000000010f0f7824 */ /* 0x000fe200078e020e */
[----:B------:R-:W-:-:S07]  /*0a90*/  SEL R9, R14, R8, !P3 ;  /* 0x000000080e097207 */ /* 0x000fce0005800000 */
        /* <DEDUP_REMOVED lines=44> */
.L_x_290:
        /* <DEDUP_REMOVED lines=10> */
[----:B0-----:R-:W0:Y:S01]  /*0e00*/  LDS R5, [R4] ;  /* 0x0000000004057984 */ /* 0x001e220000000800 */
[----:B------:R-:W2:Y:S01]  /*0e10*/  LDCU.64 UR4, c[0x0][0x388] ;  /* 0x00007100ff0477ac */ /* 0x000ea20008000a00 */
[----:B-1----:R-:W-:Y:S01]  /*0e20*/  PRMT R0, R30, 0x9910, RZ ;  /* 0x000099101e007816 */ /* 0x002fe200000000ff */
[----:B------:R-:W-:Y:S01]  /*0e30*/  IMAD.MOV.U32 R9, RZ, RZ, 0x8000 ;  /* 0x00008000ff097424 */ /* 0x000fe200078e00ff */
[----:B------:R-:W-:Y:S01]  /*0e40*/  IADD3 R34, P1, PT, R34, R3, RZ ;  /* 0x0000000322227210 */ /* 0x000fe20007f3e0ff */
[----:B------:R-:W1:Y:S01]  /*0e50*/  LDCU.64 UR6, c[0x0][0x398] ;  /* 0x00007300ff0677ac */ /* 0x000e620008000a00 */
[----:B------:R-:W-:-:S03]  /*0e60*/  ISETP.GT.AND P0, PT, R0, -0x1, PT ;  /* 0xffffffff0000780c */ /* 0x000fc60003f04270 */
[----:B------:R-:W-:Y:S01]  /*0e70*/  IMAD.X R7, RZ, RZ, R2, P1 ;  /* 0x000000ffff077224 */ /* 0x000fe200008e0602 */
[----:B------:R-:W-:-:S04]  /*0e80*/  SEL R9, R9, 0xffff, !P0 ;  /* 0x0000ffff09097807 */ /* 0x000fc80004000000 */
[----:B------:R-:W-:Y:S02]  /*0e90*/  LOP3.LUT R9, R9, R30, RZ, 0x3c, !PT ;  /* 0x0000001e09097212 */ /* 0x000fe400078e3cff */
[C---:B--2---:R-:W-:Y:S02]  /*0ea0*/  LEA R2, P1, R34.reuse, UR4, 0x1 ;  /* 0x0000000422027c11 */ /* 0x044fe4000f8208ff */
[C---:B-1----:R-:W-:Y:S02]  /*0eb0*/  LEA R6, P2, R34.reuse, UR6, 0x2 ;  /* 0x0000000622067c11 */ /* 0x042fe4000f8410ff */
[C-C-:B------:R-:W-:Y:S02]  /*0ec0*/  LEA.HI.X R3, R34.reuse, UR5, R7.reuse, 0x1, P1 ;  /* 0x0000000522037c11 */ /* 0x140fe400088f0c07 */
[----:B------:R-:W-:-:S03]  /*0ed0*/  LEA.HI.X R7, R34, UR7, R7, 0x2, P2 ;  /* 0x0000000722077c11 */ /* 0x000fc600090f1407 */
[----:B------:R-:W-:Y:S04]  /*0ee0*/  STG.E.U16 desc[UR8][R2.64], R9 ;  /* 0x0000000902007986 */ /* 0x000fe8000c101508 */
[----:B0-----:R-:W-:Y:S01]  /*0ef0*/  STG.E desc[UR8][R6.64], R5 ;  /* 0x0000000506007986 */ /* 0x001fe2000c101908 */
[----:B------:R-:W-:Y:S05]  /*0f00*/  EXIT ;  /* 0x000000000000794d */ /* 0x000fea0003800000 */
.L_x_292:
        /* <DEDUP_REMOVED lines=15> */
.L_x_2062:


//--------------------- .text._ZN17fastertransformer19segmented_topp_impl15blockSortKernelI6__halfLi512ELi1EEEvPKT_PS3_PKiPiS8_iii --------------------------
	.section	.text._ZN17fastertransformer19segmented_topp_impl15blockSortKernelI6__halfLi512ELi1EEEvPKT_PS3_PKiPiS8_iii,"ax",@progbits
	.align	128
        .global         _ZN17fastertransformer19segmented_topp_impl15blockSortKernelI6__halfLi512ELi1EEEvPKT_PS3_PKiPiS8_iii
        .type           _ZN17fastertransformer19segmented_topp_impl15blockSortKernelI6__halfLi512ELi1EEEvPKT_PS3_PKiPiS8_iii,@function
        .size           _ZN17fastertransformer19segmented_topp_impl15blockSortKernelI6__halfLi512ELi1EEEvPKT_PS3_PKiPiS8_iii,(.L_x_2063 - _ZN17fastertransformer19segmented_topp_impl15blockSortKernelI6__halfLi512ELi1EEEvPKT_PS3_PKiPiS8_iii)
        .other          _ZN17fastertransformer19segmented_topp_impl15blockSortKernelI6__halfLi512ELi1EEEvPKT_PS3_PKiPiS8_iii,@"STO_CUDA_ENTRY STV_DEFAULT"
_ZN17fastertransformer19segmented_topp_impl15blockSortKernelI6__halfLi512ELi1EEEvPKT_PS3_PKiPiS8_iii:
.text._ZN17fastertransformer19segmented_topp_impl15blockSortKernelI6__halfLi512ELi1EEEvPKT_PS3_PKiPiS8_iii:
        /* <DEDUP_REMOVED lines=25> */
[----:B-1----:R-:W-:-:S04]  /*0190*/  @!P0 LEA R8, P1, R4, R8, 0x2 ;  /* 0x0000000804088211 */ /* 0x002fc800078210ff */
[----:B------:R-:W-:Y:S01]  /*01a0*/  @!P0 LEA.HI.X R9, R4, R9, R5, 0x2, P1 ;  /* 0x0000000904098211 */ /* 0x000fe200008f1405 */
[----:B------:R-:W-:Y:S01]  /*01b0*/  IMAD.MOV.U32 R4, RZ, RZ, -0x1 ;  /* 0xffffffffff047424 */ /* 0x000fe200078e00ff */
[----:B------:R-:W1:Y:S01]  /*01c0*/  S2R R5, SR_LANEID ;  /* 0x0000000000057919 */ /* 0x000e620000000000 */
[----:B------:R-:W-:-:S04]  /*01d0*/  UMOV UR4, 0x400 ;  /* 0x0000040000047882 */ /* 0x000fc80000000000 */
[----:B------:R4:W5:Y:S01]  /*01e0*/  @!P0 LDG.E R4, desc[UR8][R8.64] ;  /* 0x0000000808048981 */ /* 0x000962000c1e1900 */
        /* <DEDUP_REMOVED lines=14> */
.L_x_294:
[C---:B------:R-:W-:Y:S01]  /*02d0*/  PRMT R9, R6.reuse, 0x9910, RZ ;  /* 0x0000991006097816 */ /* 0x040fe200000000ff */
[----:B------:R-:W-:Y:S01]  /*02e0*/  STS [R21], RZ ;  /* 0x000000ff15007388 */ /* 0x000fe20000000800 */
[----:B0-----:R-:W0:Y:S01]  /*02f0*/  S2UR UR6, SR_CgaCtaId ;  /* 0x00000000000679c3 */ /* 0x001e220000008800 */
[----:B------:R-:W-:Y:S01]  /*0300*/  ISETP.NE.AND P1, PT, R5, 0x1f, PT ;  /* 0x0000001f0500780c */ /* 0x000fe20003f25270 */
[----:B------:R-:W-:Y:S01]  /*0310*/  UMOV UR5, 0x400 ;  /* 0x0000040000057882 */ /* 0x000fe20000000000 */
[----:B------:R-:W-:Y:S01]  /*0320*/  ISETP.NE.AND P0, PT, R9, 0x7fff, PT ;  /* 0x00007fff0900780c */ /* 0x000fe20003f05270 */
[----:B------:R-:W-:Y:S01]  /*0330*/  STS [R21+0x800], RZ ;  /* 0x000800ff15007388 */ /* 0x000fe20000000800 */
[C---:B------:R-:W-:Y:S01]  /*0340*/  ISETP.NE.AND P2, PT, R33.reuse, 0xe, PT ;  /* 0x0000000e2100780c */ /* 0x040fe20003f45270 */
        /* <DEDUP_REMOVED lines=9> */
[----:B------:R-:W-:Y:S04]  /*03e0*/  STS [R21+0x2800], RZ ;  /* 0x002800ff15007388 */ /* 0x000fe80000000800 */
[----:B------:R-:W-:Y:S01]  /*03f0*/  IMAD.SHL.U32 R10, R9, 0x800, RZ ;  /* 0x00000800090a7824 */ /* 0x000fe200078e00ff */
[----:B------:R-:W-:Y:S01]  /*0400*/  SHF.R.U32.HI R9, RZ, 0x2, R9 ;  /* 0x00000002ff097819 */ /* 0x000fe20000011609 */
[----:B------:R-:W-:Y:S01]  /*0410*/  STS [R21+0x3000], RZ ;  /* 0x003000ff15007388 */ /* 0x000fe20000000800 */
[----:B0-----:R-:W-:-:S02]  /*0420*/  ULEA UR5, UR6, UR5, 0x18 ;  /* 0x0000000506057291 */ /* 0x001fc4000f8ec0ff */
        /* <DEDUP_REMOVED lines=97> */
[----:B0-----:R-:W-:-:S05]  /*0a40*/  SEL R8, R8, RZ, P0 ;  /* 0x000000ff08087207 */ /* 0x001fca0000000000 */
[----:B------:R-:W-:Y:S02]  /*0a50*/  IMAD.IADD R9, R8, 0x1, R31 ;  /* 0x0000000108097824 */ /* 0x000fe400078e021f */
[----:B------:R-:W-:Y:S02]  /*0a60*/  IMAD R8, R0, 0x20, R21 ;  /* 0x0000002000087824 */ /* 0x000fe400078e0215 */
[--C-:B------:R-:W-:Y:S02]  /*0a70*/  IMAD.IADD R23, R23, 0x1, R9.reuse ;  /* 0x0000000117177824 */ /* 0x100fe400078e0209 */
[--C-:B------:R-:W-:Y:S01]  /*0a80*/  IMAD.IADD R11, R24, 0x1, R9.reuse ;  /* 0x00000001180b7824 */ /* 0x100fe200078e0209 */
[----:B------:R-:W-:Y:S01]  /*0a90*/  STS [R8], R9 ;  /* 0x0000000908007388 */ /* 0x000fe20000000800 */
[--C-:B------:R-:W-:Y:S02]  /*0aa0*/  IMAD.IADD R25, R25, 0x1, R9.reuse ;  /* 0x0000000119197824 */ /* 0x100fe400078e0209 */
[--C-:B------:R-:W-:Y:S01]  /*0ab0*/  IMAD.IADD R15, R26, 0x1, R9.reuse ;  /* 0x000000011a0f7824 */ /* 0x100fe200078e0209 */
[----:B------:R-:W-:Y:S01]  /*0ac0*/  STS [R8+0x4], R23 ;  /* 0x0000041708007388 */ /* 0x000fe20000000800 */
[----:B------:R-:W-:-:S02]  /*0ad0*/  IMAD.IADD R27, R27, 0x1, R9 ;  /* 0x000000011b1b7824 */ /* 0x000fc400078e0209 */
[--C-:B------:R-:W-:Y:S01]  /*0ae0*/  IMAD.IADD R17, R28, 0x1, R9.reuse ;  /* 0x000000011c117824 */ /* 0x100fe200078e0209 */
[----:B------:R-:W-:Y:S01]  /*0af0*/  STS [R8+0x8], R11 ;  /* 0x0000080b08007388 */ /* 0x000fe20000000800 */
[--C-:B------:R-:W-:Y:S02]  /*0b00*/  IMAD.IADD R29, R29, 0x1, R9.reuse ;  /* 0x000000011d1d7824 */ /* 0x100fe400078e0209 */
        /* <DEDUP_REMOVED lines=25> */
.L_x_293:
        /* <DEDUP_REMOVED lines=27> */
.L_x_295:
        /* <DEDUP_REMOVED lines=11> */
.L_x_2063:


//--------------------- .text._ZN17fastertransformer19segmented_topp_impl15blockSortKernelI6__halfLi384ELi1EEEvPKT_PS3_PKiPiS8_iii --------------------------
	.section	.text._ZN17fastertransformer19segmented_topp_impl15blockSortKernelI6__halfLi384ELi1EEEvPKT_PS3_PKiPiS8_iii,"ax",@progbits
	.align	128
        .global         _ZN17fastertransformer19segmented_topp_impl15blockSortKernelI6__halfLi384ELi1EEEvPKT_PS3_PKiPiS8_iii
        .type           _ZN17fastertransformer19segmented_topp_impl15blockSortKernelI6__halfLi384ELi1EEEvPKT_PS3_PKiPiS8_iii,@function
        .size           _ZN17fastertransformer19segmented_topp_impl15blockSortKernelI6__halfLi384ELi1EEEvPKT_PS3_PKiPiS8_iii,(.L_x_2064 - _ZN17fastertransformer19segmented_topp_impl15blockSortKernelI6__halfLi384ELi1EEEvPKT_PS3_PKiPiS8_iii)
        .other          _ZN17fastertransformer19segmented_topp_impl15blockSortKernelI6__halfLi384ELi1EEEvPKT_PS3_PKiPiS8_iii,@"STO_CUDA_ENTRY STV_DEFAULT"
_ZN17fastertransformer19segmented_topp_impl15blockSortKernelI6__halfLi384ELi1EEEvPKT_PS3_PKiPiS8_iii:
.text._ZN17fastertransformer19segmented_topp_impl15blockSortKernelI6__halfLi384ELi1EEEvPKT_PS3_PKiPiS8_iii:
        /* <DEDUP_REMOVED lines=27> */
[----:B------:R-:W-:Y:S01]  /*01b0*/  @!P0 LEA.HI.X R7, R7, R13, R10, 0x2, P1 ;  /* 0x0000000d07078211 */ /* 0x000fe200008f140a */
[----:B------:R-:W1:Y:S04]  /*01c0*/  S2R R18, SR_LANEID ;  /* 0x0000000000127919 */ /* 0x000e680000000000 */
        /* <DEDUP_REMOVED lines=9> */
[----:B------:R-:W-:Y:S01]  /*0260*/  IMAD R4, R3, 0x20, R22 ;  /* 0x0000002003047824 */ /* 0x000fe200078e0216 */
[----:B------:R-:W-:Y:S01]  /*0270*/  BAR.SYNC.DEFER_BLOCKING 0x0 ;  /* 0x0000000000007b1d */ /* 0x000fe20000010000 */
[----:B--2---:R-:W-:-:S04]  /*0280*/  PRMT R9, R8, 0x9910, RZ ;  /* 0x0000991008097816 */ /* 0x004fc800000000ff */
[----:B------:R-:W-:-:S04]  /*0290*/  ISETP.GT.AND P0, PT, R9, -0x1, PT ;  /* 0xffffffff0900780c */ /* 0x000fc80003f04270 */
[----:B------:R-:W-:-:S04]  /*02a0*/  SEL R5, R5, 0xffff, P0 ;  /* 0x0000ffff05057807 */ /* 0x000fc80000000000 */
[----:B------:R-:W-:-:S04]  /*02b0*/  LOP3.LUT R5, R5, R8, RZ, 0x3c, !PT ;  /* 0x0000000805057212 */ /* 0x000fc800078e3cff */
[----:B-1--4-:R-:W-:-:S07]  /*02c0*/  PRMT R19, R5, 0x7610, R19 ;  /* 0x0000761005137816 */ /* 0x012fce0000000013 */
.L_x_297:
[----:B------:R-:W-:Y:S01]  /*02d0*/  PRMT R5, R19, 0x9910, RZ ;  /* 0x0000991013057816 */ /* 0x000fe200000000ff */
        /* <DEDUP_REMOVED lines=86> */
[----:B------:R-:W-:Y:S02]  /*0840*/  ISETP.NE.AND P0, PT, R34, 0x9, PT ;  /* 0x000000092200780c */ /* 0x000fe40003f05270 */
[----:B------:R-:W-:Y:S02]  /*0850*/  SEL R4, R11, R4, !P1 ;  /* 0x000000040b047207 */ /* 0x000fe40004800000 */
[----:B------:R-:W-:-:S04]  /*0860*/  ISETP.NE.AND P1, PT, R18, RZ, PT ;  /* 0x000000ff1200720c */ /* 0x000fc80003f25270 */
[----:B------:R-:W-:Y:S01]  /*0870*/  SEL R6, R32, RZ, P1 ;  /* 0x000000ff20067207 */ /* 0x000fe20000800000 */
        /* <DEDUP_REMOVED lines=53> */
.L_x_296:
        /* <DEDUP_REMOVED lines=12> */
[----:B01----:R-:W-:Y:S01]  /*0c90*/  PRMT R0, R20, 0x9910, RZ ;  /* 0x0000991014007816 */ /* 0x003fe200000000ff */
[----:B------:R-:W-:Y:S01]  /*0ca0*/  IMAD.MOV.U32 R9, RZ, RZ, 0x8000 ;  /* 0x00008000ff097424 */ /* 0x000fe200078e00ff */
[----:B------:R-:W-:Y:S01]  /*0cb0*/  IADD3 R5, P1, PT, R2, R3, RZ ;  /* 0x0000000302057210 */ /* 0x000fe20007f3e0ff */
[----:B------:R-:W0:Y:S01]  /*0cc0*/  LDCU.64 UR6, c[0x0][0x398] ;  /* 0x00007300ff0677ac */ /* 0x000e220008000a00 */
[----:B------:R-:W-:-:S03]  /*0cd0*/  ISETP.GT.AND P0, PT, R0, -0x1, PT ;  /* 0xffffffff0000780c */ /* 0x000fc60003f04270 */
[----:B------:R-:W-:Y:S01]  /*0ce0*/  IMAD.X R16, RZ, RZ, R16, P1 ;  /* 0x000000ffff107224 */ /* 0x000fe200008e0610 */
        /* <DEDUP_REMOVED lines=9> */
.L_x_298:
        /* <DEDUP_REMOVED lines=16> */
.L_x_2064:


//--------------------- .text._ZN17fastertransformer19segmented_topp_impl15blockSortKernelI6__halfLi256ELi1EEEvPKT_PS3_PKiPiS8_iii --------------------------
	.section	.text._ZN17fastertransformer19segmented_topp_impl15blockSortKernelI6__halfLi256ELi1EEEvPKT_PS3_PKiPiS8_iii,"ax",@progbits
	.align	128
        .global         _ZN17fastertransformer19segmented_topp_impl15blockSortKernelI6__halfLi256ELi1EEEvPKT_PS3_PKiPiS8_iii
        .type           _ZN17fastertransformer19segmented_topp_impl15blockSortKernelI6__halfLi256ELi1EEEvPKT_PS3_PKiPiS8_iii,@function
        .size           _ZN17fastertransformer19segmented_topp_impl15blockSortKernelI6__halfLi256ELi1EEEvPKT_PS3_PKiPiS8_iii,(.L_x_2065 - _ZN17fastertransformer19segmented_topp_impl15blockSortKernelI6__halfLi256ELi1EEEvPKT_PS3_PKiPiS8_iii)
        .other          _ZN17fastertransformer19segmented_topp_impl15blockSortKernelI6__halfLi256ELi1EEEvPKT_PS3_PKiPiS8_iii,@"STO_CUDA_ENTRY STV_DEFAULT"
_ZN17fastertransformer19segmented_topp_impl15blockSortKernelI6__halfLi256ELi1EEEvPKT_PS3_PKiPiS8_iii:
.text._ZN17fastertransformer19segmented_topp_impl15blockSortKernelI6__halfLi256ELi1EEEvPKT_PS3_PKiPiS8_iii:
        /* <DEDUP_REMOVED lines=45> */
.L_x_300:
        /* <DEDUP_REMOVED lines=18> */
[----:B------:R-:W-:Y:S01]  /*03f0*/  SHF.R.U32.HI R6, RZ, 0x2, R0 ;  /* 0x00000002ff067819 */ /* 0x000fe20000011600 */
[----:B------:R-:W-:Y:S01]  /*0400*/  IMAD.SHL.U32 R5, R0, 0x400, RZ ;  /* 0x0000040000057824 */ /* 0x000fe200078e00ff */
[----:B------:R-:W-:Y:S01]  /*0410*/  STS [R3+0x1800], RZ ;  /* 0x001800ff03007388 */ /* 0x000fe20000000800 */
[----:B0-----:R-:W-:Y:S01]  /*0420*/  ULEA UR5, UR6, UR5, 0x18 ;  /* 0x0000000506057291 */ /* 0x001fe2000f8ec0ff */
[----:B------:R-:W-:-:S02]  /*0430*/  LOP3.LUT R6, R6, 0x3ffe, RZ, 0xc0, !PT ;  /* 0x00003ffe06067812 */ /* 0x000fc400078ec0ff */
[----:B------:R-:W-:Y:S01]  /*0440*/  LOP3.LUT R0, R5, 0x1c00, RZ, 0xc, !PT ;  /* 0x00001c0005007812 */ /* 0x000fe200078e0cff */
[----:B------:R-:W-:Y:S02]  /*0450*/  STS [R3+0x1c00], RZ ;  /* 0x001c00ff03007388 */ /* 0x000fe40000000800 */
[----:B------:R-:W-:Y:S02]  /*0460*/  @!P1 LEA R28, R25, UR5, 0x2 ;  /* 0x00000005191c9c11 */ /* 0x000fe4000f8e10ff */
[----:B------:R-:W-:Y:S01]  /*0470*/  IADD3 R15, PT, PT, -R6, R3, R0 ;  /* 0x00000003060f7210 */ /* 0x000fe20007ffe100 */
        /* <DEDUP_REMOVED lines=36> */
[----:B------:R-:W-:-:S05]  /*06c0*/  ISETP.NE.AND P1, PT, R9, RZ, PT ;  /* 0x000000ff0900720c */ /* 0x000fca0003f25270 */
[----:B------:R-:W0:Y:S02]  /*06d0*/  LDS.128 R4, [UR5+0x2400] ;  /* 0x00240005ff047984 */ /* 0x000e240008000c00 */
[C---:B0-----:R-:W-:Y:S01]  /*06e0*/  SEL R27, R4.reuse, R27, !P0 ;  /* 0x0000001b041b7207 */ /* 0x041fe20004000000 */
[----:B------:R-:W-:Y:S01]  /*06f0*/  IMAD.IADD R5, R4, 0x1, R5 ;  /* 0x0000000104057824 */ /* 0x000fe200078e0205 */
[----:B------:R-:W-:-:S03]  /*0700*/  ISETP.NE.AND P0, PT, R25, 0x2, PT ;  /* 0x000000021900780c */ /* 0x000fc60003f05270 */
[----:B------:R-:W-:Y:S01]  /*0710*/  IMAD.IADD R6, R6, 0x1, R5 ;  /* 0x0000000106067824 */ /* 0x000fe200078e0205 */
[----:B------:R-:W-:Y:S02]  /*0720*/  SEL R27, R5, R27, !P0 ;  /* 0x0000001b051b7207 */ /* 0x000fe40004000000 */
[----:B------:R-:W-:Y:S01]  /*0730*/  ISETP.NE.AND P0, PT, R25, 0x3, PT ;  /* 0x000000031900780c */ /* 0x000fe20003f05270 */
[----:B------:R-:W-:-:S03]  /*0740*/  IMAD.IADD R26, R7, 0x1, R6 ;  /* 0x00000001071a7824 */ /* 0x000fc600078e0206 */
[----:B------:R-:W-:Y:S02]  /*0750*/  SEL R27, R6, R27, !P0 ;  /* 0x0000001b061b7207 */ /* 0x000fe40004000000 */
[----:B------:R-:W0:Y:S01]  /*0760*/  LDS.128 R4, [UR5+0x2410] ;  /* 0x00241005ff047984 */ /* 0x000e220008000c00 */
[----:B------:R-:W-:-:S04]  /*0770*/  ISETP.NE.AND P0, PT, R25, 0x4, PT ;  /* 0x000000041900780c */ /* 0x000fc80003f05270 */
[C---:B------:R-:W-:Y:S02]  /*0780*/  SEL R27, R26.reuse, R27, !P0 ;  /* 0x0000001b1a1b7207 */ /* 0x040fe40004000000 */
[----:B------:R-:W-:Y:S01]  /*0790*/  ISETP.NE.AND P0, PT, R25, 0x5, PT ;  /* 0x000000051900780c */ /* 0x000fe20003f05270 */
        /* <DEDUP_REMOVED lines=8> */
[----:B------:R-:W-:Y:S02]  /*0820*/  SEL R27, R6, R27, !P3 ;  /* 0x0000001b061b7207 */ /* 0x000fe40005800000 */
[----:B------:R-:W-:-:S05]  /*0830*/  SEL R4, R0, RZ, P1 ;  /* 0x000000ff00047207 */ /* 0x000fca0000800000 */
        /* <DEDUP_REMOVED lines=44> */
.L_x_299:
        /* <DEDUP_REMOVED lines=20> */
[C---:B---3--:R-:W-:Y:S02]  /*0c40*/  LEA R4, P1, R12.reuse, UR4, 0x1 ;  /* 0x000000040c047c11 */ /* 0x048fe4000f8208ff */
[C---:B-1----:R-:W-:Y:S02]  /*0c50*/  LEA R6, P2, R12.reuse, UR6, 0x2 ;  /* 0x000000060c067c11 */ /* 0x042fe4000f8410ff */
[C-C-:B0-----:R-:W-:Y:S02]  /*0c60*/  LEA.HI.X R5, R12.reuse, UR5, R11.reuse, 0x1, P1 ;  /* 0x000000050c057c11 */ /* 0x141fe400088f0c0b */
[----:B------:R-:W-:-:S03]  /*0c70*/  LEA.HI.X R7, R12, UR7, R11, 0x2, P2 ;  /* 0x000000070c077c11 */ /* 0x000fc600090f140b */
[----:B------:R-:W-:Y:S04]  /*0c80*/  STG.E.U16 desc[UR8][R4.64], R9 ;  /* 0x0000000904007986 */ /* 0x000fe8000c101508 */
[----:B--2---:R-:W-:Y:S01]  /*0c90*/  STG.E desc[UR8][R6.64], R3 ;  /* 0x0000000306007986 */ /* 0x004fe2000c101908 */
[----:B------:R-:W-:Y:S05]  /*0ca0*/  EXIT ;  /* 0x000000000000794d */ /* 0x000fea0003800000 */
.L_x_301:
        /* <DEDUP_REMOVED lines=13> */
.L_x_2065:


//--------------------- .text._ZN17fastertransformer19segmented_topp_impl15blockSortKernelI6__halfLi128ELi1EEEvPKT_PS3_PKiPiS8_iii --------------------------
	.section	.text._ZN17fastertransformer19segmented_topp_impl15blockSortKernelI6__halfLi128ELi1EEEvPKT_PS3_PKiPiS8_iii,"ax",@progbits
	.align	128
        .global         _ZN17fastertransformer19segmented_topp_impl15blockSortKernelI6__halfLi128ELi1EEEvPKT_PS3_PKiPiS8_iii
        .type           _ZN17fastertransformer19segmented_topp_impl15blockSortKernelI6__halfLi128ELi1EEEvPKT_PS3_PKiPiS8_iii,@function
        .size           _ZN17fastertransformer19segmented_topp_impl15blockSortKernelI6__halfLi128ELi1EEEvPKT_PS3_PKiPiS8_iii,(.L_x_2066 - _ZN17fastertransformer19segmented_topp_impl15blockSortKernelI6__halfLi128ELi1EEEvPKT_PS3_PKiPiS8_iii)
        .other          _ZN17fastertransformer19segmented_topp_impl15blockSortKernelI6__halfLi128ELi1EEEvPKT_PS3_PKiPiS8_iii,@"STO_CUDA_ENTRY STV_DEFAULT"
_ZN17fastertransformer19segmented_topp_impl15blockSortKernelI6__halfLi128ELi1EEEvPKT_PS3_PKiPiS8_iii:
.text._ZN17fastertransformer19segmented_topp_impl15blockSortKernelI6__halfLi128ELi1EEEvPKT_PS3_PKiPiS8_iii:
        /* <DEDUP_REMOVED lines=34> */
[----:B---3--:R-:W-:Y:S01]  /*0220*/  ULEA UR4, UR5, UR4, 0x18 ;  /* 0x0000000405047291 */ /* 0x008fe2000f8ec0ff */
[----:B------:R-:W-:Y:S01]  /*0230*/  BAR.SYNC.DEFER_BLOCKING 0x0 ;  /* 0x0000000000007b1d */ /* 0x000fe20000010000 */
[----:B--2---:R-:W-:-:S04]  /*0240*/  PRMT R12, R11, 0x9910, RZ ;  /* 0x000099100b0c7816 */ /* 0x004fc800000000ff */
[----:B------:R-:W-:Y:S02]  /*0250*/  ISETP.GT.AND P0, PT, R12, -0x1, PT ;  /* 0xffffffff0c00780c */ /* 0x000fe40003f04270 */
[----:B------:R-:W-:Y:S01]  /*0260*/  LEA R12, R3, UR4, 0x1 ;  /* 0x00000004030c7c11 */ /* 0x000fe2000f8e08ff */
[----:B------:R-:W-:Y:S01]  /*0270*/  UMOV UR4, URZ ;  /* 0x000000ff00047c82 */ /* 0x000fe20008000000 */
[----:B------:R-:W-:-:S03]  /*0280*/  SEL R4, R4, 0xffff, P0 ;  /* 0x0000ffff04047807 */ /* 0x000fc60000000000 */
[----:B------:R-:W-:Y:S01]  /*0290*/  IMAD R14, R3, 0x2, R12 ;  /* 0x00000002030e7824 */ /* 0x000fe200078e020c */
[----:B------:R-:W-:-:S03]  /*02a0*/  LOP3.LUT R4, R4, R11, RZ, 0x3c, !PT ;  /* 0x0000000b04047212 */ /* 0x000fc600078e3cff */
[----:B------:R-:W-:Y:S01]  /*02b0*/  IMAD R11, R3, 0x20, R14 ;  /* 0x00000020030b7824 */ /* 0x000fe200078e020e */
[----:B-1--4-:R-:W-:-:S07]  /*02c0*/  PRMT R13, R4, 0x7610, R13 ;  /* 0x00007610040d7816 */ /* 0x012fce000000000d */
.L_x_303:
        /* <DEDUP_REMOVED lines=10> */
[----:B------:R-:W-:Y:S03]  /*0370*/  STS [R14+0x400], RZ ;  /* 0x000400ff0e007388 */ /* 0x000fe60000000800 */
        /* <DEDUP_REMOVED lines=12> */
[----:B------:R-:W-:-:S03]  /*0440*/  LOP3.LUT R4, R4, 0x3ffe, RZ, 0xc0, !PT ;  /* 0x00003ffe04047812 */ /* 0x000fc600078ec0ff */
        /* <DEDUP_REMOVED lines=33> */
[C---:B------:R-:W-:Y:S02]  /*0660*/  @!P1 LEA R29, R27.reuse, UR5, 0x2 ;  /* 0x000000051b1d9c11 */ /* 0x040fe4000f8e10ff */
[----:B------:R-:W-:Y:S01]  /*0670*/  ISETP.NE.AND P0, PT, R27, 0x1, PT ;  /* 0x000000011b00780c */ /* 0x000fe20003f05270 */
[----:B------:R-:W-:Y:S02]  /*0680*/  IMAD.IADD R26, R28, 0x1, -R5 ;  /* 0x000000011c1a7824 */ /* 0x000fe400078e0a05 */
[----:B------:R-:W-:Y:S01]  /*0690*/  @!P1 STS [R29+0x1200], R28 ;  /* 0x0012001c1d009388 */ /* 0x000fe20000000800 */
[----:B------:R-:W-:Y:S01]  /*06a0*/  BAR.SYNC.DEFER_BLOCKING 0x0 ;  /* 0x0000000000007b1d */ /* 0x000fe20000010000 */
[----:B------:R-:W-:-:S04]  /*06b0*/  ISETP.NE.AND P1, PT, R10, RZ, PT ;  /* 0x000000ff0a00720c */ /* 0x000fc80003f25270 */
[----:B------:R-:W-:Y:S01]  /*06c0*/  ISETP.GT.U32.OR P2, PT, R3, 0x1f, P1 ;  /* 0x0000001f0300780c */ /* 0x000fe20000f44470 */
[----:B------:R-:W0:Y:S02]  /*06d0*/  LDS.128 R4, [UR5+0x1200] ;  /* 0x00120005ff047984 */ /* 0x000e240008000c00 */
[C---:B0-----:R-:W-:Y:S01]  /*06e0*/  SEL R15, R4.reuse, R15, !P0 ;  /* 0x0000000f040f7207 */ /* 0x041fe20004000000 */
[----:B------:R-:W-:Y:S01]  /*06f0*/  IMAD.IADD R5, R4, 0x1, R5 ;  /* 0x0000000104057824 */ /* 0x000fe200078e0205 */
[----:B------:R-:W-:Y:S02]  /*0700*/  ISETP.NE.AND P0, PT, R27, 0x2, PT ;  /* 0x000000021b00780c */ /* 0x000fe40003f05270 */
[----:B------:R-:W-:Y:S01]  /*0710*/  SEL R4, R26, RZ, P1 ;  /* 0x000000ff1a047207 */ /* 0x000fe20000800000 */
[----:B------:R-:W-:Y:S01]  /*0720*/  IMAD.IADD R6, R6, 0x1, R5 ;  /* 0x0000000106067824 */ /* 0x000fe200078e0205 */
[----:B------:R-:W-:Y:S02]  /*0730*/  SEL R15, R5, R15, !P0 ;  /* 0x0000000f050f7207 */ /* 0x000fe40004000000 */
[----:B------:R-:W-:Y:S01]  /*0740*/  ISETP.GT.U32.AND P0, PT, R3, 0x1f, PT ;  /* 0x0000001f0300780c */ /* 0x000fe20003f04070 */
[----:B------:R-:W-:Y:S01]  /*0750*/  IMAD.IADD R7, R7, 0x1, R6 ;  /* 0x0000000107077824 */ /* 0x000fe200078e0206 */
[----:B------:R-:W-:-:S11]  /*0760*/  SEL R15, R6, R15, !P3 ;  /* 0x0000000f060f7207 */ /* 0x000fd60005800000 */
[----:B------:R-:W-:Y:S01]  /*0770*/  @P0 IMAD.IADD R26, R15, 0x1, R4 ;  /* 0x000000010f1a0824 */ /* 0x000fe200078e0204 */
[----:B------:R-:W-:Y:S01]  /*0780*/  ISETP.NE.AND P0, PT, R3, RZ, PT ;  /* 0x000000ff0300720c */ /* 0x000fe20003f05270 */
[----:B------:R-:W-:-:S05]  /*0790*/  @!P2 IMAD.U32 R26, R7, 0x10000, RZ ;  /* 0x00010000071aa824 */ /* 0x000fca00078e00ff */
[----:B------:R-:W-:Y:S01]  /*07a0*/  @!P2 STS [UR5+0x1214], R26 ;  /* 0x0012141aff00a988 */ /* 0x000fe20008000805 */
[----:B------:R-:W-:Y:S06]  /*07b0*/  BAR.SYNC.DEFER_BLOCKING 0x0 ;  /* 0x0000000000007b1d */ /* 0x000fec0000010000 */
[----:B------:R-:W0:Y:S02]  /*07c0*/  LDS R4, [UR5+0x1214] ;  /* 0x00121405ff047984 */ /* 0x000e240008000800 */
[----:B0-----:R-:W-:-:S05]  /*07d0*/  SEL R5, R4, RZ, P0 ;  /* 0x000000ff04057207 */ /* 0x001fca0000000000 */
        /* <DEDUP_REMOVED lines=36> */
.L_x_302:
        /* <DEDUP_REMOVED lines=27> */
.L_x_304:
        /* <DEDUP_REMOVED lines=11> */
.L_x_2066:


//--------------------- .text._ZN17fastertransformer19segmented_topp_impl27segmented_top_p_single_passINS0_28Segmented_topk_kernel_paramsI6__halfiLi256ELi4EEELi256EEEvNS0_20TopKPerSegmentParamsE --------------------------
	.section	.text._ZN17fastertransformer19segmented_topp_impl27segmented_top_p_single_passINS0_28Segmented_topk_kernel_paramsI6__halfiLi256ELi4EEELi256EEEvNS0_20TopKPerSegmentParamsE,"ax",@progbits
	.align	128
        .global         _ZN17fastertransformer19segmented_topp_impl27segmented_top_p_single_passINS0_28Segmented_topk_kernel_paramsI6__halfiLi256ELi4EEELi256EEEvNS0_20TopKPerSegmentParamsE
        .type           _ZN17fastertransformer19segmented_topp_impl27segmented_top_p_single_passINS0_28Segmented_topk_kernel_paramsI6__halfiLi256ELi4EEELi256EEEvNS0_20TopKPerSegmentParamsE,@function
        .size           _ZN17fastertransformer19segmented_topp_impl27segmented_top_p_single_passINS0_28Segmented_topk_kernel_paramsI6__halfiLi256ELi4EEELi256EEEvNS0_20TopKPerSegmentParamsE,(.L_x_2067 - _ZN17fastertransformer19segmented_topp_impl27segmented_top_p_single_passINS0_28Segmented_topk_kernel_paramsI6__halfiLi256ELi4EEELi256EEEvNS0_20TopKPerSegmentParamsE)
        .other          _ZN17fastertransformer19segmented_topp_impl27segmented_top_p_single_passINS0_28Segmented_topk_kernel_paramsI6__halfiLi256ELi4EEELi256EEEvNS0_20TopKPerSegmentParamsE,@"STO_CUDA_ENTRY STV_DEFAULT"
_ZN17fastertransformer19segmented_topp_impl27segmented_top_p_single_passINS0_28Segmented_topk_kernel_paramsI6__halfiLi256ELi4EEELi256EEEvNS0_20TopKPerSegmentParamsE:
.text._ZN17fastertransformer19segmented_topp_impl27segmented_top_p_single_passINS0_28Segmented_topk_kernel_paramsI6__halfiLi256ELi4EEELi256EEEvNS0_20TopKPerSegmentParamsE:
        /* <DEDUP_REMOVED lines=25> */
.L_x_305:
        /* <DEDUP_REMOVED lines=160> */
[----:B------:R-:W2:Y:S01]  /*0b90*/  @!P3 LDG.E.U16 R0, desc[UR8][R156.64+0x4a] ;  /* 0x00004a089c00b981 */ /* 0x000ea2000c1e1500 */
        /* <DEDUP_REMOVED lines=186> */
[----:B------:R-:W3:Y:S01]  /*1740*/  @!P1 LDG.E.U16 R3, desc[UR8][R156.64+0xa8] ;  /* 0x0000a8089c039981 */ /* 0x000ee2000c1e1500 */
        /* <DEDUP_REMOVED lines=192> */
[----:B------:R-:W5:Y:S04]  /*2350*/  @!P3 LDG.E.U16 R121, desc[UR8][R156.64+0xe] ;  /* 0x00000e089c79b981 */ /* 0x000f68000c1e1500 */
[----:B------:R-:W-:Y:S04]  /*2360*/  STL.128 [R1+0x40], RZ ;  /* 0x000040ff01007387 */ /* 0x000fe80000100c00 */
[----:B--2---:R0:W-:Y:S04]  /*2370*/  STL.U16 [R1+0x4a], R0 ;  /* 0x00004a0001007387 */ /* 0x0041e80000100400 */
[----:B------:R-:W-:Y:S01]  /*2380*/  STL.128 [R1+0xa0], RZ ;  /* 0x0000a0ff01007387 */ /* 0x000fe20000100c00 */
[----:B0-----:R-:W-:-:S03]  /*2390*/  SHF.R.U32.HI R0, RZ, 0x8, R150 ;  /* 0x00000008ff007819 */ /* 0x001fc60000011696 */
        /* <DEDUP_REMOVED lines=8> */
[----:B---3--:R0:W-:Y:S04]  /*2420*/  STL.U16 [R1+0xa8], R3 ;  /* 0x0000a80301007387 */ /* 0x0081e80000100400 */
[----:B------:R-:W-:Y:S04]  /*2430*/  STL.128 [R1+0xb0], RZ ;  /* 0x0000b0ff01007387 */ /* 0x000fe80000100c00 */
[----:B------:R-:W-:Y:S01]  /*2440*/  STL.128 [R1+0xc0], RZ ;  /* 0x0000c0ff01007387 */ /* 0x000fe20000100c00 */
[----:B0-----:R-:W-:-:S03]  /*2450*/  IMAD.MOV R3, RZ, RZ, -R0 ;  /* 0x000000ffff037224 */ /* 0x001fc600078e0a00 */
[----:B------:R-:W-:Y:S04]  /*2460*/  STL.128 [R1+0xd0], RZ ;  /* 0x0000d0ff01007387 */ /* 0x000fe80000100c00 */
[----:B------:R-:W-:Y:S04]  /*2470*/  STL.128 [R1+0xe0], RZ ;  /* 0x0000e0ff01007387 */ /* 0x000fe80000100c00 */
[----:B------:R-:W-:Y:S04]  /*2480*/  STL.128 [R1+0xf0], RZ ;  /* 0x0000f0ff01007387 */ /* 0x000fe80000100c00 */
[----:B------:R-:W-:Y:S04]  /*2490*/  STL.128 [R1], RZ ;  /* 0x000000ff01007387 */ /* 0x000fe80000100c00 */
[----:B----4-:R-:W-:Y:S04]  /*24a0*/  STL.U16 [R1+0x10], R119 ;  /* 0x0000107701007387 */ /* 0x010fe80000100400 */
[----:B------:R-:W-:Y:S04]  /*24b0*/  STL.U16 [R1+0x12], R117 ;  /* 0x0000127501007387 */ /* 0x000fe80000100400 */
        /* <DEDUP_REMOVED lines=119> */
[----:B------:R-:W-:Y:S04]  /*2c30*/  STL.U16 [R1+0xe], R121 ;  /* 0x00000e7901007387 */ /* 0x000fe80000100400 */
[----:B------:R0:W-:Y:S01]  /*2c40*/  STL.U16 [R1+0x50], R6 ;  /* 0x0000500601007387 */ /* 0x0001e20000100400 */
[----:B------:R-:W-:Y:S01]  /*2c50*/  IMAD.SHL.U32 R0, R150, 0x4, RZ ;  /* 0x0000000496007824 */ /* 0x000fe200078e00ff */
[----:B0-----:R-:W-:-:S02]  /*2c60*/  LOP3.LUT P0, R6, R3, 0x3, RZ, 0xc0, !PT ;  /* 0x0000000303067812 */ /* 0x001fc4000780c0ff */
[----:B------:R0:W-:Y:S01]  /*2c70*/  STL.U16 [R1+0x4c], R2 ;  /* 0x00004c0201007387 */ /* 0x0001e20000100400 */
[----:B------:R-:W-:Y:S03]  /*2c80*/  BSSY.RECONVERGENT B0, `(.L_x_306) ;  /* 0x0000024000007945 */ /* 0x000fe60003800200 */
[----:B------:R1:W-:Y:S01]  /*2c90*/  STL.U16 [R1+0x4e], R4 ;  /* 0x00004e0401007387 */ /* 0x0003e20000100400 */
[----:B0-----:R-:W-:-:S03]  /*2ca0*/  SHF.R.U32.HI R2, RZ, 0x5, R150 ;  /* 0x00000005ff027819 */ /* 0x001fc60000011696 */
[----:B------:R0:W-:Y:S01]  /*2cb0*/  STL.U16 [R1+0xaa], R5 ;  /* 0x0000aa0501007387 */ /* 0x0001e20000100400 */
[----:B-1----:R-:W-:Y:S01]  /*2cc0*/  LOP3.LUT R4, R0, 0x7c, RZ, 0xc0, !PT ;  /* 0x0000007c00047812 */ /* 0x002fe200078ec0ff */
[----:B------:R-:W-:Y:S01]  /*2cd0*/  IMAD.MOV.U32 R3, RZ, RZ, R2 ;  /* 0x000000ffff037224 */ /* 0x000fe200078e0002 */
[----:B------:R-:W-:Y:S02]  /*2ce0*/  SHF.R.S32.HI R0, RZ, 0x1f, R93 ;  /* 0x0000001fff007819 */ /* 0x000fe4000001145d */
[----:B0-----:R-:W-:Y:S01]  /*2cf0*/  LOP3.LUT R5, R4, 0x80, RZ, 0xfc, !PT ;  /* 0x0000008004057812 */ /* 0x001fe200078efcff */
[----:B------:R-:W-:Y:S06]  /*2d00*/  @!P0 BRA `(.L_x_307) ;  /* 0x00000000006c8947 */ /* 0x000fec0003800000 */
[----:B------:R-:W0:Y:S01]  /*2d10*/  S2R R13, SR_CgaCtaId ;  /* 0x00000000000d7919 */ /* 0x000e220000008800 */
[----:B------:R-:W-:Y:S01]  /*2d20*/  MOV R3, 0x400 ;  /* 0x0000040000037802 */ /* 0x000fe20000000f00 */
[----:B------:R-:W-:-:S04]  /*2d30*/  IMAD.MOV.U32 R7, RZ, RZ, RZ ;  /* 0x000000ffff077224 */ /* 0x000fc800078e00ff */
[----:B------:R-:W-:Y:S02]  /*2d40*/  VIADD R8, R3, 0x4b0 ;  /* 0x000004b003087836 */ /* 0x000fe40000000000 */
[----:B------:R-:W-:-:S03]  /*2d50*/  IMAD.MOV.U32 R3, RZ, RZ, R2 ;  /* 0x000000ffff037224 */ /* 0x000fc600078e0002 */
[----:B0-----:R-:W-:-:S07]  /*2d60*/  LEA R13, R13, R8, 0x18 ;  /* 0x000000080d0d7211 */ /* 0x001fce00078ec0ff */
.L_x_308:
[----:B0-----:R-:W-:-:S05]  /*2d70*/  IMAD.SHL.U32 R9, R3, 0x100, RZ ;  /* 0x0000010003097824 */ /* 0x001fca00078e00ff */
[----:B------:R-:W-:-:S04]  /*2d80*/  LOP3.LUT R8, R9, R5, RZ, 0xfc, !PT ;  /* 0x0000000509087212 */ /* 0x000fc800078efcff */
[----:B------:R-:W-:-:S13]  /*2d90*/  ISETP.GE.AND P0, PT, R8, R91, PT ;  /* 0x0000005b0800720c */ /* 0x000fda0003f06270 */
[----:B------:R-:W-:-:S04]  /*2da0*/  @!P0 IMAD.IADD R9, R4, 0x1, R9 ;  /* 0x0000000104098824 */ /* 0x000fc800078e0209 */
[----:B------:R-:W-:-:S06]  /*2db0*/  @!P0 IMAD.WIDE.U32 R8, R9, 0x2, R158 ;  /* 0x0000000209088825 */ /* 0x000fcc00078e009e */
[----:B------:R-:W2:Y:S01]  /*2dc0*/  @!P0 LDG.E.64 R8, desc[UR8][R8.64+0x100] ;  /* 0x0001000808088981 */ /* 0x000ea2000c1e1b00 */
[----:B------:R-:W-:Y:S01]  /*2dd0*/  CS2R R10, SRZ ;  /* 0x00000000000a7805 */ /* 0x000fe2000001ff00 */
[----:B------:R-:W-:Y:S02]  /*2de0*/  IMAD R12, R4, 0x100, R3 ;  /* 0x00000100040c7824 */ /* 0x000fe400078e0203 */
[----:B------:R-:W-:Y:S02]  /*2df0*/  VIADD R7, R7, 0x1 ;  /* 0x0000000107077836 */ /* 0x000fe40000000000 */
[----:B------:R-:W-:Y:S02]  /*2e00*/  IMAD R12, R12, 0x2, R13 ;  /* 0x000000020c0c7824 */ /* 0x000fe400078e020d */
[----:B------:R-:W-:Y:S02]  /*2e10*/  VIADD R3, R3, 0x8 ;  /* 0x0000000803037836 */ /* 0x000fe40000000000 */
[----:B--2---:R-:W-:-:S02]  /*2e20*/  @!P0 IMAD.MOV.U32 R11, RZ, RZ, R8 ;  /* 0x000000ffff0b8224 */ /* 0x004fc400078e0008 */
[--C-:B------:R-:W-:Y:S01]  /*2e30*/  @!P0 IMAD.MOV.U32 R10, RZ, RZ, R9.reuse ;  /* 0x000000ffff0a8224 */ /* 0x100fe200078e0009 */
[----:B------:R-:W-:Y:S02]  /*2e40*/  ISETP.NE.AND P0, PT, R7, R6, PT ;  /* 0x000000060700720c */ /* 0x000fe40003f05270 */
[----:B------:R-:W-:Y:S01]  /*2e50*/  PRMT R9, R11, 0x7632, R9 ;  /* 0x000076320b097816 */ /* 0x000fe20000000009 */
[----:B------:R0:W-:Y:S01]  /*2e60*/  STS.U16 [R12+0x6000], R11 ;  /* 0x0060000b0c007388 */ /* 0x0001e20000000400 */
[----:B------:R-:W-:-:S03]  /*2e70*/  PRMT R14, R10, 0x7632, R14 ;  /* 0x000076320a0e7816 */ /* 0x000fc6000000000e */
[----:B------:R0:W-:Y:S04]  /*2e80*/  STS.U16 [R12+0x6400], R10 ;  /* 0x0064000a0c007388 */ /* 0x0001e80000000400 */
[----:B------:R0:W-:Y:S04]  /*2e90*/  STS.U16 [R12+0x6200], R9 ;  /* 0x006200090c007388 */ /* 0x0001e80000000400 */
[----:B------:R0:W-:Y:S01]  /*2ea0*/  STS.U16 [R12+0x6600], R14 ;  /* 0x0066000e0c007388 */ /* 0x0001e20000000400 */
[----:B------:R-:W-:Y:S05]  /*2eb0*/  @P0 BRA `(.L_x_308) ;  /* 0xfffffffc00ac0947 */ /* 0x000fea000383ffff */
.L_x_307:
[----:B------:R-:W-:Y:S05]  /*2ec0*/  BSYNC.RECONVERGENT B0 ;  /* 0x0000000000007941 */ /* 0x000fea0003800200 */
.L_x_306:
[----:B------:R-:W-:Y:S01]  /*2ed0*/  BSSY.RECONVERGENT B0, `(.L_x_309) ;  /* 0x000003e000007945 */ /* 0x000fe20003800200 */
.L_x_310:
[----:B--2---:R-:W-:-:S05]  /*2ee0*/  IMAD.SHL.U32 R6, R3, 0x100, RZ ;  /* 0x0000010003067824 */ /* 0x004fca00078e00ff */
[C---:B0-----:R-:W-:Y:S02]  /*2ef0*/  LOP3.LUT R10, R6.reuse, R5, RZ, 0xfc, !PT ;  /* 0x00000005060a7212 */ /* 0x041fe400078efcff */
[----:B------:R-:W-:Y:S02]  /*2f00*/  LOP3.LUT R7, R6, R4, RZ, 0xfc, !PT ;  /* 0x0000000406077212 */ /* 0x000fe400078efcff */
[C---:B------:R-:W-:Y:S01]  /*2f10*/  ISETP.GE.AND P0, PT, R10.reuse, R91, PT ;  /* 0x0000005b0a00720c */ /* 0x040fe20003f06270 */
[----:B------:R-:W-:Y:S02]  /*2f20*/  VIADD R8, R10, 0x800 ;  /* 0x000008000a087836 */ /* 0x000fe40000000000 */
[----:B------:R-:W-:-:S03]  /*2f30*/  IMAD.WIDE.U32 R6, R7, 0x2, R158 ;  /* 0x0000000207067825 */ /* 0x000fc600078e009e */
[----:B------:R-:W-:Y:S01]  /*2f40*/  ISETP.GE.AND P1, PT, R8, R91, PT ;  /* 0x0000005b0800720c */ /* 0x000fe20003f26270 */
[----:B------:R-:W-:-:S05]  /*2f50*/  VIADD R8, R10, 0x1000 ;  /* 0x000010000a087836 */ /* 0x000fca0000000000 */
[-C--:B------:R-:W-:Y:S01]  /*2f60*/  ISETP.GE.AND P2, PT, R8, R91.reuse, PT ;  /* 0x0000005b0800720c */ /* 0x080fe20003f46270 */
[----:B------:R-:W-:Y:S01]  /*2f70*/  VIADD R8, R10, 0x1800 ;  /* 0x000018000a087836 */ /* 0x000fe20000000000 */
[----:B------:R-:W2:Y:S04]  /*2f80*/  @!P0 LDG.E.64 R22, desc[UR8][R6.64+0x100] ;  /* 0x0001000806168981 */ /* 0x000ea8000c1e1b00 */
[----:B------:R-:W-:Y:S01]  /*2f90*/  ISETP.GE.AND P3, PT, R8, R91, PT ;  /* 0x0000005b0800720c */ /* 0x000fe20003f66270 */
[----:B------:R-:W3:Y:S06]  /*2fa0*/  @!P1 LDG.E.64 R12, desc[UR8][R6.64+0x1100] ;  /* 0x00110008060c9981 */ /* 0x000eec000c1e1b00 */
[----:B------:R-:W4:Y:S06]  /*2fb0*/  @!P2 LDG.E.64 R14, desc[UR8][R6.64+0x2100] ;  /* 0x00210008060ea981 */ /* 0x000f2c000c1e1b00 */
[----:B------:R0:W5:Y:S01]  /*2fc0*/  @!P3 LDG.E.64 R16, desc[UR8][R6.64+0x3100] ;  /* 0x003100080610b981 */ /* 0x000162000c1e1b00 */
[----:B------:R-:W-:Y:S01]  /*2fd0*/  MOV R18, 0x400 ;  /* 0x0000040000127802 */ /* 0x000fe20000000f00 */
[----:B------:R-:W-:Y:S01]  /*2fe0*/  IMAD R10, R4, 0x100, R3 ;  /* 0x00000100040a7824 */ /* 0x000fe200078e0203 */
[----:B------:R-:W-:Y:S01]  /*2ff0*/  CS2R R8, SRZ ;  /* 0x0000000000087805 */ /* 0x000fe2000001ff00 */
[----:B------:R-:W1:Y:S02]  /*3000*/  S2R R19, SR_CgaCtaId ;  /* 0x0000000000137919 */ /* 0x000e640000008800 */
[----:B------:R-:W-:Y:S01]  /*3010*/  VIADD R21, R18, 0x4b0 ;  /* 0x000004b012157836 */ /* 0x000fe20000000000 */
[----:B0-----:R-:W-:-:S04]  /*3020*/  CS2R R6, SRZ ;  /* 0x0000000000067805 */ /* 0x001fc8000001ff00 */
[----:B-1----:R-:W-:-:S05]  /*3030*/  LEA R21, R19, R21, 0x18 ;  /* 0x0000001513157211 */ /* 0x002fca00078ec0ff */
[----:B------:R-:W-:Y:S02]  /*3040*/  IMAD R11, R10, 0x2, R21 ;  /* 0x000000020a0b7824 */ /* 0x000fe400078e0215 */
[----:B------:R-:W-:Y:S02]  /*3050*/  IMAD.MOV.U32 R10, RZ, RZ, RZ ;  /* 0x000000ffff0a7224 */ /* 0x000fe400078e00ff */
[----:B--2---:R-:W-:Y:S02]  /*3060*/  @!P0 IMAD.MOV.U32 R9, RZ, RZ, R22 ;  /* 0x000000ffff098224 */ /* 0x004fe400078e0016 */
[----:B------:R-:W-:Y:S01]  /*3070*/  @!P0 IMAD.MOV.U32 R8, RZ, RZ, R23 ;  /* 0x000000ffff088224 */ /* 0x000fe200078e0017 */
[C---:B------:R-:W-:Y:S01]  /*3080*/  ISETP.GE.U32.AND P0, PT, R3.reuse, 0xe0, PT ;  /* 0x000000e00300780c */ /* 0x040fe20003f06070 */
[----:B------:R-:W-:Y:S01]  /*3090*/  VIADD R3, R3, 0x20 ;  /* 0x0000002003037836 */ /* 0x000fe20000000000 */
[----:B------:R-:W-:Y:S01]  /*30a0*/  STS.U16 [R11+0x6000], R9 ;  /* 0x006000090b007388 */ /* 0x000fe20000000400 */
[----:B---3--:R-:W-:Y:S01]  /*30b0*/  @!P1 IMAD.MOV.U32 R7, RZ, RZ, R12 ;  /* 0x000000ffff079224 */ /* 0x008fe200078e000c */
[----:B------:R-:W-:Y:S01]  /*30c0*/  PRMT R20, R9, 0x7632, R20 ;  /* 0x0000763209147816 */ /* 0x000fe20000000014 */
[--C-:B------:R-:W-:Y:S01]  /*30d0*/  @!P1 IMAD.MOV.U32 R6, RZ, RZ, R13.reuse ;  /* 0x000000ffff069224 */ /* 0x100fe200078e000d */
[----:B------:R-:W-:Y:S01]  /*30e0*/  PRMT R22, R8, 0x7632, R22 ;  /* 0x0000763208167816 */ /* 0x000fe20000000016 */
[----:B------:R0:W-:Y:S01]  /*30f0*/  STS.U16 [R11+0x6400], R8 ;  /* 0x006400080b007388 */ /* 0x0001e20000000400 */
[----:B------:R-:W-:Y:S01]  /*3100*/  PRMT R12, R7, 0x7632, R12 ;  /* 0x00007632070c7816 */ /* 0x000fe2000000000c */
[--C-:B----4-:R-:W-:Y:S01]  /*3110*/  @!P2 IMAD.MOV.U32 R10, RZ, RZ, R14.reuse ;  /* 0x000000ffff0aa224 */ /* 0x110fe200078e000e */
[----:B------:R-:W-:Y:S01]  /*3120*/  PRMT R13, R6, 0x7632, R13 ;  /* 0x00007632060d7816 */ /* 0x000fe2000000000d */
[----:B------:R1:W-:Y:S03]  /*3130*/  STS.U16 [R11+0x6010], R7 ;  /* 0x006010070b007388 */ /* 0x0003e60000000400 */
[----:B------:R-:W-:Y:S01]  /*3140*/  PRMT R14, R10, 0x7632, R14 ;  /* 0x000076320a0e7816 */ /* 0x000fe2000000000e */
[----:B------:R2:W-:Y:S01]  /*3150*/  STS.U16 [R11+0x6410], R6 ;  /* 0x006410060b007388 */ /* 0x0005e20000000400 */
[----:B0-----:R-:W-:-:S02]  /*3160*/  CS2R R8, SRZ ;  /* 0x0000000000087805 */ /* 0x001fc4000001ff00 */
[----:B------:R-:W-:Y:S01]  /*3170*/  @!P2 IMAD.MOV.U32 R9, RZ, RZ, R15 ;  /* 0x000000ffff09a224 */ /* 0x000fe200078e000f */
[----:B------:R0:W-:Y:S01]  /*3180*/  STS.U16 [R11+0x6210], R12 ;  /* 0x0062100c0b007388 */ /* 0x0001e20000000400 */
[----:B-1----:R-:W-:Y:S02]  /*3190*/  IMAD.MOV.U32 R7, RZ, RZ, RZ ;  /* 0x000000ffff077224 */ /* 0x002fe400078e00ff */
[----:B-----5:R-:W-:Y:S01]  /*31a0*/  @!P3 IMAD.MOV.U32 R8, RZ, RZ, R16 ;  /* 0x000000ffff08b224 */ /* 0x020fe200078e0010 */
[----:B------:R1:W-:Y:S01]  /*31b0*/  STS.U16 [R11+0x6610], R13 ;  /* 0x0066100d0b007388 */ /* 0x0003e20000000400 */
[----:B------:R-:W-:Y:S01]  /*31c0*/  @!P3 IMAD.MOV.U32 R7, RZ, RZ, R17 ;  /* 0x000000ffff07b224 */ /* 0x000fe200078e0011 */
[----:B--2---:R-:W-:Y:S02]  /*31d0*/  PRMT R6, R9, 0x7632, R6 ;  /* 0x0000763209067816 */ /* 0x004fe40000000006 */
[----:B------:R2:W-:Y:S01]  /*31e0*/  STS.U16 [R11+0x6200], R20 ;  /* 0x006200140b007388 */ /* 0x0005e20000000400 */
[----:B0-----:R-:W-:-:S03]  /*31f0*/  PRMT R12, R8, 0x7632, R12 ;  /* 0x00007632080c7816 */ /* 0x001fc6000000000c */
[----:B------:R2:W-:Y:S01]  /*3200*/  STS.U16 [R11+0x6600], R22 ;  /* 0x006600160b007388 */ /* 0x0005e20000000400 */
[----:B-1----:R-:W-:-:S03]  /*3210*/  PRMT R13, R7, 0x7632, R13 ;  /* 0x00007632070d7816 */ /* 0x002fc6000000000d */
[----:B------:R2:W-:Y:S04]  /*3220*/  STS.U16 [R11+0x6020], R10 ;  /* 0x0060200a0b007388 */ /* 0x0005e80000000400 */
[----:B------:R2:W-:Y:S04]  /*3230*/  STS.U16 [R11+0x6220], R14 ;  /* 0x0062200e0b007388 */ /* 0x0005e80000000400 */
[----:B------:R2:W-:Y:S04]  /*3240*/  STS.U16 [R11+0x6420], R9 ;  /* 0x006420090b007388 */ /* 0x0005e80000000400 */
[----:B------:R2:W-:Y:S04]  /*3250*/  STS.U16 [R11+0x6620], R6 ;  /* 0x006620060b007388 */ /* 0x0005e80000000400 */
[----:B------:R2:W-:Y:S04]  /*3260*/  STS.U16 [R11+0x6030], R8 ;  /* 0x006030080b007388 */ /* 0x0005e80000000400 */
[----:B------:R2:W-:Y:S04]  /*3270*/  STS.U16 [R11+0x6430], R7 ;  /* 0x006430070b007388 */ /* 0x0005e80000000400 */
[----:B------:R2:W-:Y:S04]  /*3280*/  STS.U16 [R11+0x6230], R12 ;  /* 0x0062300c0b007388 */ /* 0x0005e80000000400 */
[----:B------:R2:W-:Y:S01]  /*3290*/  STS.U16 [R11+0x6630], R13 ;  /* 0x0066300d0b007388 */ /* 0x0005e20000000400 */
[----:B------:R-:W-:Y:S05]  /*32a0*/  @!P0 BRA `(.L_x_310) ;  /* 0xfffffffc000c8947 */ /* 0x000fea000383ffff */
[----:B------:R-:W-:Y:S05]  /*32b0*/  BSYNC.RECONVERGENT B0 ;  /* 0x0000000000007941 */ /* 0x000fea0003800200 */
.L_x_309:
[----:B------:R-:W-:Y:S01]  /*32c0*/  ISETP.NE.AND P0, PT, R150, RZ, PT ;  /* 0x000000ff9600720c */ /* 0x000fe20003f05270 */
[----:B------:R-:W0:Y:S01]  /*32d0*/  LDC R31, c[0x0][0x3d4] ;  /* 0x0000f500ff1f7b82 */ /* 0x000e220000000800 */
[----:B------:R-:W-:Y:S01]  /*32e0*/  VIADD R4, R18, 0x10 ;  /* 0x0000001012047836 */ /* 0x000fe20000000000 */
[----:B------:R-:W-:Y:S01]  /*32f0*/  LEA.HI R30, R150, R150, RZ, 0x1d ;  /* 0x00000096961e7211 */ /* 0x000fe200078fe8ff */
[----:B--2---:R-:W-:Y:S01]  /*3300*/  VIADD R20, R152, 0x80 ;  /* 0x0000008098147836 */ /* 0x004fe20000000000 */
[----:B------:R-:W-:Y:S01]  /*3310*/  PRMT R23, RZ, 0x7610, R23 ;  /* 0x00007610ff177816 */ /* 0x000fe20000000017 */
[----:B------:R-:W-:Y:S01]  /*3320*/  IMAD.MOV.U32 R22, RZ, RZ, RZ ;  /* 0x000000ffff167224 */ /* 0x000fe200078e00ff */
[C---:B------:R-:W-:Y:S02]  /*3330*/  LEA R5, R19.reuse, R4, 0x18 ;  /* 0x0000000413057211 */ /* 0x040fe400078ec0ff */
[----:B------:R-:W-:Y:S02]  /*3340*/  CS2R R24, SRZ ;  /* 0x0000000000187805 */ /* 0x000fe4000001ff00 */
[----:B------:R-:W-:Y:S01]  /*3350*/  PRMT R26, RZ, 0x7610, R26 ;  /* 0x00007610ff1a7816 */ /* 0x000fe2000000001a */
[----:B------:R-:W-:Y:S01]  /*3360*/  IMAD.MOV.U32 R28, RZ, RZ, RZ ;  /* 0x000000ffff1c7224 */ /* 0x000fe200078e00ff */
[----:B------:R-:W-:Y:S01]  /*3370*/  UMOV UR6, 0xd ;  /* 0x0000000d00067882 */ /* 0x000fe20000000000 */
[----:B------:R-:W-:Y:S01]  /*3380*/  IMAD R27, R2, 0x4, R5 ;  /* 0x00000004021b7824 */ /* 0x000fe200078e0205 */
[----:B------:R-:W-:Y:S01]  /*3390*/  @!P0 LEA R3, R19, R18, 0x18 ;  /* 0x0000001213038211 */ /* 0x000fe200078ec0ff */
[----:B------:R-:W-:-:S02]  /*33a0*/  VIADD R5, R5, 0x10 ;  /* 0x0000001005057836 */ /* 0x000fc40000000000 */
[----:B------:R-:W-:Y:S02]  /*33b0*/  VIADD R29, R1, 0x100 ;  /* 0x00000100011d7836 */ /* 0x000fe40000000000 */
[----:B------:R1:W-:Y:S01]  /*33c0*/  @!P0 STS [R3], RZ ;  /* 0x000000ff03008388 */ /* 0x0003e20000000800 */
[--C-:B------:R-:W-:Y:S02]  /*33d0*/  IMAD R30, R30, 0x4, R5.reuse ;  /* 0x000000041e1e7824 */ /* 0x100fe400078e0205 */
[----:B------:R-:W-:Y:S02]  /*33e0*/  IMAD R32, R150, 0x24, R5 ;  /* 0x0000002496207824 */ /* 0x000fe400078e0205 */
[----:B01----:R-:W-:-:S07]  /*33f0*/  FADD.FTZ R31, R31, 0.0099999997764825820923 ;  /* 0x3c23d70a1f1f7421 */ /* 0x003fce0000010000 */
.L_x_323:
[----:B------:R-:W-:Y:S01]  /*3400*/  BAR.SYNC.DEFER_BLOCKING 0x0 ;  /* 0x0000000000007b1d */ /* 0x000fe20000010000 */
[----:B------:R-:W-:Y:S02]  /*3410*/  IMAD.MOV.U32 R8, RZ, RZ, RZ ;  /* 0x000000ffff087224 */ /* 0x000fe400078e00ff */
[----:B----4-:R-:W-:Y:S02]  /*3420*/  IMAD.MOV.U32 R4, RZ, RZ, 0x7 ;  /* 0x00000007ff047424 */ /* 0x010fe400078e00ff */
[----:B------:R-:W-:Y:S01]  /*3430*/  IMAD.MOV.U32 R3, RZ, RZ, R1 ;  /* 0x000000ffff037224 */ /* 0x000fe200078e0001 */
[----:B------:R-:W-:Y:S01]  /*3440*/  UMOV UR4, 0x1 ;  /* 0x0000000100047882 */ /* 0x000fe20000000000 */
[----:B0-----:R0:W-:Y:S01]  /*3450*/  STL.128 [R1+0x100], RZ ;  /* 0x000100ff01007387 */ /* 0x0011e20000100c00 */
[----:B------:R-:W-:-:S03]  /*3460*/  USHF.L.U32 UR4, UR4, UR6, URZ ;  /* 0x0000000604047299 */ /* 0x000fc600080006ff */
[----:B------:R0:W-:Y:S03]  /*3470*/  STL.128 [R1+0x110], RZ ;  /* 0x000110ff01007387 */ /* 0x0001e60000100c00 */
[----:B-123--:R-:W-:-:S07]  /*3480*/  LOP3.LUT R2, R23, UR4, RZ, 0xfc, !PT ;  /* 0x0000000417027c12 */ /* 0x00efce000f8efcff */
.L_x_311:
        /* <DEDUP_REMOVED lines=101> */
.L_x_312:
[----:B------:R-:W-:-:S05]  /*3ae0*/  VIADD R4, R3, 0x80 ;  /* 0x0000008003047836 */ /* 0x000fca0000000000 */
[----:B------:R-:W-:-:S05]  /*3af0*/  SHF.R.U32.HI R4, RZ, 0x5, R4 ;  /* 0x00000005ff047819 */ /* 0x000fca0000011604 */
[----:B------:R-:W-:-:S05]  /*3b00*/  IMAD R4, R4, 0x4, R29 ;  /* 0x0000000404047824 */ /* 0x000fca00078e021d */
[----:B------:R-:W2:Y:S01]  /*3b10*/  LDL R33, [R4] ;  /* 0x0000000004217983 */ /* 0x000ea20000100800 */
[C---:B------:R-:W-:Y:S02]  /*3b20*/  IMAD R6, R3.reuse, 0x100, R150 ;  /* 0x0000010003067824 */ /* 0x040fe400078e0296 */
[----:B------:R-:W-:Y:S02]  /*3b30*/  VIADD R12, R3, 0x1 ;  /* 0x00000001030c7836 */ /* 0x000fe40000000000 */
[----:B------:R-:W-:-:S03]  /*3b40*/  IMAD R6, R6, 0x2, R21 ;  /* 0x0000000206067824 */ /* 0x000fc600078e0215 */
[----:B------:R-:W-:Y:S02]  /*3b50*/  LOP3.LUT R35, R12, 0x19, RZ, 0xc0, !PT ;  /* 0x000000190c237812 */ /* 0x000fe400078ec0ff */
        /* <DEDUP_REMOVED lines=8> */
[----:B---3--:R-:W-:Y:S01]  /*3be0*/  LOP3.LUT R7, R2, R17, RZ, 0x30, !PT ;  /* 0x0000001102077212 */ /* 0x008fe200078e30ff */
[----:B------:R-:W1:Y:S01]  /*3bf0*/  LDS.U16 R5, [R6+0x6c00] ;  /* 0x006c000006057984 */ /* 0x000e620000000400 */
[----:B------:R-:W-:Y:S02]  /*3c00*/  ISETP.NE.AND P3, PT, R10, RZ, PT ;  /* 0x000000ff0a00720c */ /* 0x000fe40003f65270 */
[----:B------:R-:W-:Y:S02]  /*3c10*/  PRMT R16, R7, 0x9910, RZ ;  /* 0x0000991007107816 */ /* 0x000fe400000000ff */
[----:B------:R-:W-:Y:S02]  /*3c20*/  SEL R7, RZ, 0x1, P3 ;  /* 0x00000001ff077807 */ /* 0x000fe40001800000 */
[----:B------:R-:W-:-:S02]  /*3c30*/  LOP3.LUT R10, R3, 0x18, RZ, 0xc0, !PT ;  /* 0x00000018030a7812 */ /* 0x000fc400078ec0ff */
[----:B----4-:R-:W-:Y:S02]  /*3c40*/  LOP3.LUT R14, R2, R15, RZ, 0x30, !PT ;  /* 0x0000000f020e7212 */ /* 0x010fe400078e30ff */
[----:B------:R-:W-:Y:S02]  /*3c50*/  SHF.L.U32 R10, R7, R10, RZ ;  /* 0x0000000a070a7219 */ /* 0x000fe400000006ff */
[----:B------:R3:W4:Y:S01]  /*3c60*/  LDS.U16 R7, [R6+0x6e00] ;  /* 0x006e000006077984 */ /* 0x0007220000000400 */
[----:B------:R-:W-:Y:S02]  /*3c70*/  ISETP.NE.AND P4, PT, R16, RZ, PT ;  /* 0x000000ff1000720c */ /* 0x000fe40003f85270 */
[----:B------:R-:W-:Y:S02]  /*3c80*/  PRMT R16, R14, 0x9910, RZ ;  /* 0x000099100e107816 */ /* 0x000fe400000000ff */
[----:B-----5:R-:W-:Y:S02]  /*3c90*/  LOP3.LUT R14, R2, R13, RZ, 0x30, !PT ;  /* 0x0000000d020e7212 */ /* 0x020fe400078e30ff */
[----:B------:R-:W-:-:S02]  /*3ca0*/  ISETP.NE.AND P2, PT, R16, RZ, PT ;  /* 0x000000ff1000720c */ /* 0x000fc40003f45270 */
[----:B------:R-:W-:Y:S01]  /*3cb0*/  PRMT R18, R14, 0x9910, RZ ;  /* 0x000099100e127816 */ /* 0x000fe200000000ff */
[C---:B------:R-:W-:Y:S01]  /*3cc0*/  VIADD R14, R3.reuse, 0x3 ;  /* 0x00000003030e7836 */ /* 0x040fe20000000000 */
[----:B0-----:R-:W-:Y:S02]  /*3cd0*/  LOP3.LUT R16, R2, R11, RZ, 0x30, !PT ;  /* 0x0000000b02107212 */ /* 0x001fe400078e30ff */
[----:B------:R-:W-:Y:S02]  /*3ce0*/  ISETP.NE.AND P1, PT, R18, RZ, PT ;  /* 0x000000ff1200720c */ /* 0x000fe40003f25270 */
[----:B------:R-:W-:Y:S01]  /*3cf0*/  PRMT R18, R16, 0x9910, RZ ;  /* 0x0000991010127816 */ /* 0x000fe200000000ff */
[----:B------:R-:W-:Y:S01]  /*3d00*/  VIADD R16, R3, 0x4 ;  /* 0x0000000403107836 */ /* 0x000fe20000000000 */
[----:B------:R-:W-:Y:S02]  /*3d10*/  SEL R12, RZ, 0x1, P4 ;  /* 0x00000001ff0c7807 */ /* 0x000fe40002000000 */
[----:B---3--:R-:W-:-:S02]  /*3d20*/  SEL R6, RZ, 0x1, P2 ;  /* 0x00000001ff067807 */ /* 0x008fc40001000000 */
[----:B------:R-:W-:Y:S02]  /*3d30*/  SHF.L.U32 R12, R12, R35, RZ ;  /* 0x000000230c0c7219 */ /* 0x000fe400000006ff */
[----:B------:R-:W-:Y:S02]  /*3d40*/  LOP3.LUT R39, R16, 0x1c, RZ, 0xc0, !PT ;  /* 0x0000001c10277812 */ /* 0x000fe400078ec0ff */
[----:B------:R-:W-:Y:S02]  /*3d50*/  LOP3.LUT R16, R2, R9, RZ, 0x30, !PT ;  /* 0x0000000902107212 */ /* 0x000fe400078e30ff */
[----:B------:R-:W-:Y:S02]  /*3d60*/  LOP3.LUT R37, R14, 0x1b, RZ, 0xc0, !PT ;  /* 0x0000001b0e257812 */ /* 0x000fe400078ec0ff */
[----:B------:R-:W-:Y:S02]  /*3d70*/  SEL R14, RZ, 0x1, P1 ;  /* 0x00000001ff0e7807 */ /* 0x000fe40000800000 */
[----:B------:R-:W-:-:S02]  /*3d80*/  ISETP.NE.AND P0, PT, R18, RZ, PT ;  /* 0x000000ff1200720c */ /* 0x000fc40003f05270 */
[----:B------:R-:W-:Y:S02]  /*3d90*/  PRMT R16, R16, 0x9910, RZ ;  /* 0x0000991010107816 */ /* 0x000fe400000000ff */
[----:B------:R-:W-:Y:S02]  /*3da0*/  SHF.L.U32 R14, R14, R37, RZ ;  /* 0x000000250e0e7219 */ /* 0x000fe400000006ff */
[----:B-1----:R-:W-:Y:S02]  /*3db0*/  LOP3.LUT R18, R2, R5, RZ, 0x30, !PT ;  /* 0x0000000502127212 */ /* 0x002fe400078e30ff */
[----:B--2---:R-:W-:Y:S01]  /*3dc0*/  LOP3.LUT R33, R10, R33, RZ, 0xfc, !PT ;  /* 0x000000210a217212 */ /* 0x004fe200078efcff */
[----:B------:R-:W-:-:S04]  /*3dd0*/  VIADD R10, R3, 0x2 ;  /* 0x00000002030a7836 */ /* 0x000fc80000000000 */
[----:B------:R1:W-:Y:S01]  /*3de0*/  STL [R4], R33 ;  /* 0x0000002104007387 */ /* 0x0003e20000100800 */
[----:B------:R-:W-:-:S04]  /*3df0*/  LOP3.LUT R35, R10, 0x1a, RZ, 0xc0, !PT ;  /* 0x0000001a0a237812 */ /* 0x000fc800078ec0ff */
[----:B------:R-:W-:Y:S01]  /*3e00*/  SHF.L.U32 R10, R6, R35, RZ ;  /* 0x00000023060a7219 */ /* 0x000fe200000006ff */
[----:B------:R-:W-:Y:S01]  /*3e10*/  HADD2.F32 R6, -RZ, R19.H0_H0 ;  /* 0x20000013ff067230 */ /* 0x000fe20000004100 */
[----:B------:R-:W-:Y:S02]  /*3e20*/  LOP3.LUT R35, R12, R33, RZ, 0xfc, !PT ;  /* 0x000000210c237212 */ /* 0x000fe400078efcff */
[----:B------:R-:W-:Y:S02]  /*3e30*/  FSEL R19, RZ, 1, P3 ;  /* 0x3f800000ff137808 */ /* 0x000fe40001800000 */
[----:B------:R-:W-:Y:S01]  /*3e40*/  SEL R12, RZ, 0x1, P0 ;  /* 0x00000001ff0c7807 */ /* 0x000fe20000000000 */
[----:B------:R1:W-:Y:S01]  /*3e50*/  STL [R4], R35 ;  /* 0x0000002304007387 */ /* 0x0003e20000100800 */
[----:B------:R-:W-:Y:S01]  /*3e60*/  LOP3.LUT R37, R10, R35, RZ, 0xfc, !PT ;  /* 0x000000230a257212 */ /* 0x000fe200078efcff */
[----:B------:R-:W-:Y:S01]  /*3e70*/  IMAD.MOV.U32 R10, RZ, RZ, R16 ;  /* 0x000000ffff0a7224 */ /* 0x000fe200078e0010 */
[----:B------:R-:W-:Y:S01]  /*3e80*/  SHF.L.U32 R39, R12, R39, RZ ;  /* 0x000000270c277219 */ /* 0x000fe200000006ff */
[----:B------:R-:W-:Y:S01]  /*3e90*/  FFMA.FTZ R6, R19, R6, R8 ;  /* 0x0000000613067223 */ /* 0x000fe20000010008 */
[----:B------:R-:W-:Y:S01]  /*3ea0*/  PRMT R12, R18, 0x9910, RZ ;  /* 0x00009910120c7816 */ /* 0x000fe200000000ff */
[C---:B------:R-:W-:Y:S01]  /*3eb0*/  VIADD R8, R3.reuse, 0x5 ;  /* 0x0000000503087836 */ /* 0x040fe20000000000 */
[----:B------:R-:W-:Y:S01]  /*3ec0*/  ISETP.NE.AND P3, PT, R10, RZ, PT ;  /* 0x000000ff0a00720c */ /* 0x000fe20003f65270 */
[----:B------:R1:W-:Y:S01]  /*3ed0*/  STL [R4], R37 ;  /* 0x0000002504007387 */ /* 0x0003e20000100800 */
[----:B------:R-:W-:Y:S01]  /*3ee0*/  ISETP.NE.AND P5, PT, R12, RZ, PT ;  /* 0x000000ff0c00720c */ /* 0x000fe20003fa5270 */
[----:B------:R-:W-:Y:S01]  /*3ef0*/  VIADD R12, R3, 0x6 ;  /* 0x00000006030c7836 */ /* 0x000fe20000000000 */
[----:B----4-:R-:W-:Y:S01]  /*3f00*/  LOP3.LUT R16, R2, R7, RZ, 0x30, !PT ;  /* 0x0000000702107212 */ /* 0x010fe200078e30ff */
        /* <DEDUP_REMOVED lines=121> */
.L_x_337:
        /* <DEDUP_REMOVED lines=18> */
.L_x_313:
        /* <DEDUP_REMOVED lines=9> */
[----:B0-----:R-:W0:Y:S02]  /*4850*/  LDS R3, [UR4] ;  /* 0x00000004ff037984 */ /* 0x001e240008000800 */
[----:B------:R-:W-:Y:S06]  /*4860*/  BAR.SYNC.DEFER_BLOCKING 0x0 ;  /* 0x0000000000007b1d */ /* 0x000fec0000010000 */
[----:B------:R-:W-:Y:S05]  /*4870*/  @P0 BRA !P1, `(.L_x_315) ;  /* 0x0000000000140947 */ /* 0x000fea0004800000 */
[----:B------:R-:W-:Y:S02]  /*4880*/  FSETP.GT.FTZ.AND P1, PT, R22, UR5, PT ;  /* 0x0000000516007c0b */ /* 0x000fe4000bf34000 */
[----:B------:R-:W-:Y:S02]  /*4890*/  ISETP.EQ.AND P0, PT, RZ, UR6, P0 ;  /* 0x00000006ff007c0c */ /* 0x000fe40008702270 */
[----:B0-----:R-:W-:-:S04]  /*48a0*/  ISETP.LT.U32.AND P1, PT, R3, 0xc01, P1 ;  /* 0x00000c010300780c */ /* 0x001fc80000f21070 */
[----:B------:R-:W-:-:S13]  /*48b0*/  PLOP3.LUT P0, PT, P1, P0, PT, 0xf8, 0x8f ;  /* 0x00000000008f781c */ /* 0x000fda0000f01f70 */
[----:B------:R-:W-:Y:S05]  /*48c0*/  @!P0 BRA `(.L_x_316) ;  /* 0x0000000c00388947 */ /* 0x000fea0003800000 */
.L_x_315:
[----:B------:R-:W-:-:S07]  /*48d0*/  IMAD.MOV.U32 R17, RZ, RZ, RZ ;  /* 0x000000ffff117224 */ /* 0x000fce00078e00ff */
.L_x_317:
[----:B---3--:R-:W-:-:S05]  /*48e0*/  SHF.R.U32.HI R4, RZ, 0x5, R17 ;  /* 0x00000005ff047819 */ /* 0x008fca0000011611 */
[----:B------:R-:W-:-:S05]  /*48f0*/  IMAD R5, R4, 0x4, R29 ;  /* 0x0000000404057824 */ /* 0x000fca00078e021d */
[----:B------:R2:W4:Y:S01]  /*4900*/  LDL R10, [R5] ;  /* 0x00000000050a7983 */ /* 0x0005220000100800 */
[C---:B------:R-:W-:Y:S01]  /*4910*/  LOP3.LUT R4, R17.reuse, 0x18, RZ, 0xc0, !PT ;  /* 0x0000001811047812 */ /* 0x040fe200078ec0ff */
[C---:B------:R-:W-:Y:S01]  /*4920*/  IMAD R16, R17.reuse, 0x2, R1 ;  /* 0x0000000211107824 */ /* 0x040fe200078e0201 */
[----:B---3--:R-:W-:Y:S01]  /*4930*/  ISETP.GT.U32.AND P6, PT, R6, 0xbff, PT ;  /* 0x00000bff0600780c */ /* 0x008fe20003fc4070 */
[----:B------:R-:W-:-:S05]  /*4940*/  VIADD R8, R17, 0x1 ;  /* 0x0000000111087836 */ /* 0x000fca0000000000 */
[----:B------:R-:W-:Y:S01]  /*4950*/  LOP3.LUT R8, R8, 0x19, RZ, 0xc0, !PT ;  /* 0x0000001908087812 */ /* 0x000fe200078ec0ff */
[----:B--2---:R-:W-:-:S05]  /*4960*/  VIADD R5, R17, 0x2 ;  /* 0x0000000211057836 */ /* 0x004fca0000000000 */
[----:B------:R-:W-:Y:S02]  /*4970*/  LOP3.LUT R5, R5, 0x1a, RZ, 0xc0, !PT ;  /* 0x0000001a05057812 */ /* 0x000fe400078ec0ff */
[----:B----4-:R-:W-:-:S04]  /*4980*/  SHF.R.U32.HI R4, RZ, R4, R10 ;  /* 0x00000004ff047219 */ /* 0x010fc8000001160a */
[----:B------:R-:W-:-:S04]  /*4990*/  LOP3.LUT R4, R4, 0x1, RZ, 0xc0, !PT ;  /* 0x0000000104047812 */ /* 0x000fc800078ec0ff */
[----:B------:R-:W-:-:S13]  /*49a0*/  ISETP.NE.U32.OR P6, PT, R4, 0x1, P6 ;  /* 0x000000010400780c */ /* 0x000fda00037c5470 */
[----:B------:R-:W2:Y:S01]  /*49b0*/  @!P6 LDL.U16 R4, [R16] ;  /* 0x000000001004e983 */ /* 0x000ea20000100400 */
[C---:B------:R-:W-:Y:S01]  /*49c0*/  @!P6 IMAD R9, R6.reuse, 0x8, R21 ;  /* 0x000000080609e824 */ /* 0x040fe200078e0215 */
[--C-:B------:R-:W-:Y:S01]  /*49d0*/  SHF.R.U32.HI R8, RZ, R8, R10.reuse ;  /* 0x00000008ff087219 */ /* 0x100fe2000001160a */
[----:B------:R-:W-:Y:S01]  /*49e0*/  @!P6 VIADD R6, R6, 0x1 ;  /* 0x000000010606e836 */ /* 0x000fe20000000000 */
[----:B------:R-:W-:Y:S01]  /*49f0*/  SHF.R.U32.HI R5, RZ, R5, R10 ;  /* 0x00000005ff057219 */ /* 0x000fe2000001160a */
[----:B------:R-:W-:Y:S01]  /*4a00*/  @!P6 STL.U16 [R16], RZ ;  /* 0x000000ff1000e387 */ /* 0x000fe20000100400 */
[----:B------:R-:W-:Y:S02]  /*4a10*/  LOP3.LUT R8, R8, 0x1, RZ, 0xc0, !PT ;  /* 0x0000000108087812 */ /* 0x000fe400078ec0ff */
[----:B------:R-:W-:Y:S02]  /*4a20*/  ISETP.GT.U32.AND P5, PT, R6, 0xbff, PT ;  /* 0x00000bff0600780c */ /* 0x000fe40003fa4070 */
[----:B------:R-:W-:-:S02]  /*4a30*/  LOP3.LUT R5, R5, 0x1, RZ, 0xc0, !PT ;  /* 0x0000000105057812 */ /* 0x000fc400078ec0ff */
[----:B------:R-:W-:-:S13]  /*4a40*/  ISETP.NE.U32.OR P5, PT, R8, 0x1, P5 ;  /* 0x000000010800780c */ /* 0x000fda0002fa5470 */
[C---:B------:R-:W-:Y:S01]  /*4a50*/  @!P5 IMAD R33, R6.reuse, 0x8, R21 ;  /* 0x000000080621d824 */ /* 0x040fe200078e0215 */
[----:B------:R-:W3:Y:S01]  /*4a60*/  @!P5 LDL.U16 R18, [R16+0x2] ;  /* 0x000002001012d983 */ /* 0x000ee20000100400 */
[----:B------:R-:W-:-:S05]  /*4a70*/  @!P5 VIADD R6, R6, 0x1 ;  /* 0x000000010606d836 */ /* 0x000fca0000000000 */
[----:B------:R-:W-:-:S04]  /*4a80*/  ISETP.GT.U32.AND P4, PT, R6, 0xbff, PT ;  /* 0x00000bff0600780c */ /* 0x000fc80003f84070 */
[----:B------:R-:W-:Y:S01]  /*4a90*/  ISETP.NE.U32.OR P4, PT, R5, 0x1, P4 ;  /* 0x000000010500780c */ /* 0x000fe20002785470 */
[----:B------:R-:W-:-:S05]  /*4aa0*/  VIADD R5, R17, 0x3 ;  /* 0x0000000311057836 */ /* 0x000fca0000000000 */
[----:B------:R-:W-:-:S04]  /*4ab0*/  LOP3.LUT R5, R5, 0x1b, RZ, 0xc0, !PT ;  /* 0x0000001b05057812 */ /* 0x000fc800078ec0ff */
[----:B------:R-:W-:-:S03]  /*4ac0*/  SHF.R.U32.HI R5, RZ, R5, R10 ;  /* 0x00000005ff057219 */ /* 0x000fc6000001160a */
[C---:B------:R-:W-:Y:S01]  /*4ad0*/  @!P4 IMAD R38, R6.reuse, 0x8, R21 ;  /* 0x000000080626c824 */ /* 0x040fe200078e0215 */
[----:B------:R-:W-:Y:S01]  /*4ae0*/  LOP3.LUT R5, R5, 0x1, RZ, 0xc0, !PT ;  /* 0x0000000105057812 */ /* 0x000fe200078ec0ff */
[----:B------:R-:W-:Y:S01]  /*4af0*/  @!P4 VIADD R6, R6, 0x1 ;  /* 0x000000010606c836 */ /* 0x000fe20000000000 */
[----:B------:R-:W4:Y:S04]  /*4b00*/  @!P4 LDL.U16 R34, [R16+0x4] ;  /* 0x000004001022c983 */ /* 0x000f280000100400 */
        /* <DEDUP_REMOVED lines=8> */
[----:B------:R-:W5:Y:S04]  /*4b90*/  @!P3 LDL.U16 R36, [R16+0x6] ;  /* 0x000006001024b983 */ /* 0x000f680000100400 */
        /* <DEDUP_REMOVED lines=16> */
[----:B------:R-:W-:-:S05]  /*4ca0*/  @!P1 VIADD R6, R6, 0x1 ;  /* 0x0000000106069836 */ /* 0x000fca0000000000 */
[----:B------:R-:W-:-:S04]  /*4cb0*/  ISETP.GT.U32.AND P0, PT, R6, 0xbff, PT ;  /* 0x00000bff0600780c */ /* 0x000fc80003f04070 */
[----:B------:R-:W-:Y:S01]  /*4cc0*/  ISETP.NE.U32.OR P0, PT, R5, 0x1, P0 ;  /* 0x000000010500780c */ /* 0x000fe20000705470 */
[----:B------:R-:W-:-:S05]  /*4cd0*/  VIADD R5, R17, 0x7 ;  /* 0x0000000711057836 */ /* 0x000fca0000000000 */
[----:B------:R-:W-:Y:S01]  /*4ce0*/  SHF.R.W.U32.HI R8, RZ, R5, R10 ;  /* 0x00000005ff087219 */ /* 0x000fe20000011e0a */
[----:B------:R-:W-:Y:S01]  /*4cf0*/  @!P6 IMAD.IADD R5, R152, 0x1, R17 ;  /* 0x000000019805e824 */ /* 0x000fe200078e0211 */
[----:B------:R-:W5:Y:S02]  /*4d00*/  @!P1 LDL.U16 R10, [R16+0xa] ;  /* 0x00000a00100a9983 */ /* 0x000f640000100400 */
[----:B------:R-:W-:-:S03]  /*4d10*/  LOP3.LUT R8, R8, 0x1, RZ, 0xc0, !PT ;  /* 0x0000000108087812 */ /* 0x000fc600078ec0ff */
[C---:B------:R-:W-:Y:S02]  /*4d20*/  @!P0 IMAD R42, R6.reuse, 0x8, R21 ;  /* 0x00000008062a8824 */ /* 0x040fe400078e0215 */
[----:B------:R-:W-:Y:S01]  /*4d30*/  @!P0 VIADD R6, R6, 0x1 ;  /* 0x0000000106068836 */ /* 0x000fe20000000000 */
[----:B--2---:R2:W-:Y:S04]  /*4d40*/  @!P6 STS.64 [R9], R4 ;  /* 0x000000040900e388 */ /* 0x0045e80000000a00 */
[----:B------:R-:W-:-:S04]  /*4d50*/  ISETP.GT.U32.AND P6, PT, R6, 0xbff, PT ;  /* 0x00000bff0600780c */ /* 0x000fc80003fc4070 */
[----:B------:R-:W-:Y:S02]  /*4d60*/  ISETP.NE.U32.OR P6, PT, R8, 0x1, P6 ;  /* 0x000000010800780c */ /* 0x000fe400037c5470 */
[----:B------:R-:W5:Y:S11]  /*4d70*/  @!P0 LDL.U16 R8, [R16+0xc] ;  /* 0x00000c0010088983 */ /* 0x000f760000100400 */
[----:B------:R-:W5:Y:S01]  /*4d80*/  @!P6 LDL.U16 R14, [R16+0xe] ;  /* 0x00000e00100ee983 */ /* 0x000f620000100400 */
[----:B------:R-:W-:-:S02]  /*4d90*/  @!P5 IMAD.IADD R19, R146, 0x1, R17 ;  /* 0x000000019213d824 */ /* 0x000fc400078e0211 */
[--C-:B------:R-:W-:Y:S02]  /*4da0*/  @!P4 IMAD.IADD R35, R142, 0x1, R17.reuse ;  /* 0x000000018e23c824 */ /* 0x100fe400078e0211 */
[--C-:B------:R-:W-:Y:S02]  /*4db0*/  @!P3 IMAD.IADD R37, R138, 0x1, R17.reuse ;  /* 0x000000018a25b824 */ /* 0x100fe400078e0211 */
[--C-:B------:R-:W-:Y:S01]  /*4dc0*/  @!P2 IMAD.IADD R13, R134, 0x1, R17.reuse ;  /* 0x00000001860da824 */ /* 0x100fe200078e0211 */
[----:B---3--:R3:W-:Y:S01]  /*4dd0*/  @!P5 STS.64 [R33], R18 ;  /* 0x000000122100d388 */ /* 0x0087e20000000a00 */
[--C-:B------:R-:W-:Y:S02]  /*4de0*/  @!P1 IMAD.IADD R11, R130, 0x1, R17.reuse ;  /* 0x00000001820b9824 */ /* 0x100fe400078e0211 */
[----:B--2---:R-:W-:Y:S02]  /*4df0*/  @!P0 IMAD.IADD R9, R126, 0x1, R17 ;  /* 0x000000017e098824 */ /* 0x004fe400078e0211 */
[----:B------:R-:W-:-:S02]  /*4e00*/  @!P6 IMAD R4, R6, 0x8, R21 ;  /* 0x000000080604e824 */ /* 0x000fc400078e0215 */
[----:B------:R-:W-:Y:S01]  /*4e10*/  @!P6 IMAD.IADD R15, R123, 0x1, R17 ;  /* 0x000000017b0fe824 */ /* 0x000fe200078e0211 */
[----:B------:R3:W-:Y:S01]  /*4e20*/  @!P5 STL.U16 [R16+0x2], RZ ;  /* 0x000002ff1000d387 */ /* 0x0007e20000100400 */
[----:B------:R-:W-:-:S03]  /*4e30*/  VIADD R17, R17, 0x8 ;  /* 0x0000000811117836 */ /* 0x000fc60000000000 */
[----:B------:R3:W-:Y:S04]  /*4e40*/  @!P4 STL.U16 [R16+0x4], RZ ;  /* 0x000004ff1000c387 */ /* 0x0007e80000100400 */
[----:B------:R3:W-:Y:S04]  /*4e50*/  @!P3 STL.U16 [R16+0x6], RZ ;  /* 0x000006ff1000b387 */ /* 0x0007e80000100400 */
[----:B------:R3:W-:Y:S04]  /*4e60*/  @!P2 STL.U16 [R16+0x8], RZ ;  /* 0x000008ff1000a387 */ /* 0x0007e80000100400 */
[----:B----4-:R3:W-:Y:S04]  /*4e70*/  @!P4 STS.64 [R38], R34 ;  /* 0x000000222600c388 */ /* 0x0107e80000000a00 */
[----:B------:R3:W-:Y:S04]  /*4e80*/  @!P1 STL.U16 [R16+0xa], RZ ;  /* 0x00000aff10009387 */ /* 0x0007e80000100400 */
[----:B------:R3:W-:Y:S04]  /*4e90*/  @!P6 STL.U16 [R16+0xe], RZ ;  /* 0x00000eff1000e387 */ /* 0x0007e80000100400 */
[----:B------:R3:W-:Y:S04]  /*4ea0*/  @!P0 STL.U16 [R16+0xc], RZ ;  /* 0x00000cff10008387 */ /* 0x0007e80000100400 */
[----:B-----5:R3:W-:Y:S01]  /*4eb0*/  @!P3 STS.64 [R39], R36 ;  /* 0x000000242700b388 */ /* 0x0207e20000000a00 */
[----:B------:R-:W-:-:S03]  /*4ec0*/  @!P6 VIADD R6, R6, 0x1 ;  /* 0x000000010606e836 */ /* 0x000fc60000000000 */
[----:B------:R3:W-:Y:S04]  /*4ed0*/  @!P2 STS.64 [R40], R12 ;  /* 0x0000000c2800a388 */ /* 0x0007e80000000a00 */
[----:B------:R3:W-:Y:S04]  /*4ee0*/  @!P1 STS.64 [R41], R10 ;  /* 0x0000000a29009388 */ /* 0x0007e80000000a00 */
[----:B------:R3:W-:Y:S01]  /*4ef0*/  @!P0 STS.64 [R42], R8 ;  /* 0x000000082a008388 */ /* 0x0007e20000000a00 */
[----:B------:R-:W-:-:S03]  /*4f00*/  ISETP.NE.AND P0, PT, R17, 0x80, PT ;  /* 0x000000801100780c */ /* 0x000fc60003f05270 */
[----:B------:R3:W-:Y:S10]  /*4f10*/  @!P6 STS.64 [R4], R14 ;  /* 0x0000000e0400e388 */ /* 0x0007f40000000a00 */
[----:B------:R-:W-:Y:S05]  /*4f20*/  @P0 BRA `(.L_x_317) ;  /* 0xfffffff8006c0947 */ /* 0x000fea000383ffff */
[----:B------:R-:W-:-:S07]  /*4f30*/  IMAD.MOV.U32 R5, RZ, RZ, RZ ;  /* 0x000000ffff057224 */ /* 0x000fce00078e00ff */
.L_x_318:
[----:B---34-:R-:W-:-:S05]  /*4f40*/  VIADD R4, R5, 0x80 ;  /* 0x0000008005047836 */ /* 0x018fca0000000000 */
[----:B------:R-:W-:-:S05]  /*4f50*/  SHF.R.U32.HI R4, RZ, 0x5, R4 ;  /* 0x00000005ff047819 */ /* 0x000fca0000011604 */
[----:B------:R-:W-:-:S05]  /*4f60*/  IMAD R4, R4, 0x4, R29 ;  /* 0x0000000404047824 */ /* 0x000fca00078e021d */
[----:B------:R2:W3:Y:S01]  /*4f70*/  LDL R13, [R4] ;  /* 0x00000000040d7983 */ /* 0x0004e20000100800 */
[C---:B------:R-:W-:Y:S01]  /*4f80*/  LOP3.LUT R8, R5.reuse, 0x18, RZ, 0xc0, !PT ;  /* 0x0000001805087812 */ /* 0x040fe200078ec0ff */
[C---:B------:R-:W-:Y:S01]  /*4f90*/  VIADD R11, R5.reuse, 0x1 ;  /* 0x00000001050b7836 */ /* 0x040fe20000000000 */
[----:B------:R-:W-:Y:S01]  /*4fa0*/  ISETP.GT.U32.AND P0, PT, R6, 0xbff, PT ;  /* 0x00000bff0600780c */ /* 0x000fe20003f04070 */
[C---:B------:R-:W-:Y:S02]  /*4fb0*/  VIADD R15, R5.reuse, 0x2 ;  /* 0x00000002050f7836 */ /* 0x040fe40000000000 */
[----:B------:R-:W-:Y:S01]  /*4fc0*/  VIADD R17, R5, 0x3 ;  /* 0x0000000305117836 */ /* 0x000fe20000000000 */
[----:B------:R-:W-:Y:S02]  /*4fd0*/  LOP3.LUT R9, R11, 0x19, RZ, 0xc0, !PT ;  /* 0x000000190b097812 */ /* 0x000fe400078ec0ff */
[----:B--2---:R-:W-:Y:S02]  /*4fe0*/  LOP3.LUT R4, R15, 0x1a, RZ, 0xc0, !PT ;  /* 0x0000001a0f047812 */ /* 0x004fe400078ec0ff */
[----:B---3--:R-:W-:-:S02]  /*4ff0*/  SHF.R.U32.HI R8, RZ, R8, R13 ;  /* 0x00000008ff087219 */ /* 0x008fc4000001160d */
[--C-:B------:R-:W-:Y:S02]  /*5000*/  SHF.R.U32.HI R9, RZ, R9, R13.reuse ;  /* 0x00000009ff097219 */ /* 0x100fe4000001160d */
[----:B------:R-:W-:Y:S02]  /*5010*/  LOP3.LUT R8, R8, 0x1, RZ, 0xc0, !PT ;  /* 0x0000000108087812 */ /* 0x000fe400078ec0ff */
[----:B------:R-:W-:Y:S02]  /*5020*/  LOP3.LUT R9, R9, 0x1, RZ, 0xc0, !PT ;  /* 0x0000000109097812 */ /* 0x000fe400078ec0ff */
[----:B------:R-:W-:Y:S01]  /*5030*/  ISETP.NE.U32.OR P0, PT, R8, 0x1, P0 ;  /* 0x000000010800780c */ /* 0x000fe20000705470 */
[----:B------:R-:W-:Y:S01]  /*5040*/  IMAD R8, R5, 0x100, R150 ;  /* 0x0000010005087824 */ /* 0x000fe200078e0296 */
[----:B------:R-:W-:-:S03]  /*5050*/  SHF.R.U32.HI R4, RZ, R4, R13 ;  /* 0x00000004ff047219 */ /* 0x000fc6000001160d */
[----:B------:R-:W-:Y:S01]  /*5060*/  IMAD R12, R8, 0x2, R21 ;  /* 0x00000002080c7824 */ /* 0x000fe200078e0215 */
[----:B------:R-:W-:-:S07]  /*5070*/  LOP3.LUT R4, R4, 0x1, RZ, 0xc0, !PT ;  /* 0x0000000104047812 */ /* 0x000fce00078ec0ff */
[----:B------:R-:W2:Y:S01]  /*5080*/  @!P0 LDS.U16 R8, [R12+0x6000] ;  /* 0x006000000c088984 */ /* 0x000ea20000000400 */
[C---:B------:R-:W-:Y:S02]  /*5090*/  @!P0 IMAD R14, R6.reuse, 0x8, R21 ;  /* 0x00000008060e8824 */ /* 0x040fe400078e0215 */
[----:B------:R-:W-:-:S05]  /*50a0*/  @!P0 VIADD R6, R6, 0x1 ;  /* 0x0000000106068836 */ /* 0x000fca0000000000 */
[----:B------:R-:W-:-:S04]  /*50b0*/  ISETP.GT.U32.AND P1, PT, R6, 0xbff, PT ;  /* 0x00000bff0600780c */ /* 0x000fc80003f24070 */
[----:B------:R-:W-:Y:S01]  /*50c0*/  ISETP.NE.U32.OR P1, PT, R9, 0x1, P1 ;  /* 0x000000010900780c */ /* 0x000fe20000f25470 */
[----:B------:R-:W-:-:S12]  /*50d0*/  @!P0 IMAD.IADD R9, R20, 0x1, R5 ;  /* 0x0000000114098824 */ /* 0x000fd800078e0205 */
[C---:B------:R-:W-:Y:S02]  /*50e0*/  @!P1 IMAD R16, R6.reuse, 0x8, R21 ;  /* 0x0000000806109824 */ /* 0x040fe400078e0215 */
[----:B------:R-:W-:Y:S02]  /*50f0*/  @!P1 VIADD R6, R6, 0x1 ;  /* 0x0000000106069836 */ /* 0x000fe40000000000 */
[----:B------:R-:W-:-:S03]  /*5100*/  @!P1 IMAD.IADD R11, R20, 0x1, R11 ;  /* 0x00000001140b9824 */ /* 0x000fc600078e020b */
[----:B------:R-:W-:-:S04]  /*5110*/  ISETP.GT.U32.AND P2, PT, R6, 0xbff, PT ;  /* 0x00000bff0600780c */ /* 0x000fc80003f44070 */
[----:B------:R-:W-:Y:S02]  /*5120*/  ISETP.NE.U32.OR P2, PT, R4, 0x1, P2 ;  /* 0x000000010400780c */ /* 0x000fe40001745470 */
[----:B------:R-:W-:Y:S01]  /*5130*/  LOP3.LUT R4, R17, 0x1b, RZ, 0xc0, !PT ;  /* 0x0000001b11047812 */ /* 0x000fe200078ec0ff */
[----:B--2---:R2:W-:Y:S03]  /*5140*/  @!P0 STS.64 [R14], R8 ;  /* 0x000000080e008388 */ /* 0x0045e60000000a00 */
[----:B------:R-:W-:Y:S01]  /*5150*/  SHF.R.U32.HI R4, RZ, R4, R13 ;  /* 0x00000004ff047219 */ /* 0x000fe2000001160d */
[----:B------:R-:W3:Y:S03]  /*5160*/  @!P1 LDS.U16 R10, [R12+0x6200] ;  /* 0x006200000c0a9984 */ /* 0x000ee60000000400 */
[----:B------:R-:W-:Y:S01]  /*5170*/  LOP3.LUT R4, R4, 0x1, RZ, 0xc0, !PT ;  /* 0x0000000104047812 */ /* 0x000fe200078ec0ff */
[----:B------:R-:W-:Y:S02]  /*5180*/  @!P0 STS.U16 [R12+0x6000], RZ ;  /* 0x006000ff0c008388 */ /* 0x000fe40000000400 */
[----:B--2---:R-:W-:-:S02]  /*5190*/  @!P2 IMAD R14, R6, 0x8, R21 ;  /* 0x00000008060ea824 */ /* 0x004fc400078e0215 */
[----:B------:R-:W-:Y:S02]  /*51a0*/  @!P2 VIADD R6, R6, 0x1 ;  /* 0x000000010606a836 */ /* 0x000fe40000000000 */
[----:B------:R-:W-:Y:S02]  /*51b0*/  @!P2 IMAD.IADD R9, R20, 0x1, R15 ;  /* 0x000000011409a824 */ /* 0x000fe400078e020f */
[----:B------:R-:W-:Y:S01]  /*51c0*/  VIADD R15, R5, 0x4 ;  /* 0x00000004050f7836 */ /* 0x000fe20000000000 */
[----:B------:R-:W-:-:S04]  /*51d0*/  ISETP.GT.U32.AND P0, PT, R6, 0xbff, PT ;  /* 0x00000bff0600780c */ /* 0x000fc80003f04070 */
[----:B------:R-:W-:Y:S02]  /*51e0*/  ISETP.NE.U32.OR P0, PT, R4, 0x1, P0 ;  /* 0x000000010400780c */ /* 0x000fe40000705470 */
[----:B------:R-:W-:-:S04]  /*51f0*/  LOP3.LUT R4, R15, 0x1c, RZ, 0xc0, !PT ;  /* 0x0000001c0f047812 */ /* 0x000fc800078ec0ff */
[----:B------:R-:W-:-:S04]  /*5200*/  SHF.R.U32.HI R4, RZ, R4, R13 ;  /* 0x00000004ff047219 */ /* 0x000fc8000001160d */
[----:B------:R-:W-:Y:S01]  /*5210*/  LOP3.LUT R4, R4, 0x1, RZ, 0xc0, !PT ;  /* 0x0000000104047812 */ /* 0x000fe200078ec0ff */
[----:B---3--:R2:W-:Y:S04]  /*5220*/  @!P1 STS.64 [R16], R10 ;  /* 0x0000000a10009388 */ /* 0x0085e80000000a00 */
[----:B------:R-:W3:Y:S04]  /*5230*/  @!P2 LDS.U16 R8, [R12+0x6400] ;  /* 0x006400000c08a984 */ /* 0x000ee80000000400 */
[----:B------:R-:W-:Y:S01]  /*5240*/  @!P1 STS.U16 [R12+0x6200], RZ ;  /* 0x006200ff0c009388 */ /* 0x000fe20000000400 */
        /* <DEDUP_REMOVED lines=26> */
[----:B------:R-:W-:-:S03]  /*53f0*/  @!P2 IMAD.IADD R11, R20, 0x1, R17 ;  /* 0x00000001140ba824 */ /* 0x000fc600078e0211 */
[----:B------:R-:W-:-:S04]  /*5400*/  ISETP.GT.U32.AND P0, PT, R6, 0xbff, PT ;  /* 0x00000bff0600780c */ /* 0x000fc80003f04070 */
[----:B------:R-:W-:Y:S01]  /*5410*/  ISETP.NE.U32.OR P0, PT, R4, 0x1, P0 ;  /* 0x000000010400780c */ /* 0x000fe20000705470 */
[----:B---3--:R2:W-:Y:S04]  /*5420*/  @!P1 STS.64 [R14], R8 ;  /* 0x000000080e009388 */ /* 0x0085e80000000a00 */
[----:B------:R-:W3:Y:S04]  /*5430*/  @!P2 LDS.U16 R10, [R12+0x6a00] ;  /* 0x006a00000c0aa984 */ /* 0x000ee80000000400 */
[----:B------:R-:W-:Y:S01]  /*5440*/  @!P1 STS.U16 [R12+0x6800], RZ ;  /* 0x006800ff0c009388 */ /* 0x000fe20000000400 */
[----:B--2---:R-:W-:-:S03]  /*5450*/  VIADD R14, R5, 0x7 ;  /* 0x00000007050e7836 */ /* 0x004fc60000000000 */
[----:B------:R-:W-:Y:S02]  /*5460*/  @!P0 IMAD.IADD R9, R20, 0x1, R15 ;  /* 0x0000000114098824 */ /* 0x000fe400078e020f */
[----:B------:R-:W-:Y:S01]  /*5470*/  VIADD R5, R5, 0x8 ;  /* 0x0000000805057836 */ /* 0x000fe20000000000 */
[----:B------:R-:W-:Y:S01]  /*5480*/  SHF.R.W.U32.HI R4, RZ, R14, R13 ;  /* 0x0000000eff047219 */ /* 0x000fe20000011e0d */
[C---:B------:R-:W-:Y:S02]  /*5490*/  @!P0 IMAD R13, R6.reuse, 0x8, R21 ;  /* 0x00000008060d8824 */ /* 0x040fe400078e0215 */
[----:B------:R-:W-:Y:S01]  /*54a0*/  @!P0 VIADD R6, R6, 0x1 ;  /* 0x0000000106068836 */ /* 0x000fe20000000000 */
[----:B------:R-:W-:-:S04]  /*54b0*/  LOP3.LUT R4, R4, 0x1, RZ, 0xc0, !PT ;  /* 0x0000000104047812 */ /* 0x000fc800078ec0ff */
[----:B------:R-:W-:-:S04]  /*54c0*/  ISETP.GT.U32.AND P1, PT, R6, 0xbff, PT ;  /* 0x00000bff0600780c */ /* 0x000fc80003f24070 */
[----:B------:R-:W-:-:S13]  /*54d0*/  ISETP.NE.U32.OR P1, PT, R4, 0x1, P1 ;  /* 0x000000010400780c */ /* 0x000fda0000f25470 */
[C---:B------:R-:W-:Y:S01]  /*54e0*/  @!P1 IMAD R4, R6.reuse, 0x8, R21 ;  /* 0x0000000806049824 */ /* 0x040fe200078e0215 */
[----:B---3--:R2:W-:Y:S01]  /*54f0*/  @!P2 STS.64 [R16], R10 ;  /* 0x0000000a1000a388 */ /* 0x0085e20000000a00 */
[----:B------:R-:W-:-:S03]  /*5500*/  @!P1 VIADD R6, R6, 0x1 ;  /* 0x0000000106069836 */ /* 0x000fc60000000000 */
[----:B------:R-:W3:Y:S04]  /*5510*/  @!P0 LDS.U16 R8, [R12+0x6c00] ;  /* 0x006c00000c088984 */ /* 0x000ee80000000400 */
[----:B------:R-:W-:Y:S01]  /*5520*/  @!P2 STS.U16 [R12+0x6a00], RZ ;  /* 0x006a00ff0c00a388 */ /* 0x000fe20000000400 */
[----:B--2---:R-:W-:-:S03]  /*5530*/  @!P1 IMAD.IADD R11, R20, 0x1, R14 ;  /* 0x00000001140b9824 */ /* 0x004fc600078e020e */
[----:B---3--:R-:W-:Y:S04]  /*5540*/  @!P0 STS.64 [R13], R8 ;  /* 0x000000080d008388 */ /* 0x008fe80000000a00 */
[----:B------:R-:W2:Y:S04]  /*5550*/  @!P1 LDS.U16 R10, [R12+0x6e00] ;  /* 0x006e00000c0a9984 */ /* 0x000ea80000000400 */
[----:B------:R4:W-:Y:S01]  /*5560*/  @!P0 STS.U16 [R12+0x6c00], RZ ;  /* 0x006c00ff0c008388 */ /* 0x0009e20000000400 */
[----:B------:R-:W-:-:S03]  /*5570*/  ISETP.NE.AND P0, PT, R5, 0x80, PT ;  /* 0x000000800500780c */ /* 0x000fc60003f05270 */
[----:B--2---:R4:W-:Y:S04]  /*5580*/  @!P1 STS.64 [R4], R10 ;  /* 0x0000000a04009388 */ /* 0x0049e80000000a00 */
[----:B------:R4:W-:Y:S06]  /*5590*/  @!P1 STS.U16 [R12+0x6e00], RZ ;  /* 0x006e00ff0c009388 */ /* 0x0009ec0000000400 */
[----:B------:R-:W-:Y:S05]  /*55a0*/  @P0 BRA `(.L_x_318) ;  /* 0xfffffff800640947 */ /* 0x000fea000383ffff */
.L_x_316:
[----:B------:R-:W2:Y:S01]  /*55b0*/  LDCU UR7, c[0x0][0x3d4] ;  /* 0x00007a80ff0777ac */ /* 0x000ea20008000800 */
[----:B------:R-:W-:Y:S02]  /*55c0*/  FSETP.GTU.FTZ.AND P2, PT, R7, 0.0099999997764825820923, PT ;  /* 0x3c23d70a0700780b */ /* 0x000fe40003f5c000 */
[----:B--2---:R-:W-:-:S04]  /*55d0*/  FSETP.GT.FTZ.AND P0, PT, R22, UR7, PT ;  /* 0x0000000716007c0b */ /* 0x004fc8000bf14000 */
[----:B0-----:R-:W-:Y:S02]  /*55e0*/  ISETP.LT.U32.AND P1, PT, R3, 0xc01, P0 ;  /* 0x00000c010300780c */ /* 0x001fe40000721070 */
        /* <DEDUP_REMOVED lines=13> */
[----:B-1----:R-:W-:Y:S02]  /*56c0*/  IMAD.MOV.U32 R24, RZ, RZ, R28 ;  /* 0x000000ffff187224 */ /* 0x002fe400078e001c */
[----:B------:R-:W-:Y:S01]  /*56d0*/  IMAD.MOV.U32 R22, RZ, RZ, R25 ;  /* 0x000000ffff167224 */ /* 0x000fe200078e0019 */
[----:B0-----:R-:W-:-:S09]  /*56e0*/  ULEA UR4, UR5, UR4, 0x18 ;  /* 0x0000000405047291 */ /* 0x001fd2000f8ec0ff */
[----:B------:R0:W-:Y:S01]  /*56f0*/  STS [UR4], R28 ;  /* 0x0000001cff007988 */ /* 0x0001e20008000804 */
[----:B------:R-:W-:Y:S05]  /*5700*/  BRA `(.L_x_322) ;  /* 0x0000000000287947 */ /* 0x000fea0003800000 */
.L_x_321:
        /* <DEDUP_REMOVED lines=9> */
[----:B------:R-:W2:Y:S03]  /*57a0*/  @!P1 LDS R28, [UR4] ;  /* 0x00000004ff1c9984 */ /* 0x000ea60008000800 */
.L_x_322:
[----:B------:R-:W-:Y:S05]  /*57b0*/  BSYNC.RECONVERGENT B0 ;  /* 0x0000000000007941 */ /* 0x000fea0003800200 */
.L_x_320:
[----:B------:R-:W-:Y:S01]  /*57c0*/  UIADD3 UR6, UPT, UPT, UR6, -0x1, URZ ;  /* 0xffffffff06067890 */ /* 0x000fe2000fffe0ff */
[----:B------:R-:W-:Y:S11]  /*57d0*/  BRA `(.L_x_323) ;  /* 0xffffffdc00087947 */ /* 0x000ff6000383ffff */
.L_x_319:
        /* <DEDUP_REMOVED lines=12> */
[----:B---3--:R-:W0:Y:S01]  /*58a0*/  S2R R6, SR_LANEID ;  /* 0x0000000000067919 */ /* 0x008e220000000000 */
[----:B------:R-:W2:Y:S01]  /*58b0*/  LDC.64 R2, c[0x0][0x3a0] ;  /* 0x0000e800ff027b82 */ /* 0x000ea20000000a00 */
[----:B------:R-:W-:Y:S01]  /*58c0*/  VOTEU.ANY UR4, UPT, PT ;  /* 0x0000000000047886 */ /* 0x000fe200038e0100 */
[----:B------:R-:W-:Y:S01]  /*58d0*/  CREDUX.MAX.S32 UR5, R91 ;  /* 0x000000005b0572cc */ /* 0x000fe20000000200 */
[----:B------:R-:W-:-:S05]  /*58e0*/  UFLO.U32 UR4, UR4 ;  /* 0x00000004000472bd */ /* 0x000fca00080e0000 */
[----:B----4-:R-:W3:Y:S07]  /*58f0*/  LDC.64 R4, c[0x0][0x3a8] ;  /* 0x0000ea00ff047b82 */ /* 0x010eee0000000a00 */
[----:B------:R-:W-:Y:S02]  /*5900*/  IMAD.U32 R7, RZ, RZ, UR5 ;  /* 0x00000005ff077e24 */ /* 0x000fe4000f8e00ff */
[----:B--2---:R-:W-:-:S05]  /*5910*/  IMAD.WIDE.U32 R2, R154, 0x4, R2 ;  /* 0x000000049a027825 */ /* 0x004fca00078e0002 */
[----:B------:R2:W-:Y:S01]  /*5920*/  STG.E desc[UR8][R2.64], R91 ;  /* 0x0000005b02007986 */ /* 0x0005e2000c101908 */
[----:B0-----:R-:W-:-:S13]  /*5930*/  ISETP.EQ.U32.AND P1, PT, R6, UR4, PT ;  /* 0x0000000406007c0c */ /* 0x001fda000bf22070 */
[----:B---3--:R2:W-:Y:S02]  /*5940*/  @P1 REDG.E.MAX.S32.STRONG.GPU desc[UR8][R4.64], R7 ;  /* 0x000000070400198e */ /* 0x0085e4000d12e308 */
.L_x_325:
[----:B------:R-:W-:Y:S05]  /*5950*/  BSYNC.RECONVERGENT B0 ;  /* 0x0000000000007941 */ /* 0x000fea0003800200 */
.L_x_324:
[----:B------:R-:W-:Y:S05]  /*5960*/  @P0 EXIT ;  /* 0x000000000000094d */ /* 0x000fea0003800000 */
[----:B------:R-:W2:Y:S01]  /*5970*/  LDC R29, c[0x0][0x360] ;  /* 0x0000d800ff1d7b82 */ /* 0x000ea20000000800 */
[----:B------:R-:W0:Y:S01]  /*5980*/  LDCU.64 UR10, c[0x0][0x388] ;  /* 0x00007100ff0a77ac */ /* 0x000e220008000a00 */
[----:B------:R-:W-:Y:S01]  /*5990*/  BSSY.RECONVERGENT B0, `(.L_x_326) ;  /* 0x000003a000007945 */ /* 0x000fe20003800200 */
[----:B------:R-:W0:Y:S01]  /*59a0*/  LDCU.64 UR12, c[0x0][0x390] ;  /* 0x00007200ff0c77ac */ /* 0x000e220008000a00 */
[----:B--2---:R-:W2:Y:S01]  /*59b0*/  I2F.U32.RP R7, R29 ;  /* 0x0000001d00077306 */ /* 0x004ea20000209000 */
[----:B----4-:R-:W-:Y:S01]  /*59c0*/  IMAD.IADD R4, R150, 0x1, R29 ;  /* 0x0000000196047824 */ /* 0x010fe200078e021d */
[----:B------:R-:W-:-:S04]  /*59d0*/  ISETP.NE.U32.AND P2, PT, R29, RZ, PT ;  /* 0x000000ff1d00720c */ /* 0x000fc80003f45070 */
[----:B------:R-:W-:Y:S02]  /*59e0*/  ISETP.GE.U32.AND P0, PT, R4, R91, PT ;  /* 0x0000005b0400720c */ /* 0x000fe40003f06070 */
[----:B------:R-:W-:Y:S01]  /*59f0*/  VIMNMX.U32 R5, PT, PT, R91, R4, !PT ;  /* 0x000000045b057248 */ /* 0x000fe20007fe0000 */
[----:B--2---:R-:W2:Y:S02]  /*5a00*/  MUFU.RCP R7, R7 ;  /* 0x0000000700077308 */ /* 0x004ea40000001000 */
[----:B--2---:R-:W-:-:S06]  /*5a10*/  VIADD R2, R7, 0xffffffe ;  /* 0x0ffffffe07027836 */ /* 0x004fcc0000000000 */
[----:B------:R2:W3:Y:S02]  /*5a20*/  F2I.FTZ.U32.TRUNC.NTZ R3, R2 ;  /* 0x0000000200037305 */ /* 0x0004e4000021f000 */
[----:B--2---:R-:W-:Y:S02]  /*5a30*/  IMAD.MOV.U32 R2, RZ, RZ, RZ ;  /* 0x000000ffff027224 */ /* 0x004fe400078e00ff */
[----:B---3--:R-:W-:-:S04]  /*5a40*/  IMAD.MOV R6, RZ, RZ, -R3 ;  /* 0x000000ffff067224 */ /* 0x008fc800078e0a03 */
        /* <DEDUP_REMOVED lines=17> */
[----:B0-----:R-:W-:Y:S05]  /*5b60*/  @!P0 BRA `(.L_x_327) ;  /* 0x0000000000708947 */ /* 0x001fea0003800000 */
[----:B------:R-:W0:Y:S01]  /*5b70*/  LDCU.64 UR4, c[0x0][0x390] ;  /* 0x00007200ff0477ac */ /* 0x000e220008000a00 */
[----:B------:R-:W-:Y:S01]  /*5b80*/  IADD3 R5, P0, PT, R93, R150, RZ ;  /* 0x000000965d057210 */ /* 0x000fe20007f1e0ff */
[----:B------:R-:W-:Y:S01]  /*5b90*/  VIADD R2, R2, 0x1 ;  /* 0x0000000102027836 */ /* 0x000fe20000000000 */
[----:B------:R-:W2:Y:S01]  /*5ba0*/  LDCU.64 UR6, c[0x0][0x388] ;  /* 0x00007100ff0677ac */ /* 0x000ea20008000a00 */
[----:B------:R-:W-:Y:S02]  /*5bb0*/  IMAD R10, R150, 0x8, R21 ;  /* 0x00000008960a7824 */ /* 0x000fe400078e0215 */
        /* <DEDUP_REMOVED lines=8> */
.L_x_328:
        /* <DEDUP_REMOVED lines=15> */
.L_x_327:
[----:B------:R-:W-:Y:S05]  /*5d30*/  BSYNC.RECONVERGENT B0 ;  /* 0x0000000000007941 */ /* 0x000fea0003800200 */
.L_x_326:
[----:B------:R-:W-:Y:S05]  /*5d40*/  @!P1 EXIT ;  /* 0x000000000000994d */ /* 0x000fea0003800000 */
.L_x_329:
[----:B0-2---:R-:W-:Y:S01]  /*5d50*/  IMAD R6, R150, 0x8, R21 ;  /* 0x0000000896067824 */ /* 0x005fe200078e0215 */
        /* <DEDUP_REMOVED lines=46> */
.L_x_314:
        /* <DEDUP_REMOVED lines=8> */
.L_x_330:
[----:B------:R-:W-:Y:S02]  /*60c0*/  IMAD.MOV.U32 R16, RZ, RZ, 0x2 ;  /* 0x00000002ff107424 */ /* 0x000fe400078e00ff */
[----:B------:R-:W-:-:S04]  /*60d0*/  IMAD.MOV.U32 R11, RZ, RZ, R15 ;  /* 0x000000ffff0b7224 */ /* 0x000fc800078e000f */
[----:B------:R-:W-:-:S04]  /*60e0*/  @P0 IMAD.IADD R11, R10, 0x1, R11 ;  /* 0x000000010a0b0824 */ /* 0x000fc800078e020b */
[----:B------:R-:W-:-:S07]  /*60f0*/  IMAD.MOV.U32 R19, RZ, RZ, R11 ;  /* 0x000000ffff137224 */ /* 0x000fce00078e000b */
[----:B------:R-:W-:Y:S05]  /*6100*/  WARPSYNC.COLLECTIVE R18, `(.L_x_331) ;  /* 0x0000000012087348 */ /* 0x000fea0003c00000 */
[----:B------:R0:W1:Y:S02]  /*6110*/  SHFL.UP P0, R15, R19, R16, R33 ;  /* 0x04000010130f7389 */ /* 0x0000640000000021 */
[----:B01----:R-:W-:Y:S05]  /*6120*/  ENDCOLLECTIVE ;  /* 0x000000000000791b */ /* 0x003fea0003800000 */
.L_x_331:
[----:B------:R-:W-:Y:S02]  /*6130*/  IMAD.MOV.U32 R16, RZ, RZ, 0x4 ;  /* 0x00000004ff107424 */ /* 0x000fe400078e00ff */
[----:B------:R-:W-:-:S04]  /*6140*/  IMAD.MOV.U32 R12, RZ, RZ, R15 ;  /* 0x000000ffff0c7224 */ /* 0x000fc800078e000f */
[----:B------:R-:W-:-:S04]  /*6150*/  @P0 IMAD.IADD R12, R11, 0x1, R12 ;  /* 0x000000010b0c0824 */ /* 0x000fc800078e020c */
[----:B------:R-:W-:-:S07]  /*6160*/  IMAD.MOV.U32 R19, RZ, RZ, R12 ;  /* 0x000000ffff137224 */ /* 0x000fce00078e000c */
[----:B------:R-:W-:Y:S05]  /*6170*/  WARPSYNC.COLLECTIVE R18, `(.L_x_332) ;  /* 0x0000000012087348 */ /* 0x000fea0003c00000 */
[----:B------:R0:W1:Y:S02]  /*6180*/  SHFL.UP P0, R15, R19, R16, R33 ;  /* 0x04000010130f7389 */ /* 0x0000640000000021 */
[----:B01----:R-:W-:Y:S05]  /*6190*/  ENDCOLLECTIVE ;  /* 0x000000000000791b */ /* 0x003fea0003800000 */
.L_x_332:
        /* <DEDUP_REMOVED lines=8> */
.L_x_333:
[----:B------:R-:W-:Y:S02]  /*6220*/  IMAD.MOV.U32 R16, RZ, RZ, 0x10 ;  /* 0x00000010ff107424 */ /* 0x000fe400078e00ff */
[----:B------:R-:W-:-:S04]  /*6230*/  IMAD.MOV.U32 R14, RZ, RZ, R15 ;  /* 0x000000ffff0e7224 */ /* 0x000fc800078e000f */
[----:B------:R-:W-:-:S04]  /*6240*/  @P0 IMAD.IADD R14, R13, 0x1, R14 ;  /* 0x000000010d0e0824 */ /* 0x000fc800078e020e */
[----:B------:R-:W-:-:S07]  /*6250*/  IMAD.MOV.U32 R19, RZ, RZ, R14 ;  /* 0x000000ffff137224 */ /* 0x000fce00078e000e */
[----:B------:R-:W-:Y:S05]  /*6260*/  WARPSYNC.COLLECTIVE R18, `(.L_x_334) ;  /* 0x0000000012087348 */ /* 0x000fea0003c00000 */
[----:B------:R0:W1:Y:S02]  /*6270*/  SHFL.UP P0, R15, R19, R16, R33 ;  /* 0x04000010130f7389 */ /* 0x0000640000000021 */
[----:B01----:R-:W-:Y:S05]  /*6280*/  ENDCOLLECTIVE ;  /* 0x000000000000791b */ /* 0x003fea0003800000 */
.L_x_334:
[----:B------:R-:W-:-:S04]  /*6290*/  @P0 IMAD.IADD R15, R14, 0x1, R15 ;  /* 0x000000010e0f0824 */ /* 0x000fc800078e020f */
[----:B------:R-:W-:Y:S02]  /*62a0*/  IMAD.MOV.U32 R13, RZ, RZ, R15 ;  /* 0x000000ffff0d7224 */ /* 0x000fe400078e000f */
[----:B------:R-:W-:-:S07]  /*62b0*/  IMAD.IADD R10, R15, 0x1, -R10 ;  /* 0x000000010f0a7824 */ /* 0x000fce00078e0a0a */
[----:B------:R-:W-:Y:S05]  /*62c0*/  WARPSYNC.COLLECTIVE R18, `(.L_x_335) ;  /* 0x0000000012087348 */ /* 0x000fea0003c00000 */
[----:B------:R0:W1:Y:S02]  /*62d0*/  SHFL.IDX P0, R11, R13, R12, R35 ;  /* 0x0000000c0d0b7389 */ /* 0x0000640000000023 */
[----:B01----:R-:W-:Y:S05]  /*62e0*/  ENDCOLLECTIVE ;  /* 0x000000000000791b */ /* 0x003fea0003800000 */
.L_x_335:
[----:B------:R-:W-:Y:S02]  /*62f0*/  IMAD.MOV.U32 R13, RZ, RZ, R24 ;  /* 0x000000ffff0d7224 */ /* 0x000fe400078e0018 */
[----:B------:R-:W-:Y:S02]  /*6300*/  IMAD.MOV.U32 R12, RZ, RZ, RZ ;  /* 0x000000ffff0c7224 */ /* 0x000fe400078e00ff */
[----:B------:R-:W-:-:S07]  /*6310*/  IMAD.MOV.U32 R17, RZ, RZ, R11 ;  /* 0x000000ffff117224 */ /* 0x000fce00078e000b */
[----:B------:R-:W-:Y:S05]  /*6320*/  WARPSYNC.COLLECTIVE R18, `(.L_x_336) ;  /* 0x0000000012087348 */ /* 0x000fea0003c00000 */
[----:B------:R0:W1:Y:S02]  /*6330*/  SHFL.IDX P0, R11, R13, R12, R35 ;  /* 0x0000000c0d0b7389 */ /* 0x0000640000000023 */
[----:B01----:R-:W-:Y:S05]  /*6340*/  ENDCOLLECTIVE ;  /* 0x000000000000791b */ /* 0x003fea0003800000 */
.L_x_336:
[----:B------:R-:W-:Y:S02]  /*6350*/  IMAD.IADD R17, R24, 0x1, R17 ;  /* 0x0000000118117824 */ /* 0x000fe400078e0211 */
[----:B------:R-:W-:Y:S01]  /*6360*/  IMAD.MOV.U32 R16, RZ, RZ, R11 ;  /* 0x000000ffff107224 */ /* 0x000fe200078e000b */
[----:B------:R-:W-:Y:S06]  /*6370*/  BRA `(.L_x_337) ;  /* 0xffffffe000c87947 */ /* 0x000fec000383ffff */
.L_x_338:
        /* <DEDUP_REMOVED lines=16> */
.L_x_2067:


//--------------------- .text._ZN17fastertransformer19segmented_topp_impl27segmented_top_p_single_passINS0_28Segmented_topk_kernel_paramsI6__halfiLi256ELi4EEELi224EEEvNS0_20TopKPerSegmentParamsE --------------------------
	.section	.text._ZN17fastertransformer19segmented_topp_impl27segmented_top_p_single_passINS0_28Segmented_topk_kernel_paramsI6__halfiLi256ELi4EEELi224EEEvNS0_20TopKPerSegmentParamsE,"ax",@progbits
	.align	128
        .global         _ZN17fastertransformer19segmented_topp_impl27segmented_top_p_single_passINS0_28Segmented_topk_kernel_paramsI6__halfiLi256ELi4EEELi224EEEvNS0_20TopKPerSegmentParamsE
        .type           _ZN17fastertransformer19segmented_topp_impl27segmented_top_p_single_passINS0_28Segmented_topk_kernel_paramsI6__halfiLi256ELi4EEELi224EEEvNS0_20TopKPerSegmentParamsE,@function
        .size           _ZN17fastertransformer19segmented_topp_impl27segmented_top_p_single_passINS0_28Segmented_topk_kernel_paramsI6__halfiLi256ELi4EEELi224EEEvNS0_20TopKPerSegmentParamsE,(.L_x_2068 - _ZN17fastertransformer19segmented_topp_impl27segmented_top_p_single_passINS0_28Segmented_topk_kernel_paramsI6__halfiLi256ELi4EEELi224EEEvNS0_20TopKPerSegmentParamsE)
        .other          _ZN17fastertransformer19segmented_topp_impl27segmented_top_p_single_passINS0_28Segmented_topk_kernel_paramsI6__halfiLi256ELi4EEELi224EEEvNS0_20TopKPerSegmentParamsE,@"STO_CUDA_ENTRY STV_DEFAULT"
_ZN17fastertransformer19segmented_topp_impl27segmented_top_p_single_passINS0_28Segmented_topk_kernel_paramsI6__halfiLi256ELi4EEELi224EEEvNS0_20TopKPerSegmentParamsE:
.text._ZN17fastertransformer19segmented_topp_impl27segmented_top_p_single_passINS0_28Segmented_topk_kernel_paramsI6__halfiLi256ELi4EEELi224EEEvNS0_20TopKPerSegmentParamsE:
        /* <DEDUP_REMOVED lines=25> */
.L_x_339:
        /* <DEDUP_REMOVED lines=172> */
[----:B------:R-:W2:Y:S02]  /*0c50*/  @!P4 LDG.E.U16 R0, desc[UR8][R126.64+0x4a] ;  /* 0x00004a087e00c981 */ /* 0x000ea4000c1e1500 */
        /* <DEDUP_REMOVED lines=309> */
[----:B------:R-:W-:Y:S01]  /*1fb0*/  STL.128 [R1+0x30], RZ ;  /* 0x000030ff01007387 */ /* 0x000fe20000100c00 */
[----:B------:R-:W-:-:S03]  /*1fc0*/  IMAD.MOV R0, RZ, RZ, -R0 ;  /* 0x000000ffff007224 */ /* 0x000fc600078e0a00 */
        /* <DEDUP_REMOVED lines=10> */
[----:B------:R-:W-:Y:S04]  /*2070*/  STL.U16 [R1+0x10], R118 ;  /* 0x0000107601007387 */ /* 0x000fe80000100400 */
        /* <DEDUP_REMOVED lines=105> */
[----:B------:R0:W-:Y:S04]  /*2710*/  STL.U16 [R1+0x50], R6 ;  /* 0x0000500601007387 */ /* 0x0001e80000100400 */
[----:B------:R1:W-:Y:S01]  /*2720*/  STL.U16 [R1+0x98], R3 ;  /* 0x0000980301007387 */ /* 0x0003e20000100400 */
[----:B0-----:R-:W-:Y:S01]  /*2730*/  LOP3.LUT P0, R6, R0, 0x3, RZ, 0xc0, !PT ;  /* 0x0000000300067812 */ /* 0x001fe2000780c0ff */
[----:B-1----:R-:W-:-:S02]  /*2740*/  IMAD.SHL.U32 R3, R119, 0x4, RZ ;  /* 0x0000000477037824 */ /* 0x002fc400078e00ff */
[----:B------:R0:W-:Y:S01]  /*2750*/  STL.U16 [R1+0x4c], R2 ;  /* 0x00004c0201007387 */ /* 0x0001e20000100400 */
[----:B------:R-:W-:Y:S02]  /*2760*/  BSSY.RECONVERGENT B0, `(.L_x_340) ;  /* 0x0000027000007945 */ /* 0x000fe40003800200 */
[----:B------:R-:W-:Y:S01]  /*2770*/  LOP3.LUT R3, R3, 0x7c, RZ, 0xc0, !PT ;  /* 0x0000007c03037812 */ /* 0x000fe200078ec0ff */
[----:B------:R1:W-:Y:S01]  /*2780*/  STL.U16 [R1+0x4e], R4 ;  /* 0x00004e0401007387 */ /* 0x0003e20000100400 */
[----:B0-----:R-:W-:-:S03]  /*2790*/  SHF.R.U32.HI R2, RZ, 0x5, R119 ;  /* 0x00000005ff027819 */ /* 0x001fc60000011677 */
[----:B------:R0:W-:Y:S01]  /*27a0*/  STL.U16 [R1+0x9a], R5 ;  /* 0x00009a0501007387 */ /* 0x0001e20000100400 */
[----:B------:R-:W-:Y:S01]  /*27b0*/  SHF.R.S32.HI R0, RZ, 0x1f, R77 ;  /* 0x0000001fff007819 */ /* 0x000fe2000001144d */
[----:B-1----:R-:W-:Y:S02]  /*27c0*/  VIADD R4, R3, 0x70 ;  /* 0x0000007003047836 */ /* 0x002fe40000000000 */
[----:B0-----:R-:W-:Y:S01]  /*27d0*/  IMAD.MOV.U32 R5, RZ, RZ, R2 ;  /* 0x000000ffff057224 */ /* 0x001fe200078e0002 */
[----:B------:R-:W-:Y:S06]  /*27e0*/  @!P0 BRA `(.L_x_341) ;  /* 0x0000000000788947 */ /* 0x000fec0003800000 */
[----:B------:R-:W-:Y:S01]  /*27f0*/  ISETP.GT.U32.AND P1, PT, R3, 0x6f, PT ;  /* 0x0000006f0300780c */ /* 0x000fe20003f24070 */
[----:B------:R-:W-:Y:S02]  /*2800*/  IMAD.MOV.U32 R7, RZ, RZ, RZ ;  /* 0x000000ffff077224 */ /* 0x000fe400078e00ff */
[----:B------:R-:W-:-:S10]  /*2810*/  IMAD.MOV.U32 R5, RZ, RZ, R2 ;  /* 0x000000ffff057224 */ /* 0x000fd400078e0002 */
.L_x_344:
[----:B------:R-:W-:Y:S01]  /*2820*/  VIADD R7, R7, 0x1 ;  /* 0x0000000107077836 */ /* 0x000fe20000000000 */
[----:B------:R-:W-:Y:S04]  /*2830*/  BSSY.RECONVERGENT B1, `(.L_x_342) ;  /* 0x0000017000017945 */ /* 0x000fe80003800200 */
[----:B------:R-:W-:Y:S01]  /*2840*/  ISETP.NE.AND P2, PT, R7, R6, PT ;  /* 0x000000060700720c */ /* 0x000fe20003f45270 */
[----:B0-----:R-:W-:-:S12]  /*2850*/  @P1 BRA `(.L_x_343) ;  /* 0x0000000000501947 */ /* 0x001fd80003800000 */
[----:B------:R-:W-:-:S05]  /*2860*/  IMAD R8, R5, 0xe0, R4 ;  /* 0x000000e005087824 */ /* 0x000fca00078e0204 */
[----:B------:R-:W-:-:S13]  /*2870*/  ISETP.GE.AND P0, PT, R8, R75, PT ;  /* 0x0000004b0800720c */ /* 0x000fda0003f06270 */
[----:B------:R-:W-:-:S04]  /*2880*/  @!P0 VIADD R9, R8, 0xffffff90 ;  /* 0xffffff9008098836 */ /* 0x000fc80000000000 */
[----:B------:R-:W-:-:S06]  /*2890*/  @!P0 IMAD.WIDE.U32 R8, R9, 0x2, R128 ;  /* 0x0000000209088825 */ /* 0x000fcc00078e0080 */
[----:B------:R-:W2:Y:S01]  /*28a0*/  @!P0 LDG.E.64 R8, desc[UR8][R8.64+0xe0] ;  /* 0x0000e00808088981 */ /* 0x000ea2000c1e1b00 */
[----:B------:R-:W0:Y:S01]  /*28b0*/  S2UR UR5, SR_CgaCtaId ;  /* 0x00000000000579c3 */ /* 0x000e220000008800 */
[----:B------:R-:W-:Y:S01]  /*28c0*/  UMOV UR4, 0x400 ;  /* 0x0000040000047882 */ /* 0x000fe20000000000 */
[----:B------:R-:W-:Y:S01]  /*28d0*/  CS2R R10, SRZ ;  /* 0x00000000000a7805 */ /* 0x000fe2000001ff00 */
[----:B------:R-:W-:Y:S01]  /*28e0*/  UIADD3 UR4, UPT, UPT, UR4, 0x4b0, URZ ;  /* 0x000004b004047890 */ /* 0x000fe2000fffe0ff */
[----:B------:R-:W-:-:S03]  /*28f0*/  IMAD R12, R3, 0x100, R5 ;  /* 0x00000100030c7824 */ /* 0x000fc600078e0205 */
[----:B0-----:R-:W-:-:S06]  /*2900*/  ULEA UR4, UR5, UR4, 0x18 ;  /* 0x0000000405047291 */ /* 0x001fcc000f8ec0ff */
[----:B------:R-:W-:Y:S01]  /*2910*/  LEA R12, R12, UR4, 0x1 ;  /* 0x000000040c0c7c11 */ /* 0x000fe2000f8e08ff */
[----:B--2---:R-:W-:Y:S02]  /*2920*/  @!P0 IMAD.MOV.U32 R11, RZ, RZ, R8 ;  /* 0x000000ffff0b8224 */ /* 0x004fe400078e0008 */
[----:B------:R-:W-:-:S03]  /*2930*/  @!P0 IMAD.MOV.U32 R10, RZ, RZ, R9 ;  /* 0x000000ffff0a8224 */ /* 0x000fc600078e0009 */
[----:B------:R-:W-:Y:S01]  /*2940*/  PRMT R8, R11, 0x7632, R8 ;  /* 0x000076320b087816 */ /* 0x000fe20000000008 */
[----:B------:R0:W-:Y:S01]  /*2950*/  STS.U16 [R12+0x6000], R11 ;  /* 0x0060000b0c007388 */ /* 0x0001e20000000400 */
[----:B------:R-:W-:-:S03]  /*2960*/  PRMT R9, R10, 0x7632, R9 ;  /* 0x000076320a097816 */ /* 0x000fc60000000009 */
[----:B------:R0:W-:Y:S04]  /*2970*/  STS.U16 [R12+0x6400], R10 ;  /* 0x0064000a0c007388 */ /* 0x0001e80000000400 */
[----:B------:R0:W-:Y:S04]  /*2980*/  STS.U16 [R12+0x6200], R8 ;  /* 0x006200080c007388 */ /* 0x0001e80000000400 */
[----:B------:R0:W-:Y:S02]  /*2990*/  STS.U16 [R12+0x6600], R9 ;  /* 0x006600090c007388 */ /* 0x0001e40000000400 */
.L_x_343:
[----:B------:R-:W-:Y:S05]  /*29a0*/  BSYNC.RECONVERGENT B1 ;  /* 0x0000000000017941 */ /* 0x000fea0003800200 */
.L_x_342:
[----:B------:R-:W-:Y:S01]  /*29b0*/  VIADD R5, R5, 0x8 ;  /* 0x0000000805057836 */ /* 0x000fe20000000000 */
[----:B------:R-:W-:Y:S06]  /*29c0*/  @P2 BRA `(.L_x_344) ;  /* 0xfffffffc00942947 */ /* 0x000fec000383ffff */
.L_x_341:
[----:B------:R-:W-:Y:S05]  /*29d0*/  BSYNC.RECONVERGENT B0 ;  /* 0x0000000000007941 */ /* 0x000fea0003800200 */
.L_x_340:
[----:B------:R-:W1:Y:S01]  /*29e0*/  S2UR UR5, SR_CgaCtaId ;  /* 0x00000000000579c3 */ /* 0x000e620000008800 */
[----:B------:R-:W-:Y:S01]  /*29f0*/  UMOV UR4, 0x400 ;  /* 0x0000040000047882 */ /* 0x000fe20000000000 */
[----:B------:R-:W-:Y:S01]  /*2a00*/  BSSY.RECONVERGENT B0, `(.L_x_345) ;  /* 0x0000061000007945 */ /* 0x000fe20003800200 */
[----:B------:R-:W-:Y:S01]  /*2a10*/  UIADD3 UR4, UPT, UPT, UR4, 0x4b0, URZ ;  /* 0x000004b004047890 */ /* 0x000fe2000fffe0ff */
[----:B------:R-:W-:-:S03]  /*2a20*/  ISETP.GT.U32.AND P0, PT, R3, 0x6f, PT ;  /* 0x0000006f0300780c */ /* 0x000fc60003f04070 */
[----:B-1----:R-:W-:-:S12]  /*2a30*/  ULEA UR5, UR5, UR4, 0x18 ;  /* 0x0000000405057291 */ /* 0x002fd8000f8ec0ff */
.L_x_360:
[----:B012---:R-:W-:Y:S01]  /*2a40*/  IMAD R6, R3, 0x100, R5 ;  /* 0x0000010003067824 */ /* 0x007fe200078e0205 */
[----:B------:R-:W-:Y:S04]  /*2a50*/  BSSY.RECONVERGENT B1, `(.L_x_346) ;  /* 0x0000014000017945 */ /* 0x000fe80003800200 */
[----:B0-----:R-:W-:Y:S01]  /*2a60*/  LEA R10, R6, UR5, 0x1 ;  /* 0x00000005060a7c11 */ /* 0x001fe2000f8e08ff */
[----:B------:R-:W-:Y:S06]  /*2a70*/  @P0 BRA `(.L_x_347) ;  /* 0x0000000000440947 */ /* 0x000fec0003800000 */
[----:B------:R-:W-:Y:S01]  /*2a80*/  IMAD R8, R5, 0xe0, R4 ;  /* 0x000000e005087824 */ /* 0x000fe200078e0204 */
[----:B------:R-:W-:Y:S01]  /*2a90*/  BSSY.RECONVERGENT B2, `(.L_x_348) ;  /* 0x0000009000027945 */ /* 0x000fe20003800200 */
[----:B------:R-:W-:-:S03]  /*2aa0*/  CS2R R6, SRZ ;  /* 0x0000000000067805 */ /* 0x000fc6000001ff00 */
[----:B------:R-:W-:-:S13]  /*2ab0*/  ISETP.GE.AND P1, PT, R8, R75, PT ;  /* 0x0000004b0800720c */ /* 0x000fda0003f26270 */
[----:B------:R-:W-:Y:S05]  /*2ac0*/  @P1 BRA `(.L_x_349) ;  /* 0x0000000000141947 */ /* 0x000fea0003800000 */
[----:B------:R-:W-:-:S04]  /*2ad0*/  VIADD R7, R8, 0xffffff90 ;  /* 0xffffff9008077836 */ /* 0x000fc80000000000 */
[----:B------:R-:W-:-:S05]  /*2ae0*/  IMAD.WIDE.U32 R6, R7, 0x2, R128 ;  /* 0x0000000207067825 */ /* 0x000fca00078e0080 */
[----:B------:R-:W2:Y:S02]  /*2af0*/  LDG.E.64 R8, desc[UR8][R6.64+0xe0] ;  /* 0x0000e00806087981 */ /* 0x000ea4000c1e1b00 */
[----:B--2---:R-:W-:Y:S02]  /*2b00*/  IMAD.MOV.U32 R7, RZ, RZ, R8 ;  /* 0x000000ffff077224 */ /* 0x004fe400078e0008 */
[----:B------:R-:W-:-:S07]  /*2b10*/  IMAD.MOV.U32 R6, RZ, RZ, R9 ;  /* 0x000000ffff067224 */ /* 0x000fce00078e0009 */
.L_x_349:
[----:B------:R-:W-:Y:S05]  /*2b20*/  BSYNC.RECONVERGENT B2 ;  /* 0x0000000000027941 */ /* 0x000fea0003800200 */
.L_x_348:
[----:B------:R-:W-:Y:S01]  /*2b30*/  PRMT R8, R7, 0x7632, R8 ;  /* 0x0000763207087816 */ /* 0x000fe20000000008 */
[----:B------:R0:W-:Y:S01]  /*2b40*/  STS.U16 [R10+0x6000], R7 ;  /* 0x006000070a007388 */ /* 0x0001e20000000400 */
[----:B------:R-:W-:-:S03]  /*2b50*/  PRMT R9, R6, 0x7632, R9 ;  /* 0x0000763206097816 */ /* 0x000fc60000000009 */
[----:B------:R0:W-:Y:S04]  /*2b60*/  STS.U16 [R10+0x6400], R6 ;  /* 0x006400060a007388 */ /* 0x0001e80000000400 */
[----:B------:R0:W-:Y:S04]  /*2b70*/  STS.U16 [R10+0x6200], R8 ;  /* 0x006200080a007388 */ /* 0x0001e80000000400 */
[----:B------:R0:W-:Y:S02]  /*2b80*/  STS.U16 [R10+0x6600], R9 ;  /* 0x006600090a007388 */ /* 0x0001e40000000400 */
.L_x_347:
[----:B------:R-:W-:Y:S05]  /*2b90*/  BSYNC.RECONVERGENT B1 ;  /* 0x0000000000017941 */ /* 0x000fea0003800200 */
.L_x_346:
[----:B------:R-:W-:Y:S01]  /*2ba0*/  ISETP.GT.U32.AND P2, PT, R3, 0x6f, PT ;  /* 0x0000006f0300780c */ /* 0x000fe20003f44070 */
[----:B------:R-:W-:-:S12]  /*2bb0*/  BSSY.RECONVERGENT B1, `(.L_x_350) ;  /* 0x000002a000017945 */ /* 0x000fd80003800200 */
[----:B------:R-:W-:Y:S05]  /*2bc0*/  @P2 BRA `(.L_x_351) ;  /* 0x0000000000a02947 */ /* 0x000fea0003800000 */
[----:B0-----:R-:W-:Y:S01]  /*2bd0*/  IMAD.MOV.U32 R6, RZ, RZ, 0xe0 ;  /* 0x000000e0ff067424 */ /* 0x001fe200078e00ff */
[----:B------:R-:W-:Y:S01]  /*2be0*/  BSSY.RECONVERGENT B2, `(.L_x_352) ;  /* 0x000000c000027945 */ /* 0x000fe20003800200 */
[----:B------:R-:W-:Y:S02]  /*2bf0*/  IMAD.MOV.U32 R12, RZ, RZ, 0xe0 ;  /* 0x000000e0ff0c7424 */ /* 0x000fe400078e00ff */
[----:B------:R-:W-:-:S04]  /*2c00*/  IMAD R8, R5, R6, 0x700 ;  /* 0x0000070005087424 */ /* 0x000fc800078e0206 */
[----:B------:R-:W-:-:S05]  /*2c10*/  IMAD.IADD R6, R4, 0x1, R8 ;  /* 0x0000000104067824 */ /* 0x000fca00078e0208 */
[----:B------:R-:W-:Y:S02]  /*2c20*/  ISETP.GE.AND P1, PT, R6, R75, PT ;  /* 0x0000004b0600720c */ /* 0x000fe40003f26270 */
[----:B------:R-:W-:-:S11]  /*2c30*/  CS2R R6, SRZ ;  /* 0x0000000000067805 */ /* 0x000fd6000001ff00 */
[----:B------:R-:W-:Y:S05]  /*2c40*/  @P1 BRA `(.L_x_353) ;  /* 0x0000000000141947 */ /* 0x000fea0003800000 */
[----:B------:R-:W-:-:S04]  /*2c50*/  IMAD.IADD R7, R3, 0x1, R8 ;  /* 0x0000000103077824 */ /* 0x000fc800078e0208 */
[----:B------:R-:W-:-:S05]  /*2c60*/  IMAD.WIDE.U32 R6, R7, 0x2, R128 ;  /* 0x0000000207067825 */ /* 0x000fca00078e0080 */
[----:B------:R-:W2:Y:S02]  /*2c70*/  LDG.E.64 R8, desc[UR8][R6.64+0xe0] ;  /* 0x0000e00806087981 */ /* 0x000ea4000c1e1b00 */
[----:B--2---:R-:W-:Y:S02]  /*2c80*/  IMAD.MOV.U32 R7, RZ, RZ, R8 ;  /* 0x000000ffff077224 */ /* 0x004fe400078e0008 */
[----:B------:R-:W-:-:S07]  /*2c90*/  IMAD.MOV.U32 R6, RZ, RZ, R9 ;  /* 0x000000ffff067224 */ /* 0x000fce00078e0009 */
.L_x_353:
[----:B------:R-:W-:Y:S05]  /*2ca0*/  BSYNC.RECONVERGENT B2 ;  /* 0x0000000000027941 */ /* 0x000fea0003800200 */
.L_x_352:
[----:B------:R-:W-:Y:S01]  /*2cb0*/  IMAD R11, R5, R12, 0xe00 ;  /* 0x00000e00050b7424 */ /* 0x000fe200078e020c */
[----:B------:R0:W-:Y:S01]  /*2cc0*/  STS.U16 [R10+0x6010], R7 ;  /* 0x006010070a007388 */ /* 0x0001e20000000400 */
[----:B------:R-:W-:Y:S01]  /*2cd0*/  BSSY.RECONVERGENT B2, `(.L_x_354) ;  /* 0x000000f000027945 */ /* 0x000fe20003800200 */
[----:B------:R-:W-:Y:S01]  /*2ce0*/  PRMT R12, R7, 0x7632, R12 ;  /* 0x00007632070c7816 */ /* 0x000fe2000000000c */
[----:B------:R-:W-:Y:S01]  /*2cf0*/  IMAD.IADD R8, R4, 0x1, R11 ;  /* 0x0000000104087824 */ /* 0x000fe200078e020b */
[----:B------:R0:W-:Y:S01]  /*2d00*/  STS.U16 [R10+0x6410], R6 ;  /* 0x006410060a007388 */ /* 0x0001e20000000400 */
[----:B------:R-:W-:-:S03]  /*2d10*/  PRMT R13, R6, 0x7632, R13 ;  /* 0x00007632060d7816 */ /* 0x000fc6000000000d */
[----:B------:R-:W-:Y:S02]  /*2d20*/  ISETP.GE.AND P1, PT, R8, R75, PT ;  /* 0x0000004b0800720c */ /* 0x000fe40003f26270 */
[----:B------:R-:W-:-:S11]  /*2d30*/  CS2R R8, SRZ ;  /* 0x0000000000087805 */ /* 0x000fd6000001ff00 */
[----:B0-----:R-:W-:Y:S05]  /*2d40*/  @P1 BRA `(.L_x_355) ;  /* 0x00000000001c1947 */ /* 0x001fea0003800000 */
[----:B------:R-:W-:-:S05]  /*2d50*/  IADD3 R7, P1, PT, R3, R11, RZ ;  /* 0x0000000b03077210 */ /* 0x000fca0007f3e0ff */
[----:B------:R-:W-:Y:S01]  /*2d60*/  IMAD.X R8, RZ, RZ, RZ, P1 ;  /* 0x000000ffff087224 */ /* 0x000fe200008e06ff */
[----:B------:R-:W-:-:S04]  /*2d70*/  LEA R6, P1, R7, R128, 0x1 ;  /* 0x0000008007067211 */ /* 0x000fc800078208ff */
[----:B------:R-:W-:-:S06]  /*2d80*/  LEA.HI.X R7, R7, R129, R8, 0x1, P1 ;  /* 0x0000008107077211 */ /* 0x000fcc00008f0c08 */
[----:B------:R-:W2:Y:S02]  /*2d90*/  LDG.E.64 R6, desc[UR8][R6.64+0xe0] ;  /* 0x0000e00806067981 */ /* 0x000ea4000c1e1b00 */
[----:B--2---:R-:W-:Y:S02]  /*2da0*/  IMAD.MOV.U32 R9, RZ, RZ, R6 ;  /* 0x000000ffff097224 */ /* 0x004fe400078e0006 */
[----:B------:R-:W-:-:S07]  /*2db0*/  IMAD.MOV.U32 R8, RZ, RZ, R7 ;  /* 0x000000ffff087224 */ /* 0x000fce00078e0007 */
.L_x_355:
[----:B------:R-:W-:Y:S05]  /*2dc0*/  BSYNC.RECONVERGENT B2 ;  /* 0x0000000000027941 */ /* 0x000fea0003800200 */
.L_x_354:
[----:B------:R-:W-:Y:S01]  /*2dd0*/  PRMT R6, R9, 0x7632, R6 ;  /* 0x0000763209067816 */ /* 0x000fe20000000006 */
[----:B------:R1:W-:Y:S01]  /*2de0*/  STS.U16 [R10+0x6210], R12 ;  /* 0x0062100c0a007388 */ /* 0x0003e20000000400 */
[----:B------:R-:W-:-:S03]  /*2df0*/  PRMT R7, R8, 0x7632, R7 ;  /* 0x0000763208077816 */ /* 0x000fc60000000007 */
[----:B------:R1:W-:Y:S04]  /*2e00*/  STS.U16 [R10+0x6610], R13 ;  /* 0x0066100d0a007388 */ /* 0x0003e80000000400 */
[----:B------:R1:W-:Y:S04]  /*2e10*/  STS.U16 [R10+0x6020], R9 ;  /* 0x006020090a007388 */ /* 0x0003e80000000400 */
[----:B------:R1:W-:Y:S04]  /*2e20*/  STS.U16 [R10+0x6420], R8 ;  /* 0x006420080a007388 */ /* 0x0003e80000000400 */
[----:B------:R1:W-:Y:S04]  /*2e30*/  STS.U16 [R10+0x6220], R6 ;  /* 0x006220060a007388 */ /* 0x0003e80000000400 */
[----:B------:R1:W-:Y:S02]  /*2e40*/  STS.U16 [R10+0x6620], R7 ;  /* 0x006620070a007388 */ /* 0x0003e40000000400 */
.L_x_351:
[----:B------:R-:W-:Y:S05]  /*2e50*/  BSYNC.RECONVERGENT B1 ;  /* 0x0000000000017941 */ /* 0x000fea0003800200 */
.L_x_350:
[----:B------:R-:W-:Y:S04]  /*2e60*/  BSSY.RECONVERGENT B1, `(.L_x_356) ;  /* 0x0000017000017945 */ /* 0x000fe80003800200 */
[----:B------:R-:W-:Y:S05]  /*2e70*/  @P2 BRA `(.L_x_357) ;  /* 0x0000000000542947 */ /* 0x000fea0003800000 */
[----:B01----:R-:W-:Y:S01]  /*2e80*/  IMAD.MOV.U32 R8, RZ, RZ, 0xe0 ;  /* 0x000000e0ff087424 */ /* 0x003fe200078e00ff */
[----:B------:R-:W-:Y:S03]  /*2e90*/  BSSY.RECONVERGENT B2, `(.L_x_358) ;  /* 0x000000d000027945 */ /* 0x000fe60003800200 */
[----:B------:R-:W-:-:S04]  /*2ea0*/  IMAD R8, R5, R8, 0x1500 ;  /* 0x0000150005087424 */ /* 0x000fc800078e0208 */
[----:B------:R-:W-:-:S05]  /*2eb0*/  IMAD.IADD R6, R4, 0x1, R8 ;  /* 0x0000000104067824 */ /* 0x000fca00078e0208 */
[----:B------:R-:W-:Y:S02]  /*2ec0*/  ISETP.GE.AND P1, PT, R6, R75, PT ;  /* 0x0000004b0600720c */ /* 0x000fe40003f26270 */
[----:B------:R-:W-:-:S11]  /*2ed0*/  CS2R R6, SRZ ;  /* 0x0000000000067805 */ /* 0x000fd6000001ff00 */
[----:B------:R-:W-:Y:S05]  /*2ee0*/  @P1 BRA `(.L_x_359) ;  /* 0x00000000001c1947 */ /* 0x000fea0003800000 */
[----:B------:R-:W-:-:S05]  /*2ef0*/  IADD3 R7, P1, PT, R3, R8, RZ ;  /* 0x0000000803077210 */ /* 0x000fca0007f3e0ff */
[----:B------:R-:W-:Y:S01]  /*2f00*/  IMAD.X R8, RZ, RZ, RZ, P1 ;  /* 0x000000ffff087224 */ /* 0x000fe200008e06ff */
[----:B------:R-:W-:-:S04]  /*2f10*/  LEA R6, P1, R7, R128, 0x1 ;  /* 0x0000008007067211 */ /* 0x000fc800078208ff */
[----:B------:R-:W-:-:S05]  /*2f20*/  LEA.HI.X R7, R7, R129, R8, 0x1, P1 ;  /* 0x0000008107077211 */ /* 0x000fca00008f0c08 */
[----:B------:R-:W2:Y:S02]  /*2f30*/  LDG.E.64 R8, desc[UR8][R6.64+0xe0] ;  /* 0x0000e00806087981 */ /* 0x000ea4000c1e1b00 */
[----:B--2---:R-:W-:Y:S02]  /*2f40*/  IMAD.MOV.U32 R7, RZ, RZ, R8 ;  /* 0x000000ffff077224 */ /* 0x004fe400078e0008 */
[----:B------:R-:W-:-:S07]  /*2f50*/  IMAD.MOV.U32 R6, RZ, RZ, R9 ;  /* 0x000000ffff067224 */ /* 0x000fce00078e0009 */
.L_x_359:
[----:B------:R-:W-:Y:S05]  /*2f60*/  BSYNC.RECONVERGENT B2 ;  /* 0x0000000000027941 */ /* 0x000fea0003800200 */
.L_x_358:
[----:B------:R-:W-:Y:S01]  /*2f70*/  PRMT R8, R7, 0x7632, R8 ;  /* 0x0000763207087816 */ /* 0x000fe20000000008 */
[----:B------:R2:W-:Y:S01]  /*2f80*/  STS.U16 [R10+0x6030], R7 ;  /* 0x006030070a007388 */ /* 0x0005e20000000400 */
[----:B------:R-:W-:-:S03]  /*2f90*/  PRMT R9, R6, 0x7632, R9 ;  /* 0x0000763206097816 */ /* 0x000fc60000000009 */
[----:B------:R2:W-:Y:S04]  /*2fa0*/  STS.U16 [R10+0x6430], R6 ;  /* 0x006430060a007388 */ /* 0x0005e80000000400 */
[----:B------:R2:W-:Y:S04]  /*2fb0*/  STS.U16 [R10+0x6230], R8 ;  /* 0x006230080a007388 */ /* 0x0005e80000000400 */
[----:B------:R2:W-:Y:S02]  /*2fc0*/  STS.U16 [R10+0x6630], R9 ;  /* 0x006630090a007388 */ /* 0x0005e40000000400 */
.L_x_357:
[----:B------:R-:W-:Y:S05]  /*2fd0*/  BSYNC.RECONVERGENT B1 ;  /* 0x0000000000017941 */ /* 0x000fea0003800200 */
.L_x_356:
[C---:B------:R-:W-:Y:S01]  /*2fe0*/  ISETP.GE.U32.AND P1, PT, R5.reuse, 0xe0, PT ;  /* 0x000000e00500780c */ /* 0x040fe20003f26070 */
[----:B------:R-:W-:-:S12]  /*2ff0*/  VIADD R5, R5, 0x20 ;  /* 0x0000002005057836 */ /* 0x000fd80000000000 */
[----:B------:R-:W-:Y:S05]  /*3000*/  @!P1 BRA `(.L_x_360) ;  /* 0xfffffff8008c9947 */ /* 0x000fea000383ffff */
[----:B------:R-:W-:Y:S05]  /*3010*/  BSYNC.RECONVERGENT B0 ;  /* 0x0000000000007941 */ /* 0x000fea0003800200 */
.L_x_345:
[----:B------:R-:W3:Y:S01]  /*3020*/  S2R R5, SR_CgaCtaId ;  /* 0x0000000000057919 */ /* 0x000ee20000008800 */
[----:B------:R-:W-:Y:S01]  /*3030*/  ISETP.NE.AND P0, PT, R119, RZ, PT ;  /* 0x000000ff7700720c */ /* 0x000fe20003f05270 */
[----:B------:R-:W4:Y:S01]  /*3040*/  LDC R29, c[0x0][0x3d4] ;  /* 0x0000f500ff1d7b82 */ /* 0x000f220000000800 */
        /* <DEDUP_REMOVED lines=9> */
[----:B----4-:R-:W-:Y:S01]  /*30e0*/  FADD.FTZ R29, R29, 0.0099999997764825820923 ;  /* 0x3c23d70a1d1d7421 */ /* 0x010fe20000010000 */
[----:B---3--:R-:W-:Y:S01]  /*30f0*/  @!P0 LEA R3, R5, R4, 0x18 ;  /* 0x0000000405038211 */ /* 0x008fe200078ec0ff */
[----:B------:R-:W-:-:S04]  /*3100*/  VIADD R4, R4, 0x10 ;  /* 0x0000001004047836 */ /* 0x000fc80000000000 */
[----:B------:R3:W-:Y:S01]  /*3110*/  @!P0 STS [R3], RZ ;  /* 0x000000ff03008388 */ /* 0x0007e20000000800 */
[----:B------:R-:W-:-:S05]  /*3120*/  LEA R5, R5, R4, 0x18 ;  /* 0x0000000405057211 */ /* 0x000fca00078ec0ff */
[----:B------:R-:W-:Y:S02]  /*3130*/  IMAD R25, R2, 0x4, R5 ;  /* 0x0000000402197824 */ /* 0x000fe400078e0205 */
[----:B------:R-:W-:-:S04]  /*3140*/  VIADD R5, R5, 0x10 ;  /* 0x0000001005057836 */ /* 0x000fc80000000000 */
[--C-:B------:R-:W-:Y:S02]  /*3150*/  IMAD R30, R30, 0x4, R5.reuse ;  /* 0x000000041e1e7824 */ /* 0x100fe400078e0205 */
[----:B---3--:R-:W-:-:S07]  /*3160*/  IMAD R31, R119, 0x24, R5 ;  /* 0x00000024771f7824 */ /* 0x008fce00078e0205 */
.L_x_373:
[----:B------:R-:W-:Y:S01]  /*3170*/  BAR.SYNC.DEFER_BLOCKING 0x0 ;  /* 0x0000000000007b1d */ /* 0x000fe20000010000 */
[----:B-1----:R-:W-:Y:S02]  /*3180*/  IMAD.MOV.U32 R5, RZ, RZ, RZ ;  /* 0x000000ffff057224 */ /* 0x002fe400078e00ff */
[----:B--2---:R-:W-:Y:S02]  /*3190*/  IMAD.MOV.U32 R3, RZ, RZ, 0x7 ;  /* 0x00000007ff037424 */ /* 0x004fe400078e00ff */
[----:B------:R-:W-:Y:S01]  /*31a0*/  IMAD.MOV.U32 R2, RZ, RZ, R1 ;  /* 0x000000ffff027224 */ /* 0x000fe200078e0001 */
[----:B------:R-:W-:Y:S01]  /*31b0*/  UMOV UR4, 0x1 ;  /* 0x0000000100047882 */ /* 0x000fe20000000000 */
[----:B---3--:R3:W-:Y:S01]  /*31c0*/  STL.128 [R1+0xe0], RZ ;  /* 0x0000e0ff01007387 */ /* 0x0087e20000100c00 */
[----:B------:R-:W-:-:S03]  /*31d0*/  USHF.L.U32 UR4, UR4, UR7, URZ ;  /* 0x0000000704047299 */ /* 0x000fc600080006ff */
[----:B------:R3:W-:Y:S03]  /*31e0*/  STL.64 [R1+0xf0], RZ ;  /* 0x0000f0ff01007387 */ /* 0x0007e60000100a00 */
[----:B------:R-:W-:Y:S01]  /*31f0*/  LOP3.LUT R4, R21, UR4, RZ, 0xfc, !PT ;  /* 0x0000000415047c12 */ /* 0x000fe2000f8efcff */
[----:B0---4-:R3:W-:Y:S06]  /*3200*/  STL [R1+0xf8], RZ ;  /* 0x0000f8ff01007387 */ /* 0x0117ec0000100800 */
.L_x_361:
[----:B012---:R0:W2:Y:S01]  /*3210*/  LDL.128 R8, [R2] ;  /* 0x0000000002087983 */ /* 0x0070a20000100c00 */
[----:B------:R-:W-:-:S05]  /*3220*/  VIADD R12, R3, 0xfffffff9 ;  /* 0xfffffff9030c7836 */ /* 0x000fca0000000000 */
[----:B------:R-:W-:-:S05]  /*3230*/  SHF.R.U32.HI R7, RZ, 0x5, R12 ;  /* 0x00000005ff077819 */ /* 0x000fca000001160c */
[----:B------:R-:W-:-:S05]  /*3240*/  IMAD R6, R7, 0x4, R28 ;  /* 0x0000000407067824 */ /* 0x000fca00078e021c */
[----:B------:R-:W4:Y:S01]  /*3250*/  LDL R7, [R6] ;  /* 0x0000000006077983 */ /* 0x000f220000100800 */
[----:B------:R-:W-:Y:S01]  /*3260*/  LOP3.LUT R12, R12, 0x18, RZ, 0xc0, !PT ;  /* 0x000000180c0c7812 */ /* 0x000fe200078ec0ff */
[----:B0-----:R-:W-:Y:S01]  /*3270*/  VIADD R2, R2, 0x10 ;  /* 0x0000001002027836 */ /* 0x001fe20000000000 */
        /* <DEDUP_REMOVED lines=59> */
[----:B----4-:R-:W-:-:S02]  /*3630*/  LOP3.LUT R7, R16, R12, R7, 0xfe, !PT ;  /* 0x0000000c10077212 */ /* 0x010fc400078efe07 */
        /* <DEDUP_REMOVED lines=31> */
[----:B----4-:R-:W-:Y:S05]  /*3830*/  @P0 BRA `(.L_x_361) ;  /* 0xfffffff800740947 */ /* 0x010fea000383ffff */
[----:B------:R-:W-:-:S07]  /*3840*/  IMAD.MOV.U32 R2, RZ, RZ, RZ ;  /* 0x000000ffff027224 */ /* 0x000fce00078e00ff */
.L_x_362:
[----:B------:R-:W-:-:S05]  /*3850*/  VIADD R3, R2, 0x70 ;  /* 0x0000007002037836 */ /* 0x000fca0000000000 */
[----:B------:R-:W-:-:S05]  /*3860*/  SHF.R.U32.HI R3, RZ, 0x5, R3 ;  /* 0x00000005ff037819 */ /* 0x000fca0000011603 */
[----:B------:R-:W-:-:S05]  /*3870*/  IMAD R3, R3, 0x4, R28 ;  /* 0x0000000403037824 */ /* 0x000fca00078e021c */
[----:B------:R-:W2:Y:S01]  /*3880*/  LDL R12, [R3] ;  /* 0x00000000030c7983 */ /* 0x000ea20000100800 */
[----:B------:R-:W-:-:S05]  /*3890*/  IMAD R6, R2, 0x100, R119 ;  /* 0x0000010002067824 */ /* 0x000fca00078e0277 */
[----:B------:R-:W-:-:S05]  /*38a0*/  LEA R10, R6, UR5, 0x1 ;  /* 0x00000005060a7c11 */ /* 0x000fca000f8e08ff */
[----:B------:R-:W0:Y:S04]  /*38b0*/  LDS.U16 R17, [R10+0x6000] ;  /* 0x006000000a117984 */ /* 0x000e280000000400 */
[----:B------:R-:W1:Y:S04]  /*38c0*/  LDS.U16 R33, [R10+0x6200] ;  /* 0x006200000a217984 */ /* 0x000e680000000400 */
[----:B------:R-:W4:Y:S04]  /*38d0*/  LDS.U16 R15, [R10+0x6400] ;  /* 0x006400000a0f7984 */ /* 0x000f280000000400 */
[----:B------:R-:W5:Y:S04]  /*38e0*/  LDS.U16 R9, [R10+0x6800] ;  /* 0x006800000a097984 */ /* 0x000f680000000400 */
[----:B------:R-:W3:Y:S04]  /*38f0*/  LDS.U16 R11, [R10+0x6600] ;  /* 0x006600000a0b7984 */ /* 0x000ee80000000400 */
[----:B------:R-:W3:Y:S01]  /*3900*/  LDS.U16 R7, [R10+0x6a00] ;  /* 0x006a00000a077984 */ /* 0x000ee20000000400 */
[----:B0-----:R-:W-:Y:S01]  /*3910*/  LOP3.LUT R6, R4, R17, RZ, 0x30, !PT ;  /* 0x0000001104067212 */ /* 0x001fe200078e30ff */
[----:B------:R-:W-:-:S03]  /*3920*/  HADD2.F32 R17, -RZ, R17.H0_H0 ;  /* 0x20000011ff117230 */ /* 0x000fc60000004100 */
[----:B------:R-:W-:Y:S01]  /*3930*/  PRMT R13, R6, 0x9910, RZ ;  /* 0x00009910060d7816 */ /* 0x000fe200000000ff */
[----:B-1----:R-:W-:Y:S01]  /*3940*/  HADD2.F32 R16, -RZ, R33.H0_H0 ;  /* 0x20000021ff107230 */ /* 0x002fe20000004100 */
[----:B------:R-:W-:Y:S02]  /*3950*/  LOP3.LUT R8, R4, R33, RZ, 0x30, !PT ;  /* 0x0000002104087212 */ /* 0x000fe400078e30ff */
[----:B------:R-:W-:Y:S02]  /*3960*/  ISETP.NE.AND P0, PT, R13, RZ, PT ;  /* 0x000000ff0d00720c */ /* 0x000fe40003f05270 */
[----:B------:R-:W-:Y:S01]  /*3970*/  PRMT R14, R8, 0x9910, RZ ;  /* 0x00009910080e7816 */ /* 0x000fe200000000ff */
[C---:B------:R-:W-:Y:S01]  /*3980*/  VIADD R8, R2.reuse, 0x1 ;  /* 0x0000000102087836 */ /* 0x040fe20000000000 */
[----:B------:R-:W0:Y:S01]  /*3990*/  LDS.U16 R13, [R10+0x6c00] ;  /* 0x006c00000a0d7984 */ /* 0x000e220000000400 */
        /* <DEDUP_REMOVED lines=19> */
[C---:B---3--:R-:W-:Y:S02]  /*3ad0*/  LOP3.LUT R14, R4.reuse, R11, RZ, 0x30, !PT ;  /* 0x0000000b040e7212 */ /* 0x048fe400078e30ff */
[----:B-1----:R-:W-:Y:S02]  /*3ae0*/  LOP3.LUT R10, R4, R7, RZ, 0x30, !PT ;  /* 0x00000007040a7212 */ /* 0x002fe400078e30ff */
        /* <DEDUP_REMOVED lines=8> */
[----:B0-----:R-:W-:Y:S01]  /*3b70*/  LOP3.LUT R16, R4, R13, RZ, 0x30, !PT ;  /* 0x0000000d04107212 */ /* 0x001fe200078e30ff */
        /* <DEDUP_REMOVED lines=146> */
.L_x_387:
        /* <DEDUP_REMOVED lines=18> */
.L_x_363:
        /* <DEDUP_REMOVED lines=17> */
.L_x_365:
[----:B------:R-:W-:-:S07]  /*46d0*/  IMAD.MOV.U32 R34, RZ, RZ, RZ ;  /* 0x000000ffff227224 */ /* 0x000fce00078e00ff */
.L_x_367:
        /* <DEDUP_REMOVED lines=102> */
.L_x_368:
        /* <DEDUP_REMOVED lines=112> */
.L_x_366:
        /* <DEDUP_REMOVED lines=22> */
.L_x_371:
        /* <DEDUP_REMOVED lines=10> */
.L_x_372:
[----:B------:R-:W-:Y:S05]  /*5640*/  BSYNC.RECONVERGENT B0 ;  /* 0x0000000000007941 */ /* 0x000fea0003800200 */
.L_x_370:
[----:B------:R-:W-:Y:S01]  /*5650*/  UIADD3 UR7, UPT, UPT, UR7, -0x1, URZ ;  /* 0xffffffff07077890 */ /* 0x000fe2000fffe0ff */
[----:B------:R-:W-:Y:S11]  /*5660*/  BRA `(.L_x_373) ;  /* 0xffffffd800c07947 */ /* 0x000ff6000383ffff */
.L_x_369:
        /* <DEDUP_REMOVED lines=23> */
.L_x_375:
[----:B------:R-:W-:Y:S05]  /*57e0*/  BSYNC.RECONVERGENT B0 ;  /* 0x0000000000007941 */ /* 0x000fea0003800200 */
.L_x_374:
        /* <DEDUP_REMOVED lines=46> */
.L_x_378:
        /* <DEDUP_REMOVED lines=13> */
.L_x_377:
[----:B------:R-:W-:Y:S05]  /*5ba0*/  BSYNC.RECONVERGENT B0 ;  /* 0x0000000000007941 */ /* 0x000fea0003800200 */
.L_x_376:
[----:B------:R-:W-:Y:S05]  /*5bb0*/  @!P1 EXIT ;  /* 0x000000000000994d */ /* 0x000fea0003800000 */
.L_x_379:
        /* <DEDUP_REMOVED lines=47> */
.L_x_364:
        /* <DEDUP_REMOVED lines=8> */
.L_x_380:
[----:B------:R-:W-:Y:S02]  /*5f30*/  IMAD.MOV.U32 R16, RZ, RZ, 0x2 ;  /* 0x00000002ff107424 */ /* 0x000fe400078e00ff */
[----:B------:R-:W-:-:S04]  /*5f40*/  IMAD.MOV.U32 R11, RZ, RZ, R15 ;  /* 0x000000ffff0b7224 */ /* 0x000fc800078e000f */
[----:B------:R-:W-:-:S04]  /*5f50*/  @P0 IMAD.IADD R11, R10, 0x1, R11 ;  /* 0x000000010a0b0824 */ /* 0x000fc800078e020b */
[----:B------:R-:W-:-:S07]  /*5f60*/  IMAD.MOV.U32 R19, RZ, RZ, R11 ;  /* 0x000000ffff137224 */ /* 0x000fce00078e000b */
[----:B------:R-:W-:Y:S05]  /*5f70*/  WARPSYNC.COLLECTIVE R18, `(.L_x_381) ;  /* 0x0000000012087348 */ /* 0x000fea0003c00000 */
[----:B------:R0:W1:Y:S02]  /*5f80*/  SHFL.UP P0, R15, R19, R16, R33 ;  /* 0x04000010130f7389 */ /* 0x0000640000000021 */
[----:B01----:R-:W-:Y:S05]  /*5f90*/  ENDCOLLECTIVE ;  /* 0x000000000000791b */ /* 0x003fea0003800000 */
.L_x_381:
[----:B------:R-:W-:Y:S02]  /*5fa0*/  IMAD.MOV.U32 R16, RZ, RZ, 0x4 ;  /* 0x00000004ff107424 */ /* 0x000fe400078e00ff */
[----:B------:R-:W-:-:S04]  /*5fb0*/  IMAD.MOV.U32 R12, RZ, RZ, R15 ;  /* 0x000000ffff0c7224 */ /* 0x000fc800078e000f */
[----:B------:R-:W-:-:S04]  /*5fc0*/  @P0 IMAD.IADD R12, R11, 0x1, R12 ;  /* 0x000000010b0c0824 */ /* 0x000fc800078e020c */
[----:B------:R-:W-:-:S07]  /*5fd0*/  IMAD.MOV.U32 R19, RZ, RZ, R12 ;  /* 0x000000ffff137224 */ /* 0x000fce00078e000c */
[----:B------:R-:W-:Y:S05]  /*5fe0*/  WARPSYNC.COLLECTIVE R18, `(.L_x_382) ;  /* 0x0000000012087348 */ /* 0x000fea0003c00000 */
[----:B------:R0:W1:Y:S02]  /*5ff0*/  SHFL.UP P0, R15, R19, R16, R33 ;  /* 0x04000010130f7389 */ /* 0x0000640000000021 */
[----:B01----:R-:W-:Y:S05]  /*6000*/  ENDCOLLECTIVE ;  /* 0x000000000000791b */ /* 0x003fea0003800000 */
.L_x_382:
        /* <DEDUP_REMOVED lines=8> */
.L_x_383:
[----:B------:R-:W-:Y:S02]  /*6090*/  IMAD.MOV.U32 R16, RZ, RZ, 0x10 ;  /* 0x00000010ff107424 */ /* 0x000fe400078e00ff */
[----:B------:R-:W-:-:S04]  /*60a0*/  IMAD.MOV.U32 R14, RZ, RZ, R15 ;  /* 0x000000ffff0e7224 */ /* 0x000fc800078e000f */
[----:B------:R-:W-:-:S04]  /*60b0*/  @P0 IMAD.IADD R14, R13, 0x1, R14 ;  /* 0x000000010d0e0824 */ /* 0x000fc800078e020e */
[----:B------:R-:W-:-:S07]  /*60c0*/  IMAD.MOV.U32 R19, RZ, RZ, R14 ;  /* 0x000000ffff137224 */ /* 0x000fce00078e000e */
[----:B------:R-:W-:Y:S05]  /*60d0*/  WARPSYNC.COLLECTIVE R18, `(.L_x_384) ;  /* 0x0000000012087348 */ /* 0x000fea0003c00000 */
[----:B------:R0:W1:Y:S02]  /*60e0*/  SHFL.UP P0, R15, R19, R16, R33 ;  /* 0x04000010130f7389 */ /* 0x0000640000000021 */
[----:B01----:R-:W-:Y:S05]  /*60f0*/  ENDCOLLECTIVE ;  /* 0x000000000000791b */ /* 0x003fea0003800000 */
.L_x_384:
[----:B------:R-:W-:-:S04]  /*6100*/  @P0 IMAD.IADD R15, R14, 0x1, R15 ;  /* 0x000000010e0f0824 */ /* 0x000fc800078e020f */
[----:B------:R-:W-:Y:S02]  /*6110*/  IMAD.MOV.U32 R13, RZ, RZ, R15 ;  /* 0x000000ffff0d7224 */ /* 0x000fe400078e000f */
[----:B------:R-:W-:-:S07]  /*6120*/  IMAD.IADD R10, R15, 0x1, -R10 ;  /* 0x000000010f0a7824 */ /* 0x000fce00078e0a0a */
[----:B------:R-:W-:Y:S05]  /*6130*/  WARPSYNC.COLLECTIVE R18, `(.L_x_385) ;  /* 0x0000000012087348 */ /* 0x000fea0003c00000 */
[----:B------:R0:W1:Y:S02]  /*6140*/  SHFL.IDX P0, R11, R13, R12, R35 ;  /* 0x0000000c0d0b7389 */ /* 0x0000640000000023 */
[----:B01----:R-:W-:Y:S05]  /*6150*/  ENDCOLLECTIVE ;  /* 0x000000000000791b */ /* 0x003fea0003800000 */
.L_x_385:
[----:B------:R-:W-:Y:S02]  /*6160*/  IMAD.MOV.U32 R13, RZ, RZ, R22 ;  /* 0x000000ffff0d7224 */ /* 0x000fe400078e0016 */
[----:B------:R-:W-:Y:S02]  /*6170*/  IMAD.MOV.U32 R12, RZ, RZ, RZ ;  /* 0x000000ffff0c7224 */ /* 0x000fe400078e00ff */
[----:B------:R-:W-:-:S07]  /*6180*/  IMAD.MOV.U32 R17, RZ, RZ, R11 ;  /* 0x000000ffff117224 */ /* 0x000fce00078e000b */
[----:B------:R-:W-:Y:S05]  /*6190*/  WARPSYNC.COLLECTIVE R18, `(.L_x_386) ;  /* 0x0000000012087348 */ /* 0x000fea0003c00000 */
[----:B------:R0:W1:Y:S02]  /*61a0*/  SHFL.IDX P0, R11, R13, R12, R35 ;  /* 0x0000000c0d0b7389 */ /* 0x0000640000000023 */
[----:B01----:R-:W-:Y:S05]  /*61b0*/  ENDCOLLECTIVE ;  /* 0x000000000000791b */ /* 0x003fea0003800000 */
.L_x_386:
[----:B------:R-:W-:Y:S02]  /*61c0*/  IMAD.IADD R17, R22, 0x1, R17 ;  /* 0x0000000116117824 */ /* 0x000fe400078e0211 */
[----:B------:R-:W-:Y:S01]  /*61d0*/  IMAD.MOV.U32 R16, RZ, RZ, R11 ;  /* 0x000000ffff107224 */ /* 0x000fe200078e000b */
[----:B------:R-:W-:Y:S06]  /*61e0*/  BRA `(.L_x_387) ;  /* 0xffffffe000ac7947 */ /* 0x000fec000383ffff */
.L_x_388:
        /* <DEDUP_REMOVED lines=9> */
.L_x_2068:


//--------------------- .text._ZN17fastertransformer19segmented_topp_impl27segmented_top_p_single_passINS0_28Segmented_topk_kernel_paramsI6__halfiLi256ELi4EEELi192EEEvNS0_20TopKPerSegmentParamsE --------------------------
	.section	.text._ZN17fastertransformer19segmented_topp_impl27segmented_top_p_single_passINS0_28Segmented_topk_kernel_paramsI6__halfiLi256ELi4EEELi192EEEvNS0_20TopKPerSegmentParamsE,"ax",@progbits
	.align	128
        .global         _ZN17fastertransformer19segmented_topp_impl27segmented_top_p_single_passINS0_28Segmented_topk_kernel_paramsI6__halfiLi256ELi4EEELi192EEEvNS0_20TopKPerSegmentParamsE
        .type           _ZN17fastertransformer19segmented_topp_impl27segmented_top_p_single_passINS0_28Segmented_topk_kernel_paramsI6__halfiLi256ELi4EEELi192EEEvNS0_20TopKPerSegmentParamsE,@function
        .size           _ZN17fastertransformer19segmented_topp_impl27segmented_top_p_single_passINS0_28Segmented_topk_kernel_paramsI6__halfiLi256ELi4EEELi192EEEvNS0_20TopKPerSegmentParamsE,(.L_x_2069 - _ZN17fastertransformer19segmented_topp_impl27segmented_top_p_single_passINS0_28Segmented_topk_kernel_paramsI6__halfiLi256ELi4EEELi192EEEvNS0_20TopKPerSegmentParamsE)
        .other          _ZN17fastertransformer19segmented_topp_impl27segmented_top_p_single_passINS0_28Segmented_topk_kernel_paramsI6__halfiLi256ELi4EEELi192EEEvNS0_20TopKPerSegmentParamsE,@"STO_CUDA_ENTRY STV_DEFAULT"
_ZN17fastertransformer19segmented_topp_impl27segmented_top_p_single_passINS0_28Segmented_topk_kernel_paramsI6__halfiLi256ELi4EEELi192EEEvNS0_20TopKPerSegmentParamsE:
.text._ZN17fastertransformer19segmented_topp_impl27segmented_top_p_single_passINS0_28Segmented_topk_kernel_paramsI6__halfiLi256ELi4EEELi192EEEvNS0_20TopKPerSegmentParamsE:
        /* <DEDUP_REMOVED lines=26> */
.L_x_389:
        /* <DEDUP_REMOVED lines=58> */
[----:B------:R-:W-:Y:S01]  /*0540*/  PRMT R157, RZ, 0x7610, R157 ;  /* 0x00007610ff9d7816 */ /* 0x000fe2000000009d */
[----:B-1----:R-:W-:Y:S01]  /*0550*/  IMAD R3, R209, 0xc0, RZ ;  /* 0x000000c0d1037824 */ /* 0x002fe200078e02ff */
[----:B------:R-:W-:Y:S01]  /*0560*/  PRMT R155, RZ, 0x7610, R155 ;  /* 0x00007610ff9b7816 */ /* 0x000fe2000000009b */
[----:B------:R-:W-:Y:S01]  /*0570*/  IMAD R0, R5, R0, R4 ;  /* 0x0000000005007224 */ /* 0x000fe200078e0204 */
[----:B------:R-:W-:Y:S01]  /*0580*/  PRMT R154, RZ, 0x7610, R154 ;  /* 0x00007610ff9a7816 */ /* 0x000fe2000000009a */
[C---:B------:R-:W-:Y:S01]  /*0590*/  VIADD R111, R3.reuse, 0x5f ;  /* 0x0000005f036f7836 */ /* 0x040fe20000000000 */
[----:B------:R-:W-:Y:S01]  /*05a0*/  PRMT R153, RZ, 0x7610, R153 ;  /* 0x00007610ff997816 */ /* 0x000fe20000000099 */
[----:B------:R-:W-:Y:S01]  /*05b0*/  VIADD R66, R3, 0x1 ;  /* 0x0000000103427836 */ /* 0x000fe20000000000 */
[----:B------:R-:W-:Y:S01]  /*05c0*/  ISETP.GT.U32.AND P1, PT, R5, R0, PT ;  /* 0x000000000500720c */ /* 0x000fe20003f24070 */
[C---:B------:R-:W-:Y:S01]  /*05d0*/  VIADD R6, R3.reuse, 0x3 ;  /* 0x0000000303067836 */ /* 0x040fe20000000000 */
[----:B------:R-:W-:Y:S01]  /*05e0*/  PRMT R152, RZ, 0x7610, R152 ;  /* 0x00007610ff987816 */ /* 0x000fe20000000098 */
[C---:B------:R-:W-:Y:S01]  /*05f0*/  VIADD R62, R3.reuse, 0x4 ;  /* 0x00000004033e7836 */ /* 0x040fe20000000000 */
[----:B------:R-:W-:Y:S01]  /*0600*/  PRMT R151, RZ, 0x7610, R151 ;  /* 0x00007610ff977816 */ /* 0x000fe20000000097 */
[C---:B------:R-:W-:Y:S01]  /*0610*/  VIADD R60, R3.reuse, 0x5 ;  /* 0x00000005033c7836 */ /* 0x040fe20000000000 */
[----:B------:R0:W-:Y:S01]  /*0620*/  STL [R1+0x84], R6 ;  /* 0x0000840601007387 */ /* 0x0001e20000100800 */
[C---:B------:R-:W-:Y:S01]  /*0630*/  VIADD R58, R3.reuse, 0x6 ;  /* 0x00000006033a7836 */ /* 0x040fe20000000000 */
[----:B------:R-:W-:Y:S01]  /*0640*/  PRMT R150, RZ, 0x7610, R150 ;  /* 0x00007610ff967816 */ /* 0x000fe20000000096 */
[C---:B------:R-:W-:Y:S01]  /*0650*/  VIADD R56, R3.reuse, 0x7 ;  /* 0x0000000703387836 */ /* 0x040fe20000000000 */
[----:B------:R-:W-:Y:S01]  /*0660*/  PRMT R148, RZ, 0x7610, R148 ;  /* 0x00007610ff947816 */ /* 0x000fe20000000094 */
[----:B------:R-:W-:Y:S01]  /*0670*/  VIADD R54, R3, 0x8 ;  /* 0x0000000803367836 */ /* 0x000fe20000000000 */
[----:B------:R-:W-:Y:S01]  /*0680*/  PRMT R147, RZ, 0x7610, R147 ;  /* 0x00007610ff937816 */ /* 0x000fe20000000093 */
[----:B------:R-:W-:Y:S01]  /*0690*/  @!P1 IMAD.IADD R0, R0, 0x1, -R5 ;  /* 0x0000000100009824 */ /* 0x000fe200078e0a05 */
[----:B------:R-:W-:Y:S01]  /*06a0*/  PRMT R146, RZ, 0x7610, R146 ;  /* 0x00007610ff927816 */ /* 0x000fe20000000092 */
[----:B------:R-:W-:Y:S01]  /*06b0*/  @!P1 VIADD R210, R210, 0x1 ;  /* 0x00000001d2d29836 */ /* 0x000fe20000000000 */
[----:B------:R-:W-:Y:S01]  /*06c0*/  ISETP.NE.AND P1, PT, R9, RZ, PT ;  /* 0x000000ff0900720c */ /* 0x000fe20003f25270 */
[C---:B------:R-:W-:Y:S01]  /*06d0*/  VIADD R50, R3.reuse, 0xa ;  /* 0x0000000a03327836 */ /* 0x040fe20000000000 */
[----:B------:R-:W-:Y:S01]  /*06e0*/  ISETP.GE.U32.AND P0, PT, R0, R5, PT ;  /* 0x000000050000720c */ /* 0x000fe20003f06070 */
[C---:B------:R-:W-:Y:S01]  /*06f0*/  VIADD R48, R3.reuse, 0xb ;  /* 0x0000000b03307836 */ /* 0x040fe20000000000 */
[-C--:B------:R-:W-:Y:S01]  /*0700*/  LOP3.LUT R0, R8, R9.reuse, RZ, 0x3c, !PT ;  /* 0x0000000908007212 */ /* 0x080fe200078e3cff */
[----:B------:R-:W1:Y:S01]  /*0710*/  LDC.64 R4, c[0x0][0x380] ;  /* 0x0000e000ff047b82 */ /* 0x000e620000000a00 */
[C---:B------:R-:W-:Y:S01]  /*0720*/  VIADD R46, R3.reuse, 0xc ;  /* 0x0000000c032e7836 */ /* 0x040fe20000000000 */
[----:B------:R-:W-:Y:S01]  /*0730*/  PRMT R145, RZ, 0x7610, R145 ;  /* 0x00007610ff917816 */ /* 0x000fe20000000091 */
[C---:B------:R-:W-:Y:S01]  /*0740*/  VIADD R44, R3.reuse, 0xd ;  /* 0x0000000d032c7836 */ /* 0x040fe20000000000 */
[----:B------:R-:W-:Y:S01]  /*0750*/  ISETP.GE.AND P2, PT, R0, RZ, PT ;  /* 0x000000ff0000720c */ /* 0x000fe20003f46270 */
        /* <DEDUP_REMOVED lines=22> */
[----:B-1----:R-:W-:Y:S01]  /*08c0*/  IMAD.WIDE R4, R211, 0x2, R4 ;  /* 0x00000002d3047825 */ /* 0x002fe200078e0204 */
[-C--:B------:R-:W-:Y:S01]  /*08d0*/  ISETP.GE.AND P1, PT, R6, R210.reuse, PT ;  /* 0x000000d20600720c */ /* 0x080fe20003f26270 */
[----:B------:R-:W-:Y:S01]  /*08e0*/  STL [R1+0x8c], R66 ;  /* 0x00008c4201007387 */ /* 0x000fe20000100800 */
[-C--:B------:R-:W-:Y:S01]  /*08f0*/  ISETP.GE.AND P2, PT, R62, R210.reuse, PT ;  /* 0x000000d23e00720c */ /* 0x080fe20003f46270 */
[C---:B------:R-:W-:Y:S01]  /*0900*/  VIADD R22, R3.reuse, 0x18 ;  /* 0x0000001803167836 */ /* 0x040fe20000000000 */
[-C--:B------:R-:W-:Y:S01]  /*0910*/  ISETP.GE.AND P3, PT, R60, R210.reuse, PT ;  /* 0x000000d23c00720c */ /* 0x080fe20003f66270 */
[C---:B0-----:R-:W-:Y:S01]  /*0920*/  IMAD.WIDE.U32 R6, R3.reuse, 0x2, R4 ;  /* 0x0000000203067825 */ /* 0x041fe200078e0004 */
[----:B------:R-:W-:Y:S01]  /*0930*/  PRMT R136, RZ, 0x7610, R136 ;  /* 0x00007610ff887816 */ /* 0x000fe20000000088 */
[----:B------:R-:W-:Y:S01]  /*0940*/  STL [R1+0x80], R62 ;  /* 0x0000803e01007387 */ /* 0x000fe20000100800 */
[----:B------:R-:W-:Y:S01]  /*0950*/  PRMT R134, RZ, 0x7610, R134 ;  /* 0x00007610ff867816 */ /* 0x000fe20000000086 */
        /* <DEDUP_REMOVED lines=230> */
[-C--:B------:R-:W-:Y:S01]  /*17c0*/  ISETP.GE.AND P0, PT, R64, R210.reuse, PT ;  /* 0x000000d24000720c */ /* 0x080fe20003f06270 */
        /* <DEDUP_REMOVED lines=35> */
[----:B------:R-:W-:Y:S01]  /*1a00*/  SHF.R.U32.HI R2, RZ, 0x8, R209 ;  /* 0x00000008ff027819 */ /* 0x000fe200000116d1 */
[----:B------:R-:W-:Y:S01]  /*1a10*/  STL [R1+0x88], R64 ;  /* 0x0000884001007387 */ /* 0x000fe20000100800 */
[----:B------:R-:W-:-:S03]  /*1a20*/  PRMT R216, RZ, 0x7610, R216 ;  /* 0x00007610ffd87816 */ /* 0x000fc600000000d8 */
[----:B------:R-:W-:Y:S04]  /*1a30*/  STL [R1+0x7c], R60 ;  /* 0x00007c3c01007387 */ /* 0x000fe80000100800 */
[----:B------:R-:W-:Y:S04]  /*1a40*/  STL [R1+0x78], R58 ;  /* 0x0000783a01007387 */ /* 0x000fe80000100800 */
[----:B------:R0:W5:Y:S01]  /*1a50*/  @!P0 LDG.E.U16 R198, desc[UR8][R6.64+0x12] ;  /* 0x0000120806c68981 */ /* 0x000162000c1e1500 */
[----:B------:R-:W-:-:S03]  /*1a60*/  ISETP.GE.AND P0, PT, R38, R210, PT ;  /* 0x000000d22600720c */ /* 0x000fc60003f06270 */
[----:B------:R-:W-:Y:S04]  /*1a70*/  STL [R1+0x74], R56 ;  /* 0x0000743801007387 */ /* 0x000fe80000100800 */
        /* <DEDUP_REMOVED lines=36> */
[----:B------:R1:W-:Y:S04]  /*1cc0*/  STL [R1+0x18], R10 ;  /* 0x0000180a01007387 */ /* 0x0003e80000100800 */
[----:B------:R0:W5:Y:S01]  /*1cd0*/  @!P0 LDG.E.U16 R142, desc[UR8][R6.64+0x82] ;  /* 0x00008208068e8981 */ /* 0x000162000c1e1500 */
[----:B------:R-:W-:-:S13]  /*1ce0*/  ISETP.GE.AND P0, PT, R65, R210, PT ;  /* 0x000000d24100720c */ /* 0x000fda0003f06270 */
[----:B------:R0:W5:Y:S01]  /*1cf0*/  @!P0 LDG.E.U16 R135, desc[UR8][R6.64+0x90] ;  /* 0x0000900806878981 */ /* 0x000162000c1e1500 */
[----:B------:R-:W-:-:S13]  /*1d00*/  ISETP.GE.AND P0, PT, R79, R210, PT ;  /* 0x000000d24f00720c */ /* 0x000fda0003f06270 */
[----:B------:R0:W5:Y:S01]  /*1d10*/  @!P0 LDG.E.U16 R128, desc[UR8][R6.64+0x9e] ;  /* 0x00009e0806808981 */ /* 0x000162000c1e1500 */
[----:B------:R-:W-:Y:S01]  /*1d20*/  ISETP.GE.AND P0, PT, R93, R210, PT ;  /* 0x000000d25d00720c */ /* 0x000fe20003f06270 */
[----:B------:R-:W-:-:S12]  /*1d30*/  IMAD.MOV R8, RZ, RZ, -R2 ;  /* 0x000000ffff087224 */ /* 0x000fd800078e0a02 */
[----:B------:R0:W5:Y:S01]  /*1d40*/  @!P0 LDG.E.U16 R121, desc[UR8][R6.64+0xac] ;  /* 0x0000ac0806798981 */ /* 0x000162000c1e1500 */
[----:B------:R-:W-:Y:S01]  /*1d50*/  ISETP.GE.AND P0, PT, R107, R210, PT ;  /* 0x000000d26b00720c */ /* 0x000fe20003f06270 */
[----:B-1----:R-:W-:Y:S01]  /*1d60*/  IMAD.SHL.U32 R10, R209, 0x4, RZ ;  /* 0x00000004d10a7824 */ /* 0x002fe200078e00ff */
[----:B------:R-:W-:-:S11]  /*1d70*/  SHF.R.U32.HI R2, RZ, 0x5, R209 ;  /* 0x00000005ff027819 */ /* 0x000fd600000116d1 */
[----:B------:R0:W5:Y:S01]  /*1d80*/  @!P0 LDG.E.U16 R216, desc[UR8][R6.64+0xba] ;  /* 0x0000ba0806d88981 */ /* 0x000162000c1e1500 */
[----:B------:R-:W-:Y:S02]  /*1d90*/  LOP3.LUT P0, R117, R8, 0x3, RZ, 0xc0, !PT ;  /* 0x0000000308757812 */ /* 0x000fe4000780c0ff */
[----:B------:R-:W-:Y:S01]  /*1da0*/  LOP3.LUT R10, R10, 0x7c, RZ, 0xc0, !PT ;  /* 0x0000007c0a0a7812 */ /* 0x000fe200078ec0ff */
[----:B------:R-:W-:Y:S01]  /*1db0*/  BSSY.RECONVERGENT B0, `(.L_x_390) ;  /* 0x0000024000007945 */ /* 0x000fe20003800200 */
[----:B------:R-:W-:Y:S01]  /*1dc0*/  IMAD.MOV.U32 R113, RZ, RZ, R2 ;  /* 0x000000ffff717224 */ /* 0x000fe200078e0002 */
[----:B------:R-:W-:Y:S02]  /*1dd0*/  SHF.R.S32.HI R218, RZ, 0x1f, R211 ;  /* 0x0000001fffda7819 */ /* 0x000fe400000114d3 */
[----:B------:R-:W-:-:S06]  /*1de0*/  VIADD R8, R10, 0x60 ;  /* 0x000000600a087836 */ /* 0x000fcc0000000000 */
[----:B0-----:R-:W-:Y:S05]  /*1df0*/  @!P0 BRA `(.L_x_391) ;  /* 0x00000000007c8947 */ /* 0x001fea0003800000 */
[----:B------:R-:W-:Y:S01]  /*1e00*/  ISETP.GT.U32.AND P1, PT, R10, 0x5f, PT ;  /* 0x0000005f0a00780c */ /* 0x000fe20003f24070 */
[----:B------:R-:W-:Y:S02]  /*1e10*/  IMAD.MOV.U32 R12, RZ, RZ, RZ ;  /* 0x000000ffff0c7224 */ /* 0x000fe400078e00ff */
[----:B------:R-:W-:-:S10]  /*1e20*/  IMAD.MOV.U32 R113, RZ, RZ, R2 ;  /* 0x000000ffff717224 */ /* 0x000fd400078e0002 */
.L_x_394:
        /* <DEDUP_REMOVED lines=11> */
[----:B------:R-:W-:Y:S01]  /*1ee0*/  IMAD.MOV.U32 R16, RZ, RZ, RZ ;  /* 0x000000ffff107224 */ /* 0x000fe200078e00ff */
[----:B------:R-:W-:Y:S01]  /*1ef0*/  UIADD3 UR4, UPT, UPT, UR4, 0x4b0, URZ ;  /* 0x000004b004047890 */ /* 0x000fe2000fffe0ff */
[----:B------:R-:W-:Y:S02]  /*1f00*/  IMAD.MOV.U32 R14, RZ, RZ, RZ ;  /* 0x000000ffff0e7224 */ /* 0x000fe400078e00ff */
[----:B------:R-:W-:Y:S01]  /*1f10*/  IMAD R18, R10, 0x100, R113 ;  /* 0x000001000a127824 */ /* 0x000fe200078e0271 */
        /* <DEDUP_REMOVED lines=10> */
.L_x_393:
[----:B------:R-:W-:Y:S05]  /*1fc0*/  BSYNC.RECONVERGENT B1 ;  /* 0x0000000000017941 */ /* 0x000fea0003800200 */
.L_x_392:
[----:B------:R-:W-:Y:S01]  /*1fd0*/  VIADD R113, R113, 0x8 ;  /* 0x0000000871717836 */ /* 0x000fe20000000000 */
[----:B------:R-:W-:Y:S06]  /*1fe0*/  @P2 BRA `(.L_x_394) ;  /* 0xfffffffc00902947 */ /* 0x000fec000383ffff */
.L_x_391:
[----:B------:R-:W-:Y:S05]  /*1ff0*/  BSYNC.RECONVERGENT B0 ;  /* 0x0000000000007941 */ /* 0x000fea0003800200 */
.L_x_390:
[----:B------:R-:W1:Y:S01]  /*2000*/  S2UR UR5, SR_CgaCtaId ;  /* 0x00000000000579c3 */ /* 0x000e620000008800 */
[----:B------:R-:W-:Y:S01]  /*2010*/  UMOV UR4, 0x400 ;  /* 0x0000040000047882 */ /* 0x000fe20000000000 */
[----:B------:R-:W-:Y:S01]  /*2020*/  BSSY.RECONVERGENT B0, `(.L_x_395) ;  /* 0x000005b000007945 */ /* 0x000fe20003800200 */
[----:B------:R-:W-:Y:S01]  /*2030*/  UIADD3 UR4, UPT, UPT, UR4, 0x4b0, URZ ;  /* 0x000004b004047890 */ /* 0x000fe2000fffe0ff */
[----:B------:R-:W-:-:S03]  /*2040*/  ISETP.GT.U32.AND P0, PT, R10, 0x5f, PT ;  /* 0x0000005f0a00780c */ /* 0x000fc60003f04070 */
[----:B-1----:R-:W-:-:S12]  /*2050*/  ULEA UR5, UR5, UR4, 0x18 ;  /* 0x0000000405057291 */ /* 0x002fd8000f8ec0ff */
.L_x_412:
[----:B0123--:R-:W-:Y:S01]  /*2060*/  IMAD R6, R10, 0x100, R113 ;  /* 0x000001000a067824 */ /* 0x00ffe200078e0271 */
[----:B------:R-:W-:Y:S04]  /*2070*/  BSSY.RECONVERGENT B1, `(.L_x_396) ;  /* 0x0000012000017945 */ /* 0x000fe80003800200 */
[----:B------:R-:W-:Y:S01]  /*2080*/  LEA R14, R6, UR5, 0x1 ;  /* 0x00000005060e7c11 */ /* 0x000fe2000f8e08ff */
[----:B------:R-:W-:Y:S06]  /*2090*/  @P0 BRA `(.L_x_397) ;  /* 0x00000000003c0947 */ /* 0x000fec0003800000 */
[----:B------:R-:W-:Y:S01]  /*20a0*/  IMAD R115, R113, 0xc0, R8 ;  /* 0x000000c071737824 */ /* 0x000fe200078e0208 */
[----:B------:R-:W-:Y:S01]  /*20b0*/  BSSY.RECONVERGENT B2, `(.L_x_398) ;  /* 0x0000007000027945 */ /* 0x000fe20003800200 */
[----:B------:R-:W-:-:S03]  /*20c0*/  CS2R R6, SRZ ;  /* 0x0000000000067805 */ /* 0x000fc6000001ff00 */
[----:B------:R-:W-:-:S13]  /*20d0*/  ISETP.GE.AND P1, PT, R115, R210, PT ;  /* 0x000000d27300720c */ /* 0x000fda0003f26270 */
[----:B------:R-:W-:Y:S05]  /*20e0*/  @P1 BRA `(.L_x_399) ;  /* 0x00000000000c1947 */ /* 0x000fea0003800000 */
[----:B------:R-:W-:-:S04]  /*20f0*/  VIADD R7, R115, 0xffffffa0 ;  /* 0xffffffa073077836 */ /* 0x000fc80000000000 */
[----:B------:R-:W-:-:S06]  /*2100*/  IMAD.WIDE.U32 R6, R7, 0x2, R4 ;  /* 0x0000000207067825 */ /* 0x000fcc00078e0004 */
[----:B------:R-:W5:Y:S02]  /*2110*/  LDG.E.64 R6, desc[UR8][R6.64+0xc0] ;  /* 0x0000c00806067981 */ /* 0x000f64000c1e1b00 */
.L_x_399:
[----:B------:R-:W-:Y:S05]  /*2120*/  BSYNC.RECONVERGENT B2 ;  /* 0x0000000000027941 */ /* 0x000fea0003800200 */
.L_x_398:
[----:B-----5:R-:W-:Y:S01]  /*2130*/  PRMT R12, R6, 0x7632, R12 ;  /* 0x00007632060c7816 */ /* 0x020fe2000000000c */
[----:B------:R0:W-:Y:S01]  /*2140*/  STS.U16 [R14+0x6000], R6 ;  /* 0x006000060e007388 */ /* 0x0001e20000000400 */
[----:B------:R-:W-:-:S03]  /*2150*/  PRMT R16, R7, 0x7632, R16 ;  /* 0x0000763207107816 */ /* 0x000fc60000000010 */
[----:B------:R0:W-:Y:S04]  /*2160*/  STS.U16 [R14+0x6400], R7 ;  /* 0x006400070e007388 */ /* 0x0001e80000000400 */
[----:B------:R0:W-:Y:S04]  /*2170*/  STS.U16 [R14+0x6200], R12 ;  /* 0x0062000c0e007388 */ /* 0x0001e80000000400 */
[----:B------:R0:W-:Y:S02]  /*2180*/  STS.U16 [R14+0x6600], R16 ;  /* 0x006600100e007388 */ /* 0x0001e40000000400 */
.L_x_397:
[----:B------:R-:W-:Y:S05]  /*2190*/  BSYNC.RECONVERGENT B1 ;  /* 0x0000000000017941 */ /* 0x000fea0003800200 */
.L_x_396:
[----:B------:R-:W-:Y:S04]  /*21a0*/  BSSY.RECONVERGENT B1, `(.L_x_400) ;  /* 0x0000013000017945 */ /* 0x000fe80003800200 */
[----:B------:R-:W-:Y:S05]  /*21b0*/  @P0 BRA `(.L_x_401) ;  /* 0x0000000000440947 */ /* 0x000fea0003800000 */
[----:B0-----:R-:W-:Y:S01]  /*21c0*/  IMAD.MOV.U32 R6, RZ, RZ, 0xc0 ;  /* 0x000000c0ff067424 */ /* 0x001fe200078e00ff */
[----:B------:R-:W-:Y:S03]  /*21d0*/  BSSY.RECONVERGENT B2, `(.L_x_402) ;  /* 0x0000009000027945 */ /* 0x000fe60003800200 */
[----:B------:R-:W-:-:S04]  /*21e0*/  IMAD R115, R113, R6, 0x600 ;  /* 0x0000060071737424 */ /* 0x000fc800078e0206 */
[----:B------:R-:W-:-:S05]  /*21f0*/  IMAD.IADD R7, R8, 0x1, R115 ;  /* 0x0000000108077824 */ /* 0x000fca00078e0273 */
[----:B------:R-:W-:Y:S02]  /*2200*/  ISETP.GE.AND P1, PT, R7, R210, PT ;  /* 0x000000d20700720c */ /* 0x000fe40003f26270 */
[----:B------:R-:W-:-:S11]  /*2210*/  CS2R R6, SRZ ;  /* 0x0000000000067805 */ /* 0x000fd6000001ff00 */
[----:B------:R-:W-:Y:S05]  /*2220*/  @P1 BRA `(.L_x_403) ;  /* 0x00000000000c1947 */ /* 0x000fea0003800000 */
[----:B------:R-:W-:-:S04]  /*2230*/  IMAD.IADD R7, R10, 0x1, R115 ;  /* 0x000000010a077824 */ /* 0x000fc800078e0273 */
[----:B------:R-:W-:-:S06]  /*2240*/  IMAD.WIDE.U32 R6, R7, 0x2, R4 ;  /* 0x0000000207067825 */ /* 0x000fcc00078e0004 */
[----:B------:R-:W5:Y:S02]  /*2250*/  LDG.E.64 R6, desc[UR8][R6.64+0xc0] ;  /* 0x0000c00806067981 */ /* 0x000f64000c1e1b00 */
.L_x_403:
[----:B------:R-:W-:Y:S05]  /*2260*/  BSYNC.RECONVERGENT B2 ;  /* 0x0000000000027941 */ /* 0x000fea0003800200 */
.L_x_402:
[----:B-----5:R-:W-:Y:S01]  /*2270*/  PRMT R12, R6, 0x7632, R12 ;  /* 0x00007632060c7816 */ /* 0x020fe2000000000c */
[----:B------:R1:W-:Y:S01]  /*2280*/  STS.U16 [R14+0x6010], R6 ;  /* 0x006010060e007388 */ /* 0x0003e20000000400 */
[----:B------:R-:W-:-:S03]  /*2290*/  PRMT R16, R7, 0x7632, R16 ;  /* 0x0000763207107816 */ /* 0x000fc60000000010 */
[----:B------:R1:W-:Y:S04]  /*22a0*/  STS.U16 [R14+0x6410], R7 ;  /* 0x006410070e007388 */ /* 0x0003e80000000400 */
[----:B------:R1:W-:Y:S04]  /*22b0*/  STS.U16 [R14+0x6210], R12 ;  /* 0x0062100c0e007388 */ /* 0x0003e80000000400 */
[----:B------:R1:W-:Y:S02]  /*22c0*/  STS.U16 [R14+0x6610], R16 ;  /* 0x006610100e007388 */ /* 0x0003e40000000400 */
.L_x_401:
[----:B------:R-:W-:Y:S05]  /*22d0*/  BSYNC.RECONVERGENT B1 ;  /* 0x0000000000017941 */ /* 0x000fea0003800200 */
.L_x_400:
        /* <DEDUP_REMOVED lines=12> */
[----:B------:R-:W-:-:S06]  /*23a0*/  LEA.HI.X R7, R7, R5, R12, 0x1, P1 ;  /* 0x0000000507077211 */ /* 0x000fcc00008f0c0c */
[----:B------:R-:W5:Y:S03]  /*23b0*/  LDG.E.64 R6, desc[UR8][R6.64+0xc0] ;  /* 0x0000c00806067981 */ /* 0x000f66000c1e1b00 */
.L_x_407:
[----:B------:R-:W-:Y:S05]  /*23c0*/  BSYNC.RECONVERGENT B2 ;  /* 0x0000000000027941 */ /* 0x000fea0003800200 */
.L_x_406:
[----:B-----5:R-:W-:Y:S01]  /*23d0*/  PRMT R12, R6, 0x7632, R12 ;  /* 0x00007632060c7816 */ /* 0x020fe2000000000c */
[----:B------:R2:W-:Y:S01]  /*23e0*/  STS.U16 [R14+0x6020], R6 ;  /* 0x006020060e007388 */ /* 0x0005e20000000400 */
[----:B------:R-:W-:-:S03]  /*23f0*/  PRMT R16, R7, 0x7632, R16 ;  /* 0x0000763207107816 */ /* 0x000fc60000000010 */
[----:B------:R2:W-:Y:S04]  /*2400*/  STS.U16 [R14+0x6420], R7 ;  /* 0x006420070e007388 */ /* 0x0005e80000000400 */
[----:B------:R2:W-:Y:S04]  /*2410*/  STS.U16 [R14+0x6220], R12 ;  /* 0x0062200c0e007388 */ /* 0x0005e80000000400 */
[----:B------:R2:W-:Y:S02]  /*2420*/  STS.U16 [R14+0x6620], R16 ;  /* 0x006620100e007388 */ /* 0x0005e40000000400 */
.L_x_405:
[----:B------:R-:W-:Y:S05]  /*2430*/  BSYNC.RECONVERGENT B1 ;  /* 0x0000000000017941 */ /* 0x000fea0003800200 */
.L_x_404:
[----:B------:R-:W-:Y:S04]  /*2440*/  BSSY.RECONVERGENT B1, `(.L_x_408) ;  /* 0x0000015000017945 */ /* 0x000fe80003800200 */
[----:B------:R-:W-:Y:S05]  /*2450*/  @P0 BRA `(.L_x_409) ;  /* 0x00000000004c0947 */ /* 0x000fea0003800000 */
[----:B012---:R-:W-:Y:S01]  /*2460*/  IMAD.MOV.U32 R6, RZ, RZ, 0xc0 ;  /* 0x000000c0ff067424 */ /* 0x007fe200078e00ff */
        /* <DEDUP_REMOVED lines=11> */
.L_x_411:
[----:B------:R-:W-:Y:S05]  /*2520*/  BSYNC.RECONVERGENT B2 ;  /* 0x0000000000027941 */ /* 0x000fea0003800200 */
.L_x_410:
[----:B-----5:R-:W-:Y:S01]  /*2530*/  PRMT R12, R6, 0x7632, R12 ;  /* 0x00007632060c7816 */ /* 0x020fe2000000000c */
[----:B------:R3:W-:Y:S01]  /*2540*/  STS.U16 [R14+0x6030], R6 ;  /* 0x006030060e007388 */ /* 0x0007e20000000400 */
[----:B------:R-:W-:-:S03]  /*2550*/  PRMT R16, R7, 0x7632, R16 ;  /* 0x0000763207107816 */ /* 0x000fc60000000010 */
[----:B------:R3:W-:Y:S04]  /*2560*/  STS.U16 [R14+0x6430], R7 ;  /* 0x006430070e007388 */ /* 0x0007e80000000400 */
[----:B------:R3:W-:Y:S04]  /*2570*/  STS.U16 [R14+0x6230], R12 ;  /* 0x0062300c0e007388 */ /* 0x0007e80000000400 */
[----:B------:R3:W-:Y:S02]  /*2580*/  STS.U16 [R14+0x6630], R16 ;  /* 0x006630100e007388 */ /* 0x0007e40000000400 */
.L_x_409:
[----:B------:R-:W-:Y:S05]  /*2590*/  BSYNC.RECONVERGENT B1 ;  /* 0x0000000000017941 */ /* 0x000fea0003800200 */
.L_x_408:
[C---:B------:R-:W-:Y:S01]  /*25a0*/  ISETP.GE.U32.AND P1, PT, R113.reuse, 0xe0, PT ;  /* 0x000000e07100780c */ /* 0x040fe20003f26070 */
[----:B------:R-:W-:-:S12]  /*25b0*/  VIADD R113, R113, 0x20 ;  /* 0x0000002071717836 */ /* 0x000fd80000000000 */
[----:B------:R-:W-:Y:S05]  /*25c0*/  @!P1 BRA `(.L_x_412) ;  /* 0xfffffff800a49947 */ /* 0x000fea000383ffff */
[----:B------:R-:W-:Y:S05]  /*25d0*/  BSYNC.RECONVERGENT B0 ;  /* 0x0000000000007941 */ /* 0x000fea0003800200 */
.L_x_395:
[----:B0123--:R-:W0:Y:S01]  /*25e0*/  S2R R6, SR_CgaCtaId ;  /* 0x0000000000067919 */ /* 0x00fe220000008800 */
        /* <DEDUP_REMOVED lines=10> */
[----:B0-----:R-:W-:Y:S01]  /*2690*/  @!P6 LEA R4, R6, R5, 0x18 ;  /* 0x000000050604e211 */ /* 0x001fe200078ec0ff */
        /* <DEDUP_REMOVED lines=8> */
[----:B0-----:R-:W-:-:S05]  /*2720*/  IMAD R2, R6, 0x4, R5 ;  /* 0x0000000406027824 */ /* 0x001fca00078e0205 */
[----:B------:R0:W-:Y:S02]  /*2730*/  STL [R1+0x94], R2 ;  /* 0x0000940201007387 */ /* 0x0001e40000100800 */
.L_x_423:
[----:B------:R-:W-:Y:S01]  /*2740*/  UMOV UR4, 0x1 ;  /* 0x0000000100047882 */ /* 0x000fe20000000000 */
[----:B------:R-:W-:Y:S01]  /*2750*/  STL.64 [R1+0x10], RZ ;  /* 0x000010ff01007387 */ /* 0x000fe20000100a00 */
[----:B------:R-:W-:-:S06]  /*2760*/  USHF.L.U32 UR4, UR4, UR7, URZ ;  /* 0x0000000704047299 */ /* 0x000fcc00080006ff */
[----:B------:R-:W-:-:S04]  /*2770*/  LOP3.LUT R233, R229, UR4, RZ, 0xfc, !PT ;  /* 0x00000004e5e97c12 */ /* 0x000fc8000f8efcff */
[C---:B0----5:R-:W-:Y:S02]  /*2780*/  LOP3.LUT R2, R233.reuse, R207, RZ, 0x30, !PT ;  /* 0x000000cfe9027212 */ /* 0x061fe400078e30ff */
[C---:B--23--:R-:W-:Y:S02]  /*2790*/  LOP3.LUT R4, R233.reuse, R206, RZ, 0x30, !PT ;  /* 0x000000cee9047212 */ /* 0x04cfe400078e30ff */
        /* <DEDUP_REMOVED lines=54> */
[----:B------:R-:W-:Y:S02]  /*2b00*/  PRMT R10, R4, 0x9910, RZ ;  /* 0x00009910040a7816 */ /* 0x000fe400000000ff */
        /* <DEDUP_REMOVED lines=692> */
[----:B------:R-:W-:Y:S01]  /*5650*/  IMAD.MOV.U32 R2, RZ, RZ, RZ ;  /* 0x000000ffff027224 */ /* 0x000fe200078e00ff */
[----:B0-----:R-:W-:-:S05]  /*5660*/  FSEL R6, RZ, 1, P5 ;  /* 0x3f800000ff067808 */ /* 0x001fca0002800000 */
[----:B------:R-:W-:-:S07]  /*5670*/  FFMA.FTZ R7, R6, R4, R5 ;  /* 0x0000000406077223 */ /* 0x000fce0000010005 */
.L_x_413:
[----:B------:R-:W-:-:S05]  /*5680*/  VIADD R4, R2, 0x60 ;  /* 0x0000006002047836 */ /* 0x000fca0000000000 */
[----:B------:R-:W-:-:S05]  /*5690*/  SHF.R.U32.HI R4, RZ, 0x5, R4 ;  /* 0x00000005ff047819 */ /* 0x000fca0000011604 */
[----:B------:R-:W-:-:S05]  /*56a0*/  IMAD R4, R4, 0x4, R1 ;  /* 0x0000000404047824 */ /* 0x000fca00078e0201 */
[----:B------:R-:W2:Y:S01]  /*56b0*/  LDL R24, [R4] ;  /* 0x0000000004187983 */ /* 0x000ea20000100800 */
[C---:B------:R-:W-:Y:S02]  /*56c0*/  IMAD R5, R2.reuse, 0x100, R209 ;  /* 0x0000010002057824 */ /* 0x040fe400078e02d1 */
[----:B------:R-:W-:-:S03]  /*56d0*/  VIADD R26, R2, 0x1 ;  /* 0x00000001021a7836 */ /* 0x000fc60000000000 */
[----:B------:R-:W-:Y:S02]  /*56e0*/  LEA R16, R5, UR5, 0x1 ;  /* 0x0000000505107c11 */ /* 0x000fe4000f8e08ff */
[----:B------:R-:W-:-:S03]  /*56f0*/  LOP3.LUT R113, R26, 0x19, RZ, 0xc0, !PT ;  /* 0x000000191a717812 */ /* 0x000fc600078ec0ff */
[----:B------:R-:W0:Y:S04]  /*5700*/  LDS.U16 R20, [R16+0x6000] ;  /* 0x0060000010147984 */ /* 0x000e280000000400 */
[----:B------:R-:W1:Y:S04]  /*5710*/  LDS.U16 R18, [R16+0x6200] ;  /* 0x0062000010127984 */ /* 0x000e680000000400 */
[----:B------:R-:W3:Y:S04]  /*5720*/  LDS.U16 R14, [R16+0x6400] ;  /* 0x00640000100e7984 */ /* 0x000ee80000000400 */
[----:B------:R-:W4:Y:S04]  /*5730*/  LDS.U16 R12, [R16+0x6600] ;  /* 0x00660000100c7984 */ /* 0x000f280000000400 */
[----:B------:R-:W5:Y:S04]  /*5740*/  LDS.U16 R6, [R16+0x6800] ;  /* 0x0068000010067984 */ /* 0x000f680000000400 */
[----:B------:R-:W-:Y:S04]  /*5750*/  LDS.U16 R10, [R16+0x6a00] ;  /* 0x006a0000100a7984 */ /* 0x000fe80000000400 */
[----:B------:R-:W5:Y:S04]  /*5760*/  LDS.U16 R8, [R16+0x6c00] ;  /* 0x006c000010087984 */ /* 0x000f680000000400 */
[----:B------:R-:W2:Y:S01]  /*5770*/  LDS.U16 R16, [R16+0x6e00] ;  /* 0x006e000010107984 */ /* 0x000ea20000000400 */
[----:B0-----:R-:W-:-:S04]  /*5780*/  LOP3.LUT R5, R233, R20, RZ, 0x30, !PT ;  /* 0x00000014e9057212 */ /* 0x001fc800078e30ff */
[----:B------:R-:W-:Y:S02]  /*5790*/  PRMT R22, R5, 0x9910, RZ ;  /* 0x0000991005167816 */ /* 0x000fe400000000ff */
[----:B-1----:R-:W-:Y:S01]  /*57a0*/  LOP3.LUT R5, R233, R18, RZ, 0x30, !PT ;  /* 0x00000012e9057212 */ /* 0x002fe200078e30ff */
[----:B------:R-:W-:Y:S01]  /*57b0*/  HADD2.F32 R18, -RZ, R18.H0_H0 ;  /* 0x20000012ff127230 */ /* 0x000fe20000004100 */
[----:B------:R-:W-:Y:S02]  /*57c0*/  ISETP.NE.AND P0, PT, R22, RZ, PT ;  /* 0x000000ff1600720c */ /* 0x000fe40003f05270 */
[----:B------:R-:W-:Y:S02]  /*57d0*/  PRMT R30, R5, 0x9910, RZ ;  /* 0x00009910051e7816 */ /* 0x000fe400000000ff */
[----:B------:R-:W-:Y:S02]  /*57e0*/  LOP3.LUT R22, R2, 0x18, RZ, 0xc0, !PT ;  /* 0x0000001802167812 */ /* 0x000fe400078ec0ff */
[----:B------:R-:W-:-:S02]  /*57f0*/  SEL R5, RZ, 0x1, P0 ;  /* 0x00000001ff057807 */ /* 0x000fc40000000000 */
[----:B------:R-:W-:Y:S02]  /*5800*/  ISETP.NE.AND P5, PT, R30, RZ, PT ;  /* 0x000000ff1e00720c */ /* 0x000fe40003fa5270 */
[----:B---3--:R-:W-:Y:S02]  /*5810*/  LOP3.LUT R28, R233, R14, RZ, 0x30, !PT ;  /* 0x0000000ee91c7212 */ /* 0x008fe400078e30ff */
        /* <DEDUP_REMOVED lines=17> */
[----:B------:R-:W-:-:S04]  /*5930*/  LOP3.LUT R30, R233, R8, RZ, 0x30, !PT ;  /* 0x00000008e91e7212 */ /* 0x000fc800078e30ff */
        /* <DEDUP_REMOVED lines=21> */
[----:B------:R-:W-:Y:S01]  /*5a90*/  LOP3.LUT R26, R233, R16, RZ, 0x30, !PT ;  /* 0x00000010e91a7212 */ /* 0x000fe200078e30ff */
        /* <DEDUP_REMOVED lines=29> */
[----:B------:R-:W-:Y:S01]  /*5c70*/  SEL R117, RZ, 0x1, P5 ;  /* 0x00000001ff757807 */ /* 0x000fe20002800000 */
[----:B------:R-:W-:Y:S01]  /*5c80*/  HADD2.F32 R7, -RZ, R8.H0_H0 ;  /* 0x20000008ff077230 */ /* 0x000fe20000004100 */
[----:B------:R-:W-:-:S02]  /*5c90*/  FSEL R8, RZ, 1, P0 ;  /* 0x3f800000ff087808 */ /* 0x000fc40000000000 */
[----:B------:R-:W-:Y:S02]  /*5ca0*/  LOP3.LUT R28, R119, R28, RZ, 0xfc, !PT ;  /* 0x0000001c771c7212 */ /* 0x000fe400078efcff */
        /* <DEDUP_REMOVED lines=89> */
.L_x_437:
        /* <DEDUP_REMOVED lines=18> */
.L_x_414:
        /* <DEDUP_REMOVED lines=19> */
.L_x_416:
        /* <DEDUP_REMOVED lines=295> */
[----:B------:R1:W-:Y:S01]  /*7700*/  @!P0 STS.64 [R10], R246 ;  /* 0x000000f60a008388 */ /* 0x0003e20000000a00 */
[----:B------:R-:W-:-:S11]  /*7710*/  LOP3.LUT P0, RZ, R113, 0x80, RZ, 0xc0, !PT ;  /* 0x0000008071ff7812 */ /* 0x000fd6000780c0ff */
[C---:B--2---:R-:W-:Y:S01]  /*7720*/  @!P5 LEA R8, R6.reuse, UR5, 0x3 ;  /* 0x000000050608dc11 */ /* 0x044fe2000f8e18ff */
[----:B------:R-:W-:-:S05]  /*7730*/  @!P5 VIADD R6, R6, 0x1 ;  /* 0x000000010606d836 */ /* 0x000fca0000000000 */
[----:B------:R-:W-:Y:S01]  /*7740*/  ISETP.GT.U32.OR P0, PT, R6, 0xbff, !P0 ;  /* 0x00000bff0600780c */ /* 0x000fe20004704470 */
[----:B------:R2:W-:Y:S01]  /*7750*/  @!P1 STS.64 [R12], R244 ;  /* 0x000000f40c009388 */ /* 0x0005e20000000a00 */
[----:B------:R-:W-:-:S11]  /*7760*/  LOP3.LUT P1, RZ, R113, 0x100, RZ, 0xc0, !PT ;  /* 0x0000010071ff7812 */ /* 0x000fd6000782c0ff */
[C---:B---3--:R-:W-:Y:S01]  /*7770*/  @!P0 LEA R2, R6.reuse, UR5, 0x3 ;  /* 0x0000000506028c11 */ /* 0x048fe2000f8e18ff */
[----:B------:R-:W-:-:S05]  /*7780*/  @!P0 VIADD R6, R6, 0x1 ;  /* 0x0000000106068836 */ /* 0x000fca0000000000 */
[----:B------:R-:W-:Y:S01]  /*7790*/  ISETP.GT.U32.OR P1, PT, R6, 0xbff, !P1 ;  /* 0x00000bff0600780c */ /* 0x000fe20004f24470 */
[----:B------:R3:W-:Y:S01]  /*77a0*/  @!P2 STS.64 [R14], R242 ;  /* 0x000000f20e00a388 */ /* 0x0007e20000000a00 */
[----:B------:R-:W-:-:S11]  /*77b0*/  LOP3.LUT P2, RZ, R113, 0x200, RZ, 0xc0, !PT ;  /* 0x0000020071ff7812 */ /* 0x000fd6000784c0ff */
        /* <DEDUP_REMOVED lines=66> */
[----:B--2---:R-:W-:Y:S02]  /*7be0*/  @!P0 LOP3.LUT R10, R162, 0xffff, RZ, 0xc0, !PT ;  /* 0x0000ffffa20a8812 */ /* 0x004fe400078ec0ff */
        /* <DEDUP_REMOVED lines=38> */
[C---:B------:R-:W-:Y:S01]  /*7e50*/  @!P4 LEA R12, R6.reuse, UR5, 0x3 ;  /* 0x00000005060ccc11 */ /* 0x040fe2000f8e18ff */
        /* <DEDUP_REMOVED lines=282> */
[----:B---3--:R-:W-:Y:S01]  /*9000*/  @!P2 LEA R8, R6, UR5, 0x3 ;  /* 0x000000050608ac11 */ /* 0x008fe2000f8e18ff */
        /* <DEDUP_REMOVED lines=14> */
.L_x_418:
        /* <DEDUP_REMOVED lines=24> */
[----:B------:R-:W-:-:S12]  /*9270*/  @!P1 IMAD.IADD R5, R219, 0x1, R2 ;  /* 0x00000001db059824 */ /* 0x000fd800078e0202 */
        /* <DEDUP_REMOVED lines=78> */
.L_x_417:
[----:B------:R-:W0:Y:S01]  /*9760*/  LDCU UR10, c[0x0][0x3d4] ;  /* 0x00007a80ff0a77ac */ /* 0x000e220008000800 */
[----:B------:R-:W-:Y:S02]  /*9770*/  FSETP.GTU.FTZ.AND P2, PT, R7, 0.0099999997764825820923, PT ;  /* 0x3c23d70a0700780b */ /* 0x000fe40003f5c000 */
[----:B0-----:R-:W-:-:S04]  /*9780*/  FSETP.GT.FTZ.AND P0, PT, R228, UR10, PT ;  /* 0x0000000ae4007c0b */ /* 0x001fc8000bf14000 */
[----:B-----5:R-:W-:Y:S02]  /*9790*/  ISETP.LT.U32.AND P1, PT, R114, 0xc01, P0 ;  /* 0x00000c017200780c */ /* 0x020fe40000721070 */
        /* <DEDUP_REMOVED lines=17> */
.L_x_421:
        /* <DEDUP_REMOVED lines=9> */
[----:B------:R-:W1:Y:S01]  /*9940*/  @!P1 LDS R252, [UR4] ;  /* 0x00000004fffc9984 */ /* 0x000e620008000800 */
[----:B--2---:R-:W-:-:S05]  /*9950*/  FSEL R4, R228, R4, !P1 ;  /* 0x00000004e4047208 */ /* 0x004fca0004800000 */
[----:B-1----:R3:W-:Y:S02]  /*9960*/  STL [R1+0x90], R4 ;  /* 0x0000900401007387 */ /* 0x0027e40000100800 */
.L_x_422:
[----:B------:R-:W-:Y:S05]  /*9970*/  BSYNC.RECONVERGENT B0 ;  /* 0x0000000000007941 */ /* 0x000fea0003800200 */
.L_x_420:
[----:B------:R-:W-:Y:S01]  /*9980*/  UIADD3 UR7, UPT, UPT, UR7, -0x1, URZ ;  /* 0xffffffff07077890 */ /* 0x000fe2000fffe0ff */
[----:B------:R-:W-:Y:S11]  /*9990*/  BRA `(.L_x_423) ;  /* 0xffffff8c00687947 */ /* 0x000ff6000383ffff */
.L_x_419:
        /* <DEDUP_REMOVED lines=24> */
.L_x_425:
[----:B------:R-:W-:Y:S05]  /*9b20*/  BSYNC.RECONVERGENT B0 ;  /* 0x0000000000007941 */ /* 0x000fea0003800200 */
.L_x_424:
        /* <DEDUP_REMOVED lines=46> */
.L_x_428:
        /* <DEDUP_REMOVED lines=13> */
.L_x_427:
[----:B------:R-:W-:Y:S05]  /*9ee0*/  BSYNC.RECONVERGENT B0 ;  /* 0x0000000000007941 */ /* 0x000fea0003800200 */
.L_x_426:
[----:B------:R-:W-:Y:S05]  /*9ef0*/  @!P1 EXIT ;  /* 0x000000000000994d */ /* 0x000fea0003800000 */
.L_x_429:
[----:B------:R-:W-:Y:S01]  /*9f00*/  LEA R0, R209, UR5, 0x3 ;  /* 0x00000005d1007c11 */ /* 0x000fe2000f8e18ff */
[----:B01----:R-:W-:Y:S01]  /*9f10*/  IMAD.IADD R6, R25, 0x1, R209 ;  /* 0x0000000119067824 */ /* 0x003fe200078e02d1 */
[----:B------:R-:W-:-:S03]  /*9f20*/  IADD3 R5, P0, PT, R211, R209, RZ ;  /* 0x000000d1d3057210 */ /* 0x000fc60007f1e0ff */
[----:B------:R-:W-:Y:S01]  /*9f30*/  IMAD R7, R25, 0x8, R0 ;  /* 0x0000000819077824 */ /* 0x000fe200078e0200 */
[----:B------:R0:W1:Y:S01]  /*9f40*/  LDS.64 R18, [R0] ;  /* 0x0000000000127984 */ /* 0x0000620000000a00 */
[----:B------:R-:W-:Y:S01]  /*9f50*/  IMAD.X R12, RZ, RZ, R218, P0 ;  /* 0x000000ffff0c7224 */ /* 0x000fe200000e06da */
[----:B------:R-:W-:Y:S01]  /*9f60*/  LEA R2, P0, R5, UR12, 0x1 ;  /* 0x0000000c05027c11 */ /* 0x000fe2000f8008ff */
[----:B------:R-:W-:Y:S01]  /*9f70*/  IMAD R8, R25, 0x8, R7 ;  /* 0x0000000819087824 */ /* 0x000fe200078e0207 */
[----:B------:R-:W2:Y:S01]  /*9f80*/  LDS.64 R20, [R7] ;  /* 0x0000000007147984 */ /* 0x000ea20000000a00 */
[----:B------:R-:W-:Y:S02]  /*9f90*/  LEA R4, P1, R5, UR14, 0x2 ;  /* 0x0000000e05047c11 */ /* 0x000fe4000f8210ff */
[----:B------:R-:W-:Y:S01]  /*9fa0*/  IMAD R10, R25, 0x8, R8 ;  /* 0x00000008190a7824 */ /* 0x000fe200078e0208 */
[----:B------:R3:W4:Y:S01]  /*9fb0*/  LDS.64 R22, [R8] ;  /* 0x0000000008167984 */ /* 0x0007220000000a00 */
[----:B0-----:R-:W-:Y:S01]  /*9fc0*/  IMAD.IADD R0, R6, 0x1, R25 ;  /* 0x0000000106007824 */ /* 0x001fe200078e0219 */
[----:B------:R-:W-:-:S02]  /*9fd0*/  IADD3 R9, P2, PT, R211, R6, RZ ;  /* 0x00000006d3097210 */ /* 0x000fc40007f5e0ff */
[----:B------:R0:W5:Y:S01]  /*9fe0*/  LDS.64 R26, [R10] ;  /* 0x000000000a1a7984 */ /* 0x0001620000000a00 */
[C-C-:B------:R-:W-:Y:S01]  /*9ff0*/  LEA.HI.X R3, R5.reuse, UR13, R12.reuse, 0x1, P0 ;  /* 0x0000000d05037c11 */ /* 0x140fe200080f0c0c */
[--C-:B------:R-:W-:Y:S01]  /*a000*/  IMAD.IADD R24, R0, 0x1, R25.reuse ;  /* 0x0000000100187824 */ /* 0x100fe200078e0219 */
[----:B------:R-:W-:Y:S01]  /*a010*/  LEA.HI.X R5, R5, UR15, R12, 0x2, P1 ;  /* 0x0000000f05057c11 */ /* 0x000fe200088f140c */
[--C-:B------:R-:W-:Y:S01]  /*a020*/  IMAD.X R12, RZ, RZ, R218.reuse, P2 ;  /* 0x000000ffff0c7224 */ /* 0x100fe200010e06da */
[----:B------:R-:W-:Y:S01]  /*a030*/  IADD3 R13, P2, PT, R211, R0, RZ ;  /* 0x00000000d30d7210 */ /* 0x000fe20007f5e0ff */
[----:B------:R-:W-:Y:S01]  /*a040*/  IMAD.IADD R209, R24, 0x1, R25 ;  /* 0x0000000118d17824 */ /* 0x000fe200078e0219 */
[C---:B------:R-:W-:Y:S02]  /*a050*/  LEA R6, P0, R9.reuse, UR12, 0x1 ;  /* 0x0000000c09067c11 */ /* 0x040fe4000f8008ff */
[----:B---3--:R-:W-:Y:S01]  /*a060*/  LEA R8, P1, R9, UR14, 0x2 ;  /* 0x0000000e09087c11 */ /* 0x008fe2000f8210ff */
[----:B------:R-:W-:Y:S01]  /*a070*/  IMAD.X R28, RZ, RZ, R218, P2 ;  /* 0x000000ffff1c7224 */ /* 0x000fe200010e06da */
[----:B------:R-:W-:-:S02]  /*a080*/  IADD3 R0, P3, PT, R211, R24, RZ ;  /* 0x00000018d3007210 */ /* 0x000fc40007f7e0ff */
[C-C-:B------:R-:W-:Y:S02]  /*a090*/  LEA.HI.X R7, R9.reuse, UR13, R12.reuse, 0x1, P0 ;  /* 0x0000000d09077c11 */ /* 0x140fe400080f0c0c */
[----:B------:R-:W-:Y:S01]  /*a0a0*/  LEA.HI.X R9, R9, UR15, R12, 0x2, P1 ;  /* 0x0000000f09097c11 */ /* 0x000fe200088f140c */
[----:B------:R-:W-:Y:S01]  /*a0b0*/  IMAD.X R17, RZ, RZ, R218, P3 ;  /* 0x000000ffff117224 */ /* 0x000fe200018e06da */
[C---:B0-----:R-:W-:Y:S02]  /*a0c0*/  LEA R10, P0, R13.reuse, UR12, 0x1 ;  /* 0x0000000c0d0a7c11 */ /* 0x041fe4000f8008ff */
[----:B------:R-:W-:Y:S02]  /*a0d0*/  LEA R12, P1, R13, UR14, 0x2 ;  /* 0x0000000e0d0c7c11 */ /* 0x000fe4000f8210ff */
[C---:B------:R-:W-:Y:S02]  /*a0e0*/  LEA R14, P2, R0.reuse, UR12, 0x1 ;  /* 0x0000000c000e7c11 */ /* 0x040fe4000f8408ff */
[----:B------:R-:W-:-:S02]  /*a0f0*/  LEA R16, P3, R0, UR14, 0x2 ;  /* 0x0000000e00107c11 */ /* 0x000fc4000f8610ff */
[C-C-:B------:R-:W-:Y:S02]  /*a100*/  LEA.HI.X R11, R13.reuse, UR13, R28.reuse, 0x1, P0 ;  /* 0x0000000d0d0b7c11 */ /* 0x140fe400080f0c1c */
[----:B------:R-:W-:Y:S01]  /*a110*/  LEA.HI.X R13, R13, UR15, R28, 0x2, P1 ;  /* 0x0000000f0d0d7c11 */ /* 0x000fe200088f141c */
[----:B-1----:R1:W-:Y:S01]  /*a120*/  STG.E.U16 desc[UR8][R2.64], R18 ;  /* 0x0000001202007986 */ /* 0x0023e2000c101508 */
[C-C-:B------:R-:W-:Y:S02]  /*a130*/  LEA.HI.X R15, R0.reuse, UR13, R17.reuse, 0x1, P2 ;  /* 0x0000000d000f7c11 */ /* 0x140fe400090f0c11 */
[----:B------:R-:W-:Y:S01]  /*a140*/  LEA.HI.X R17, R0, UR15, R17, 0x2, P3 ;  /* 0x0000000f00117c11 */ /* 0x000fe200098f1411 */
[----:B------:R1:W-:Y:S01]  /*a150*/  STG.E desc[UR8][R4.64], R19 ;  /* 0x0000001304007986 */ /* 0x0003e2000c101908 */
[----:B------:R-:W-:-:S03]  /*a160*/  ISETP.GE.U32.AND P0, PT, R209, R29, PT ;  /* 0x0000001dd100720c */ /* 0x000fc60003f06070 */
[----:B--2---:R1:W-:Y:S04]  /*a170*/  STG.E.U16 desc[UR8][R6.64], R20 ;  /* 0x0000001406007986 */ /* 0x0043e8000c101508 */
[----:B------:R1:W-:Y:S04]  /*a180*/  STG.E desc[UR8][R8.64], R21 ;  /* 0x0000001508007986 */ /* 0x0003e8000c101908 */
[----:B----4-:R1:W-:Y:S04]  /*a190*/  STG.E.U16 desc[UR8][R10.64], R22 ;  /* 0x000000160a007986 */ /* 0x0103e8000c101508 */
[----:B------:R1:W-:Y:S04]  /*a1a0*/  STG.E desc[UR8][R12.64], R23 ;  /* 0x000000170c007986 */ /* 0x0003e8000c101908 */
[----:B-----5:R1:W-:Y:S04]  /*a1b0*/  STG.E.U16 desc[UR8][R14.64], R26 ;  /* 0x0000001a0e007986 */ /* 0x0203e8000c101508 */
[----:B------:R1:W-:Y:S01]  /*a1c0*/  STG.E desc[UR8][R16.64], R27 ;  /* 0x0000001b10007986 */ /* 0x0003e2000c101908 */
[----:B------:R-:W-:Y:S05]  /*a1d0*/  @!P0 BRA `(.L_x_429) ;  /* 0xfffffffc00488947 */ /* 0x000fea000383ffff */
[----:B------:R-:W-:Y:S05]  /*a1e0*/  EXIT ;  /* 0x000000000000794d */ /* 0x000fea0003800000 */
.L_x_415:
[----:B------:R-:W-:Y:S02]  /*a1f0*/  IMAD.MOV.U32 R20, RZ, RZ, R10 ;  /* 0x000000ffff147224 */ /* 0x000fe400078e000a */
[----:B------:R-:W-:Y:S02]  /*a200*/  IMAD.MOV.U32 R24, RZ, RZ, 0x1 ;  /* 0x00000001ff187424 */ /* 0x000fe400078e00ff */
[----:B------:R-:W-:Y:S02]  /*a210*/  IMAD.MOV.U32 R26, RZ, RZ, RZ ;  /* 0x000000ffff1a7224 */ /* 0x000fe400078e00ff */
[----:B------:R-:W-:-:S07]  /*a220*/  IMAD.MOV.U32 R22, RZ, RZ, -0x1 ;  /* 0xffffffffff167424 */ /* 0x000fce00078e00ff */
[----:B------:R-:W-:Y:S05]  /*a230*/  WARPSYNC.COLLECTIVE R22, `(.L_x_430) ;  /* 0x0000000016087348 */ /* 0x000fea0003c00000 */
[----:B------:R0:W1:Y:S02]  /*a240*/  SHFL.UP P0, R16, R20, R24, R26 ;  /* 0x0400001814107389 */ /* 0x000064000000001a */
[----:B01----:R-:W-:Y:S05]  /*a250*/  ENDCOLLECTIVE ;  /* 0x000000000000791b */ /* 0x003fea0003800000 */
.L_x_430:
[----:B------:R-:W-:Y:S02]  /*a260*/  IMAD.MOV.U32 R24, RZ, RZ, 0x2 ;  /* 0x00000002ff187424 */ /* 0x000fe400078e00ff */
[----:B------:R-:W-:-:S04]  /*a270*/  IMAD.MOV.U32 R117, RZ, RZ, R16 ;  /* 0x000000ffff757224 */ /* 0x000fc800078e0010 */
[----:B------:R-:W-:-:S04]  /*a280*/  @P0 IMAD.IADD R117, R10, 0x1, R117 ;  /* 0x000000010a750824 */ /* 0x000fc800078e0275 */
[----:B------:R-:W-:-:S07]  /*a290*/  IMAD.MOV.U32 R20, RZ, RZ, R117 ;  /* 0x000000ffff147224 */ /* 0x000fce00078e0075 */
[----:B------:R-:W-:Y:S05]  /*a2a0*/  WARPSYNC.COLLECTIVE R22, `(.L_x_431) ;  /* 0x0000000016087348 */ /* 0x000fea0003c00000 */
[----:B------:R0:W1:Y:S02]  /*a2b0*/  SHFL.UP P0, R16, R20, R24, R26 ;  /* 0x0400001814107389 */ /* 0x000064000000001a */
[----:B01----:R-:W-:Y:S05]  /*a2c0*/  ENDCOLLECTIVE ;  /* 0x000000000000791b */ /* 0x003fea0003800000 */
.L_x_431:
        /* <DEDUP_REMOVED lines=8> */
.L_x_432:
[----:B------:R-:W-:Y:S02]  /*a350*/  IMAD.MOV.U32 R24, RZ, RZ, 0x8 ;  /* 0x00000008ff187424 */ /* 0x000fe400078e00ff */
[----:B------:R-:W-:-:S04]  /*a360*/  IMAD.MOV.U32 R119, RZ, RZ, R16 ;  /* 0x000000ffff777224 */ /* 0x000fc800078e0010 */
[----:B------:R-:W-:-:S04]  /*a370*/  @P0 IMAD.IADD R119, R12, 0x1, R119 ;  /* 0x000000010c770824 */ /* 0x000fc800078e0277 */
[----:B------:R-:W-:-:S07]  /*a380*/  IMAD.MOV.U32 R20, RZ, RZ, R119 ;  /* 0x000000ffff147224 */ /* 0x000fce00078e0077 */
[----:B------:R-:W-:Y:S05]  /*a390*/  WARPSYNC.COLLECTIVE R22, `(.L_x_433) ;  /* 0x0000000016087348 */ /* 0x000fea0003c00000 */
[----:B------:R0:W1:Y:S02]  /*a3a0*/  SHFL.UP P0, R16, R20, R24, R26 ;  /* 0x0400001814107389 */ /* 0x000064000000001a */
[----:B01----:R-:W-:Y:S05]  /*a3b0*/  ENDCOLLECTIVE ;  /* 0x000000000000791b */ /* 0x003fea0003800000 */
.L_x_433:
        /* <DEDUP_REMOVED lines=8> */
.L_x_434:
[----:B------:R-:W-:-:S04]  /*a440*/  @P0 IMAD.IADD R16, R14, 0x1, R16 ;  /* 0x000000010e100824 */ /* 0x000fc800078e0210 */
[----:B------:R-:W-:-:S07]  /*a450*/  IMAD.IADD R10, R16, 0x1, -R10 ;  /* 0x00000001100a7824 */ /* 0x000fce00078e0a0a */
[----:B------:R-:W-:Y:S05]  /*a460*/  WARPSYNC.COLLECTIVE R22, `(.L_x_435) ;  /* 0x0000000016087348 */ /* 0x000fea0003c00000 */
[----:B------:R0:W1:Y:S02]  /*a470*/  SHFL.IDX P0, R12, R16, R117, R119 ;  /* 0x00000075100c7389 */ /* 0x0000640000000077 */
[----:B01----:R-:W-:Y:S05]  /*a480*/  ENDCOLLECTIVE ;  /* 0x000000000000791b */ /* 0x003fea0003800000 */
.L_x_435:
[----:B------:R-:W-:Y:S02]  /*a490*/  IMAD.MOV.U32 R16, RZ, RZ, R230 ;  /* 0x000000ffff107224 */ /* 0x000fe400078e00e6 */
[----:B------:R-:W-:Y:S02]  /*a4a0*/  IMAD.MOV.U32 R117, RZ, RZ, RZ ;  /* 0x000000ffff757224 */ /* 0x000fe400078e00ff */
[----:B------:R-:W-:-:S07]  /*a4b0*/  IMAD.MOV.U32 R18, RZ, RZ, R12 ;  /* 0x000000ffff127224 */ /* 0x000fce00078e000c */
[----:B------:R-:W-:Y:S05]  /*a4c0*/  WARPSYNC.COLLECTIVE R22, `(.L_x_436) ;  /* 0x0000000016087348 */ /* 0x000fea0003c00000 */
[----:B------:R0:W1:Y:S02]  /*a4d0*/  SHFL.IDX P0, R12, R16, R117, R119 ;  /* 0x00000075100c7389 */ /* 0x0000640000000077 */
[----:B01----:R-:W-:Y:S05]  /*a4e0*/  ENDCOLLECTIVE ;  /* 0x000000000000791b */ /* 0x003fea0003800000 */
.L_x_436:
[----:B------:R-:W-:Y:S02]  /*a4f0*/  IMAD.IADD R18, R230, 0x1, R18 ;  /* 0x00000001e6127824 */ /* 0x000fe400078e0212 */
[----:B------:R-:W-:Y:S01]  /*a500*/  IMAD.MOV.U32 R20, RZ, RZ, R12 ;  /* 0x000000ffff147224 */ /* 0x000fe200078e000c */
[----:B------:R-:W-:Y:S06]  /*a510*/  BRA `(.L_x_437) ;  /* 0xffffffbc00487947 */ /* 0x000fec000383ffff */
.L_x_438:
        /* <DEDUP_REMOVED lines=14> */
.L_x_2069:


//--------------------- .text._ZN17fastertransformer19segmented_topp_impl27segmented_top_p_single_passINS0_28Segmented_topk_kernel_paramsI6__halfiLi256ELi4EEELi160EEEvNS0_20TopKPerSegmentParamsE --------------------------
	.section	.text._ZN17fastertransformer19segmented_topp_impl27segmented_top_p_single_passINS0_28Segmented_topk_kernel_paramsI6__halfiLi256ELi4EEELi160EEEvNS0_20TopKPerSegmentParamsE,"ax",@progbits
	.align	128
        .global         _ZN17fastertransformer19segmented_topp_impl27segmented_top_p_single_passINS0_28Segmented_topk_kernel_paramsI6__halfiLi256ELi4EEELi160EEEvNS0_20TopKPerSegmentParamsE
        .type           _ZN17fastertransformer19segmented_topp_impl27segmented_top_p_single_passINS0_28Segmented_topk_kernel_paramsI6__halfiLi256ELi4EEELi160EEEvNS0_20TopKPerSegmentParamsE,@function
        .size           _ZN17fastertransformer19segmented_topp_impl27segmented_top_p_single_passINS0_28Segmented_topk_kernel_paramsI6__halfiLi256ELi4EEELi160EEEvNS0_20TopKPerSegmentParamsE,(.L_x_2070 - _ZN17fastertransformer19segmented_topp_impl27segmented_top_p_single_passINS0_28Segmented_topk_kernel_paramsI6__halfiLi256ELi4EEELi160EEEvNS0_20TopKPerSegmentParamsE)
        .other          _ZN17fastertransformer19segmented_topp_impl27segmented_top_p_single_passINS0_28Segmented_topk_kernel_paramsI6__halfiLi256ELi4EEELi160EEEvNS0_20TopKPerSegmentParamsE,@"STO_CUDA_ENTRY STV_DEFAULT"
_ZN17fastertransformer19segmented_topp_impl27segmented_top_p_single_passINS0_28Segmented_topk_kernel_paramsI6__halfiLi256ELi4EEELi160EEEvNS0_20TopKPerSegmentParamsE:
.text._ZN17fastertransformer19segmented_topp_impl27segmented_top_p_single_passINS0_28Segmented_topk_kernel_paramsI6__halfiLi256ELi4EEELi160EEEvNS0_20TopKPerSegmentParamsE:
        /* <DEDUP_REMOVED lines=25> */
.L_x_439:
[----:B------:R-:W0:Y:S01]  /*0190*/  LDC.64 R6, c[0x0][0x3c8] ;  /* 0x0000f200ff067b82 */ /* 0x000e220000000a00 */
[----:B------:R-:W1:Y:S01]  /*01a0*/  S2R R217, SR_TID.X ;  /* 0x0000000000d97919 */ /* 0x000e620000002100 */
[----:B0-----:R-:W-:Y:S02]  /*01b0*/  IABS R4, R7 ;  /* 0x0000000700047213 */ /* 0x001fe40000000000 */
[----:B------:R-:W-:Y:S02]  /*01c0*/  IABS R8, R6 ;  /* 0x0000000600087213 */ /* 0x000fe40000000000 */
[----:B------:R-:W0:Y:S01]  /*01d0*/  I2F.RP R0, R4 ;  /* 0x0000000400007306 */ /* 0x000e220000209400 */
[----:B-1----:R-:W-:Y:S01]  /*01e0*/  IMAD R65, R217, 0xa0, RZ ;  /* 0x000000a0d9417824 */ /* 0x002fe200078e02ff */
[----:B------:R-:W-:-:S03]  /*01f0*/  PRMT R216, RZ, 0x7610, R216 ;  /* 0x00007610ffd87816 */ /* 0x000fc600000000d8 */
[----:B------:R-:W-:-:S03]  /*0200*/  VIADD R9, R65, 0x3 ;  /* 0x0000000341097836 */ /* 0x000fc60000000000 */
[----:B0-----:R-:W0:Y:S01]  /*0210*/  MUFU.RCP R0, R0 ;  /* 0x0000000000007308 */ /* 0x001e220000001000 */
[C---:B------:R-:W-:Y:S01]  /*0220*/  VIADD R73, R65.reuse, 0x4 ;  /* 0x0000000441497836 */ /* 0x040fe20000000000 */
[----:B------:R-:W-:Y:S02]  /*0230*/  PRMT R215, RZ, 0x7610, R215 ;  /* 0x00007610ffd77816 */ /* 0x000fe400000000d7 */
[----:B------:R-:W-:Y:S02]  /*0240*/  PRMT R213, RZ, 0x7610, R213 ;  /* 0x00007610ffd57816 */ /* 0x000fe400000000d5 */
[----:B------:R-:W-:Y:S01]  /*0250*/  PRMT R212, RZ, 0x7610, R212 ;  /* 0x00007610ffd47816 */ /* 0x000fe200000000d4 */
[C---:B------:R-:W-:Y:S02]  /*0260*/  VIADD R75, R65.reuse, 0x5 ;  /* 0x00000005414b7836 */ /* 0x040fe40000000000 */
[C---:B------:R-:W-:Y:S02]  /*0270*/  VIADD R79, R65.reuse, 0x7 ;  /* 0x00000007414f7836 */ /* 0x040fe40000000000 */
[----:B------:R-:W-:-:S02]  /*0280*/  VIADD R81, R65, 0x8 ;  /* 0x0000000841517836 */ /* 0x000fc40000000000 */
[C---:B------:R-:W-:Y:S01]  /*0290*/  VIADD R67, R65.reuse, 0x4f ;  /* 0x0000004f41437836 */ /* 0x040fe20000000000 */
[----:B------:R-:W-:Y:S02]  /*02a0*/  PRMT R211, RZ, 0x7610, R211 ;  /* 0x00007610ffd37816 */ /* 0x000fe400000000d3 */
[----:B------:R-:W-:Y:S01]  /*02b0*/  PRMT R209, RZ, 0x7610, R209 ;  /* 0x00007610ffd17816 */ /* 0x000fe200000000d1 */
[----:B0-----:R-:W-:Y:S01]  /*02c0*/  VIADD R2, R0, 0xffffffe ;  /* 0x0ffffffe00027836 */ /* 0x001fe20000000000 */
[----:B------:R-:W-:Y:S01]  /*02d0*/  PRMT R208, RZ, 0x7610, R208 ;  /* 0x00007610ffd07816 */ /* 0x000fe200000000d0 */
[C---:B------:R-:W-:Y:S02]  /*02e0*/  VIADD R83, R65.reuse, 0x9 ;  /* 0x0000000941537836 */ /* 0x040fe40000000000 */
[----:B------:R0:W1:Y:S01]  /*02f0*/  F2I.FTZ.U32.TRUNC.NTZ R3, R2 ;  /* 0x0000000200037305 */ /* 0x000062000021f000 */
[C---:B------:R-:W-:Y:S02]  /*0300*/  VIADD R87, R65.reuse, 0xb ;  /* 0x0000000b41577836 */ /* 0x040fe40000000000 */
[C---:B------:R-:W-:Y:S01]  /*0310*/  VIADD R89, R65.reuse, 0xc ;  /* 0x0000000c41597836 */ /* 0x040fe20000000000 */
[----:B------:R-:W-:Y:S01]  /*0320*/  PRMT R214, RZ, 0x7610, R214 ;  /* 0x00007610ffd67816 */ /* 0x000fe200000000d6 */
[----:B------:R-:W-:-:S02]  /*0330*/  VIADD R77, R65, 0x6 ;  /* 0x00000006414d7836 */ /* 0x000fc40000000000 */
[C---:B------:R-:W-:Y:S02]  /*0340*/  VIADD R13, R65.reuse, 0x11 ;  /* 0x00000011410d7836 */ /* 0x040fe40000000000 */
[----:B0-----:R-:W-:Y:S02]  /*0350*/  IMAD.MOV.U32 R2, RZ, RZ, RZ ;  /* 0x000000ffff027224 */ /* 0x001fe400078e00ff */
[----:B------:R-:W-:Y:S02]  /*0360*/  VIADD R11, R65, 0x10 ;  /* 0x00000010410b7836 */ /* 0x000fe40000000000 */
[----:B-1----:R-:W-:-:S04]  /*0370*/  IMAD.MOV R5, RZ, RZ, -R3 ;  /* 0x000000ffff057224 */ /* 0x002fc800078e0a03 */
[----:B------:R-:W-:-:S04]  /*0380*/  IMAD R5, R5, R4, RZ ;  /* 0x0000000405057224 */ /* 0x000fc800078e02ff */
[----:B------:R-:W-:Y:S01]  /*0390*/  IMAD.HI.U32 R3, R3, R5, R2 ;  /* 0x0000000503037227 */ /* 0x000fe200078e0002 */
[----:B------:R-:W-:-:S03]  /*03a0*/  LOP3.LUT R2, R6, R7, RZ, 0x3c, !PT ;  /* 0x0000000706027212 */ /* 0x000fc600078e3cff */
[----:B------:R-:W-:Y:S01]  /*03b0*/  IMAD.MOV.U32 R5, RZ, RZ, R8 ;  /* 0x000000ffff057224 */ /* 0x000fe200078e0008 */
[----:B------:R-:W-:-:S03]  /*03c0*/  ISETP.GE.AND P2, PT, R2, RZ, PT ;  /* 0x000000ff0200720c */ /* 0x000fc60003f46270 */
[----:B------:R-:W-:-:S04]  /*03d0*/  IMAD.HI.U32 R0, R3, R5, RZ ;  /* 0x0000000503007227 */ /* 0x000fc800078e00ff */
[----:B------:R-:W-:-:S04]  /*03e0*/  IMAD.MOV R3, RZ, RZ, -R0 ;  /* 0x000000ffff037224 */ /* 0x000fc800078e0a00 */
[----:B------:R-:W-:-:S05]  /*03f0*/  IMAD R3, R4, R3, R5 ;  /* 0x0000000304037224 */ /* 0x000fca00078e0205 */
[----:B------:R-:W-:-:S13]  /*0400*/  ISETP.GT.U32.AND P1, PT, R4, R3, PT ;  /* 0x000000030400720c */ /* 0x000fda0003f24070 */
[----:B------:R-:W-:Y:S02]  /*0410*/  @!P1 IMAD.IADD R3, R3, 0x1, -R4 ;  /* 0x0000000103039824 */ /* 0x000fe400078e0a04 */
[----:B------:R-:W-:Y:S01]  /*0420*/  @!P1 VIADD R0, R0, 0x1 ;  /* 0x0000000100009836 */ /* 0x000fe20000000000 */
[----:B------:R-:W-:Y:S02]  /*0430*/  ISETP.NE.AND P1, PT, R7, RZ, PT ;  /* 0x000000ff0700720c */ /* 0x000fe40003f25270 */
[----:B------:R-:W-:Y:S01]  /*0440*/  ISETP.GE.U32.AND P0, PT, R3, R4, PT ;  /* 0x000000040300720c */ /* 0x000fe20003f06070 */
[----:B------:R-:W-:Y:S01]  /*0450*/  VIADD R3, R65, 0x1 ;  /* 0x0000000141037836 */ /* 0x000fe20000000000 */
[----:B------:R-:W0:Y:S11]  /*0460*/  LDC.64 R4, c[0x0][0x380] ;  /* 0x0000e000ff047b82 */ /* 0x000e360000000a00 */
[----:B------:R-:W-:-:S04]  /*0470*/  @P0 VIADD R0, R0, 0x1 ;  /* 0x0000000100000836 */ /* 0x000fc80000000000 */
        /* <DEDUP_REMOVED lines=9> */
[----:B------:R-:W-:Y:S01]  /*0510*/  ISETP.GE.AND P4, PT, R67, R0, PT ;  /* 0x000000004300720c */ /* 0x000fe20003f86270 */
[C---:B------:R-:W-:Y:S01]  /*0520*/  VIADD R9, R65.reuse, 0xf ;  /* 0x0000000f41097836 */ /* 0x040fe20000000000 */
[----:B------:R-:W-:Y:S01]  /*0530*/  PRMT R7, RZ, 0x7610, R7 ;  /* 0x00007610ff077816 */ /* 0x000fe20000000007 */
[----:B------:R-:W-:Y:S01]  /*0540*/  IMAD.WIDE.U32 R2, R65, 0x2, R4 ;  /* 0x0000000241027825 */ /* 0x000fe200078e0004 */
[----:B------:R-:W-:-:S02]  /*0550*/  PRMT R207, RZ, 0x7610, R207 ;  /* 0x00007610ffcf7816 */ /* 0x000fc400000000cf */
[----:B------:R-:W-:Y:S02]  /*0560*/  PRMT R205, RZ, 0x7610, R205 ;  /* 0x00007610ffcd7816 */ /* 0x000fe400000000cd */
[----:B------:R0:W5:Y:S01]  /*0570*/  @!P6 LDG.E.U16 R216, desc[UR8][R2.64] ;  /* 0x0000000802d8e981 */ /* 0x000162000c1e1500 */
[-C--:B------:R-:W-:Y:S02]  /*0580*/  ISETP.GE.AND P6, PT, R73, R0.reuse, PT ;  /* 0x000000004900720c */ /* 0x080fe40003fc6270 */
[----:B------:R-:W-:Y:S01]  /*0590*/  PRMT R204, RZ, 0x7610, R204 ;  /* 0x00007610ffcc7816 */ /* 0x000fe200000000cc */
[----:B------:R0:W5:Y:S01]  /*05a0*/  @!P2 LDG.E.U16 R215, desc[UR8][R2.64+0x2] ;  /* 0x0000020802d7a981 */ /* 0x000162000c1e1500 */
[-C--:B------:R-:W-:Y:S01]  /*05b0*/  ISETP.GE.AND P2, PT, R75, R0.reuse, PT ;  /* 0x000000004b00720c */ /* 0x080fe20003f46270 */
[----:B------:R-:W-:Y:S01]  /*05c0*/  VIADD R91, R65, 0xd ;  /* 0x0000000d415b7836 */ /* 0x000fe20000000000 */
[-C--:B------:R-:W-:Y:S01]  /*05d0*/  ISETP.GE.AND P0, PT, R9, R0.reuse, PT ;  /* 0x000000000900720c */ /* 0x080fe20003f06270 */
[----:B------:R0:W5:Y:S01]  /*05e0*/  @!P5 LDG.E.U16 R213, desc[UR8][R2.64+0x6] ;  /* 0x0000060802d5d981 */ /* 0x000162000c1e1500 */
[----:B------:R-:W-:-:S02]  /*05f0*/  ISETP.GE.AND P5, PT, R79, R0, PT ;  /* 0x000000004f00720c */ /* 0x000fc40003fa6270 */
[-C--:B------:R-:W-:Y:S01]  /*0600*/  ISETP.GE.AND P3, PT, R11, R0.reuse, PT ;  /* 0x000000000b00720c */ /* 0x080fe20003f66270 */
[----:B------:R0:W5:Y:S04]  /*0610*/  @!P1 LDG.E.U16 R214, desc[UR8][R2.64+0x4] ;  /* 0x0000040802d69981 */ /* 0x000168000c1e1500 */
[----:B------:R0:W5:Y:S01]  /*0620*/  @!P6 LDG.E.U16 R212, desc[UR8][R2.64+0x8] ;  /* 0x0000080802d4e981 */ /* 0x000162000c1e1500 */
[----:B------:R-:W-:-:S03]  /*0630*/  ISETP.GE.AND P6, PT, R81, R0, PT ;  /* 0x000000005100720c */ /* 0x000fc60003fc6270 */
[----:B------:R0:W5:Y:S01]  /*0640*/  @!P2 LDG.E.U16 R211, desc[UR8][R2.64+0xa] ;  /* 0x00000a0802d3a981 */ /* 0x000162000c1e1500 */
[----:B------:R-:W-:-:S03]  /*0650*/  ISETP.GE.AND P2, PT, R83, R0, PT ;  /* 0x000000005300720c */ /* 0x000fc60003f46270 */
[----:B------:R0:W5:Y:S01]  /*0660*/  @!P5 LDG.E.U16 R209, desc[UR8][R2.64+0xe] ;  /* 0x00000e0802d1d981 */ /* 0x000162000c1e1500 */
[----:B------:R-:W-:-:S03]  /*0670*/  ISETP.GE.AND P5, PT, R87, R0, PT ;  /* 0x000000005700720c */ /* 0x000fc60003fa6270 */
[----:B------:R0:W5:Y:S01]  /*0680*/  @!P4 LDG.E.U16 R7, desc[UR8][R2.64+0x9e] ;  /* 0x00009e080207c981 */ /* 0x000162000c1e1500 */
[-C--:B------:R-:W-:Y:S02]  /*0690*/  ISETP.GE.AND P1, PT, R77, R0.reuse, PT ;  /* 0x000000004d00720c */ /* 0x080fe40003f26270 */
[-C--:B------:R-:W-:Y:S01]  /*06a0*/  ISETP.GE.AND P4, PT, R13, R0.reuse, PT ;  /* 0x000000000d00720c */ /* 0x080fe20003f86270 */
[----:B------:R0:W5:Y:S01]  /*06b0*/  @!P6 LDG.E.U16 R208, desc[UR8][R2.64+0x10] ;  /* 0x0000100802d0e981 */ /* 0x000162000c1e1500 */
[----:B------:R-:W-:Y:S01]  /*06c0*/  ISETP.GE.AND P6, PT, R89, R0, PT ;  /* 0x000000005900720c */ /* 0x000fe20003fc6270 */
[C---:B------:R-:W-:Y:S01]  /*06d0*/  VIADD R9, R65.reuse, 0x12 ;  /* 0x0000001241097836 */ /* 0x040fe20000000000 */
[----:B------:R-:W-:Y:S01]  /*06e0*/  PRMT R210, RZ, 0x7610, R210 ;  /* 0x00007610ffd27816 */ /* 0x000fe200000000d2 */
[C---:B------:R-:W-:Y:S01]  /*06f0*/  VIADD R11, R65.reuse, 0x13 ;  /* 0x00000013410b7836 */ /* 0x040fe20000000000 */
[----:B------:R0:W5:Y:S01]  /*0700*/  @!P2 LDG.E.U16 R207, desc[UR8][R2.64+0x12] ;  /* 0x0000120802cfa981 */ /* 0x000162000c1e1500 */
[----:B------:R-:W-:Y:S01]  /*0710*/  VIADD R85, R65, 0xa ;  /* 0x0000000a41557836 */ /* 0x000fe20000000000 */
[----:B------:R-:W-:-:S02]  /*0720*/  PRMT R199, RZ, 0x7610, R199 ;  /* 0x00007610ffc77816 */ /* 0x000fc400000000c7 */
[----:B------:R0:W5:Y:S01]  /*0730*/  @!P5 LDG.E.U16 R205, desc[UR8][R2.64+0x16] ;  /* 0x0000160802cdd981 */ /* 0x000162000c1e1500 */
[-C--:B------:R-:W-:Y:S01]  /*0740*/  ISETP.GE.AND P2, PT, R91, R0.reuse, PT ;  /* 0x000000005b00720c */ /* 0x080fe20003f46270 */
[----:B------:R-:W-:Y:S01]  /*0750*/  VIADD R97, R65, 0x15 ;  /* 0x0000001541617836 */ /* 0x000fe20000000000 */
[-C--:B------:R-:W-:Y:S01]  /*0760*/  ISETP.GE.AND P5, PT, R9, R0.reuse, PT ;  /* 0x000000000900720c */ /* 0x080fe20003fa6270 */
[----:B------:R0:W5:Y:S04]  /*0770*/  @!P1 LDG.E.U16 R210, desc[UR8][R2.64+0xc] ;  /* 0x00000c0802d29981 */ /* 0x000168000c1e1500 */
[----:B------:R0:W5:Y:S01]  /*0780*/  @!P6 LDG.E.U16 R204, desc[UR8][R2.64+0x18] ;  /* 0x0000180802cce981 */ /* 0x000162000c1e1500 */
[-C--:B------:R-:W-:Y:S02]  /*0790*/  ISETP.GE.AND P6, PT, R11, R0.reuse, PT ;  /* 0x000000000b00720c */ /* 0x080fe40003fc6270 */
[-C--:B------:R-:W-:Y:S01]  /*07a0*/  ISETP.GE.AND P1, PT, R85, R0.reuse, PT ;  /* 0x000000005500720c */ /* 0x080fe20003f26270 */
[----:B------:R0:W5:Y:S01]  /*07b0*/  @!P4 LDG.E.U16 R199, desc[UR8][R2.64+0x22] ;  /* 0x0000220802c7c981 */ /* 0x000162000c1e1500 */
[----:B------:R-:W-:Y:S01]  /*07c0*/  PRMT R200, RZ, 0x7610, R200 ;  /* 0x00007610ffc87816 */ /* 0x000fe200000000c8 */
[----:B------:R-:W-:Y:S01]  /*07d0*/  VIADD R95, R65, 0x14 ;  /* 0x00000014415f7836 */ /* 0x000fe20000000000 */
[----:B------:R-:W-:-:S02]  /*07e0*/  ISETP.GE.AND P4, PT, R97, R0, PT ;  /* 0x000000006100720c */ /* 0x000fc40003f86270 */
[----:B------:R-:W-:Y:S02]  /*07f0*/  PRMT R203, RZ, 0x7610, R203 ;  /* 0x00007610ffcb7816 */ /* 0x000fe400000000cb */
[----:B------:R-:W-:Y:S02]  /*0800*/  PRMT R198, RZ, 0x7610, R198 ;  /* 0x00007610ffc67816 */ /* 0x000fe400000000c6 */
[----:B------:R-:W-:Y:S01]  /*0810*/  PRMT R197, RZ, 0x7610, R197 ;  /* 0x00007610ffc57816 */ /* 0x000fe200000000c5 */
[C---:B------:R-:W-:Y:S01]  /*0820*/  VIADD R9, R65.reuse, 0x2b ;  /* 0x0000002b41097836 */ /* 0x040fe20000000000 */
[----:B------:R-:W-:Y:S01]  /*0830*/  PRMT R206, RZ, 0x7610, R206 ;  /* 0x00007610ffce7816 */ /* 0x000fe200000000ce */
[C---:B------:R-:W-:Y:S01]  /*0840*/  VIADD R99, R65.reuse, 0x16 ;  /* 0x0000001641637836 */ /* 0x040fe20000000000 */
[----:B------:R0:W5:Y:S01]  /*0850*/  @!P3 LDG.E.U16 R200, desc[UR8][R2.64+0x20] ;  /* 0x0000200802c8b981 */ /* 0x000162000c1e1500 */
[----:B------:R-:W-:Y:S01]  /*0860*/  VIADD R101, R65, 0x17 ;  /* 0x0000001741657836 */ /* 0x000fe20000000000 */
[-C--:B------:R-:W-:Y:S01]  /*0870*/  ISETP.GE.AND P3, PT, R95, R0.reuse, PT ;  /* 0x000000005f00720c */ /* 0x080fe20003f66270 */
        /* <DEDUP_REMOVED lines=10> */
[----:B------:R-:W-:-:S03]  /*0920*/  ISETP.GE.AND P6, PT, R101, R0, PT ;  /* 0x000000006500720c */ /* 0x000fc60003fc6270 */
[----:B------:R0:W5:Y:S01]  /*0930*/  @!P1 LDG.E.U16 R206, desc[UR8][R2.64+0x14] ;  /* 0x0000140802ce9981 */ /* 0x000162000c1e1500 */
[-C--:B------:R-:W-:Y:S02]  /*0940*/  ISETP.GE.AND P1, PT, R93, R0.reuse, PT ;  /* 0x000000005d00720c */ /* 0x080fe40003f26270 */
[----:B------:R-:W-:Y:S01]  /*0950*/  PRMT R196, RZ, 0x7610, R196 ;  /* 0x00007610ffc47816 */ /* 0x000fe200000000c4 */
[----:B------:R0:W5:Y:S01]  /*0960*/  @!P0 LDG.E.U16 R201, desc[UR8][R2.64+0x1e] ;  /* 0x00001e0802c98981 */ /* 0x000162000c1e1500 */
[-C--:B------:R-:W-:Y:S01]  /*0970*/  ISETP.GE.AND P0, PT, R9, R0.reuse, PT ;  /* 0x000000000900720c */ /* 0x080fe20003f06270 */
[----:B------:R-:W-:Y:S02]  /*0980*/  VIADD R103, R65, 0x18 ;  /* 0x0000001841677836 */ /* 0x000fe40000000000 */
[----:B------:R0:W5:Y:S01]  /*0990*/  @!P4 LDG.E.U16 R8, desc[UR8][R2.64+0x2a] ;  /* 0x00002a080208c981 */ /* 0x000162000c1e1500 */
[----:B------:R-:W-:Y:S02]  /*09a0*/  ISETP.GE.AND P4, PT, R105, R0, PT ;  /* 0x000000006900720c */ /* 0x000fe40003f86270 */
[----:B------:R-:W-:-:S02]  /*09b0*/  PRMT R9, RZ, 0x7610, R9 ;  /* 0x00007610ff097816 */ /* 0x000fc40000000009 */
[----:B------:R-:W-:Y:S01]  /*09c0*/  PRMT R10, RZ, 0x7610, R10 ;  /* 0x00007610ff0a7816 */ /* 0x000fe2000000000a */
[C---:B------:R-:W-:Y:S01]  /*09d0*/  VIADD R107, R65.reuse, 0x1a ;  /* 0x0000001a416b7836 */ /* 0x040fe20000000000 */
[----:B------:R-:W-:Y:S01]  /*09e0*/  PRMT R202, RZ, 0x7610, R202 ;  /* 0x00007610ffca7816 */ /* 0x000fe200000000ca */
[----:B------:R-:W-:Y:S01]  /*09f0*/  VIADD R109, R65, 0x1b ;  /* 0x0000001b416d7836 */ /* 0x000fe20000000000 */
        /* <DEDUP_REMOVED lines=14> */
[C---:B------:R-:W-:Y:S01]  /*0ae0*/  VIADD R111, R65.reuse, 0x1c ;  /* 0x0000001c416f7836 */ /* 0x040fe20000000000 */
[----:B------:R-:W-:Y:S02]  /*0af0*/  PRMT R13, RZ, 0x7610, R13 ;  /* 0x00007610ff0d7816 */ /* 0x000fe4000000000d */
[----:B------:R-:W-:Y:S01]  /*0b00*/  PRMT R14, RZ, 0x7610, R14 ;  /* 0x00007610ff0e7816 */ /* 0x000fe2000000000e */
[C---:B------:R-:W-:Y:S01]  /*0b10*/  VIADD R115, R65.reuse, 0x1e ;  /* 0x0000001e41737836 */ /* 0x040fe20000000000 */
[----:B------:R0:W5:Y:S01]  /*0b20*/  @!P3 LDG.E.U16 R11, desc[UR8][R2.64+0x30] ;  /* 0x00003008020bb981 */ /* 0x000162000c1e1500 */
[----:B------:R-:W-:Y:S01]  /*0b30*/  VIADD R117, R65, 0x1f ;  /* 0x0000001f41757836 */ /* 0x000fe20000000000 */
[----:B------:R-:W-:-:S02]  /*0b40*/  ISETP.GE.AND P3, PT, R111, R0, PT ;  /* 0x000000006f00720c */ /* 0x000fc40003f66270 */
[----:B------:R-:W-:Y:S01]  /*0b50*/  PRMT R16, RZ, 0x7610, R16 ;  /* 0x00007610ff107816 */ /* 0x000fe20000000010 */
[----:B------:R0:W5:Y:S01]  /*0b60*/  @!P5 LDG.E.U16 R13, desc[UR8][R2.64+0x34] ;  /* 0x00003408020dd981 */ /* 0x000162000c1e1500 */
[-C--:B------:R-:W-:Y:S01]  /*0b70*/  ISETP.GE.AND P5, PT, R115, R0.reuse, PT ;  /* 0x000000007300720c */ /* 0x080fe20003fa6270 */
[----:B------:R-:W-:Y:S02]  /*0b80*/  VIADD R121, R65, 0x21 ;  /* 0x0000002141797836 */ /* 0x000fe40000000000 */
[----:B------:R0:W5:Y:S01]  /*0b90*/  @!P6 LDG.E.U16 R14, desc[UR8][R2.64+0x36] ;  /* 0x00003608020ee981 */ /* 0x000162000c1e1500 */
[-C--:B------:R-:W-:Y:S02]  /*0ba0*/  ISETP.GE.AND P6, PT, R117, R0.reuse, PT ;  /* 0x000000007500720c */ /* 0x080fe40003fc6270 */
[----:B------:R-:W-:Y:S01]  /*0bb0*/  PRMT R15, RZ, 0x7610, R15 ;  /* 0x00007610ff0f7816 */ /* 0x000fe2000000000f */
[----:B------:R0:W5:Y:S01]  /*0bc0*/  @!P4 LDG.E.U16 R16, desc[UR8][R2.64+0x3a] ;  /* 0x00003a080210c981 */ /* 0x000162000c1e1500 */
[----:B------:R-:W-:Y:S01]  /*0bd0*/  ISETP.GE.AND P4, PT, R121, R0, PT ;  /* 0x000000007900720c */ /* 0x000fe20003f86270 */
[----:B------:R-:W-:Y:S01]  /*0be0*/  VIADD R119, R65, 0x20 ;  /* 0x0000002041777836 */ /* 0x000fe20000000000 */
[----:B------:R-:W-:-:S02]  /*0bf0*/  PRMT R17, RZ, 0x7610, R17 ;  /* 0x00007610ff117816 */ /* 0x000fc40000000011 */
[----:B------:R-:W-:Y:S01]  /*0c00*/  PRMT R18, RZ, 0x7610, R18 ;  /* 0x00007610ff127816 */ /* 0x000fe20000000012 */
[C---:B------:R-:W-:Y:S01]  /*0c10*/  VIADD R123, R65.reuse, 0x22 ;  /* 0x00000022417b7836 */ /* 0x040fe20000000000 */
[----:B------:R0:W5:Y:S01]  /*0c20*/  @!P3 LDG.E.U16 R15, desc[UR8][R2.64+0x38] ;  /* 0x00003808020fb981 */ /* 0x000162000c1e1500 */
[----:B------:R-:W-:Y:S01]  /*0c30*/  VIADD R125, R65, 0x23 ;  /* 0x00000023417d7836 */ /* 0x000fe20000000000 */
[-C--:B------:R-:W-:Y:S02]  /*0c40*/  ISETP.GE.AND P3, PT, R119, R0.reuse, PT ;  /* 0x000000007700720c */ /* 0x080fe40003f66270 */
[----:B------:R-:W-:Y:S01]  /*0c50*/  PRMT R20, RZ, 0x7610, R20 ;  /* 0x00007610ff147816 */ /* 0x000fe20000000014 */
[----:B------:R0:W5:Y:S01]  /*0c60*/  @!P5 LDG.E.U16 R17, desc[UR8][R2.64+0x3c] ;  /* 0x00003c080211d981 */ /* 0x000162000c1e1500 */
[-C--:B------:R-:W-:Y:S01]  /*0c70*/  ISETP.GE.AND P5, PT, R123, R0.reuse, PT ;  /* 0x000000007b00720c */ /* 0x080fe20003fa6270 */
[----:B------:R-:W-:Y:S02]  /*0c80*/  VIADD R129, R65, 0x25 ;  /* 0x0000002541817836 */ /* 0x000fe40000000000 */
[----:B------:R0:W5:Y:S01]  /*0c90*/  @!P6 LDG.E.U16 R18, desc[UR8][R2.64+0x3e] ;  /* 0x00003e080212e981 */ /* 0x000162000c1e1500 */
[----:B------:R-:W-:-:S02]  /*0ca0*/  ISETP.GE.AND P6, PT, R125, R0, PT ;  /* 0x000000007d00720c */ /* 0x000fc40003fc6270 */
        /* <DEDUP_REMOVED lines=28> */
[----:B------:R-:W-:-:S03]  /*0e70*/  ISETP.GE.AND P5, PT, R139, R0, PT ;  /* 0x000000008b00720c */ /* 0x000fc60003fa6270 */
[----:B------:R0:W5:Y:S01]  /*0e80*/  @!P6 LDG.E.U16 R26, desc[UR8][R2.64+0x4e] ;  /* 0x00004e08021ae981 */ /* 0x000162000c1e1500 */
[-C--:B------:R-:W-:Y:S01]  /*0e90*/  ISETP.GE.AND P6, PT, R29, R0.reuse, PT ;  /* 0x000000001d00720c */ /* 0x080fe20003fc6270 */
[C---:B------:R-:W-:Y:S01]  /*0ea0*/  VIADD R29, R65.reuse, 0x30 ;  /* 0x00000030411d7836 */ /* 0x040fe20000000000 */
[----:B------:R-:W-:Y:S01]  /*0eb0*/  PRMT R27, RZ, 0x7610, R27 ;  /* 0x00007610ff1b7816 */ /* 0x000fe2000000001b */
[----:B------:R0:W5:Y:S01]  /*0ec0*/  @!P4 LDG.E.U16 R28, desc[UR8][R2.64+0x52] ;  /* 0x00005208021cc981 */ /* 0x000162000c1e1500 */
[----:B------:R-:W-:Y:S01]  /*0ed0*/  VIADD R31, R65, 0x2f ;  /* 0x0000002f411f7836 */ /* 0x000fe20000000000 */
[----:B------:R-:W-:Y:S02]  /*0ee0*/  PRMT R30, RZ, 0x7610, R30 ;  /* 0x00007610ff1e7816 */ /* 0x000fe4000000001e */
[-C--:B------:R-:W-:Y:S01]  /*0ef0*/  ISETP.GE.AND P4, PT, R29, R0.reuse, PT ;  /* 0x000000001d00720c */ /* 0x080fe20003f86270 */
[C---:B------:R-:W-:Y:S01]  /*0f00*/  VIADD R33, R65.reuse, 0x31 ;  /* 0x0000003141217836 */ /* 0x040fe20000000000 */
[----:B------:R-:W-:Y:S01]  /*0f10*/  PRMT R29, RZ, 0x7610, R29 ;  /* 0x00007610ff1d7816 */ /* 0x000fe2000000001d */
[----:B------:R-:W-:Y:S01]  /*0f20*/  VIADD R35, R65, 0x32 ;  /* 0x0000003241237836 */ /* 0x000fe20000000000 */
[----:B------:R0:W5:Y:S01]  /*0f30*/  @!P3 LDG.E.U16 R27, desc[UR8][R2.64+0x50] ;  /* 0x00005008021bb981 */ /* 0x000162000c1e1500 */
[----:B------:R-:W-:-:S02]  /*0f40*/  ISETP.GE.AND P3, PT, R31, R0, PT ;  /* 0x000000001f00720c */ /* 0x000fc40003f66270 */
[----:B------:R-:W-:Y:S01]  /*0f50*/  PRMT R31, RZ, 0x7610, R31 ;  /* 0x00007610ff1f7816 */ /* 0x000fe2000000001f */
[----:B------:R0:W5:Y:S01]  /*0f60*/  @!P5 LDG.E.U16 R29, desc[UR8][R2.64+0x54] ;  /* 0x00005408021dd981 */ /* 0x000162000c1e1500 */
[-C--:B------:R-:W-:Y:S01]  /*0f70*/  ISETP.GE.AND P5, PT, R33, R0.reuse, PT ;  /* 0x000000002100720c */ /* 0x080fe20003fa6270 */
[----:B------:R-:W-:Y:S02]  /*0f80*/  VIADD R33, R65, 0x33 ;  /* 0x0000003341217836 */ /* 0x000fe40000000000 */
[----:B------:R0:W5:Y:S01]  /*0f90*/  @!P2 LDG.E.U16 R30, desc[UR8][R2.64+0x56] ;  /* 0x00005608021ea981 */ /* 0x000162000c1e1500 */
[----:B------:R-:W-:-:S03]  /*0fa0*/  ISETP.GE.AND P2, PT, R35, R0, PT ;  /* 0x000000002300720c */ /* 0x000fc60003f46270 */
[----:B------:R0:W5:Y:S01]  /*0fb0*/  @!P1 LDG.E.U16 R31, desc[UR8][R2.64+0x58] ;  /* 0x00005808021f9981 */ /* 0x000162000c1e1500 */
[----:B------:R-:W-:Y:S02]  /*0fc0*/  ISETP.GE.AND P1, PT, R33, R0, PT ;  /* 0x000000002100720c */ /* 0x000fe40003f26270 */
        /* <DEDUP_REMOVED lines=58> */
[----:B------:R-:W-:Y:S01]  /*1370*/  VIADD R179, R65, 0x47 ;  /* 0x0000004741b37836 */ /* 0x000fe20000000000 */
[-C--:B------:R-:W-:Y:S02]  /*1380*/  ISETP.GE.AND P1, PT, R167, R0.reuse, PT ;  /* 0x00000000a700720c */ /* 0x080fe40003f26270 */
        /* <DEDUP_REMOVED lines=22> */
[----:B------:R-:W-:Y:S01]  /*14f0*/  VIADD R193, R65, 0x4e ;  /* 0x0000004e41c17836 */ /* 0x000fe20000000000 */
[-C--:B------:R-:W-:Y:S02]  /*1500*/  ISETP.GE.AND P1, PT, R181, R0.reuse, PT ;  /* 0x00000000b500720c */ /* 0x080fe40003f26270 */
        /* <DEDUP_REMOVED lines=20> */
[----:B------:R-:W-:Y:S01]  /*1650*/  PRMT R32, RZ, 0x7610, R32 ;  /* 0x00007610ff207816 */ /* 0x000fe20000000020 */
[----:B------:R-:W-:-:S05]  /*1660*/  VIADD R141, R65, 0x34 ;  /* 0x00000034418d7836 */ /* 0x000fca0000000000 */
[----:B------:R0:W5:Y:S01]  /*1670*/  @!P0 LDG.E.U16 R32, desc[UR8][R2.64+0x5a] ;  /* 0x00005a0802208981 */ /* 0x000162000c1e1500 */
[----:B------:R-:W-:Y:S02]  /*1680*/  ISETP.GE.AND P0, PT, R141, R0, PT ;  /* 0x000000008d00720c */ /* 0x000fe40003f06270 */
[----:B------:R-:W-:Y:S01]  /*1690*/  PRMT R39, RZ, 0x7610, R39 ;  /* 0x00007610ff277816 */ /* 0x000fe20000000027 */
[----:B------:R-:W-:Y:S01]  /*16a0*/  VIADD R155, R65, 0x3b ;  /* 0x0000003b419b7836 */ /* 0x000fe20000000000 */
[----:B------:R-:W-:-:S09]  /*16b0*/  PRMT R46, RZ, 0x7610, R46 ;  /* 0x00007610ff2e7816 */ /* 0x000fd2000000002e */
[----:B------:R0:W5:Y:S01]  /*16c0*/  @!P0 LDG.E.U16 R39, desc[UR8][R2.64+0x68] ;  /* 0x0000680802278981 */ /* 0x000162000c1e1500 */
[----:B------:R-:W-:Y:S01]  /*16d0*/  ISETP.GE.AND P0, PT, R155, R0, PT ;  /* 0x000000009b00720c */ /* 0x000fe20003f06270 */
[C---:B------:R-:W-:Y:S01]  /*16e0*/  VIADD R169, R65.reuse, 0x42 ;  /* 0x0000004241a97836 */ /* 0x040fe20000000000 */
[----:B------:R-:W-:Y:S01]  /*16f0*/  PRMT R53, RZ, 0x7610, R53 ;  /* 0x00007610ff357816 */ /* 0x000fe20000000035 */
[----:B------:R-:W-:-:S10]  /*1700*/  VIADD R183, R65, 0x49 ;  /* 0x0000004941b77836 */ /* 0x000fd40000000000 */
[----:B------:R0:W5:Y:S01]  /*1710*/  @!P0 LDG.E.U16 R46, desc[UR8][R2.64+0x76] ;  /* 0x00007608022e8981 */ /* 0x000162000c1e1500 */
[----:B------:R-:W-:Y:S02]  /*1720*/  ISETP.GE.AND P0, PT, R169, R0, PT ;  /* 0x00000000a900720c */ /* 0x000fe40003f06270 */
[----:B------:R-:W-:Y:S02]  /*1730*/  SHF.R.U32.HI R64, RZ, 0x8, R217 ;  /* 0x00000008ff407819 */ /* 0x000fe400000116d9 */
[----:B------:R-:W-:-:S09]  /*1740*/  PRMT R60, RZ, 0x7610, R60 ;  /* 0x00007610ff3c7816 */ /* 0x000fd2000000003c */
[----:B------:R0:W5:Y:S01]  /*1750*/  @!P0 LDG.E.U16 R53, desc[UR8][R2.64+0x84] ;  /* 0x0000840802358981 */ /* 0x000162000c1e1500 */
[----:B------:R-:W-:Y:S01]  /*1760*/  ISETP.GE.AND P0, PT, R183, R0, PT ;  /* 0x00000000b700720c */ /* 0x000fe20003f06270 */
[----:B------:R-:W-:Y:S02]  /*1770*/  IMAD.MOV R66, RZ, RZ, -R64 ;  /* 0x000000ffff427224 */ /* 0x000fe400078e0a40 */
[----:B------:R-:W-:-:S10]  /*1780*/  IMAD.SHL.U32 R64, R217, 0x4, RZ ;  /* 0x00000004d9407824 */ /* 0x000fd400078e00ff */
[----:B------:R0:W5:Y:S01]  /*1790*/  @!P0 LDG.E.U16 R60, desc[UR8][R2.64+0x92] ;  /* 0x00009208023c8981 */ /* 0x000162000c1e1500 */
[----:B------:R-:W-:Y:S02]  /*17a0*/  LOP3.LUT P0, R223, R66, 0x3, RZ, 0xc0, !PT ;  /* 0x0000000342df7812 */ /* 0x000fe4000780c0ff */
[----:B------:R-:W-:Y:S01]  /*17b0*/  LOP3.LUT R71, R64, 0x7c, RZ, 0xc0, !PT ;  /* 0x0000007c40477812 */ /* 0x000fe200078ec0ff */
[----:B------:R-:W-:Y:S01]  /*17c0*/  BSSY.RECONVERGENT B0, `(.L_x_440) ;  /* 0x0000021000007945 */ /* 0x000fe20003800200 */
[----:B------:R-:W-:-:S03]  /*17d0*/  SHF.R.U32.HI R64, RZ, 0x5, R217 ;  /* 0x00000005ff407819 */ /* 0x000fc600000116d9 */
[----:B------:R-:W-:-:S06]  /*17e0*/  VIADD R221, R71, 0x50 ;  /* 0x0000005047dd7836 */ /* 0x000fcc0000000000 */
[----:B0-----:R-:W-:Y:S05]  /*17f0*/  @!P0 BRA `(.L_x_441) ;  /* 0x0000000000748947 */ /* 0x001fea0003800000 */
[----:B------:R-:W-:Y:S01]  /*1800*/  ISETP.GT.U32.AND P1, PT, R71, 0x4f, PT ;  /* 0x0000004f4700780c */ /* 0x000fe20003f24070 */
[----:B------:R-:W-:-:S12]  /*1810*/  IMAD.MOV.U32 R66, RZ, RZ, RZ ;  /* 0x000000ffff427224 */ /* 0x000fd800078e00ff */
.L_x_444:
        /* <DEDUP_REMOVED lines=24> */
.L_x_443:
[----:B------:R-:W-:Y:S05]  /*19a0*/  BSYNC.RECONVERGENT B1 ;  /* 0x0000000000017941 */ /* 0x000fea0003800200 */
.L_x_442:
[----:B------:R-:W-:Y:S01]  /*19b0*/  VIADD R64, R64, 0x8 ;  /* 0x0000000840407836 */ /* 0x000fe20000000000 */
[----:B------:R-:W-:Y:S06]  /*19c0*/  @P2 BRA `(.L_x_444) ;  /* 0xfffffffc00942947 */ /* 0x000fec000383ffff */
.L_x_441:
[----:B------:R-:W-:Y:S05]  /*19d0*/  BSYNC.RECONVERGENT B0 ;  /* 0x0000000000007941 */ /* 0x000fea0003800200 */
.L_x_440:
[----:B------:R-:W1:Y:S01]  /*19e0*/  S2UR UR5, SR_CgaCtaId ;  /* 0x00000000000579c3 */ /* 0x000e620000008800 */
[----:B------:R-:W-:Y:S01]  /*19f0*/  UMOV UR4, 0x400 ;  /* 0x0000040000047882 */ /* 0x000fe20000000000 */
[----:B------:R-:W-:Y:S01]  /*1a00*/  BSSY.RECONVERGENT B0, `(.L_x_445) ;  /* 0x000005c000007945 */ /* 0x000fe20003800200 */
[----:B------:R-:W-:Y:S01]  /*1a10*/  UIADD3 UR4, UPT, UPT, UR4, 0x4b0, URZ ;  /* 0x000004b004047890 */ /* 0x000fe2000fffe0ff */
[----:B------:R-:W-:-:S03]  /*1a20*/  ISETP.GT.U32.AND P0, PT, R71, 0x4f, PT ;  /* 0x0000004f4700780c */ /* 0x000fc60003f04070 */
[----:B-1----:R-:W-:-:S12]  /*1a30*/  ULEA UR4, UR5, UR4, 0x18 ;  /* 0x0000000405047291 */ /* 0x002fd8000f8ec0ff */
.L_x_460:
[----:B012---:R-:W-:Y:S01]  /*1a40*/  IMAD R2, R71, 0x100, R64 ;  /* 0x0000010047027824 */ /* 0x007fe200078e0240 */
        /* <DEDUP_REMOVED lines=11> */
.L_x_449:
[----:B------:R-:W-:Y:S05]  /*1b00*/  BSYNC.RECONVERGENT B2 ;  /* 0x0000000000027941 */ /* 0x000fea0003800200 */
.L_x_448:
[----:B-----5:R-:W-:Y:S01]  /*1b10*/  PRMT R66, R2, 0x7632, R66 ;  /* 0x0000763202427816 */ /* 0x020fe20000000042 */
[----:B------:R0:W-:Y:S01]  /*1b20*/  STS.U16 [R223+0x6000], R2 ;  /* 0x00600002df007388 */ /* 0x0001e20000000400 */
[----:B------:R-:W-:-:S03]  /*1b30*/  PRMT R68, R3, 0x7632, R68 ;  /* 0x0000763203447816 */ /* 0x000fc60000000044 */
[----:B------:R0:W-:Y:S04]  /*1b40*/  STS.U16 [R223+0x6400], R3 ;  /* 0x00640003df007388 */ /* 0x0001e80000000400 */
[----:B------:R0:W-:Y:S04]  /*1b50*/  STS.U16 [R223+0x6200], R66 ;  /* 0x00620042df007388 */ /* 0x0001e80000000400 */
[----:B------:R0:W-:Y:S02]  /*1b60*/  STS.U16 [R223+0x6600], R68 ;  /* 0x00660044df007388 */ /* 0x0001e40000000400 */
.L_x_447:
[----:B------:R-:W-:Y:S05]  /*1b70*/  BSYNC.RECONVERGENT B1 ;  /* 0x0000000000017941 */ /* 0x000fea0003800200 */
.L_x_446:
        /* <DEDUP_REMOVED lines=14> */
.L_x_453:
[----:B------:R-:W-:Y:S05]  /*1c60*/  BSYNC.RECONVERGENT B2 ;  /* 0x0000000000027941 */ /* 0x000fea0003800200 */
.L_x_452:
[----:B------:R-:W-:Y:S01]  /*1c70*/  IMAD R70, R64, R69, 0xa00 ;  /* 0x00000a0040467424 */ /* 0x000fe200078e0245 */
[----:B-----5:R0:W-:Y:S01]  /*1c80*/  STS.U16 [R223+0x6010], R2 ;  /* 0x00601002df007388 */ /* 0x0201e20000000400 */
[----:B------:R-:W-:Y:S01]  /*1c90*/  BSSY.RECONVERGENT B2, `(.L_x_454) ;  /* 0x0000010000027945 */ /* 0x000fe20003800200 */
[----:B------:R-:W-:Y:S01]  /*1ca0*/  PRMT R72, R3, 0x7632, R72 ;  /* 0x0000763203487816 */ /* 0x000fe20000000048 */
[----:B------:R-:W-:Y:S01]  /*1cb0*/  IMAD.IADD R69, R221, 0x1, R70 ;  /* 0x00000001dd457824 */ /* 0x000fe200078e0246 */
[----:B------:R0:W-:Y:S01]  /*1cc0*/  STS.U16 [R223+0x6410], R3 ;  /* 0x00641003df007388 */ /* 0x0001e20000000400 */
[----:B------:R-:W-:Y:S02]  /*1cd0*/  IMAD.MOV.U32 R66, RZ, RZ, RZ ;  /* 0x000000ffff427224 */ /* 0x000fe400078e00ff */
[----:B------:R-:W-:Y:S01]  /*1ce0*/  IMAD.MOV.U32 R68, RZ, RZ, RZ ;  /* 0x000000ffff447224 */ /* 0x000fe200078e00ff */
[----:B------:R-:W-:Y:S02]  /*1cf0*/  ISETP.GE.AND P1, PT, R69, R0, PT ;  /* 0x000000004500720c */ /* 0x000fe40003f26270 */
[----:B------:R-:W-:-:S11]  /*1d00*/  PRMT R69, R2, 0x7632, R69 ;  /* 0x0000763202457816 */ /* 0x000fd60000000045 */
        /* <DEDUP_REMOVED lines=8> */
.L_x_455:
[----:B------:R-:W-:Y:S05]  /*1d90*/  BSYNC.RECONVERGENT B2 ;  /* 0x0000000000027941 */ /* 0x000fea0003800200 */
.L_x_454:
        /* <DEDUP_REMOVED lines=8> */
.L_x_451:
[----:B------:R-:W-:Y:S05]  /*1e20*/  BSYNC.RECONVERGENT B1 ;  /* 0x0000000000017941 */ /* 0x000fea0003800200 */
.L_x_450:
        /* <DEDUP_REMOVED lines=14> */
.L_x_459:
[----:B------:R-:W-:Y:S05]  /*1f10*/  BSYNC.RECONVERGENT B2 ;  /* 0x0000000000027941 */ /* 0x000fea0003800200 */
.L_x_458:
[----:B-----5:R-:W-:Y:S01]  /*1f20*/  PRMT R66, R2, 0x7632, R66 ;  /* 0x0000763202427816 */ /* 0x020fe20000000042 */
[----:B------:R2:W-:Y:S01]  /*1f30*/  STS.U16 [R223+0x6030], R2 ;  /* 0x00603002df007388 */ /* 0x0005e20000000400 */
[----:B------:R-:W-:-:S03]  /*1f40*/  PRMT R68, R3, 0x7632, R68 ;  /* 0x0000763203447816 */ /* 0x000fc60000000044 */
[----:B------:R2:W-:Y:S04]  /*1f50*/  STS.U16 [R223+0x6430], R3 ;  /* 0x00643003df007388 */ /* 0x0005e80000000400 */
[----:B------:R2:W-:Y:S04]  /*1f60*/  STS.U16 [R223+0x6230], R66 ;  /* 0x00623042df007388 */ /* 0x0005e80000000400 */
[----:B------:R2:W-:Y:S02]  /*1f70*/  STS.U16 [R223+0x6630], R68 ;  /* 0x00663044df007388 */ /* 0x0005e40000000400 */
.L_x_457:
[----:B------:R-:W-:Y:S05]  /*1f80*/  BSYNC.RECONVERGENT B1 ;  /* 0x0000000000017941 */ /* 0x000fea0003800200 */
.L_x_456:
[C---:B------:R-:W-:Y:S01]  /*1f90*/  ISETP.GE.U32.AND P1, PT, R64.reuse, 0xe0, PT ;  /* 0x000000e04000780c */ /* 0x040fe20003f26070 */
[----:B------:R-:W-:-:S12]  /*1fa0*/  VIADD R64, R64, 0x20 ;  /* 0x0000002040407836 */ /* 0x000fd80000000000 */
[----:B------:R-:W-:Y:S05]  /*1fb0*/  @!P1 BRA `(.L_x_460) ;  /* 0xfffffff800a09947 */ /* 0x000fea000383ffff */
[----:B------:R-:W-:Y:S05]  /*1fc0*/  BSYNC.RECONVERGENT B0 ;  /* 0x0000000000007941 */ /* 0x000fea0003800200 */
.L_x_445:
[----:B------:R-:W3:Y:S01]  /*1fd0*/  S2R R4, SR_CgaCtaId ;  /* 0x0000000000047919 */ /* 0x000ee20000008800 */
[----:B------:R-:W-:Y:S01]  /*1fe0*/  ISETP.NE.AND P0, PT, R217, RZ, PT ;  /* 0x000000ffd900720c */ /* 0x000fe20003f05270 */
[----:B------:R-:W-:Y:S01]  /*1ff0*/  VIADD R228, R65, 0x50 ;  /* 0x0000005041e47836 */ /* 0x000fe20000000000 */
[----:B012---:R-:W-:Y:S01]  /*2000*/  MOV R3, 0x400 ;  /* 0x0000040000037802 */ /* 0x007fe20000000f00 */
[----:B------:R-:W-:Y:S01]  /*2010*/  IMAD.MOV.U32 R226, RZ, RZ, RZ ;  /* 0x000000ffffe27224 */ /* 0x000fe200078e00ff */
[----:B------:R-:W-:Y:S01]  /*2020*/  LEA.HI R221, R217, R217, RZ, 0x1d ;  /* 0x000000d9d9dd7211 */ /* 0x000fe200078fe8ff */
[----:B------:R-:W-:Y:S01]  /*2030*/  IMAD.MOV.U32 R225, RZ, RZ, RZ ;  /* 0x000000ffffe17224 */ /* 0x000fe200078e00ff */
[----:B------:R-:W-:Y:S02]  /*2040*/  PRMT R227, RZ, 0x7610, R227 ;  /* 0x00007610ffe37816 */ /* 0x000fe400000000e3 */
[----:B------:R-:W-:Y:S02]  /*2050*/  CS2R R222, SRZ ;  /* 0x0000000000de7805 */ /* 0x000fe4000001ff00 */
[----:B------:R-:W-:Y:S01]  /*2060*/  PRMT R224, RZ, 0x7610, R224 ;  /* 0x00007610ffe07816 */ /* 0x000fe200000000e0 */
[----:B------:R-:W-:-:S02]  /*2070*/  UMOV UR6, 0xd ;  /* 0x0000000d00067882 */ /* 0x000fc40000000000 */
[----:B---3--:R-:W-:Y:S01]  /*2080*/  @!P0 LEA R2, R4, R3, 0x18 ;  /* 0x0000000304028211 */ /* 0x008fe200078ec0ff */
[----:B------:R-:W-:-:S04]  /*2090*/  VIADD R3, R3, 0x10 ;  /* 0x0000001003037836 */ /* 0x000fc80000000000 */
[----:B------:R0:W-:Y:S01]  /*20a0*/  @!P0 STS [R2], RZ ;  /* 0x000000ff02008388 */ /* 0x0001e20000000800 */
[----:B------:R-:W-:-:S05]  /*20b0*/  LEA R4, R4, R3, 0x18 ;  /* 0x0000000304047211 */ /* 0x000fca00078ec0ff */
[----:B------:R-:W-:-:S07]  /*20c0*/  IMAD R221, R221, 0x4, R4 ;  /* 0x00000004dddd7824 */ /* 0x000fce00078e0204 */
.L_x_472:
[----:B------:R-:W-:Y:S01]  /*20d0*/  UMOV UR4, 0x1 ;  /* 0x0000000100047882 */ /* 0x000fe20000000000 */
[----:B-----5:R-:W-:Y:S01]  /*20e0*/  HADD2.F32 R168, -RZ, R62.H0_H0 ;  /* 0x2000003effa87230 */ /* 0x020fe20000004100 */
[----:B------:R-:W-:Y:S01]  /*20f0*/  USHF.L.U32 UR4, UR4, UR6, URZ ;  /* 0x0000000604047299 */ /* 0x000fe200080006ff */
[----:B------:R-:W-:Y:S01]  /*2100*/  BAR.SYNC.DEFER_BLOCKING 0x0 ;  /* 0x0000000000007b1d */ /* 0x000fe20000010000 */
[----:B------:R-:W-:Y:S01]  /*2110*/  MOV R248, 0x400 ;  /* 0x0000040000f87802 */ /* 0x000fe20000000f00 */
[----:B------:R-:W-:Y:S02]  /*2120*/  HADD2.F32 R172, -RZ, R194.H0_H0 ;  /* 0x200000c2ffac7230 */ /* 0x000fe40000004100 */
[----:B------:R-:W-:Y:S01]  /*2130*/  HADD2.F32 R188, -RZ, R195.H0_H0 ;  /* 0x200000c3ffbc7230 */ /* 0x000fe20000004100 */
[----:B------:R-:W-:Y:S01]  /*2140*/  LOP3.LUT R220, R227, UR4, RZ, 0xfc, !PT ;  /* 0x00000004e3dc7c12 */ /* 0x000fe2000f8efcff */
[----:B------:R-:W-:Y:S01]  /*2150*/  VIADD R218, R248, 0x4b0 ;  /* 0x000004b0f8da7836 */ /* 0x000fe20000000000 */
[----:B------:R-:W-:Y:S02]  /*2160*/  BSSY.RECONVERGENT B0, `(.L_x_461) ;  /* 0x0000559000007945 */ /* 0x000fe40003800200 */
[----:B0-----:R-:W-:-:S02]  /*2170*/  LOP3.LUT R2, R220, R211, RZ, 0x30, !PT ;  /* 0x000000d3dc027212 */ /* 0x001fc400078e30ff */
[----:B--2---:R-:W-:Y:S02]  /*2180*/  LOP3.LUT R4, R220, R209, RZ, 0x30, !PT ;  /* 0x000000d1dc047212 */ /* 0x004fe400078e30ff */
[----:B------:R-:W-:Y:S02]  /*2190*/  PRMT R2, R2, 0x9910, RZ ;  /* 0x0000991002027816 */ /* 0x000fe400000000ff */
[----:B------:R-:W-:Y:S02]  /*21a0*/  LOP3.LUT R5, R220, R216, RZ, 0x30, !PT ;  /* 0x000000d8dc057212 */ /* 0x000fe400078e30ff */
[----:B------:R-:W-:Y:S02]  /*21b0*/  ISETP.NE.AND P6, PT, R2, RZ, PT ;  /* 0x000000ff0200720c */ /* 0x000fe40003fc5270 */
[----:B------:R-:W-:Y:S02]  /*21c0*/  PRMT R4, R4, 0x9910, RZ ;  /* 0x0000991004047816 */ /* 0x000fe400000000ff */
[----:B------:R-:W-:-:S02]  /*21d0*/  LOP3.LUT R2, R220, R208, RZ, 0x30, !PT ;  /* 0x000000d0dc027212 */ /* 0x000fc400078e30ff */
[----:B------:R-:W-:Y:S02]  /*21e0*/  LOP3.LUT R3, R220, R210, RZ, 0x30, !PT ;  /* 0x000000d2dc037212 */ /* 0x000fe400078e30ff */
[----:B------:R-:W-:Y:S02]  /*21f0*/  PRMT R243, R5, 0x9910, RZ ;  /* 0x0000991005f37816 */ /* 0x000fe400000000ff */
[----:B------:R-:W-:Y:S02]  /*2200*/  ISETP.NE.AND P3, PT, R4, RZ, PT ;  /* 0x000000ff0400720c */ /* 0x000fe40003f65270 */
[----:B------:R-:W-:Y:S02]  /*2210*/  PRMT R5, R2, 0x9910, RZ ;  /* 0x0000991002057816 */ /* 0x000fe400000000ff */
[----:B------:R-:W-:Y:S02]  /*2220*/  PRMT R3, R3, 0x9910, RZ ;  /* 0x0000991003037816 */ /* 0x000fe400000000ff */
[----:B------:R-:W-:-:S02]  /*2230*/  LOP3.LUT R4, R220, R207, RZ, 0x30, !PT ;  /* 0x000000cfdc047212 */ /* 0x000fc400078e30ff */
[----:B------:R-:W-:Y:S02]  /*2240*/  LOP3.LUT R2, R220, R215, RZ, 0x30, !PT ;  /* 0x000000d7dc027212 */ /* 0x000fe400078e30ff */
[----:B------:R-:W-:Y:S02]  /*2250*/  ISETP.NE.AND P4, PT, R243, RZ, PT ;  /* 0x000000fff300720c */ /* 0x000fe40003f85270 */
[----:B------:R-:W-:Y:S01]  /*2260*/  ISETP.NE.AND P2, PT, R3, RZ, PT ;  /* 0x000000ff0300720c */ /* 0x000fe20003f45270 */
[----:B------:R-:W-:Y:S01]  /*2270*/  HADD2.F32 R3, -RZ, R216.H0_H0 ;  /* 0x200000d8ff037230 */ /* 0x000fe20000004100 */
[----:B------:R-:W-:Y:S01]  /*2280*/  PRMT R64, R4, 0x9910, RZ ;  /* 0x0000991004407816 */ /* 0x000fe200000000ff */
[----:B------:R-:W-:Y:S01]  /*2290*/  IMAD.MOV.U32 R4, RZ, RZ, R5 ;  /* 0x000000ffff047224 */ /* 0x000fe200078e0005 */
[----:B------:R-:W-:Y:S02]  /*22a0*/  PRMT R242, R2, 0x9910, RZ ;  /* 0x0000991002f27816 */ /* 0x000fe400000000ff */
[----:B------:R-:W-:Y:S01]  /*22b0*/  FSEL R2, RZ, 1, P4 ;  /* 0x3f800000ff027808 */ /* 0x000fe20002000000 */
[----:B------:R-:W-:Y:S01]  /*22c0*/  IMAD.MOV.U32 R5, RZ, RZ, R64 ;  /* 0x000000ffff057224 */ /* 0x000fe200078e0040 */
[----:B------:R-:W-:-:S02]  /*22d0*/  ISETP.NE.AND P1, PT, R4, RZ, PT ;  /* 0x000000ff0400720c */ /* 0x000fc40003f25270 */
[----:B------:R-:W-:Y:S01]  /*22e0*/  LOP3.LUT R4, R220, R206, RZ, 0x30, !PT ;  /* 0x000000cedc047212 */ /* 0x000fe200078e30ff */
[----:B------:R-:W-:Y:S01]  /*22f0*/  FFMA.FTZ R2, R2, R3, RZ ;  /* 0x0000000302027223 */ /* 0x000fe200000100ff */
[----:B------:R-:W-:Y:S02]  /*2300*/  LOP3.LUT R3, R220, R214, RZ, 0x30, !PT ;  /* 0x000000d6dc037212 */ /* 0x000fe400078e30ff */
[----:B------:R-:W-:Y:S02]  /*2310*/  ISETP.NE.AND P5, PT, R242, RZ, PT ;  /* 0x000000fff200720c */ /* 0x000fe40003fa5270 */
[----:B------:R-:W-:Y:S02]  /*2320*/  ISETP.NE.AND P0, PT, R5, RZ, PT ;  /* 0x000000ff0500720c */ /* 0x000fe40003f05270 */
[----:B------:R-:W-:Y:S01]  /*2330*/  PRMT R5, R4, 0x9910, RZ ;  /* 0x0000991004057816 */ /* 0x000fe200000000ff */
[----:B------:R-:W-:Y:S01]  /*2340*/  HADD2.F32 R4, -RZ, R215.H0_H0 ;  /* 0x200000d7ff047230 */ /* 0x000fe20000004100 */
[----:B------:R-:W-:-:S02]  /*2350*/  PRMT R241, R3, 0x9910, RZ ;  /* 0x0000991003f17816 */ /* 0x000fc400000000ff */
[----:B------:R-:W-:Y:S02]  /*2360*/  FSEL R3, RZ, 1, P5 ;  /* 0x3f800000ff037808 */ /* 0x000fe40002800000 */
[C---:B------:R-:W-:Y:S02]  /*2370*/  LOP3.LUT R64, R220.reuse, R213, RZ, 0x30, !PT ;  /* 0x000000d5dc407212 */ /* 0x040fe400078e30ff */
[----:B------:R-:W-:Y:S01]  /*2380*/  SEL R69, RZ, 0x2, P5 ;  /* 0x00000002ff457807 */ /* 0x000fe20002800000 */
[----:B------:R-:W-:Y:S01]  /*2390*/  FFMA.FTZ R3, R3, R4, R2 ;  /* 0x0000000403037223 */ /* 0x000fe20000010002 */
[----:B------:R-:W-:Y:S02]  /*23a0*/  ISETP.NE.AND P5, PT, R241, RZ, PT ;  /* 0x000000fff100720c */ /* 0x000fe40003fa5270 */
[----:B------:R-:W-:Y:S02]  /*23b0*/  LOP3.LUT R2, R220, R212, RZ, 0x30, !PT ;  /* 0x000000d4dc027212 */ /* 0x000fe400078e30ff */
[----:B------:R-:W-:-:S02]  /*23c0*/  SEL R146, RZ, 0x1, P4 ;  /* 0x00000001ff927807 */ /* 0x000fc40002000000 */
[----:B------:R-:W-:Y:S02]  /*23d0*/  PRMT R240, R64, 0x9910, RZ ;  /* 0x0000991040f07816 */ /* 0x000fe400000000ff */
[----:B------:R-:W-:Y:S01]  /*23e0*/  ISETP.NE.AND P4, PT, R5, RZ, PT ;  /* 0x000000ff0500720c */ /* 0x000fe20003f85270 */
[----:B------:R-:W-:Y:S01]  /*23f0*/  HADD2.F32 R5, -RZ, R214.H0_H0 ;  /* 0x200000d6ff057230 */ /* 0x000fe20000004100 */
[----:B------:R-:W-:Y:S02]  /*2400*/  FSEL R4, RZ, 1, P5 ;  /* 0x3f800000ff047808 */ /* 0x000fe40002800000 */
[----:B------:R-:W-:Y:S02]  /*2410*/  PRMT R239, R2, 0x9910, RZ ;  /* 0x0000991002ef7816 */ /* 0x000fe400000000ff */
[----:B------:R-:W-:Y:S01]  /*2420*/  SEL R2, RZ, 0x4, P5 ;  /* 0x00000004ff027807 */ /* 0x000fe20002800000 */
[----:B------:R-:W-:Y:S01]  /*2430*/  FFMA.FTZ R3, R4, R5, R3 ;  /* 0x0000000504037223 */ /* 0x000fe20000010003 */
[----:B------:R-:W-:-:S02]  /*2440*/  LOP3.LUT R64, R220, R205, RZ, 0x30, !PT ;  /* 0x000000cddc407212 */ /* 0x000fc400078e30ff */
[----:B------:R-:W-:Y:S02]  /*2450*/  ISETP.NE.AND P5, PT, R240, RZ, PT ;  /* 0x000000fff000720c */ /* 0x000fe40003fa5270 */
[----:B------:R-:W-:Y:S01]  /*2460*/  PRMT R71, R64, 0x9910, RZ ;  /* 0x0000991040477816 */ /* 0x000fe200000000ff */
[----:B------:R-:W-:Y:S01]  /*2470*/  HADD2.F32 R64, -RZ, R213.H0_H0 ;  /* 0x200000d5ff407230 */ /* 0x000fe20000004100 */
[----:B------:R-:W-:Y:S02]  /*2480*/  FSEL R4, RZ, 1, P5 ;  /* 0x3f800000ff047808 */ /* 0x000fe40002800000 */
[----:B------:R-:W-:Y:S02]  /*2490*/  SEL R5, RZ, 0x8, P5 ;  /* 0x00000008ff057807 */ /* 0x000fe40002800000 */
[----:B------:R-:W-:Y:S01]  /*24a0*/  ISETP.NE.AND P5, PT, R239, RZ, PT ;  /* 0x000000ffef00720c */ /* 0x000fe20003fa5270 */
[----:B------:R-:W-:Y:S01]  /*24b0*/  FFMA.FTZ R3, R4, R64, R3 ;  /* 0x0000004004037223 */ /* 0x000fe20000010003 */
        /* <DEDUP_REMOVED lines=9> */
[----:B------:R-:W-:Y:S01]  /*2550*/  SEL R238, RZ, 0x20, P6 ;  /* 0x00000020ffee7807 */ /* 0x000fe20003000000 */
[----:B------:R-:W-:Y:S01]  /*2560*/  IMAD.MOV.U32 R64, RZ, RZ, R71 ;  /* 0x000000ffff407224 */ /* 0x000fe200078e0047 */
[----:B------:R-:W-:-:S02]  /*2570*/  PRMT R72, R70, 0x9910, RZ ;  /* 0x0000991046487816 */ /* 0x000fc400000000ff */
[----:B------:R-:W-:Y:S02]  /*2580*/  FSEL R70, RZ, 1, P6 ;  /* 0x3f800000ff467808 */ /* 0x000fe40003000000 */
[----:B------:R-:W-:Y:S02]  /*2590*/  LOP3.LUT R71, R220, R202, RZ, 0x30, !PT ;  /* 0x000000cadc477212 */ /* 0x000fe400078e30ff */
[----:B------:R-:W-:Y:S01]  /*25a0*/  FSEL R68, RZ, 1, P2 ;  /* 0x3f800000ff447808 */ /* 0x000fe20001000000 */
[----:B------:R-:W-:Y:S01]  /*25b0*/  FFMA.FTZ R3, R70, R4, R3 ;  /* 0x0000000446037223 */ /* 0x000fe20000010003 */
[----:B------:R-:W-:Y:S01]  /*25c0*/  HADD2.F32 R4, -RZ, R210.H0_H0 ;  /* 0x200000d2ff047230 */ /* 0x000fe20000004100 */
[----:B------:R-:W-:Y:S02]  /*25d0*/  ISETP.NE.AND P6, PT, R64, RZ, PT ;  /* 0x000000ff4000720c */ /* 0x000fe40003fc5270 */
        /* <DEDUP_REMOVED lines=10> */
[----:B------:R-:W-:Y:S01]  /*2680*/  FSEL R68, RZ, 1, P1 ;  /* 0x3f800000ff447808 */ /* 0x000fe20000800000 */
[----:B------:R-:W-:Y:S01]  /*2690*/  HADD2.F32 R4, -RZ, R208.H0_H0 ;  /* 0x200000d0ff047230 */ /* 0x000fe20000004100 */
[----:B------:R-:W-:Y:S01]  /*26a0*/  ISETP.NE.AND P3, PT, R72, RZ, PT ;  /* 0x000000ff4800720c */ /* 0x000fe20003f65270 */
[----:B------:R-:W-:Y:S01]  /*26b0*/  IMAD.MOV.U32 R72, RZ, RZ, R71 ;  /* 0x000000ffff487224 */ /* 0x000fe200078e0047 */
[----:B------:R-:W-:-:S02]  /*26c0*/  LOP3.LUT R71, R220, R200, RZ, 0x30, !PT ;  /* 0x000000c8dc477212 */ /* 0x000fc400078e30ff */
[----:B------:R-:W-:Y:S01]  /*26d0*/  FFMA.FTZ R3, R68, R4, R3 ;  /* 0x0000000444037223 */ /* 0x000fe20000010003 */
[----:B------:R-:W-:Y:S01]  /*26e0*/  SEL R236, RZ, 0x100, P1 ;  /* 0x00000100ffec7807 */ /* 0x000fe20000800000 */
[----:B------:R-:W-:Y:S01]  /*26f0*/  HADD2.F32 R4, -RZ, R207.H0_H0 ;  /* 0x200000cfff047230 */ /* 0x000fe20000004100 */
[----:B------:R-:W-:Y:S02]  /*2700*/  FSEL R70, RZ, 1, P0 ;  /* 0x3f800000ff467808 */ /* 0x000fe40000000000 */
[----:B------:R-:W-:Y:S02]  /*2710*/  ISETP.NE.AND P1, PT, R72, RZ, PT ;  /* 0x000000ff4800720c */ /* 0x000fe40003f25270 */
[----:B------:R-:W-:Y:S01]  /*2720*/  PRMT R72, R71, 0x9910, RZ ;  /* 0x0000991047487816 */ /* 0x000fe200000000ff */
[----:B------:R-:W-:Y:S01]  /*2730*/  FFMA.FTZ R3, R70, R4, R3 ;  /* 0x0000000446037223 */ /* 0x000fe20000010003 */
[----:B------:R-:W-:Y:S01]  /*2740*/  LOP3.LUT R71, R220, R199, RZ, 0x30, !PT ;  /* 0x000000c7dc477212 */ /* 0x000fe200078e30ff */
[----:B------:R-:W-:Y:S01]  /*2750*/  HADD2.F32 R4, -RZ, R206.H0_H0 ;  /* 0x200000ceff047230 */ /* 0x000fe20000004100 */
[----:B------:R-:W-:-:S02]  /*2760*/  FSEL R68, RZ, 1, P4 ;  /* 0x3f800000ff447808 */ /* 0x000fc40002000000 */
[----:B------:R-:W-:Y:S02]  /*2770*/  PRMT R74, R71, 0x9910, RZ ;  /* 0x00009910474a7816 */ /* 0x000fe400000000ff */
[----:B------:R-:W-:Y:S01]  /*2780*/  LOP3.LUT R71, R220, R198, RZ, 0x30, !PT ;  /* 0x000000c6dc477212 */ /* 0x000fe200078e30ff */
[----:B------:R-:W-:Y:S01]  /*2790*/  FFMA.FTZ R3, R68, R4, R3 ;  /* 0x0000000444037223 */ /* 0x000fe20000010003 */
[----:B------:R-:W-:Y:S01]  /*27a0*/  FSEL R70, RZ, 1, P5 ;  /* 0x3f800000ff467808 */ /* 0x000fe20002800000 */
[----:B------:R-:W-:Y:S01]  /*27b0*/  HADD2.F32 R4, -RZ, R205.H0_H0 ;  /* 0x200000cdff047230 */ /* 0x000fe20000004100 */
[----:B------:R-:W-:Y:S02]  /*27c0*/  PRMT R76, R71, 0x9910, RZ ;  /* 0x00009910474c7816 */ /* 0x000fe400000000ff */
[----:B------:R-:W-:Y:S02]  /*27d0*/  LOP3.LUT R71, R220, R197, RZ, 0x30, !PT ;  /* 0x000000c5dc477212 */ /* 0x000fe400078e30ff */
[----:B------:R-:W-:Y:S01]  /*27e0*/  FFMA.FTZ R3, R70, R4, R3 ;  /* 0x0000000446037223 */ /* 0x000fe20000010003 */
[----:B------:R-:W-:Y:S01]  /*27f0*/  FSEL R68, RZ, 1, P6 ;  /* 0x3f800000ff447808 */ /* 0x000fe20003000000 */
[----:B------:R-:W-:Y:S01]  /*2800*/  HADD2.F32 R4, -RZ, R204.H0_H0 ;  /* 0x200000ccff047230 */ /* 0x000fe20000004100 */
[----:B------:R-:W-:-:S02]  /*2810*/  PRMT R78, R71, 0x9910, RZ ;  /* 0x00009910474e7816 */ /* 0x000fc400000000ff */
[----:B------:R-:W-:Y:S02]  /*2820*/  LOP3.LUT R71, R220, R196, RZ, 0x30, !PT ;  /* 0x000000c4dc477212 */ /* 0x000fe400078e30ff */
        /* <DEDUP_REMOVED lines=15> */
[----:B------:R-:W-:Y:S01]  /*2920*/  SEL R235, RZ, 0x200, P0 ;  /* 0x00000200ffeb7807 */ /* 0x000fe20000000000 */
[----:B------:R-:W-:Y:S01]  /*2930*/  FFMA.FTZ R3, R70, R4, R3 ;  /* 0x0000000446037223 */ /* 0x000fe20000010003 */
[----:B------:R-:W-:Y:S01]  /*2940*/  PRMT R86, R71, 0x9910, RZ ;  /* 0x0000991047567816 */ /* 0x000fe200000000ff */
[----:B------:R-:W-:Y:S01]  /*2950*/  HADD2.F32 R4, -RZ, R200.H0_H0 ;  /* 0x200000c8ff047230 */ /* 0x000fe20000004100 */
[----:B------:R-:W-:-:S02]  /*2960*/  ISETP.NE.AND P0, PT, R72, RZ, PT ;  /* 0x000000ff4800720c */ /* 0x000fc40003f05270 */
[----:B------:R-:W-:Y:S02]  /*2970*/  LOP3.LUT R71, R220, R11, RZ, 0x30, !PT ;  /* 0x0000000bdc477212 */ /* 0x000fe400078e30ff */
[----:B------:R-:W-:Y:S02]  /*2980*/  SEL R72, RZ, 0x400, P4 ;  /* 0x00000400ff487807 */ /* 0x000fe40002000000 */
[----:B------:R-:W-:Y:S02]  /*2990*/  ISETP.NE.AND P4, PT, R74, RZ, PT ;  /* 0x000000ff4a00720c */ /* 0x000fe40003f85270 */
[----:B------:R-:W-:Y:S02]  /*29a0*/  SEL R74, RZ, 0x800, P5 ;  /* 0x00000800ff4a7807 */ /* 0x000fe40002800000 */
[----:B------:R-:W-:Y:S02]  /*29b0*/  FSEL R68, RZ, 1, P0 ;  /* 0x3f800000ff447808 */ /* 0x000fe40000000000 */
[----:B------:R-:W-:-:S02]  /*29c0*/  PRMT R88, R71, 0x9910, RZ ;  /* 0x0000991047587816 */ /* 0x000fc400000000ff */
[----:B------:R-:W-:Y:S01]  /*29d0*/  ISETP.NE.AND P5, PT, R76, RZ, PT ;  /* 0x000000ff4c00720c */ /* 0x000fe20003fa5270 */
[----:B------:R-:W-:Y:S01]  /*29e0*/  FFMA.FTZ R3, R68, R4, R3 ;  /* 0x0000000444037223 */ /* 0x000fe20000010003 */
[----:B------:R-:W-:Y:S01]  /*29f0*/  LOP3.LUT R71, R220, R12, RZ, 0x30, !PT ;  /* 0x0000000cdc477212 */ /* 0x000fe200078e30ff */
[----:B------:R-:W-:Y:S01]  /*2a00*/  HADD2.F32 R4, -RZ, R199.H0_H0 ;  /* 0x200000c7ff047230 */ /* 0x000fe20000004100 */
[----:B------:R-:W-:Y:S02]  /*2a10*/  SEL R76, RZ, 0x1000, P6 ;  /* 0x00001000ff4c7807 */ /* 0x000fe40003000000 */
[----:B------:R-:W-:Y:S02]  /*2a20*/  ISETP.NE.AND P6, PT, R78, RZ, PT ;  /* 0x000000ff4e00720c */ /* 0x000fe40003fc5270 */
[----:B------:R-:W-:Y:S02]  /*2a30*/  SEL R78, RZ, 0x2000, P2 ;  /* 0x00002000ff4e7807 */ /* 0x000fe40001000000 */
[----:B------:R-:W-:-:S02]  /*2a40*/  ISETP.NE.AND P2, PT, R80, RZ, PT ;  /* 0x000000ff5000720c */ /* 0x000fc40003f45270 */
[----:B------:R-:W-:Y:S02]  /*2a50*/  PRMT R90, R71, 0x9910, RZ ;  /* 0x00009910475a7816 */ /* 0x000fe400000000ff */
[----:B------:R-:W-:Y:S02]  /*2a60*/  SEL R80, RZ, 0x4000, P3 ;  /* 0x00004000ff507807 */ /* 0x000fe40001800000 */
[----:B------:R-:W-:Y:S02]  /*2a70*/  FSEL R70, RZ, 1, P4 ;  /* 0x3f800000ff467808 */ /* 0x000fe40002000000 */
[----:B------:R-:W-:Y:S02]  /*2a80*/  LOP3.LUT R71, R220, R13, RZ, 0x30, !PT ;  /* 0x0000000ddc477212 */ /* 0x000fe400078e30ff */
[----:B------:R-:W-:Y:S01]  /*2a90*/  ISETP.NE.AND P3, PT, R82, RZ, PT ;  /* 0x000000ff5200720c */ /* 0x000fe20003f65270 */
[----:B------:R-:W-:Y:S01]  /*2aa0*/  FFMA.FTZ R3, R70, R4, R3 ;  /* 0x0000000446037223 */ /* 0x000fe20000010003 */
[----:B------:R-:W-:Y:S01]  /*2ab0*/  SEL R82, RZ, 0x8000, P1 ;  /* 0x00008000ff527807 */ /* 0x000fe20000800000 */
[----:B------:R-:W-:Y:S01]  /*2ac0*/  HADD2.F32 R4, -RZ, R198.H0_H0 ;  /* 0x200000c6ff047230 */ /* 0x000fe20000004100 */
[----:B------:R-:W-:-:S02]  /*2ad0*/  ISETP.NE.AND P1, PT, R84, RZ, PT ;  /* 0x000000ff5400720c */ /* 0x000fc40003f25270 */
[----:B------:R-:W-:Y:S02]  /*2ae0*/  SEL R84, RZ, 0x10000, P0 ;  /* 0x00010000ff547807 */ /* 0x000fe40000000000 */
[----:B------:R-:W-:Y:S02]  /*2af0*/  PRMT R92, R71, 0x9910, RZ ;  /* 0x00009910475c7816 */ /* 0x000fe400000000ff */
[----:B------:R-:W-:Y:S02]  /*2b00*/  ISETP.NE.AND P0, PT, R86, RZ, PT ;  /* 0x000000ff5600720c */ /* 0x000fe40003f05270 */
[----:B------:R-:W-:Y:S02]  /*2b10*/  LOP3.LUT R71, R220, R14, RZ, 0x30, !PT ;  /* 0x0000000edc477212 */ /* 0x000fe400078e30ff */
[----:B------:R-:W-:Y:S02]  /*2b20*/  SEL R86, RZ, 0x20000, P4 ;  /* 0x00020000ff567807 */ /* 0x000fe40002000000 */
[----:B------:R-:W-:-:S02]  /*2b30*/  FSEL R68, RZ, 1, P5 ;  /* 0x3f800000ff447808 */ /* 0x000fc40002800000 */
[----:B------:R-:W-:Y:S02]  /*2b40*/  ISETP.NE.AND P4, PT, R88, RZ, PT ;  /* 0x000000ff5800720c */ /* 0x000fe40003f85270 */
[----:B------:R-:W-:Y:S01]  /*2b50*/  SEL R88, RZ, 0x40000, P5 ;  /* 0x00040000ff587807 */ /* 0x000fe20002800000 */
[----:B------:R-:W-:Y:S01]  /*2b60*/  FFMA.FTZ R3, R68, R4, R3 ;  /* 0x0000000444037223 */ /* 0x000fe20000010003 */
[----:B------:R-:W-:Y:S01]  /*2b70*/  ISETP.NE.AND P5, PT, R90, RZ, PT ;  /* 0x000000ff5a00720c */ /* 0x000fe20003fa5270 */
[----:B------:R-:W-:Y:S01]  /*2b80*/  HADD2.F32 R4, -RZ, R197.H0_H0 ;  /* 0x200000c5ff047230 */ /* 0x000fe20000004100 */
[----:B------:R-:W-:Y:S02]  /*2b90*/  PRMT R94, R71, 0x9910, RZ ;  /* 0x00009910475e7816 */ /* 0x000fe400000000ff */
[----:B------:R-:W-:Y:S02]  /*2ba0*/  FSEL R70, RZ, 1, P6 ;  /* 0x3f800000ff467808 */ /* 0x000fe40003000000 */
[----:B------:R-:W-:-:S02]  /*2bb0*/  SEL R90, RZ, 0x80000, P6 ;  /* 0x00080000ff5a7807 */ /* 0x000fc40003000000 */
[----:B------:R-:W-:Y:S01]  /*2bc0*/  LOP3.LUT R71, R220, R15, RZ, 0x30, !PT ;  /* 0x0000000fdc477212 */ /* 0x000fe200078e30ff */
[----:B------:R-:W-:Y:S01]  /*2bd0*/  FFMA.FTZ R3, R70, R4, R3 ;  /* 0x0000000446037223 */ /* 0x000fe20000010003 */
[----:B------:R-:W-:Y:S01]  /*2be0*/  ISETP.NE.AND P6, PT, R92, RZ, PT ;  /* 0x000000ff5c00720c */ /* 0x000fe20003fc5270 */
        /* <DEDUP_REMOVED lines=25> */
[----:B------:R-:W-:Y:S01]  /*2d80*/  FSEL R68, RZ, 1, P4 ;  /* 0x3f800000ff447808 */ /* 0x000fe20002000000 */
[----:B------:R-:W-:Y:S01]  /*2d90*/  FFMA.FTZ R3, R70, R4, R3 ;  /* 0x0000000446037223 */ /* 0x000fe20000010003 */
[----:B------:R-:W-:Y:S01]  /*2da0*/  SEL R231, RZ, 0x1000000, P4 ;  /* 0x01000000ffe77807 */ /* 0x000fe20002000000 */
[----:B------:R-:W-:Y:S01]  /*2db0*/  HADD2.F32 R70, -RZ, R12.H0_H0 ;  /* 0x2000000cff467230 */ /* 0x000fe20000004100 */
[----:B------:R-:W-:Y:S01]  /*2dc0*/  ISETP.NE.AND P4, PT, R71, RZ, PT ;  /* 0x000000ff4700720c */ /* 0x000fe20003f85270 */
[----:B------:R-:W-:Y:S01]  /*2dd0*/  HADD2.F32 R71, -RZ, R11.H0_H0 ;  /* 0x2000000bff477230 */ /* 0x000fe20000004100 */
[----:B------:R-:W-:Y:S02]  /*2de0*/  FSEL R4, RZ, 1, P5 ;  /* 0x3f800000ff047808 */ /* 0x000fe40002800000 */
[----:B------:R-:W-:Y:S02]  /*2df0*/  SEL R232, RZ, 0x800000, P0 ;  /* 0x00800000ffe87807 */ /* 0x000fe40000000000 */
[----:B------:R-:W-:Y:S01]  /*2e00*/  FFMA.FTZ R3, R68, R71, R3 ;  /* 0x0000004744037223 */ /* 0x000fe20000010003 */
[----:B------:R-:W-:Y:S01]  /*2e10*/  HADD2.F32 R71, -RZ, R13.H0_H0 ;  /* 0x2000000dff477230 */ /* 0x000fe20000004100 */
[----:B------:R-:W-:-:S02]  /*2e20*/  FSEL R68, RZ, 1, P6 ;  /* 0x3f800000ff447808 */ /* 0x000fc40003000000 */
[----:B------:R-:W-:Y:S01]  /*2e30*/  FFMA.FTZ R3, R4, R70, R3 ;  /* 0x0000004604037223 */ /* 0x000fe20000010003 */
[----:B------:R-:W-:Y:S01]  /*2e40*/  ISETP.NE.AND P0, PT, R94, RZ, PT ;  /* 0x000000ff5e00720c */ /* 0x000fe20003f05270 */
[----:B------:R-:W-:Y:S01]  /*2e50*/  HADD2.F32 R70, -RZ, R14.H0_H0 ;  /* 0x2000000eff467230 */ /* 0x000fe20000004100 */
[----:B------:R-:W-:Y:S01]  /*2e60*/  LOP3.LUT R94, R220, R24, RZ, 0x30, !PT ;  /* 0x00000018dc5e7212 */ /* 0x000fe200078e30ff */
[----:B------:R-:W-:Y:S01]  /*2e70*/  FFMA.FTZ R3, R68, R71, R3 ;  /* 0x0000004744037223 */ /* 0x000fe20000010003 */
[----:B------:R-:W-:Y:S01]  /*2e80*/  FSEL R4, RZ, 1, P2 ;  /* 0x3f800000ff047808 */ /* 0x000fe20001000000 */
[----:B------:R-:W-:Y:S01]  /*2e90*/  HADD2.F32 R68, -RZ, R15.H0_H0 ;  /* 0x2000000fff447230 */ /* 0x000fe20000004100 */
[----:B------:R-:W-:Y:S02]  /*2ea0*/  PRMT R94, R94, 0x9910, RZ ;  /* 0x000099105e5e7816 */ /* 0x000fe400000000ff */
[----:B------:R-:W-:Y:S01]  /*2eb0*/  LOP3.LUT R71, R220, R25, RZ, 0x30, !PT ;  /* 0x00000019dc477212 */ /* 0x000fe200078e30ff */
[----:B------:R-:W-:Y:S01]  /*2ec0*/  FFMA.FTZ R3, R4, R70, R3 ;  /* 0x0000004604037223 */ /* 0x000fe20000010003 */
[----:B------:R-:W-:-:S02]  /*2ed0*/  SEL R104, RZ, 0x2000000, P5 ;  /* 0x02000000ff687807 */ /* 0x000fc40002800000 */
        /* <DEDUP_REMOVED lines=11> */
[----:B------:R-:W-:Y:S01]  /*2f90*/  LOP3.LUT R70, R220, R27, RZ, 0x30, !PT ;  /* 0x0000001bdc467212 */ /* 0x000fe200078e30ff */
[----:B------:R-:W-:Y:S01]  /*2fa0*/  IMAD.MOV.U32 R71, RZ, RZ, R4 ;  /* 0x000000ffff477224 */ /* 0x000fe200078e0004 */
[----:B------:R-:W-:Y:S02]  /*2fb0*/  ISETP.NE.AND P6, PT, R96, RZ, PT ;  /* 0x000000ff6000720c */ /* 0x000fe40003fc5270 */
[----:B------:R-:W-:Y:S02]  /*2fc0*/  SEL R96, RZ, 0x8000000, P2 ;  /* 0x08000000ff607807 */ /* 0x000fe40001000000 */
[----:B------:R-:W-:Y:S02]  /*2fd0*/  ISETP.NE.AND P2, PT, R71, RZ, PT ;  /* 0x000000ff4700720c */ /* 0x000fe40003f45270 */
[----:B------:R-:W-:-:S02]  /*2fe0*/  FSEL R4, RZ, 1, P0 ;  /* 0x3f800000ff047808 */ /* 0x000fc40000000000 */
[----:B------:R-:W-:Y:S02]  /*2ff0*/  LOP3.LUT R71, R220, R19, RZ, 0x30, !PT ;  /* 0x00000013dc477212 */ /* 0x000fe400078e30ff */
[----:B------:R-:W-:Y:S01]  /*3000*/  PRMT R70, R70, 0x9910, RZ ;  /* 0x0000991046467816 */ /* 0x000fe200000000ff */
[----:B------:R-:W-:Y:S01]  /*3010*/  FFMA.FTZ R3, R4, R68, R3 ;  /* 0x0000004404037223 */ /* 0x000fe20000010003 */
[----:B------:R-:W-:Y:S01]  /*3020*/  PRMT R106, R71, 0x9910, RZ ;  /* 0x00009910476a7816 */ /* 0x000fe200000000ff */
[----:B------:R-:W-:Y:S01]  /*3030*/  HADD2.F32 R68, -RZ, R18.H0_H0 ;  /* 0x20000012ff447230 */ /* 0x000fe20000004100 */
[----:B------:R-:W-:Y:S01]  /*3040*/  FSEL R4, RZ, 1, P4 ;  /* 0x3f800000ff047808 */ /* 0x000fe20002000000 */
[----:B------:R-:W-:Y:S01]  /*3050*/  IMAD.MOV.U32 R71, RZ, RZ, R70 ;  /* 0x000000ffff477224 */ /* 0x000fe200078e0046 */
[----:B------:R-:W-:Y:S02]  /*3060*/  SEL R100, RZ, 0x20000000, P1 ;  /* 0x20000000ff647807 */ /* 0x000fe40000800000 */
[----:B------:R-:W-:Y:S01]  /*3070*/  ISETP.NE.AND P1, PT, R106, RZ, PT ;  /* 0x000000ff6a00720c */ /* 0x000fe20003f25270 */
[----:B------:R-:W-:Y:S01]  /*3080*/  FFMA.FTZ R3, R4, R68, R3 ;  /* 0x0000004404037223 */ /* 0x000fe20000010003 */
[----:B------:R-:W-:Y:S01]  /*3090*/  SEL R98, RZ, 0x10000000, P3 ;  /* 0x10000000ff627807 */ /* 0x000fe20001800000 */
[----:B------:R-:W-:Y:S01]  /*30a0*/  HADD2.F32 R68, -RZ, R19.H0_H0 ;  /* 0x20000013ff447230 */ /* 0x000fe20000004100 */
[----:B------:R-:W-:-:S02]  /*30b0*/  ISETP.NE.AND P3, PT, R71, RZ, PT ;  /* 0x000000ff4700720c */ /* 0x000fc40003f65270 */
[C---:B------:R-:W-:Y:S02]  /*30c0*/  LOP3.LUT R71, R220.reuse, R20, RZ, 0x30, !PT ;  /* 0x00000014dc477212 */ /* 0x040fe400078e30ff */
[----:B------:R-:W-:Y:S02]  /*30d0*/  FSEL R4, RZ, 1, P1 ;  /* 0x3f800000ff047808 */ /* 0x000fe40000800000 */
[----:B------:R-:W-:Y:S02]  /*30e0*/  PRMT R108, R71, 0x9910, RZ ;  /* 0x00009910476c7816 */ /* 0x000fe400000000ff */
[----:B------:R-:W-:Y:S01]  /*30f0*/  LOP3.LUT R70, R220, R28, RZ, 0x30, !PT ;  /* 0x0000001cdc467212 */ /* 0x000fe200078e30ff */
[----:B------:R-:W-:Y:S01]  /*3100*/  FFMA.FTZ R4, R4, R68, R3 ;  /* 0x0000004404047223 */ /* 0x000fe20000010003 */
[----:B------:R-:W-:Y:S01]  /*3110*/  LOP3.LUT R71, R220, R21, RZ, 0x30, !PT ;  /* 0x00000015dc477212 */ /* 0x000fe200078e30ff */
[----:B------:R-:W-:Y:S01]  /*3120*/  HADD2.F32 R68, -RZ, R20.H0_H0 ;  /* 0x20000014ff447230 */ /* 0x000fe20000004100 */
[----:B------:R-:W-:-:S02]  /*3130*/  SEL R3, RZ, 0x80000000, P4 ;  /* 0x80000000ff037807 */ /* 0x000fc40002000000 */
[----:B------:R-:W-:Y:S02]  /*3140*/  ISETP.NE.AND P4, PT, R108, RZ, PT ;  /* 0x000000ff6c00720c */ /* 0x000fe40003f85270 */
[----:B------:R-:W-:Y:S02]  /*3150*/  PRMT R70, R70, 0x9910, RZ ;  /* 0x0000991046467816 */ /* 0x000fe400000000ff */
[----:B------:R-:W-:Y:S02]  /*3160*/  PRMT R110, R71, 0x9910, RZ ;  /* 0x00009910476e7816 */ /* 0x000fe400000000ff */
[----:B------:R-:W-:Y:S02]  /*3170*/  SEL R247, RZ, 0x40000000, P0 ;  /* 0x40000000fff77807 */ /* 0x000fe40000000000 */
[----:B------:R-:W-:Y:S02]  /*3180*/  FSEL R71, RZ, 1, P4 ;  /* 0x3f800000ff477808 */ /* 0x000fe40002000000 */
[----:B------:R-:W-:-:S02]  /*3190*/  ISETP.NE.AND P0, PT, R70, RZ, PT ;  /* 0x000000ff4600720c */ /* 0x000fc40003f05270 */
[C---:B------:R-:W-:Y:S01]  /*31a0*/  LOP3.LUT R70, R220.reuse, R29, RZ, 0x30, !PT ;  /* 0x0000001ddc467212 */ /* 0x040fe200078e30ff */
[----:B------:R-:W-:Y:S01]  /*31b0*/  FFMA.FTZ R68, R71, R68, R4 ;  /* 0x0000004447447223 */ /* 0x000fe20000010004 */
[----:B------:R-:W-:Y:S02]  /*31c0*/  LOP3.LUT R112, R220, R22, RZ, 0x30, !PT ;  /* 0x00000016dc707212 */ /* 0x000fe400078e30ff */
[----:B------:R-:W-:Y:S02]  /*31d0*/  PRMT R70, R70, 0x9910, RZ ;  /* 0x0000991046467816 */ /* 0x000fe400000000ff */
[----:B------:R-:W-:Y:S02]  /*31e0*/  SEL R4, RZ, 0x2, P4 ;  /* 0x00000002ff047807 */ /* 0x000fe40002000000 */
[----:B------:R-:W-:Y:S02]  /*31f0*/  ISETP.NE.AND P4, PT, R110, RZ, PT ;  /* 0x000000ff6e00720c */ /* 0x000fe40003f85270 */
[----:B------:R-:W-:-:S02]  /*3200*/  SEL R102, RZ, 0x1, P1 ;  /* 0x00000001ff667807 */ /* 0x000fc40000800000 */
[----:B------:R-:W-:Y:S02]  /*3210*/  PRMT R112, R112, 0x9910, RZ ;  /* 0x0000991070707816 */ /* 0x000fe400000000ff */
[----:B------:R-:W-:Y:S01]  /*3220*/  ISETP.NE.AND P1, PT, R70, RZ, PT ;  /* 0x000000ff4600720c */ /* 0x000fe20003f25270 */
[----:B------:R-:W-:Y:S01]  /*3230*/  HADD2.F32 R70, -RZ, R21.H0_H0 ;  /* 0x20000015ff467230 */ /* 0x000fe20000004100 */
[C---:B------:R-:W-:Y:S02]  /*3240*/  LOP3.LUT R114, R220.reuse, R23, RZ, 0x30, !PT ;  /* 0x00000017dc727212 */ /* 0x040fe400078e30ff */
[----:B------:R-:W-:Y:S02]  /*3250*/  FSEL R71, RZ, 1, P4 ;  /* 0x3f800000ff477808 */ /* 0x000fe40002000000 */
[----:B------:R-:W-:Y:S02]  /*3260*/  LOP3.LUT R116, R220, R30, RZ, 0x30, !PT ;  /* 0x0000001edc747212 */ /* 0x000fe400078e30ff */
[----:B------:R-:W-:Y:S01]  /*3270*/  SEL R245, RZ, 0x4, P4 ;  /* 0x00000004fff57807 */ /* 0x000fe20002000000 */
[----:B------:R-:W-:Y:S01]  /*3280*/  FFMA.FTZ R68, R71, R70, R68 ;  /* 0x0000004647447223 */ /* 0x000fe20000010044 */
[----:B------:R-:W-:-:S02]  /*3290*/  ISETP.NE.AND P4, PT, R112, RZ, PT ;  /* 0x000000ff7000720c */ /* 0x000fc40003f85270 */
[----:B------:R-:W-:Y:S02]  /*32a0*/  PRMT R114, R114, 0x9910, RZ ;  /* 0x0000991072727816 */ /* 0x000fe400000000ff */
[----:B------:R-:W-:Y:S01]  /*32b0*/  PRMT R120, R116, 0x9910, RZ ;  /* 0x0000991074787816 */ /* 0x000fe200000000ff */
[----:B------:R-:W-:Y:S01]  /*32c0*/  HADD2.F32 R116, -RZ, R22.H0_H0 ;  /* 0x20000016ff747230 */ /* 0x000fe20000004100 */
[----:B------:R-:W-:Y:S02]  /*32d0*/  FSEL R71, RZ, 1, P4 ;  /* 0x3f800000ff477808 */ /* 0x000fe40002000000 */
[----:B------:R-:W-:Y:S02]  /*32e0*/  SEL R70, RZ, 0x8, P4 ;  /* 0x00000008ff467807 */ /* 0x000fe40002000000 */
[----:B------:R-:W-:Y:S01]  /*32f0*/  ISETP.NE.AND P4, PT, R114, RZ, PT ;  /* 0x000000ff7200720c */ /* 0x000fe20003f85270 */
[----:B------:R-:W-:Y:S01]  /*3300*/  FFMA.FTZ R68, R71, R116, R68 ;  /* 0x0000007447447223 */ /* 0x000fe20000010044 */
[----:B------:R-:W-:Y:S01]  /*3310*/  HADD2.F32 R71, -RZ, R23.H0_H0 ;  /* 0x20000017ff477230 */ /* 0x000fe20000004100 */
[----:B------:R-:W-:-:S02]  /*3320*/  FSEL R249, RZ, 1, P5 ;  /* 0x3f800000fff97808 */ /* 0x000fc40002800000 */
[----:B------:R-:W-:Y:S02]  /*3330*/  FSEL R229, RZ, 1, P4 ;  /* 0x3f800000ffe57808 */ /* 0x000fe40002000000 */
[----:B------:R-:W-:Y:S02]  /*3340*/  LOP3.LUT R118, R220, R31, RZ, 0x30, !PT ;  /* 0x0000001fdc767212 */ /* 0x000fe400078e30ff */
[----:B------:R-:W-:Y:S01]  /*3350*/  SEL R251, RZ, 0x10, P4 ;  /* 0x00000010fffb7807 */ /* 0x000fe20002000000 */
[----:B------:R-:W-:Y:S01]  /*3360*/  FFMA.FTZ R68, R229, R71, R68 ;  /* 0x00000047e5447223 */ /* 0x000fe20000010044 */
[----:B------:R-:W-:Y:S01]  /*3370*/  HADD2.F32 R71, -RZ, R24.H0_H0 ;  /* 0x20000018ff477230 */ /* 0x000fe20000004100 */
[----:B------:R-:W-:Y:S02]  /*3380*/  ISETP.NE.AND P4, PT, R120, RZ, PT ;  /* 0x000000ff7800720c */ /* 0x000fe40003f85270 */
[----:B------:R-:W-:Y:S02]  /*3390*/  PRMT R120, R118, 0x9910, RZ ;  /* 0x0000991076787816 */ /* 0x000fe400000000ff */
[----:B------:R-:W-:Y:S01]  /*33a0*/  FFMA.FTZ R68, R249, R71, R68 ;  /* 0x00000047f9447223 */ /* 0x000fe20000010044 */
[----:B------:R-:W-:Y:S01]  /*33b0*/  FSEL R229, RZ, 1, P6 ;  /* 0x3f800000ffe57808 */ /* 0x000fe20003000000 */
[----:B------:R-:W-:Y:S01]  /*33c0*/  HADD2.F32 R71, -RZ, R25.H0_H0 ;  /* 0x20000019ff477230 */ /* 0x000fe20000004100 */
[----:B------:R-:W-:-:S02]  /*33d0*/  LOP3.LUT R118, R220, R32, RZ, 0x30, !PT ;  /* 0x00000020dc767212 */ /* 0x000fc400078e30ff */
        /* <DEDUP_REMOVED lines=8> */
[----:B------:R-:W-:Y:S01]  /*3460*/  ISETP.NE.AND P6, PT, R122, RZ, PT ;  /* 0x000000ff7a00720c */ /* 0x000fe20003fc5270 */
[----:B------:R-:W-:Y:S01]  /*3470*/  FFMA.FTZ R68, R249, R71, R68 ;  /* 0x00000047f9447223 */ /* 0x000fe20000010044 */
[----:B------:R-:W-:Y:S01]  /*3480*/  PRMT R122, R120, 0x9910, RZ ;  /* 0x00009910787a7816 */ /* 0x000fe200000000ff */
[----:B------:R-:W-:Y:S01]  /*3490*/  HADD2.F32 R71, -RZ, R27.H0_H0 ;  /* 0x2000001bff477230 */ /* 0x000fe20000004100 */
[----:B------:R-:W-:Y:S02]  /*34a0*/  LOP3.LUT R120, R220, R34, RZ, 0x30, !PT ;  /* 0x00000022dc787212 */ /* 0x000fe400078e30ff */
[----:B------:R-:W-:Y:S02]  /*34b0*/  FSEL R229, RZ, 1, P3 ;  /* 0x3f800000ffe57808 */ /* 0x000fe40001800000 */
[----:B------:R-:W-:Y:S02]  /*34c0*/  PRMT R126, R120, 0x9910, RZ ;  /* 0x00009910787e7816 */ /* 0x000fe400000000ff */
[----:B------:R-:W-:Y:S01]  /*34d0*/  SEL R120, RZ, 0x80, P2 ;  /* 0x00000080ff787807 */ /* 0x000fe20001000000 */
[----:B------:R-:W-:Y:S01]  /*34e0*/  FFMA.FTZ R68, R229, R71, R68 ;  /* 0x00000047e5447223 */ /* 0x000fe20000010044 */
[----:B------:R-:W-:Y:S01]  /*34f0*/  LOP3.LUT R124, R220, R35, RZ, 0x30, !PT ;  /* 0x00000023dc7c7212 */ /* 0x000fe200078e30ff */
[----:B------:R-:W-:Y:S01]  /*3500*/  HADD2.F32 R71, -RZ, R28.H0_H0 ;  /* 0x2000001cff477230 */ /* 0x000fe20000004100 */
[----:B------:R-:W-:-:S02]  /*3510*/  ISETP.NE.AND P2, PT, R122, RZ, PT ;  /* 0x000000ff7a00720c */ /* 0x000fc40003f45270 */
[----:B------:R-:W-:Y:S02]  /*3520*/  SEL R122, RZ, 0x100, P3 ;  /* 0x00000100ff7a7807 */ /* 0x000fe40001800000 */
        /* <DEDUP_REMOVED lines=8> */
[----:B------:R-:W-:Y:S01]  /*35b0*/  SEL R124, RZ, 0x200, P0 ;  /* 0x00000200ff7c7807 */ /* 0x000fe20000000000 */
[----:B------:R-:W-:Y:S01]  /*35c0*/  FFMA.FTZ R68, R229, R71, R68 ;  /* 0x00000047e5447223 */ /* 0x000fe20000010044 */
[----:B------:R-:W-:Y:S01]  /*35d0*/  LOP3.LUT R128, R220, R37, RZ, 0x30, !PT ;  /* 0x00000025dc807212 */ /* 0x000fe200078e30ff */
[----:B------:R-:W-:Y:S01]  /*35e0*/  HADD2.F32 R71, -RZ, R30.H0_H0 ;  /* 0x2000001eff477230 */ /* 0x000fe20000004100 */
[----:B------:R-:W-:Y:S02]  /*35f0*/  ISETP.NE.AND P0, PT, R126, RZ, PT ;  /* 0x000000ff7e00720c */ /* 0x000fe40003f05270 */
[----:B------:R-:W-:Y:S02]  /*3600*/  SEL R126, RZ, 0x400, P1 ;  /* 0x00000400ff7e7807 */ /* 0x000fe40000800000 */
[----:B------:R-:W-:-:S02]  /*3610*/  ISETP.NE.AND P1, PT, R130, RZ, PT ;  /* 0x000000ff8200720c */ /* 0x000fc40003f25270 */
[----:B------:R-:W-:Y:S02]  /*3620*/  PRMT R130, R128, 0x9910, RZ ;  /* 0x0000991080827816 */ /* 0x000fe400000000ff */
[----:B------:R-:W-:Y:S02]  /*3630*/  FSEL R249, RZ, 1, P4 ;  /* 0x3f800000fff97808 */ /* 0x000fe40002000000 */
[C---:B------:R-:W-:Y:S02]  /*3640*/  LOP3.LUT R128, R220.reuse, R38, RZ, 0x30, !PT ;  /* 0x00000026dc807212 */ /* 0x040fe400078e30ff */
[----:B------:R-:W-:Y:S01]  /*3650*/  LOP3.LUT R132, R220, R39, RZ, 0x30, !PT ;  /* 0x00000027dc847212 */ /* 0x000fe200078e30ff */
[----:B------:R-:W-:Y:S01]  /*3660*/  FFMA.FTZ R68, R249, R71, R68 ;  /* 0x00000047f9447223 */ /* 0x000fe20000010044 */
[----:B------:R-:W-:Y:S01]  /*3670*/  PRMT R134, R128, 0x9910, RZ ;  /* 0x0000991080867816 */ /* 0x000fe200000000ff */
[----:B------:R-:W-:Y:S01]  /*3680*/  HADD2.F32 R71, -RZ, R31.H0_H0 ;  /* 0x2000001fff477230 */ /* 0x000fe20000004100 */
[----:B------:R-:W-:-:S02]  /*3690*/  SEL R128, RZ, 0x800, P4 ;  /* 0x00000800ff807807 */ /* 0x000fc40002000000 */
[----:B------:R-:W-:Y:S02]  /*36a0*/  FSEL R229, RZ, 1, P5 ;  /* 0x3f800000ffe57808 */ /* 0x000fe40002800000 */
[----:B------:R-:W-:Y:S02]  /*36b0*/  ISETP.NE.AND P4, PT, R130, RZ, PT ;  /* 0x000000ff8200720c */ /* 0x000fe40003f85270 */
[----:B------:R-:W-:Y:S01]  /*36c0*/  SEL R130, RZ, 0x1000, P5 ;  /* 0x00001000ff827807 */ /* 0x000fe20002800000 */
[----:B------:R-:W-:Y:S01]  /*36d0*/  FFMA.FTZ R68, R229, R71, R68 ;  /* 0x00000047e5447223 */ /* 0x000fe20000010044 */
[----:B------:R-:W-:Y:S01]  /*36e0*/  ISETP.NE.AND P5, PT, R134, RZ, PT ;  /* 0x000000ff8600720c */ /* 0x000fe20003fa5270 */
[----:B------:R-:W-:Y:S01]  /*36f0*/  HADD2.F32 R71, -RZ, R32.H0_H0 ;  /* 0x20000020ff477230 */ /* 0x000fe20000004100 */
[----:B------:R-:W-:Y:S02]  /*3700*/  PRMT R134, R132, 0x9910, RZ ;  /* 0x0000991084867816 */ /* 0x000fe400000000ff */
        /* <DEDUP_REMOVED lines=32> */
[C---:B------:R-:W-:Y:S02]  /*3910*/  LOP3.LUT R140, R220.reuse, R44, RZ, 0x30, !PT ;  /* 0x0000002cdc8c7212 */ /* 0x040fe400078e30ff */
[----:B------:R-:W-:Y:S02]  /*3920*/  LOP3.LUT R142, R220, R45, RZ, 0x30, !PT ;  /* 0x0000002ddc8e7212 */ /* 0x000fe400078e30ff */
[----:B------:R-:W-:Y:S02]  /*3930*/  PRMT R144, R140, 0x9910, RZ ;  /* 0x000099108c907816 */ /* 0x000fe400000000ff */
[----:B------:R-:W-:Y:S01]  /*3940*/  PRMT R148, R142, 0x9910, RZ ;  /* 0x000099108e947816 */ /* 0x000fe200000000ff */
[----:B------:R-:W-:Y:S01]  /*3950*/  HADD2.F32 R142, -RZ, R37.H0_H0 ;  /* 0x20000025ff8e7230 */ /* 0x000fe20000004100 */
[----:B------:R-:W-:-:S02]  /*3960*/  FSEL R140, RZ, 1, P4 ;  /* 0x3f800000ff8c7808 */ /* 0x000fc40002000000 */
[----:B------:R-:W-:Y:S02]  /*3970*/  SEL R229, RZ, 0x40000, P4 ;  /* 0x00040000ffe57807 */ /* 0x000fe40002000000 */
[----:B------:R-:W-:Y:S01]  /*3980*/  ISETP.NE.AND P4, PT, R144, RZ, PT ;  /* 0x000000ff9000720c */ /* 0x000fe20003f85270 */
[----:B------:R-:W-:Y:S01]  /*3990*/  HADD2.F32 R144, -RZ, R38.H0_H0 ;  /* 0x20000026ff907230 */ /* 0x000fe20000004100 */
[----:B------:R-:W-:Y:S01]  /*39a0*/  FSEL R71, RZ, 1, P5 ;  /* 0x3f800000ff477808 */ /* 0x000fe20002800000 */
[----:B------:R-:W-:Y:S01]  /*39b0*/  FFMA.FTZ R68, R140, R142, R68 ;  /* 0x0000008e8c447223 */ /* 0x000fe20000010044 */
[----:B------:R-:W-:Y:S01]  /*39c0*/  LOP3.LUT R142, R220, R46, RZ, 0x30, !PT ;  /* 0x0000002edc8e7212 */ /* 0x000fe200078e30ff */
[----:B------:R-:W-:Y:S01]  /*39d0*/  HADD2.F32 R140, -RZ, R39.H0_H0 ;  /* 0x20000027ff8c7230 */ /* 0x000fe20000004100 */
[----:B------:R-:W-:Y:S01]  /*39e0*/  SEL R192, RZ, 0x80000, P5 ;  /* 0x00080000ffc07807 */ /* 0x000fe20002800000 */
[----:B------:R-:W-:Y:S01]  /*39f0*/  FFMA.FTZ R68, R71, R144, R68 ;  /* 0x0000009047447223 */ /* 0x000fe20000010044 */
[----:B------:R-:W-:-:S02]  /*3a00*/  FSEL R71, RZ, 1, P6 ;  /* 0x3f800000ff477808 */ /* 0x000fc40003000000 */
[----:B------:R-:W-:Y:S02]  /*3a10*/  LOP3.LUT R144, R220, R47, RZ, 0x30, !PT ;  /* 0x0000002fdc907212 */ /* 0x000fe400078e30ff */
[----:B------:R-:W-:Y:S01]  /*3a20*/  ISETP.NE.AND P5, PT, R148, RZ, PT ;  /* 0x000000ff9400720c */ /* 0x000fe20003fa5270 */
[----:B------:R-:W-:Y:S01]  /*3a30*/  FFMA.FTZ R68, R71, R140, R68 ;  /* 0x0000008c47447223 */ /* 0x000fe20000010044 */
[----:B------:R-:W-:Y:S01]  /*3a40*/  PRMT R148, R142, 0x9910, RZ ;  /* 0x000099108e947816 */ /* 0x000fe200000000ff */
[----:B------:R-:W-:Y:S01]  /*3a50*/  HADD2.F32 R142, -RZ, R40.H0_H0 ;  /* 0x20000028ff8e7230 */ /* 0x000fe20000004100 */
[----:B------:R-:W-:Y:S01]  /*3a60*/  FSEL R249, RZ, 1, P2 ;  /* 0x3f800000fff97808 */ /* 0x000fe20001000000 */
[----:B------:R-:W-:Y:S01]  /*3a70*/  HADD2.F32 R140, -RZ, R41.H0_H0 ;  /* 0x20000029ff8c7230 */ /* 0x000fe20000004100 */
[----:B------:R-:W-:Y:S02]  /*3a80*/  PRMT R144, R144, 0x9910, RZ ;  /* 0x0000991090907816 */ /* 0x000fe400000000ff */
[----:B------:R-:W-:Y:S01]  /*3a90*/  SEL R71, RZ, 0x200000, P2 ;  /* 0x00200000ff477807 */ /* 0x000fe20001000000 */
[----:B------:R-:W-:Y:S01]  /*3aa0*/  FFMA.FTZ R68, R249, R142, R68 ;  /* 0x0000008ef9447223 */ /* 0x000fe20000010044 */
[----:B------:R-:W-:Y:S01]  /*3ab0*/  FSEL R249, RZ, 1, P3 ;  /* 0x3f800000fff97808 */ /* 0x000fe20001800000 */
[----:B------:R-:W-:Y:S01]  /*3ac0*/  IMAD.MOV.U32 R142, RZ, RZ, R144 ;  /* 0x000000ffff8e7224 */ /* 0x000fe200078e0090 */
[----:B------:R-:W-:Y:S01]  /*3ad0*/  SEL R190, RZ, 0x100000, P6 ;  /* 0x00100000ffbe7807 */ /* 0x000fe20003000000 */
[----:B------:R-:W-:Y:S01]  /*3ae0*/  HADD2.F32 R144, -RZ, R42.H0_H0 ;  /* 0x2000002aff907230 */ /* 0x000fe20000004100 */
[----:B------:R-:W-:Y:S01]  /*3af0*/  ISETP.NE.AND P6, PT, R148, RZ, PT ;  /* 0x000000ff9400720c */ /* 0x000fe20003fc5270 */
[----:B------:R-:W-:Y:S01]  /*3b00*/  FFMA.FTZ R68, R249, R140, R68 ;  /* 0x0000008cf9447223 */ /* 0x000fe20000010044 */
[----:B------:R-:W-:Y:S01]  /*3b10*/  ISETP.NE.AND P2, PT, R142, RZ, PT ;  /* 0x000000ff8e00720c */ /* 0x000fe20003f45270 */
[----:B------:R-:W-:Y:S01]  /*3b20*/  HADD2.F32 R140, -RZ, R43.H0_H0 ;  /* 0x2000002bff8c7230 */ /* 0x000fe20000004100 */
[----:B------:R-:W-:-:S02]  /*3b30*/  FSEL R142, RZ, 1, P0 ;  /* 0x3f800000ff8e7808 */ /* 0x000fc40000000000 */
[----:B------:R-:W-:Y:S02]  /*3b40*/  FSEL R249, RZ, 1, P1 ;  /* 0x3f800000fff97808 */ /* 0x000fe40000800000 */
[----:B------:R-:W-:Y:S01]  /*3b50*/  LOP3.LUT R148, R220, R48, RZ, 0x30, !PT ;  /* 0x00000030dc947212 */ /* 0x000fe200078e30ff */
[----:B------:R-:W-:Y:S01]  /*3b60*/  FFMA.FTZ R68, R142, R144, R68 ;  /* 0x000000908e447223 */ /* 0x000fe20000010044 */
[----:B------:R-:W-:Y:S01]  /*3b70*/  HADD2.F32 R144, -RZ, R44.H0_H0 ;  /* 0x2000002cff907230 */ /* 0x000fe20000004100 */
[----:B------:R-:W-:Y:S02]  /*3b80*/  FSEL R142, RZ, 1, P4 ;  /* 0x3f800000ff8e7808 */ /* 0x000fe40002000000 */
[----:B------:R-:W-:Y:S01]  /*3b90*/  FFMA.FTZ R68, R249, R140, R68 ;  /* 0x0000008cf9447223 */ /* 0x000fe20000010044 */
[----:B------:R-:W-:Y:S01]  /*3ba0*/  HADD2.F32 R140, -RZ, R45.H0_H0 ;  /* 0x2000002dff8c7230 */ /* 0x000fe20000004100 */
[----:B------:R-:W-:Y:S02]  /*3bb0*/  FSEL R249, RZ, 1, P5 ;  /* 0x3f800000fff97808 */ /* 0x000fe40002800000 */
[----:B------:R-:W-:Y:S01]  /*3bc0*/  FFMA.FTZ R68, R142, R144, R68 ;  /* 0x000000908e447223 */ /* 0x000fe20000010044 */
[----:B------:R-:W-:Y:S01]  /*3bd0*/  PRMT R148, R148, 0x9910, RZ ;  /* 0x0000991094947816 */ /* 0x000fe200000000ff */
[----:B------:R-:W-:Y:S01]  /*3be0*/  HADD2.F32 R144, -RZ, R47.H0_H0 ;  /* 0x2000002fff907230 */ /* 0x000fe20000004100 */
[----:B------:R-:W-:Y:S01]  /*3bf0*/  LOP3.LUT R142, R220, R49, RZ, 0x30, !PT ;  /* 0x00000031dc8e7212 */ /* 0x000fe200078e30ff */
[----:B------:R-:W-:Y:S01]  /*3c00*/  FFMA.FTZ R68, R249, R140, R68 ;  /* 0x0000008cf9447223 */ /* 0x000fe20000010044 */
[----:B------:R-:W-:Y:S01]  /*3c10*/  SEL R186, RZ, 0x400000, P3 ;  /* 0x00400000ffba7807 */ /* 0x000fe20001800000 */
[----:B------:R-:W-:Y:S01]  /*3c20*/  HADD2.F32 R140, -RZ, R46.H0_H0 ;  /* 0x2000002eff8c7230 */ /* 0x000fe20000004100 */
[----:B------:R-:W-:-:S02]  /*3c30*/  ISETP.NE.AND P3, PT, R148, RZ, PT ;  /* 0x000000ff9400720c */ /* 0x000fc40003f65270 */
[----:B------:R-:W-:Y:S02]  /*3c40*/  FSEL R249, RZ, 1, P6 ;  /* 0x3f800000fff97808 */ /* 0x000fe40003000000 */
[----:B------:R-:W-:Y:S02]  /*3c50*/  LOP3.LUT R148, R220, R50, RZ, 0x30, !PT ;  /* 0x00000032dc947212 */ /* 0x000fe400078e30ff */
[----:B------:R-:W-:Y:S01]  /*3c60*/  PRMT R150, R142, 0x9910, RZ ;  /* 0x000099108e967816 */ /* 0x000fe200000000ff */
[----:B------:R-:W-:Y:S01]  /*3c70*/  FFMA.FTZ R68, R249, R140, R68 ;  /* 0x0000008cf9447223 */ /* 0x000fe20000010044 */
[----:B------:R-:W-:Y:S01]  /*3c80*/  FSEL R142, RZ, 1, P2 ;  /* 0x3f800000ff8e7808 */ /* 0x000fe20001000000 */
[----:B------:R-:W-:Y:S01]  /*3c90*/  HADD2.F32 R140, -RZ, R48.H0_H0 ;  /* 0x20000030ff8c7230 */ /* 0x000fe20000004100 */
        /* <DEDUP_REMOVED lines=8> */
[----:B------:R-:W-:Y:S01]  /*3d20*/  ISETP.NE.AND P1, PT, R142, RZ, PT ;  /* 0x000000ff8e00720c */ /* 0x000fe20003f25270 */
[----:B------:R-:W-:Y:S01]  /*3d30*/  FFMA.FTZ R68, R249, R140, R68 ;  /* 0x0000008cf9447223 */ /* 0x000fe20000010044 */
[----:B------:R-:W-:Y:S01]  /*3d40*/  FSEL R142, RZ, 1, P0 ;  /* 0x3f800000ff8e7808 */ /* 0x000fe20000000000 */
[----:B------:R-:W-:Y:S01]  /*3d50*/  HADD2.F32 R140, -RZ, R50.H0_H0 ;  /* 0x20000032ff8c7230 */ /* 0x000fe20000004100 */
[----:B------:R-:W-:Y:S02]  /*3d60*/  FSEL R249, RZ, 1, P1 ;  /* 0x3f800000fff97808 */ /* 0x000fe40000800000 */
[----:B------:R-:W-:Y:S01]  /*3d70*/  IADD3 R146, PT, PT, R2, R69, R146 ;  /* 0x0000004502927210 */ /* 0x000fe20007ffe092 */
[----:B------:R-:W-:Y:S01]  /*3d80*/  FFMA.FTZ R68, R142, R144, R68 ;  /* 0x000000908e447223 */ /* 0x000fe20000010044 */
[C---:B------:R-:W-:Y:S01]  /*3d90*/  LOP3.LUT R69, R220.reuse, R51, RZ, 0x30, !PT ;  /* 0x00000033dc457212 */ /* 0x040fe200078e30ff */
[----:B------:R-:W-:Y:S01]  /*3da0*/  HADD2.F32 R2, -RZ, R51.H0_H0 ;  /* 0x20000033ff027230 */ /* 0x000fe20000004100 */
[----:B------:R-:W-:Y:S01]  /*3db0*/  SEL R150, RZ, 0x2000000, P4 ;  /* 0x02000000ff967807 */ /* 0x000fe20002000000 */
[----:B------:R-:W-:Y:S01]  /*3dc0*/  FFMA.FTZ R68, R249, R140, R68 ;  /* 0x0000008cf9447223 */ /* 0x000fe20000010044 */
[----:B------:R-:W-:Y:S01]  /*3dd0*/  LOP3.LUT R140, R220, R52, RZ, 0x30, !PT ;  /* 0x00000034dc8c7212 */ /* 0x000fe200078e30ff */
[----:B------:R-:W-:Y:S01]  /*3de0*/  HADD2.F32 R144, -RZ, R52.H0_H0 ;  /* 0x20000034ff907230 */ /* 0x000fe20000004100 */
[----:B------:R-:W-:-:S02]  /*3df0*/  PRMT R152, R69, 0x9910, RZ ;  /* 0x0000991045987816 */ /* 0x000fc400000000ff */
[----:B------:R-:W-:Y:S02]  /*3e00*/  LOP3.LUT R69, R220, R53, RZ, 0x30, !PT ;  /* 0x00000035dc457212 */ /* 0x000fe400078e30ff */
[----:B------:R-:W-:Y:S02]  /*3e10*/  PRMT R154, R140, 0x9910, RZ ;  /* 0x000099108c9a7816 */ /* 0x000fe400000000ff */
[----:B------:R-:W-:Y:S02]  /*3e20*/  ISETP.NE.AND P4, PT, R152, RZ, PT ;  /* 0x000000ff9800720c */ /* 0x000fe40003f85270 */
[----:B------:R-:W-:Y:S02]  /*3e30*/  LOP3.LUT R142, R220, R54, RZ, 0x30, !PT ;  /* 0x00000036dc8e7212 */ /* 0x000fe400078e30ff */
[----:B------:R-:W-:Y:S02]  /*3e40*/  PRMT R156, R69, 0x9910, RZ ;  /* 0x00009910459c7816 */ /* 0x000fe400000000ff */
[----:B------:R-:W-:-:S02]  /*3e50*/  SEL R140, RZ, 0x4000000, P5 ;  /* 0x04000000ff8c7807 */ /* 0x000fc40002800000 */
[----:B------:R-:W-:Y:S02]  /*3e60*/  ISETP.NE.AND P5, PT, R154, RZ, PT ;  /* 0x000000ff9a00720c */ /* 0x000fe40003fa5270 */
[----:B------:R-:W-:Y:S02]  /*3e70*/  FSEL R69, RZ, 1, P4 ;  /* 0x3f800000ff457808 */ /* 0x000fe40002000000 */
[----:B------:R-:W-:Y:S02]  /*3e80*/  PRMT R158, R142, 0x9910, RZ ;  /* 0x000099108e9e7816 */ /* 0x000fe400000000ff */
[----:B------:R-:W-:Y:S01]  /*3e90*/  SEL R142, RZ, 0x8000000, P6 ;  /* 0x08000000ff8e7807 */ /* 0x000fe20003000000 */
[----:B------:R-:W-:Y:S01]  /*3ea0*/  FFMA.FTZ R2, R69, R2, R68 ;  /* 0x0000000245027223 */ /* 0x000fe20000010044 */
[----:B------:R-:W-:Y:S01]  /*3eb0*/  FSEL R249, RZ, 1, P5 ;  /* 0x3f800000fff97808 */ /* 0x000fe20002800000 */
[----:B------:R-:W-:Y:S01]  /*3ec0*/  HADD2.F32 R68, -RZ, R53.H0_H0 ;  /* 0x20000035ff447230 */ /* 0x000fe20000004100 */
[----:B------:R-:W-:-:S02]  /*3ed0*/  ISETP.NE.AND P6, PT, R156, RZ, PT ;  /* 0x000000ff9c00720c */ /* 0x000fc40003fc5270 */
[----:B------:R-:W-:Y:S01]  /*3ee0*/  LOP3.LUT R148, R220, R55, RZ, 0x30, !PT ;  /* 0x00000037dc947212 */ /* 0x000fe200078e30ff */
[----:B------:R-:W-:Y:S01]  /*3ef0*/  FFMA.FTZ R2, R249, R144, R2 ;  /* 0x00000090f9027223 */ /* 0x000fe20000010002 */
[----:B------:R-:W-:Y:S02]  /*3f00*/  FSEL R69, RZ, 1, P6 ;  /* 0x3f800000ff457808 */ /* 0x000fe40003000000 */
[----:B------:R-:W-:Y:S02]  /*3f10*/  SEL R144, RZ, 0x10000000, P2 ;  /* 0x10000000ff907807 */ /* 0x000fe40001000000 */
[----:B------:R-:W-:Y:S01]  /*3f20*/  ISETP.NE.AND P2, PT, R158, RZ, PT ;  /* 0x000000ff9e00720c */ /* 0x000fe20003f45270 */
[----:B------:R-:W-:Y:S01]  /*3f30*/  FFMA.FTZ R2, R69, R68, R2 ;  /* 0x0000004445027223 */ /* 0x000fe20000010002 */
[----:B------:R-:W-:Y:S01]  /*3f40*/  PRMT R160, R148, 0x9910, RZ ;  /* 0x0000991094a07816 */ /* 0x000fe200000000ff */
[----:B------:R-:W-:Y:S01]  /*3f50*/  HADD2.F32 R68, -RZ, R54.H0_H0 ;  /* 0x20000036ff447230 */ /* 0x000fe20000004100 */
[----:B------:R-:W-:Y:S01]  /*3f60*/  FSEL R69, RZ, 1, P2 ;  /* 0x3f800000ff457808 */ /* 0x000fe20001000000 */
[----:B------:R-:W-:Y:S01]  /*3f70*/  HADD2.F32 R148, -RZ, R58.H0_H0 ;  /* 0x2000003aff947230 */ /* 0x000fe20000004100 */
[----:B------:R-:W-:-:S02]  /*3f80*/  SEL R249, RZ, 0x20000000, P3 ;  /* 0x20000000fff97807 */ /* 0x000fc40001800000 */
[----:B------:R-:W-:Y:S01]  /*3f90*/  ISETP.NE.AND P3, PT, R160, RZ, PT ;  /* 0x000000ffa000720c */ /* 0x000fe20003f65270 */
[----:B------:R-:W-:Y:S01]  /*3fa0*/  FFMA.FTZ R2, R69, R68, R2 ;  /* 0x0000004445027223 */ /* 0x000fe20000010002 */
[----:B------:R-:W-:Y:S01]  /*3fb0*/  HADD2.F32 R68, -RZ, R55.H0_H0 ;  /* 0x20000037ff447230 */ /* 0x000fe20000004100 */
[----:B------:R-:W-:Y:S02]  /*3fc0*/  IADD3 R102, PT, PT, R245, R4, R102 ;  /* 0x00000004f5667210 */ /* 0x000fe40007ffe066 */
[----:B------:R-:W-:Y:S02]  /*3fd0*/  FSEL R69, RZ, 1, P3 ;  /* 0x3f800000ff457808 */ /* 0x000fe40001800000 */
[C---:B------:R-:W-:Y:S02]  /*3fe0*/  LOP3.LUT R4, R220.reuse, R56, RZ, 0x30, !PT ;  /* 0x00000038dc047212 */ /* 0x040fe400078e30ff */
[----:B------:R-:W-:Y:S01]  /*3ff0*/  SEL R176, RZ, 0x2, P5 ;  /* 0x00000002ffb07807 */ /* 0x000fe20002800000 */
[----:B------:R-:W-:Y:S01]  /*4000*/  FFMA.FTZ R2, R69, R68, R2 ;  /* 0x0000004445027223 */ /* 0x000fe20000010002 */
[----:B------:R-:W-:-:S02]  /*4010*/  LOP3.LUT R68, R220, R57, RZ, 0x30, !PT ;  /* 0x00000039dc447212 */ /* 0x000fc400078e30ff */
[----:B------:R-:W-:Y:S02]  /*4020*/  PRMT R4, R4, 0x9910, RZ ;  /* 0x0000991004047816 */ /* 0x000fe400000000ff */
[----:B------:R-:W-:Y:S02]  /*4030*/  PRMT R69, R68, 0x9910, RZ ;  /* 0x0000991044457816 */ /* 0x000fe400000000ff */
[----:B------:R-:W-:Y:S01]  /*4040*/  SEL R178, RZ, 0x4, P6 ;  /* 0x00000004ffb27807 */ /* 0x000fe20003000000 */
[----:B------:R-:W-:Y:S01]  /*4050*/  IMAD.MOV.U32 R68, RZ, RZ, R4 ;  /* 0x000000ffff447224 */ /* 0x000fe200078e0004 */
[----:B------:R-:W-:Y:S02]  /*4060*/  SEL R4, RZ, 0x1, P4 ;  /* 0x00000001ff047807 */ /* 0x000fe40002000000 */
[----:B------:R-:W-:Y:S02]  /*4070*/  ISETP.NE.AND P5, PT, R69, RZ, PT ;  /* 0x000000ff4500720c */ /* 0x000fe40003fa5270 */
[----:B------:R-:W-:Y:S01]  /*4080*/  ISETP.NE.AND P4, PT, R68, RZ, PT ;  /* 0x000000ff4400720c */ /* 0x000fe20003f85270 */
[----:B------:R-:W-:Y:S01]  /*4090*/  HADD2.F32 R68, -RZ, R56.H0_H0 ;  /* 0x20000038ff447230 */ /* 0x000fe20000004100 */
[----:B------:R-:W-:-:S02]  /*40a0*/  SEL R164, RZ, 0x40, P5 ;  /* 0x00000040ffa47807 */ /* 0x000fc40002800000 */
[----:B------:R-:W-:Y:S02]  /*40b0*/  FSEL R69, RZ, 1, P4 ;  /* 0x3f800000ff457808 */ /* 0x000fe40002000000 */
[----:B------:R-:W-:Y:S02]  /*40c0*/  IADD3 R4, PT, PT, R178, R176, R4 ;  /* 0x000000b0b2047210 */ /* 0x000fe40007ffe004 */
[----:B------:R-:W-:Y:S01]  /*40d0*/  IADD3 R5, PT, PT, R66, R5, R146 ;  /* 0x0000000542057210 */ /* 0x000fe20007ffe092 */
[----:B------:R-:W-:Y:S01]  /*40e0*/  FFMA.FTZ R2, R69, R68, R2 ;  /* 0x0000004445027223 */ /* 0x000fe20000010002 */
[----:B------:R-:W-:Y:S01]  /*40f0*/  HADD2.F32 R68, -RZ, R57.H0_H0 ;  /* 0x20000039ff447230 */ /* 0x000fe20000004100 */
[----:B------:R-:W-:Y:S02]  /*4100*/  FSEL R69, RZ, 1, P5 ;  /* 0x3f800000ff457808 */ /* 0x000fe40002800000 */
[----:B------:R-:W-:Y:S01]  /*4110*/  IADD3 R70, PT, PT, R251, R70, R102 ;  /* 0x00000046fb467210 */ /* 0x000fe20007ffe066 */
[----:B------:R-:W-:-:S02]  /*4120*/  IMAD.IADD R238, R5, 0x1, R238 ;  /* 0x0000000105ee7824 */ /* 0x000fc400078e02ee */
[----:B------:R-:W-:Y:S01]  /*4130*/  FFMA.FTZ R68, R69, R68, R2 ;  /* 0x0000004445447223 */ /* 0x000fe20000010002 */
[----:B------:R-:W-:Y:S01]  /*4140*/  LOP3.LUT R2, R220, R58, RZ, 0x30, !PT ;  /* 0x0000003adc027212 */ /* 0x000fe200078e30ff */
[----:B------:R-:W-:Y:S02]  /*4150*/  IMAD.IADD R64, R238, 0x1, R64 ;  /* 0x00000001ee407824 */ /* 0x000fe400078e0240 */
[----:B------:R-:W-:Y:S01]  /*4160*/  IMAD.IADD R116, R70, 0x1, R116 ;  /* 0x0000000146747824 */ /* 0x000fe200078e0274 */
[----:B------:R-:W-:Y:S01]  /*4170*/  PRMT R69, R2, 0x9910, RZ ;  /* 0x0000991002457816 */ /* 0x000fe200000000ff */
[----:B------:R-:W-:Y:S01]  /*4180*/  IMAD.IADD R237, R64, 0x1, R237 ;  /* 0x0000000140ed7824 */ /* 0x000fe200078e02ed */
[----:B------:R-:W-:Y:S01]  /*4190*/  LOP3.LUT R2, R220, R59, RZ, 0x30, !PT ;  /* 0x0000003bdc027212 */ /* 0x000fe200078e30ff */
[----:B------:R-:W-:Y:S01]  /*41a0*/  IMAD.IADD R118, R116, 0x1, R118 ;  /* 0x0000000174767824 */ /* 0x000fe200078e0276 */
[----:B------:R-:W-:Y:S01]  /*41b0*/  ISETP.NE.AND P6, PT, R69, RZ, PT ;  /* 0x000000ff4500720c */ /* 0x000fe20003fc5270 */
[----:B------:R-:W-:Y:S01]  /*41c0*/  IMAD.IADD R236, R237, 0x1, R236 ;  /* 0x00000001edec7824 */ /* 0x000fe200078e02ec */
[----:B------:R-:W-:Y:S01]  /*41d0*/  PRMT R2, R2, 0x9910, RZ ;  /* 0x0000991002027816 */ /* 0x000fe200000000ff */
[----:B------:R-:W-:Y:S01]  /*41e0*/  IMAD.IADD R120, R118, 0x1, R120 ;  /* 0x0000000176787824 */ /* 0x000fe200078e0278 */
[----:B------:R-:W-:Y:S01]  /*41f0*/  SEL R166, RZ, 0x80, P6 ;  /* 0x00000080ffa67807 */ /* 0x000fe20003000000 */
[----:B------:R-:W-:-:S02]  /*4200*/  IMAD.IADD R235, R236, 0x1, R235 ;  /* 0x00000001eceb7824 */ /* 0x000fc400078e02eb */
[----:B------:R-:W-:Y:S01]  /*4210*/  IMAD.MOV.U32 R69, RZ, RZ, R2 ;  /* 0x000000ffff457224 */ /* 0x000fe200078e0002 */
[----:B------:R-:W-:Y:S01]  /*4220*/  SEL R2, RZ, 0x8, P2 ;  /* 0x00000008ff027807 */ /* 0x000fe20001000000 */
[----:B------:R-:W-:Y:S02]  /*4230*/  IMAD.IADD R122, R120, 0x1, R122 ;  /* 0x00000001787a7824 */ /* 0x000fe400078e027a */
[----:B------:R-:W-:Y:S01]  /*4240*/  IMAD.IADD R72, R235, 0x1, R72 ;  /* 0x00000001eb487824 */ /* 0x000fe200078e0248 */
[----:B------:R-:W-:Y:S01]  /*4250*/  ISETP.NE.AND P2, PT, R69, RZ, PT ;  /* 0x000000ff4500720c */ /* 0x000fe20003f45270 */
[----:B------:R-:W-:Y:S01]  /*4260*/  IMAD.IADD R124, R122, 0x1, R124 ;  /* 0x000000017a7c7824 */ /* 0x000fe200078e027c */
[----:B------:R-:W-:Y:S01]  /*4270*/  FSEL R69, RZ, 1, P6 ;  /* 0x3f800000ff457808 */ /* 0x000fe20003000000 */
[----:B------:R-:W-:Y:S02]  /*4280*/  IMAD.IADD R74, R72, 0x1, R74 ;  /* 0x00000001484a7824 */ /* 0x000fe400078e024a */
[----:B------:R-:W-:-:S02]  /*4290*/  IMAD.IADD R126, R124, 0x1, R126 ;  /* 0x000000017c7e7824 */ /* 0x000fc400078e027e */
[----:B------:R-:W-:Y:S01]  /*42a0*/  FFMA.FTZ R68, R69, R148, R68 ;  /* 0x0000009445447223 */ /* 0x000fe20000010044 */
[----:B------:R-:W-:Y:S01]  /*42b0*/  HADD2.F32 R148, -RZ, R59.H0_H0 ;  /* 0x2000003bff947230 */ /* 0x000fe20000004100 */
[----:B------:R-:W-:Y:S01]  /*42c0*/  FSEL R69, RZ, 1, P2 ;  /* 0x3f800000ff457808 */ /* 0x000fe20001000000 */
[----:B------:R-:W-:Y:S02]  /*42d0*/  IMAD.IADD R76, R74, 0x1, R76 ;  /* 0x000000014a4c7824 */ /* 0x000fe400078e024c */
[----:B------:R-:W-:Y:S02]  /*42e0*/  IMAD.IADD R128, R126, 0x1, R128 ;  /* 0x000000017e807824 */ /* 0x000fe400078e0280 */
[----:B------:R-:W-:Y:S01]  /*42f0*/  FFMA.FTZ R68, R69, R148, R68 ;  /* 0x0000009445447223 */ /* 0x000fe20000010044 */
[----:B------:R-:W-:Y:S01]  /*4300*/  LOP3.LUT R69, R220, R60, RZ, 0x30, !PT ;  /* 0x0000003cdc457212 */ /* 0x000fe200078e30ff */
[----:B------:R-:W-:Y:S02]  /*4310*/  IMAD.IADD R78, R76, 0x1, R78 ;  /* 0x000000014c4e7824 */ /* 0x000fe400078e024e */
[----:B------:R-:W-:Y:S01]  /*4320*/  IMAD.IADD R130, R128, 0x1, R130 ;  /* 0x0000000180827824 */ /* 0x000fe200078e0282 */
[----:B------:R-:W-:Y:S01]  /*4330*/  PRMT R148, R69, 0x9910, RZ ;  /* 0x0000991045947816 */ /* 0x000fe200000000ff */
[----:B------:R-:W-:Y:S01]  /*4340*/  IMAD.IADD R80, R78, 0x1, R80 ;  /* 0x000000014e507824 */ /* 0x000fe200078e0250 */
[----:B------:R-:W-:Y:S01]  /*4350*/  LOP3.LUT R69, R220, R61, RZ, 0x30, !PT ;  /* 0x0000003ddc457212 */ /* 0x000fe200078e30ff */
[----:B------:R-:W-:-:S02]  /*4360*/  IMAD.IADD R132, R130, 0x1, R132 ;  /* 0x0000000182847824 */ /* 0x000fc400078e0284 */
[----:B------:R-:W-:Y:S01]  /*4370*/  IMAD.IADD R82, R80, 0x1, R82 ;  /* 0x0000000150527824 */ /* 0x000fe200078e0252 */
[----:B------:R-:W-:Y:S01]  /*4380*/  PRMT R162, R69, 0x9910, RZ ;  /* 0x0000991045a27816 */ /* 0x000fe200000000ff */
[----:B------:R-:W-:Y:S01]  /*4390*/  IMAD.IADD R134, R132, 0x1, R134 ;  /* 0x0000000184867824 */ /* 0x000fe200078e0286 */
[----:B------:R-:W-:Y:S01]  /*43a0*/  SEL R69, RZ, 0x10, P3 ;  /* 0x00000010ff457807 */ /* 0x000fe20001800000 */
[----:B------:R-:W-:Y:S01]  /*43b0*/  IMAD.IADD R84, R82, 0x1, R84 ;  /* 0x0000000152547824 */ /* 0x000fe200078e0254 */
[----:B------:R-:W-:Y:S01]  /*43c0*/  ISETP.NE.AND P3, PT, R148, RZ, PT ;  /* 0x000000ff9400720c */ /* 0x000fe20003f65270 */
[----:B------:R-:W-:Y:S01]  /*43d0*/  IMAD.MOV.U32 R148, RZ, RZ, R162 ;  /* 0x000000ffff947224 */ /* 0x000fe200078e00a2 */
[----:B------:R-:W-:Y:S01]  /*43e0*/  SEL R162, RZ, 0x20, P4 ;  /* 0x00000020ffa27807 */ /* 0x000fe20002000000 */
[----:B------:R-:W-:Y:S01]  /*43f0*/  IMAD.IADD R136, R134, 0x1, R136 ;  /* 0x0000000186887824 */ /* 0x000fe200078e0288 */
[----:B------:R-:W-:Y:S01]  /*4400*/  FSEL R245, RZ, 1, P3 ;  /* 0x3f800000fff57808 */ /* 0x000fe20001800000 */
[----:B------:R-:W-:Y:S01]  /*4410*/  IMAD.IADD R86, R84, 0x1, R86 ;  /* 0x0000000154567824 */ /* 0x000fe200078e0256 */
[----:B------:R-:W-:Y:S01]  /*4420*/  ISETP.NE.AND P4, PT, R148, RZ, PT ;  /* 0x000000ff9400720c */ /* 0x000fe20003f85270 */
[----:B------:R-:W-:Y:S01]  /*4430*/  HADD2.F32 R148, -RZ, R60.H0_H0 ;  /* 0x2000003cff947230 */ /* 0x000fe20000004100 */
[----:B------:R-:W-:Y:S01]  /*4440*/  IADD3 R2, PT, PT, R69, R2, R4 ;  /* 0x0000000245027210 */ /* 0x000fe20007ffe004 */
[----:B------:R-:W-:-:S02]  /*4450*/  IMAD.IADD R138, R136, 0x1, R138 ;  /* 0x00000001888a7824 */ /* 0x000fc400078e028a */
[----:B------:R-:W-:Y:S02]  /*4460*/  IMAD.IADD R88, R86, 0x1, R88 ;  /* 0x0000000156587824 */ /* 0x000fe400078e0258 */
[----:B------:R-:W-:Y:S01]  /*4470*/  FFMA.FTZ R68, R245, R148, R68 ;  /* 0x00000094f5447223 */ /* 0x000fe20000010044 */
[----:B------:R-:W-:Y:S01]  /*4480*/  HADD2.F32 R148, -RZ, R61.H0_H0 ;  /* 0x2000003dff947230 */ /* 0x000fe20000004100 */
[----:B------:R-:W-:Y:S01]  /*4490*/  FSEL R245, RZ, 1, P4 ;  /* 0x3f800000fff57808 */ /* 0x000fe20002000000 */
[----:B------:R-:W-:Y:S02]  /*44a0*/  IMAD.IADD R230, R138, 0x1, R230 ;  /* 0x000000018ae67824 */ /* 0x000fe400078e02e6 */
[----:B------:R-:W-:Y:S02]  /*44b0*/  IMAD.IADD R90, R88, 0x1, R90 ;  /* 0x00000001585a7824 */ /* 0x000fe400078e025a */
[----:B------:R-:W-:Y:S01]  /*44c0*/  FFMA.FTZ R68, R245, R148, R68 ;  /* 0x00000094f5447223 */ /* 0x000fe20000010044 */
[----:B------:R-:W-:Y:S01]  /*44d0*/  LOP3.LUT R148, R220, R62, RZ, 0x30, !PT ;  /* 0x0000003edc947212 */ /* 0x000fe200078e30ff */
[----:B------:R-:W0:Y:S01]  /*44e0*/  S2R R245, SR_CgaCtaId ;  /* 0x0000000000f57919 */ /* 0x000e220000008800 */
[----:B------:R-:W-:-:S02]  /*44f0*/  IMAD.IADD R229, R230, 0x1, R229 ;  /* 0x00000001e6e57824 */ /* 0x000fc400078e02e5 */
[----:B------:R-:W-:Y:S01]  /*4500*/  PRMT R148, R148, 0x9910, RZ ;  /* 0x0000991094947816 */ /* 0x000fe200000000ff */
[----:B------:R-:W-:Y:S02]  /*4510*/  IMAD.IADD R92, R90, 0x1, R92 ;  /* 0x000000015a5c7824 */ /* 0x000fe400078e025c */
[----:B------:R-:W-:Y:S01]  /*4520*/  IMAD.IADD R192, R229, 0x1, R192 ;  /* 0x00000001e5c07824 */ /* 0x000fe200078e02c0 */
[----:B------:R-:W-:Y:S01]  /*4530*/  ISETP.NE.AND P5, PT, R148, RZ, PT ;  /* 0x000000ff9400720c */ /* 0x000fe20003fa5270 */
[----:B------:R-:W-:Y:S01]  /*4540*/  IMAD.IADD R234, R92, 0x1, R234 ;  /* 0x000000015cea7824 */ /* 0x000fe200078e02ea */
[----:B------:R-:W-:Y:S01]  /*4550*/  LOP3.LUT R148, R220, R63, RZ, 0x30, !PT ;  /* 0x0000003fdc947212 */ /* 0x000fe200078e30ff */
[----:B------:R-:W-:Y:S02]  /*4560*/  IMAD.IADD R162, R2, 0x1, R162 ;  /* 0x0000000102a27824 */ /* 0x000fe400078e02a2 */
[----:B------:R-:W-:Y:S01]  /*4570*/  IMAD.IADD R190, R192, 0x1, R190 ;  /* 0x00000001c0be7824 */ /* 0x000fe200078e02be */
[----:B------:R-:W-:Y:S01]  /*4580*/  PRMT R148, R148, 0x9910, RZ ;  /* 0x0000991094947816 */ /* 0x000fe200000000ff */
[----:B------:R-:W-:-:S02]  /*4590*/  IMAD.IADD R233, R234, 0x1, R233 ;  /* 0x00000001eae97824 */ /* 0x000fc400078e02e9 */
[----:B------:R-:W-:Y:S01]  /*45a0*/  IMAD.IADD R164, R162, 0x1, R164 ;  /* 0x00000001a2a47824 */ /* 0x000fe200078e02a4 */
[----:B------:R-:W-:Y:S01]  /*45b0*/  ISETP.NE.AND P6, PT, R148, RZ, PT ;  /* 0x000000ff9400720c */ /* 0x000fe20003fc5270 */
[----:B------:R-:W-:Y:S01]  /*45c0*/  IMAD.IADD R232, R233, 0x1, R232 ;  /* 0x00000001e9e87824 */ /* 0x000fe200078e02e8 */
[----:B------:R-:W-:Y:S01]  /*45d0*/  FSEL R148, RZ, 1, P5 ;  /* 0x3f800000ff947808 */ /* 0x000fe20002800000 */
[----:B------:R-:W-:Y:S02]  /*45e0*/  IMAD.IADD R166, R164, 0x1, R166 ;  /* 0x00000001a4a67824 */ /* 0x000fe400078e02a6 */
[----:B------:R-:W-:Y:S02]  /*45f0*/  IMAD.IADD R231, R232, 0x1, R231 ;  /* 0x00000001e8e77824 */ /* 0x000fe400078e02e7 */
[----:B------:R-:W-:Y:S01]  /*4600*/  FFMA.FTZ R68, R148, R168, R68 ;  /* 0x000000a894447223 */ /* 0x000fe20000010044 */
[----:B------:R-:W-:Y:S01]  /*4610*/  HADD2.F32 R168, -RZ, R63.H0_H0 ;  /* 0x2000003fffa87230 */ /* 0x000fe20000004100 */
[----:B------:R-:W-:Y:S01]  /*4620*/  FSEL R148, RZ, 1, P6 ;  /* 0x3f800000ff947808 */ /* 0x000fe20003000000 */
[----:B------:R-:W-:-:S04]  /*4630*/  IMAD.IADD R104, R231, 0x1, R104 ;  /* 0x00000001e7687824 */ /* 0x000fc800078e0268 */
[----:B------:R-:W-:Y:S01]  /*4640*/  FFMA.FTZ R174, R148, R168, R68 ;  /* 0x000000a894ae7223 */ /* 0x000fe20000010044 */
[----:B------:R-:W-:Y:S01]  /*4650*/  LOP3.LUT R68, R220, R194, RZ, 0x30, !PT ;  /* 0x000000c2dc447212 */ /* 0x000fe200078e30ff */
[----:B------:R-:W-:Y:S01]  /*4660*/  IMAD.IADD R94, R104, 0x1, R94 ;  /* 0x00000001685e7824 */ /* 0x000fe200078e025e */
[----:B0-----:R-:W-:Y:S02]  /*4670*/  LEA R218, R245, R218, 0x18 ;  /* 0x000000daf5da7211 */ /* 0x001fe400078ec0ff */
[----:B------:R-:W-:Y:S01]  /*4680*/  PRMT R68, R68, 0x9910, RZ ;  /* 0x0000991044447816 */ /* 0x000fe200000000ff */
[----:B------:R-:W-:Y:S01]  /*4690*/  IMAD.IADD R96, R94, 0x1, R96 ;  /* 0x000000015e607824 */ /* 0x000fe200078e0260 */
[----:B------:R-:W-:Y:S02]  /*46a0*/  SEL R168, RZ, 0x100, P2 ;  /* 0x00000100ffa87807 */ /* 0x000fe40001000000 */
[----:B------:R-:W-:Y:S01]  /*46b0*/  ISETP.NE.AND P2, PT, R68, RZ, PT ;  /* 0x000000ff4400720c */ /* 0x000fe20003f45270 */
[----:B------:R-:W-:-:S02]  /*46c0*/  IMAD R68, R217, 0x2, R218 ;  /* 0x00000002d9447824 */ /* 0x000fc400078e02da */
[----:B------:R-:W-:Y:S01]  /*46d0*/  IMAD.IADD R168, R166, 0x1, R168 ;  /* 0x00000001a6a87824 */ /* 0x000fe200078e02a8 */
[----:B------:R-:W-:Y:S01]  /*46e0*/  FSEL R170, RZ, 1, P2 ;  /* 0x3f800000ffaa7808 */ /* 0x000fe20001000000 */
[----:B------:R-:W-:Y:S01]  /*46f0*/  IMAD.IADD R98, R96, 0x1, R98 ;  /* 0x0000000160627824 */ /* 0x000fe200078e0262 */
[----:B------:R-:W0:Y:S03]  /*4700*/  LDS.U16 R148, [R68+0x6000] ;  /* 0x0060000044947984 */ /* 0x000e260000000400 */
[----:B------:R-:W-:Y:S01]  /*4710*/  FFMA.FTZ R174, R170, R172, R174 ;  /* 0x000000acaaae7223 */ /* 0x000fe200000100ae */
[----:B------:R-:W-:Y:S01]  /*4720*/  LOP3.LUT R170, R220, R195, RZ, 0x30, !PT ;  /* 0x000000c3dcaa7212 */ /* 0x000fe200078e30ff */
[----:B-1----:R-:W1:Y:S01]  /*4730*/  LDS.U16 R244, [R68+0x6600] ;  /* 0x0066000044f47984 */ /* 0x002e620000000400 */
[----:B------:R-:W-:Y:S02]  /*4740*/  IMAD.IADD R100, R98, 0x1, R100 ;  /* 0x0000000162647824 */ /* 0x000fe400078e0264 */
[----:B------:R-:W-:-:S02]  /*4750*/  PRMT R172, R170, 0x9910, RZ ;  /* 0x00009910aaac7816 */ /* 0x000fc400000000ff */
[----:B------:R-:W-:-:S04]  /*4760*/  LOP3.LUT R170, R220, R7, RZ, 0x30, !PT ;  /* 0x00000007dcaa7212 */ /* 0x000fc800078e30ff */
[----:B------:R-:W-:Y:S02]  /*4770*/  PRMT R180, R170, 0x9910, RZ ;  /* 0x00009910aab47816 */ /* 0x000fe400000000ff */
[----:B------:R-:W-:Y:S02]  /*4780*/  SEL R170, RZ, 0x200, P3 ;  /* 0x00000200ffaa7807 */ /* 0x000fe40001800000 */
[----:B------:R-:W-:Y:S02]  /*4790*/  ISETP.NE.AND P3, PT, R172, RZ, PT ;  /* 0x000000ffac00720c */ /* 0x000fe40003f65270 */
[----:B------:R-:W-:Y:S01]  /*47a0*/  SEL R172, RZ, 0x400, P4 ;  /* 0x00000400ffac7807 */ /* 0x000fe20002000000 */
[----:B------:R-:W-:Y:S01]  /*47b0*/  IMAD.IADD R170, R168, 0x1, R170 ;  /* 0x00000001a8aa7824 */ /* 0x000fe200078e02aa */
[----:B------:R-:W-:Y:S02]  /*47c0*/  ISETP.NE.AND P4, PT, R180, RZ, PT ;  /* 0x000000ffb400720c */ /* 0x000fe40003f85270 */
[----:B------:R-:W-:Y:S01]  /*47d0*/  FSEL R180, RZ, 1, P3 ;  /* 0x3f800000ffb47808 */ /* 0x000fe20001800000 */
[----:B------:R-:W-:-:S04]  /*47e0*/  IMAD.IADD R172, R170, 0x1, R172 ;  /* 0x00000001aaac7824 */ /* 0x000fc800078e02ac */
[----:B------:R-:W-:Y:S01]  /*47f0*/  FFMA.FTZ R180, R180, R188, R174 ;  /* 0x000000bcb4b47223 */ /* 0x000fe200000100ae */
[----:B------:R-:W-:Y:S01]  /*4800*/  HADD2.F32 R188, -RZ, R7.H0_H0 ;  /* 0x20000007ffbc7230 */ /* 0x000fe20000004100 */
[----:B------:R-:W-:-:S05]  /*4810*/  FSEL R174, RZ, 1, P4 ;  /* 0x3f800000ffae7808 */ /* 0x000fca0002000000 */
[----:B------:R-:W-:Y:S01]  /*4820*/  FFMA.FTZ R180, R174, R188, R180 ;  /* 0x000000bcaeb47223 */ /* 0x000fe200000100b4 */
[----:B0-----:R-:W-:-:S04]  /*4830*/  LOP3.LUT R174, R220, R148, RZ, 0x30, !PT ;  /* 0x00000094dcae7212 */ /* 0x001fc800078e30ff */
[----:B------:R-:W-:Y:S02]  /*4840*/  PRMT R188, R174, 0x9910, RZ ;  /* 0x00009910aebc7816 */ /* 0x000fe400000000ff */
[----:B------:R-:W-:Y:S02]  /*4850*/  SEL R174, RZ, 0x800, P5 ;  /* 0x00000800ffae7807 */ /* 0x000fe40002800000 */
[----:B------:R-:W-:Y:S01]  /*4860*/  ISETP.NE.AND P5, PT, R188, RZ, PT ;  /* 0x000000ffbc00720c */ /* 0x000fe20003fa5270 */
[----:B------:R-:W-:Y:S01]  /*4870*/  HADD2.F32 R188, -RZ, R148.H0_H0 ;  /* 0x20000094ffbc7230 */ /* 0x000fe20000004100 */
[----:B-1----:R-:W-:Y:S01]  /*4880*/  LOP3.LUT R66, R220, R244, RZ, 0x30, !PT ;  /* 0x000000f4dc427212 */ /* 0x002fe200078e30ff */
[----:B------:R-:W-:Y:S01]  /*4890*/  HADD2.F32 R244, -RZ, R244.H0_H0 ;  /* 0x200000f4fff47230 */ /* 0x000fe20000004100 */
[----:B------:R-:W-:Y:S01]  /*48a0*/  FSEL R148, RZ, 1, P5 ;  /* 0x3f800000ff947808 */ /* 0x000fe20002800000 */
[----:B------:R-:W-:Y:S01]  /*48b0*/  IMAD.IADD R174, R172, 0x1, R174 ;  /* 0x00000001acae7824 */ /* 0x000fe200078e02ae */
[----:B------:R-:W-:-:S03]  /*48c0*/  PRMT R66, R66, 0x9910, RZ ;  /* 0x0000991042427816 */ /* 0x000fc600000000ff */
[----:B------:R-:W-:Y:S02]  /*48d0*/  FFMA.FTZ R180, R148, R188, R180 ;  /* 0x000000bc94b47223 */ /* 0x000fe400000100b4 */
[----:B------:R-:W0:Y:S04]  /*48e0*/  LDS.U16 R188, [R68+0x6200] ;  /* 0x0062000044bc7984 */ /* 0x000e280000000400 */
[----:B------:R-:W1:Y:S01]  /*48f0*/  LDS.U16 R148, [R68+0x6400] ;  /* 0x0064000044947984 */ /* 0x000e620000000400 */
[----:B0-----:R-:W-:Y:S01]  /*4900*/  LOP3.LUT R176, R220, R188, RZ, 0x30, !PT ;  /* 0x000000bcdcb07212 */ /* 0x001fe200078e30ff */
[----:B------:R-:W-:-:S03]  /*4910*/  HADD2.F32 R188, -RZ, R188.H0_H0 ;  /* 0x200000bcffbc7230 */ /* 0x000fc60000004100 */
[----:B------:R-:W-:Y:S02]  /*4920*/  PRMT R178, R176, 0x9910, RZ ;  /* 0x00009910b0b27816 */ /* 0x000fe400000000ff */
[----:B------:R-:W-:Y:S02]  /*4930*/  SEL R176, RZ, 0x1000, P6 ;  /* 0x00001000ffb07807 */ /* 0x000fe40003000000 */
[----:B------:R-:W-:-:S03]  /*4940*/  ISETP.NE.AND P6, PT, R178, RZ, PT ;  /* 0x000000ffb200720c */ /* 0x000fc60003fc5270 */
[----:B------:R-:W-:Y:S01]  /*4950*/  IMAD.IADD R176, R174, 0x1, R176 ;  /* 0x00000001aeb07824 */ /* 0x000fe200078e02b0 */
[----:B------:R-:W-:-:S05]  /*4960*/  FSEL R178, RZ, 1, P6 ;  /* 0x3f800000ffb27808 */ /* 0x000fca0003000000 */
[----:B------:R-:W-:Y:S01]  /*4970*/  FFMA.FTZ R180, R178, R188, R180 ;  /* 0x000000bcb2b47223 */ /* 0x000fe200000100b4 */
[----:B-1----:R-:W-:Y:S01]  /*4980*/  LOP3.LUT R178, R220, R148, RZ, 0x30, !PT ;  /* 0x00000094dcb27212 */ /* 0x002fe200078e30ff */
[----:B------:R-:W-:-:S03]  /*4990*/  HADD2.F32 R148, -RZ, R148.H0_H0 ;  /* 0x20000094ff947230 */ /* 0x000fc60000004100 */
[----:B------:R-:W-:Y:S02]  /*49a0*/  PRMT R188, R178, 0x9910, RZ ;  /* 0x00009910b2bc7816 */ /* 0x000fe400000000ff */
[----:B------:R-:W-:Y:S02]  /*49b0*/  SEL R178, RZ, 0x2000, P2 ;  /* 0x00002000ffb27807 */ /* 0x000fe40001000000 */
[----:B------:R-:W-:-:S03]  /*49c0*/  ISETP.NE.AND P2, PT, R188, RZ, PT ;  /* 0x000000ffbc00720c */ /* 0x000fc60003f45270 */
[----:B------:R-:W-:Y:S01]  /*49d0*/  IMAD.IADD R178, R176, 0x1, R178 ;  /* 0x00000001b0b27824 */ /* 0x000fe200078e02b2 */
[----:B------:R-:W-:Y:S02]  /*49e0*/  FSEL R188, RZ, 1, P2 ;  /* 0x3f800000ffbc7808 */ /* 0x000fe40001000000 */
[----:B------:R-:W-:-:S03]  /*49f0*/  SEL R69, RZ, 0x40000, P2 ;  /* 0x00040000ff457807 */ /* 0x000fc60001000000 */
[----:B------:R-:W-:Y:S01]  /*4a00*/  FFMA.FTZ R188, R188, R148, R180 ;  /* 0x00000094bcbc7223 */ /* 0x000fe200000100b4 */
[----:B------:R-:W-:Y:S01]  /*4a10*/  SEL R180, RZ, 0x4000, P3 ;  /* 0x00004000ffb47807 */ /* 0x000fe20001800000 */
[----:B------:R-:W0:Y:S01]  /*4a20*/  LDS.U16 R148, [R68+0x6800] ;  /* 0x0068000044947984 */ /* 0x000e220000000400 */
[----:B------:R-:W-:-:S03]  /*4a30*/  ISETP.NE.AND P3, PT, R66, RZ, PT ;  /* 0x000000ff4200720c */ /* 0x000fc60003f65270 */
[----:B------:R-:W-:Y:S01]  /*4a40*/  IMAD.IADD R180, R178, 0x1, R180 ;  /* 0x00000001b2b47824 */ /* 0x000fe200078e02b4 */
[----:B------:R-:W-:-:S05]  /*4a50*/  FSEL R66, RZ, 1, P3 ;  /* 0x3f800000ff427808 */ /* 0x000fca0001800000 */
[----:B------:R-:W-:Y:S01]  /*4a60*/  FFMA.FTZ R188, R66, R244, R188 ;  /* 0x000000f442bc7223 */ /* 0x000fe200000100bc */
[----:B0-----:R-:W-:-:S04]  /*4a70*/  LOP3.LUT R66, R220, R148, RZ, 0x30, !PT ;  /* 0x00000094dc427212 */ /* 0x001fc800078e30ff */
[----:B------:R-:W-:Y:S02]  /*4a80*/  PRMT R146, R66, 0x9910, RZ ;  /* 0x0000991042927816 */ /* 0x000fe400000000ff */
[----:B------:R-:W-:Y:S02]  /*4a90*/  SEL R66, RZ, 0x8000, P4 ;  /* 0x00008000ff427807 */ /* 0x000fe40002000000 */
[----:B------:R-:W-:Y:S01]  /*4aa0*/  ISETP.NE.AND P4, PT, R146, RZ, PT ;  /* 0x000000ff9200720c */ /* 0x000fe20003f85270 */
[----:B------:R-:W-:Y:S02]  /*4ab0*/  HADD2.F32 R146, -RZ, R148.H0_H0 ;  /* 0x20000094ff927230 */ /* 0x000fe40000004100 */
[----:B------:R-:W-:Y:S01]  /*4ac0*/  IMAD.IADD R66, R180, 0x1, R66 ;  /* 0x00000001b4427824 */ /* 0x000fe200078e0242 */
        /* <DEDUP_REMOVED lines=11> */
[----:B-1----:R-:W-:Y:S02]  /*4b80*/  LOP3.LUT R188, R220, R146, RZ, 0x30, !PT ;  /* 0x00000092dcbc7212 */ /* 0x002fe400078e30ff */
[----:B------:R-:W-:Y:S02]  /*4b90*/  SEL R251, RZ, 0x20000, P6 ;  /* 0x00020000fffb7807 */ /* 0x000fe40003000000 */
[----:B------:R-:W-:Y:S02]  /*4ba0*/  PRMT R188, R188, 0x9910, RZ ;  /* 0x00009910bcbc7816 */ /* 0x000fe400000000ff */
[----:B------:R-:W-:Y:S02]  /*4bb0*/  IADD3 R251, PT, PT, R69, R102, R251 ;  /* 0x0000006645fb7210 */ /* 0x000fe40007ffe0fb */
[----:B------:R-:W-:Y:S01]  /*4bc0*/  ISETP.NE.AND P6, PT, R188, RZ, PT ;  /* 0x000000ffbc00720c */ /* 0x000fe20003fc5270 */
[----:B------:R-:W-:Y:S01]  /*4bd0*/  HADD2.F32 R188, -RZ, R146.H0_H0 ;  /* 0x20000092ffbc7230 */ /* 0x000fe20000004100 */
[----:B------:R-:W-:-:S02]  /*4be0*/  SEL R102, RZ, 0x100000, P4 ;  /* 0x00100000ff667807 */ /* 0x000fc40002000000 */
        /* <DEDUP_REMOVED lines=91> */
[----:B------:R-:W-:Y:S01]  /*51a0*/  IADD3 R69, PT, PT, R102, R69, R4 ;  /* 0x0000004566457210 */ /* 0x000fe20007ffe004 */
[----:B------:R-:W-:Y:S01]  /*51b0*/  LDS.U16 R244, [R68+0xbe00] ;  /* 0x00be000044f47984 */ /* 0x000fe20000000400 */
[----:B------:R-:W-:Y:S02]  /*51c0*/  FSEL R251, RZ, 1, P2 ;  /* 0x3f800000fffb7808 */ /* 0x000fe40001000000 */
[----:B------:R-:W-:-:S03]  /*51d0*/  SEL R102, RZ, 0x40000000, P4 ;  /* 0x40000000ff667807 */ /* 0x000fc60002000000 */
[----:B------:R-:W-:Y:S01]  /*51e0*/  FFMA.FTZ R148, R251, R188, R148 ;  /* 0x000000bcfb947223 */ /* 0x000fe20000010094 */
[----:B-1----:R-:W-:Y:S02]  /*51f0*/  LOP3.LUT R188, R220, R146, RZ, 0x30, !PT ;  /* 0x00000092dcbc7212 */ /* 0x002fe400078e30ff */
[----:B------:R-:W-:Y:S02]  /*5200*/  SEL R251, RZ, 0x20000000, P3 ;  /* 0x20000000fffb7807 */ /* 0x000fe40001800000 */
[----:B------:R-:W-:Y:S02]  /*5210*/  PRMT R188, R188, 0x9910, RZ ;  /* 0x00009910bcbc7816 */ /* 0x000fe400000000ff */
[----:B------:R-:W-:Y:S02]  /*5220*/  IADD3 R251, PT, PT, R102, R69, R251 ;  /* 0x0000004566fb7210 */ /* 0x000fe40007ffe0fb */
        /* <DEDUP_REMOVED lines=226> */
[----:B0-----:R-:W-:-:S04]  /*6050*/  LOP3.LUT R4, R220, R188, RZ, 0x30, !PT ;  /* 0x000000bcdc047212 */ /* 0x001fc800078e30ff */
[----:B------:R-:W-:Y:S02]  /*6060*/  PRMT R146, R4, 0x9910, RZ ;  /* 0x0000991004927816 */ /* 0x000fe400000000ff */
[----:B------:R-:W-:Y:S02]  /*6070*/  SEL R4, RZ, 0x2000000, P2 ;  /* 0x02000000ff047807 */ /* 0x000fe40001000000 */
[----:B------:R-:W-:Y:S01]  /*6080*/  ISETP.NE.AND P2, PT, R146, RZ, PT ;  /* 0x000000ff9200720c */ /* 0x000fe20003f45270 */
[----:B------:R-:W-:-:S03]  /*6090*/  HADD2.F32 R146, -RZ, R188.H0_H0 ;  /* 0x200000bcff927230 */ /* 0x000fc60000004100 */
[----:B------:R-:W-:-:S05]  /*60a0*/  FSEL R188, RZ, 1, P2 ;  /* 0x3f800000ffbc7808 */ /* 0x000fca0001000000 */
[----:B------:R-:W-:Y:S01]  /*60b0*/  FFMA.FTZ R188, R188, R146, R148 ;  /* 0x00000092bcbc7223 */ /* 0x000fe20000010094 */
[----:B-1----:R-:W-:Y:S02]  /*60c0*/  LOP3.LUT R146, R220, R102, RZ, 0x30, !PT ;  /* 0x00000066dc927212 */ /* 0x002fe400078e30ff */
[----:B------:R-:W-:Y:S02]  /*60d0*/  SEL R148, RZ, 0x4000000, P3 ;  /* 0x04000000ff947807 */ /* 0x000fe40001800000 */
[----:B------:R-:W-:-:S04]  /*60e0*/  PRMT R146, R146, 0x9910, RZ ;  /* 0x0000991092927816 */ /* 0x000fc800000000ff */
[----:B------:R-:W-:Y:S01]  /*60f0*/  ISETP.NE.AND P3, PT, R146, RZ, PT ;  /* 0x000000ff9200720c */ /* 0x000fe20003f65270 */
[----:B------:R-:W-:-:S03]  /*6100*/  HADD2.F32 R146, -RZ, R102.H0_H0 ;  /* 0x20000066ff927230 */ /* 0x000fc60000004100 */
[----:B------:R-:W-:-:S05]  /*6110*/  FSEL R102, RZ, 1, P3 ;  /* 0x3f800000ff667808 */ /* 0x000fca0001800000 */
[----:B------:R-:W-:Y:S01]  /*6120*/  FFMA.FTZ R188, R102, R146, R188 ;  /* 0x0000009266bc7223 */ /* 0x000fe200000100bc */
[----:B------:R-:W-:Y:S01]  /*6130*/  IADD3 R102, PT, PT, R148, R4, R69 ;  /* 0x0000000494667210 */ /* 0x000fe20007ffe045 */
[----:B------:R-:W0:Y:S01]  /*6140*/  LDS.U16 R146, [R68+0xc000] ;  /* 0x00c0000044927984 */ /* 0x000e220000000400 */
[----:B------:R-:W-:Y:S01]  /*6150*/  LOP3.LUT R4, R220, R244, RZ, 0x30, !PT ;  /* 0x000000f4dc047212 */ /* 0x000fe200078e30ff */
[----:B------:R-:W-:-:S03]  /*6160*/  HADD2.F32 R244, -RZ, R244.H0_H0 ;  /* 0x200000f4fff47230 */ /* 0x000fc60000004100 */
[----:B------:R-:W-:Y:S02]  /*6170*/  PRMT R69, R4, 0x9910, RZ ;  /* 0x0000991004457816 */ /* 0x000fe400000000ff */
[----:B------:R-:W-:Y:S02]  /*6180*/  SEL R4, RZ, 0x80000000, P5 ;  /* 0x80000000ff047807 */ /* 0x000fe40002800000 */
[----:B------:R-:W-:Y:S02]  /*6190*/  ISETP.NE.AND P5, PT, R69, RZ, PT ;  /* 0x000000ff4500720c */ /* 0x000fe40003fa5270 */
[----:B------:R-:W-:Y:S02]  /*61a0*/  IADD3 R4, PT, PT, R66, R251, R4 ;  /* 0x000000fb42047210 */ /* 0x000fe40007ffe004 */
[----:B------:R-:W-:Y:S01]  /*61b0*/  FSEL R69, RZ, 1, P5 ;  /* 0x3f800000ff457808 */ /* 0x000fe20002800000 */
[----:B------:R-:W1:Y:S01]  /*61c0*/  S2R R251, SR_LANEID ;  /* 0x0000000000fb7919 */ /* 0x000e620000000000 */
[----:B------:R-:W-:Y:S03]  /*61d0*/  POPC R246, R4 ;  /* 0x0000000400f67309 */ /* 0x000fe60000000000 */
[----:B------:R-:W-:Y:S01]  /*61e0*/  FFMA.FTZ R69, R69, R244, R188 ;  /* 0x000000f445457223 */ /* 0x000fe200000100bc */
[----:B0-----:R-:W-:-:S04]  /*61f0*/  LOP3.LUT R148, R220, R146, RZ, 0x30, !PT ;  /* 0x00000092dc947212 */ /* 0x001fc800078e30ff */
[----:B------:R-:W-:Y:S02]  /*6200*/  PRMT R188, R148, 0x9910, RZ ;  /* 0x0000991094bc7816 */ /* 0x000fe400000000ff */
[----:B------:R-:W-:Y:S02]  /*6210*/  SEL R148, RZ, 0x8000000, P4 ;  /* 0x08000000ff947807 */ /* 0x000fe40002000000 */
[----:B------:R-:W-:Y:S01]  /*6220*/  ISETP.NE.AND P4, PT, R188, RZ, PT ;  /* 0x000000ffbc00720c */ /* 0x000fe20003f85270 */
[----:B------:R-:W-:Y:S01]  /*6230*/  HADD2.F32 R188, -RZ, R146.H0_H0 ;  /* 0x20000092ffbc7230 */ /* 0x000fe20000004100 */
[----:B------:R-:W-:Y:S01]  /*6240*/  IADD3 R5, PT, PT, R5, R148, R102 ;  /* 0x0000009405057210 */ /* 0x000fe20007ffe066 */
[----:B------:R-:W-:Y:S01]  /*6250*/  IMAD.IADD R102, R100, 0x1, R247 ;  /* 0x0000000164667824 */ /* 0x000fe200078e02f7 */
[----:B------:R-:W-:Y:S02]  /*6260*/  FSEL R146, RZ, 1, P4 ;  /* 0x3f800000ff927808 */ /* 0x000fe40002000000 */
[----:B------:R-:W-:Y:S01]  /*6270*/  SEL R247, RZ, 0x40000000, P0 ;  /* 0x40000000fff77807 */ /* 0x000fe20000000000 */
[----:B------:R-:W-:Y:S01]  /*6280*/  IMAD.IADD R2, R102, 0x1, R3 ;  /* 0x0000000166027824 */ /* 0x000fe200078e0203 */
[----:B------:R-:W-:Y:S01]  /*6290*/  SEL R3, RZ, 0x80000000, P1 ;  /* 0x80000000ff037807 */ /* 0x000fe20000800000 */
[----:B------:R-:W-:-:S02]  /*62a0*/  FFMA.FTZ R69, R146, R188, R69 ;  /* 0x000000bc92457223 */ /* 0x000fc40000010045 */
[----:B------:R-:W0:Y:S02]  /*62b0*/  LDS.U16 R146, [R68+0xc200] ;  /* 0x00c2000044927984 */ /* 0x000e240000000400 */
[----:B0-----:R-:W-:-:S04]  /*62c0*/  LOP3.LUT R188, R220, R146, RZ, 0x30, !PT ;  /* 0x00000092dcbc7212 */ /* 0x001fc800078e30ff */
[----:B------:R-:W-:-:S04]  /*62d0*/  PRMT R188, R188, 0x9910, RZ ;  /* 0x00009910bcbc7816 */ /* 0x000fc800000000ff */
[----:B------:R-:W-:Y:S01]  /*62e0*/  ISETP.NE.AND P6, PT, R188, RZ, PT ;  /* 0x000000ffbc00720c */ /* 0x000fe20003fc5270 */
[----:B------:R-:W-:-:S03]  /*62f0*/  HADD2.F32 R188, -RZ, R146.H0_H0 ;  /* 0x20000092ffbc7230 */ /* 0x000fc60000004100 */
[----:B------:R-:W-:-:S05]  /*6300*/  FSEL R146, RZ, 1, P6 ;  /* 0x3f800000ff927808 */ /* 0x000fca0003000000 */
[----:B------:R-:W-:Y:S01]  /*6310*/  FFMA.FTZ R69, R146, R188, R69 ;  /* 0x000000bc92457223 */ /* 0x000fe20000010045 */
[----:B------:R-:W-:Y:S02]  /*6320*/  IMAD.IADD R188, R190, 0x1, R71 ;  /* 0x00000001bebc7824 */ /* 0x000fe400078e0247 */
[----:B------:R-:W0:Y:S02]  /*6330*/  LDS.U16 R71, [R68+0xc400] ;  /* 0x00c4000044477984 */ /* 0x000e240000000400 */
[----:B------:R-:W-:-:S04]  /*6340*/  IMAD.IADD R186, R188, 0x1, R186 ;  /* 0x00000001bcba7824 */ /* 0x000fc800078e02ba */
[----:B------:R-:W-:-:S04]  /*6350*/  IMAD.IADD R184, R186, 0x1, R184 ;  /* 0x00000001bab87824 */ /* 0x000fc800078e02b8 */
[----:B------:R-:W-:-:S04]  /*6360*/  IMAD.IADD R182, R184, 0x1, R182 ;  /* 0x00000001b8b67824 */ /* 0x000fc800078e02b6 */
[----:B------:R-:W-:-:S04]  /*6370*/  IMAD.IADD R150, R182, 0x1, R150 ;  /* 0x00000001b6967824 */ /* 0x000fc800078e0296 */
[----:B------:R-:W-:-:S04]  /*6380*/  IMAD.IADD R140, R150, 0x1, R140 ;  /* 0x00000001968c7824 */ /* 0x000fc800078e028c */
[----:B------:R-:W-:-:S04]  /*6390*/  IMAD.IADD R142, R140, 0x1, R142 ;  /* 0x000000018c8e7824 */ /* 0x000fc800078e028e */
[----:B------:R-:W-:-:S04]  /*63a0*/  IMAD.IADD R144, R142, 0x1, R144 ;  /* 0x000000018e907824 */ /* 0x000fc800078e0290 */
[----:B------:R-:W-:Y:S02]  /*63b0*/  IMAD.IADD R146, R144, 0x1, R249 ;  /* 0x0000000190927824 */ /* 0x000fe400078e02f9 */
[----:B------:R-:W-:Y:S02]  /*63c0*/  LDS.U16 R249, [R68+0xfe00] ;  /* 0x00fe000044f97984 */ /* 0x000fe40000000400 */
[----:B------:R-:W-:Y:S02]  /*63d0*/  IMAD.IADD R148, R146, 0x1, R247 ;  /* 0x0000000192947824 */ /* 0x000fe400078e02f7 */
[----:B------:R-:W-:Y:S02]  /*63e0*/  POPC R247, R2 ;  /* 0x0000000200f77309 */ /* 0x000fe40000000000 */
[----:B------:R-:W-:Y:S01]  /*63f0*/  IMAD.IADD R3, R148, 0x1, R3 ;  /* 0x0000000194037824 */ /* 0x000fe200078e0203 */
[----:B0-----:R-:W-:Y:S01]  /*6400*/  LOP3.LUT R70, R220, R71, RZ, 0x30, !PT ;  /* 0x00000047dc467212 */ /* 0x001fe200078e30ff */
[----:B------:R-:W-:-:S03]  /*6410*/  HADD2.F32 R71, -RZ, R71.H0_H0 ;  /* 0x20000047ff477230 */ /* 0x000fc60000004100 */
[----:B------:R-:W-:Y:S01]  /*6420*/  PRMT R70, R70, 0x9910, RZ ;  /* 0x0000991046467816 */ /* 0x000fe200000000ff */
[----:B------:R-:W0:Y:S03]  /*6430*/  POPC R244, R3 ;  /* 0x0000000300f47309 */ /* 0x000e260000000000 */
[----:B------:R-:W-:-:S04]  /*6440*/  ISETP.NE.AND P0, PT, R70, RZ, PT ;  /* 0x000000ff4600720c */ /* 0x000fc80003f05270 */
[----:B------:R-:W-:-:S05]  /*6450*/  FSEL R70, RZ, 1, P0 ;  /* 0x3f800000ff467808 */ /* 0x000fca0000000000 */
[----:B------:R-:W-:Y:S01]  /*6460*/  FFMA.FTZ R69, R70, R71, R69 ;  /* 0x0000004746457223 */ /* 0x000fe20000010045 */
[----:B------:R-:W-:Y:S01]  /*6470*/  SEL R70, RZ, 0x20000000, P2 ;  /* 0x20000000ff467807 */ /* 0x000fe20001000000 */
[----:B------:R-:W2:Y:S01]  /*6480*/  LDS.U16 R71, [R68+0xc600] ;  /* 0x00c6000044477984 */ /* 0x000ea20000000400 */
[----:B0-----:R-:W-:Y:S02]  /*6490*/  IADD3 R246, PT, PT, R246, R244, R247 ;  /* 0x000000f4f6f67210 */ /* 0x001fe40007ffe0f7 */
[----:B------:R-:W-:Y:S02]  /*64a0*/  SEL R244, RZ, 0x40000000, P3 ;  /* 0x40000000fff47807 */ /* 0x000fe40001800000 */
[----:B------:R-:W-:Y:S02]  /*64b0*/  SEL R247, RZ, 0x2, P6 ;  /* 0x00000002fff77807 */ /* 0x000fe40003000000 */
[----:B------:R-:W-:Y:S02]  /*64c0*/  IADD3 R5, PT, PT, R244, R70, R5 ;  /* 0x00000046f4057210 */ /* 0x000fe40007ffe005 */
[----:B------:R-:W-:-:S02]  /*64d0*/  SEL R70, RZ, 0x80000000, P5 ;  /* 0x80000000ff467807 */ /* 0x000fc40002800000 */
[----:B------:R-:W-:-:S03]  /*64e0*/  SEL R244, RZ, 0x4, P0 ;  /* 0x00000004fff47807 */ /* 0x000fc60000000000 */
[----:B------:R-:W-:Y:S01]  /*64f0*/  IMAD.IADD R5, R5, 0x1, R70 ;  /* 0x0000000105057824 */ /* 0x000fe200078e0246 */
[----:B------:R-:W-:-:S04]  /*6500*/  SEL R70, RZ, 0x1, P4 ;  /* 0x00000001ff467807 */ /* 0x000fc80002000000 */
[----:B------:R-:W-:Y:S01]  /*6510*/  IADD3 R70, PT, PT, R244, R247, R70 ;  /* 0x000000f7f4467210 */ /* 0x000fe20007ffe046 */
[----:B------:R-:W-:Y:S04]  /*6520*/  STL.64 [R1+0x8], R4 ;  /* 0x0000080401007387 */ /* 0x000fe80000100a00 */
[----:B------:R-:W0:Y:S01]  /*6530*/  LDS.U16 R247, [R68+0xc800] ;  /* 0x00c8000044f77984 */ /* 0x000e220000000400 */
[----:B--2---:R-:W-:Y:S01]  /*6540*/  LOP3.LUT R244, R220, R71, RZ, 0x30, !PT ;  /* 0x00000047dcf47212 */ /* 0x004fe200078e30ff */
[----:B------:R-:W-:-:S03]  /*6550*/  HADD2.F32 R71, -RZ, R71.H0_H0 ;  /* 0x20000047ff477230 */ /* 0x000fc60000004100 */
[----:B------:R-:W-:-:S04]  /*6560*/  PRMT R244, R244, 0x9910, RZ ;  /* 0x00009910f4f47816 */ /* 0x000fc800000000ff */
[----:B------:R-:W-:-:S04]  /*6570*/  ISETP.NE.AND P0, PT, R244, RZ, PT ;  /* 0x000000fff400720c */ /* 0x000fc80003f05270 */
[----:B------:R-:W-:-:S05]  /*6580*/  FSEL R244, RZ, 1, P0 ;  /* 0x3f800000fff47808 */ /* 0x000fca0000000000 */
[----:B------:R-:W-:Y:S01]  /*6590*/  FFMA.FTZ R71, R244, R71, R69 ;  /* 0x00000047f4477223 */ /* 0x000fe20000010045 */
[----:B0-----:R-:W-:Y:S01]  /*65a0*/  LOP3.LUT R69, R220, R247, RZ, 0x30, !PT ;  /* 0x000000f7dc457212 */ /* 0x001fe200078e30ff */
[----:B------:R-:W-:-:S03]  /*65b0*/  HADD2.F32 R247, -RZ, R247.H0_H0 ;  /* 0x200000f7fff77230 */ /* 0x000fc60000004100 */
[----:B------:R-:W-:Y:S02]  /*65c0*/  PRMT R244, R69, 0x9910, RZ ;  /* 0x0000991045f47816 */ /* 0x000fe400000000ff */
[----:B------:R-:W0:Y:S02]  /*65d0*/  LDS.U16 R69, [R68+0xca00] ;  /* 0x00ca000044457984 */ /* 0x000e240000000400 */
[----:B------:R-:W-:-:S04]  /*65e0*/  ISETP.NE.AND P1, PT, R244, RZ, PT ;  /* 0x000000fff400720c */ /* 0x000fc80003f25270 */
[----:B------:R-:W-:-:S05]  /*65f0*/  FSEL R244, RZ, 1, P1 ;  /* 0x3f800000fff47808 */ /* 0x000fca0000800000 */
[----:B------:R-:W-:Y:S01]  /*6600*/  FFMA.FTZ R71, R244, R247, R71 ;  /* 0x000000f7f4477223 */ /* 0x000fe20000010047 */
[----:B------:R-:W-:Y:S02]  /*6610*/  SEL R247, RZ, 0x8, P0 ;  /* 0x00000008fff77807 */ /* 0x000fe40000000000 */
[----:B------:R-:W-:-:S04]  /*6620*/  SEL R244, RZ, 0x10, P1 ;  /* 0x00000010fff47807 */ /* 0x000fc80000800000 */
[----:B------:R-:W-:Y:S02]  /*6630*/  IADD3 R70, PT, PT, R244, R247, R70 ;  /* 0x000000f7f4467210 */ /* 0x000fe40007ffe046 */
[----:B------:R-:W2:Y:S01]  /*6640*/  LDS.U16 R247, [R68+0xcc00] ;  /* 0x00cc000044f77984 */ /* 0x000ea20000000400 */
[----:B0-----:R-:W-:Y:S01]  /*6650*/  LOP3.LUT R244, R220, R69, RZ, 0x30, !PT ;  /* 0x00000045dcf47212 */ /* 0x001fe200078e30ff */
[----:B------:R-:W-:-:S03]  /*6660*/  HADD2.F32 R69, -RZ, R69.H0_H0 ;  /* 0x20000045ff457230 */ /* 0x000fc60000004100 */
[----:B------:R-:W-:-:S04]  /*6670*/  PRMT R244, R244, 0x9910, RZ ;  /* 0x00009910f4f47816 */ /* 0x000fc800000000ff */
[----:B------:R-:W-:-:S04]  /*6680*/  ISETP.NE.AND P0, PT, R244, RZ, PT ;  /* 0x000000fff400720c */ /* 0x000fc80003f05270 */
[----:B------:R-:W-:-:S05]  /*6690*/  FSEL R244, RZ, 1, P0 ;  /* 0x3f800000fff47808 */ /* 0x000fca0000000000 */
[----:B------:R-:W-:Y:S01]  /*66a0*/  FFMA.FTZ R71, R244, R69, R71 ;  /* 0x00000045f4477223 */ /* 0x000fe20000010047 */
[----:B--2---:R-:W-:Y:S01]  /*66b0*/  LOP3.LUT R69, R220, R247, RZ, 0x30, !PT ;  /* 0x000000f7dc457212 */ /* 0x004fe200078e30ff */
        /* <DEDUP_REMOVED lines=206> */
[----:B------:R-:W-:Y:S01]  /*73a0*/  LOP3.LUT R69, R220, R249, RZ, 0x30, !PT ;  /* 0x000000f9dc457212 */ /* 0x000fe200078e30ff */
[----:B------:R-:W-:Y:S02]  /*73b0*/  HADD2.F32 R249, -RZ, R249.H0_H0 ;  /* 0x200000f9fff97230 */ /* 0x000fe40000004100 */
[----:B------:R-:W-:Y:S01]  /*73c0*/  IMAD.MOV.U32 R68, RZ, RZ, R244 ;  /* 0x000000ffff447224 */ /* 0x000fe200078e00f4 */
[----:B------:R-:W-:-:S04]  /*73d0*/  PRMT R69, R69, 0x9910, RZ ;  /* 0x0000991045457816 */ /* 0x000fc800000000ff */
[----:B------:R-:W-:Y:S01]  /*73e0*/  ISETP.NE.AND P3, PT, R68, RZ, PT ;  /* 0x000000ff4400720c */ /* 0x000fe20003f65270 */
[----:B------:R-:W-:-:S05]  /*73f0*/  IMAD.MOV.U32 R68, RZ, RZ, R69 ;  /* 0x000000ffff447224 */ /* 0x000fca00078e0045 */
[----:B------:R-:W-:Y:S02]  /*7400*/  ISETP.NE.AND P0, PT, R68, RZ, PT ;  /* 0x000000ff4400720c */ /* 0x000fe40003f05270 */
[----:B------:R-:W-:Y:S02]  /*7410*/  FSEL R68, RZ, 1, P3 ;  /* 0x3f800000ff447808 */ /* 0x000fe40001800000 */
[----:B------:R-:W-:-:S03]  /*7420*/  FSEL R69, RZ, 1, P0 ;  /* 0x3f800000ff457808 */ /* 0x000fc60000000000 */
[----:B------:R-:W-:-:S04]  /*7430*/  FFMA.FTZ R68, R68, R247, R71 ;  /* 0x000000f744447223 */ /* 0x000fc80000010047 */
        /* <DEDUP_REMOVED lines=10> */
[----:B------:R-:W1:Y:S01]  /*74e0*/  POPC R69, R70 ;  /* 0x0000004600457309 */ /* 0x000e620000000000 */
[----:B------:R-:W-:Y:S01]  /*74f0*/  STL [R1+0x10], R70 ;  /* 0x0000104601007387 */ /* 0x000fe20000100800 */
[----:B0-----:R-:W-:-:S05]  /*7500*/  @P1 FADD R244, R249, R244 ;  /* 0x000000f4f9f41221 */ /* 0x001fca0000000000 */
[----:B------:R-:W0:Y:S01]  /*7510*/  SHFL.DOWN P1, R71, R244, 0x2, 0x1f ;  /* 0x08401f00f4477f89 */ /* 0x000e220000020000 */
[----:B-1----:R-:W-:Y:S01]  /*7520*/  IADD3 R246, PT, PT, R69, R68, R246 ;  /* 0x0000004445f67210 */ /* 0x002fe20007ffe0f6 */
[----:B0-----:R-:W-:-:S05]  /*7530*/  @P1 FADD R71, R244, R71 ;  /* 0x00000047f4471221 */ /* 0x001fca0000000000 */
[----:B------:R-:W0:Y:S02]  /*7540*/  SHFL.DOWN P1, R250, R71, 0x4, 0x1f ;  /* 0x08801f0047fa7f89 */ /* 0x000e240000020000 */
[----:B0-----:R-:W-:Y:S01]  /*7550*/  @P1 FADD R250, R71, R250 ;  /* 0x000000fa47fa1221 */ /* 0x001fe20000000000 */
[----:B------:R-:W-:-:S04]  /*7560*/  @!P3 SHF.R.U32.HI R71, RZ, 0x3, R217 ;  /* 0x00000003ff47b819 */ /* 0x000fc800000116d9 */
[----:B------:R-:W0:Y:S01]  /*7570*/  SHFL.DOWN P1, R247, R250, 0x8, 0x1f ;  /* 0x09001f00faf77f89 */ /* 0x000e220000020000 */
[----:B------:R-:W-:Y:S01]  /*7580*/  @!P3 LOP3.LUT R71, R71, 0x7c, RZ, 0xc0, !PT ;  /* 0x0000007c4747b812 */ /* 0x000fe200078ec0ff */
[----:B0-----:R-:W-:Y:S01]  /*7590*/  @P1 FADD R247, R250, R247 ;  /* 0x000000f7faf71221 */ /* 0x001fe20000000000 */
[----:B------:R-:W-:-:S04]  /*75a0*/  @!P3 VIADD R250, R248, 0x10 ;  /* 0x00000010f8fab836 */ /* 0x000fc80000000000 */
[----:B------:R-:W0:Y:S01]  /*75b0*/  SHFL.DOWN P1, R244, R247, 0x10, 0x1f ;  /* 0x0a001f00f7f47f89 */ /* 0x000e220000020000 */
[----:B------:R-:W-:-:S05]  /*75c0*/  @!P3 LEA R250, R245, R250, 0x18 ;  /* 0x000000faf5fab211 */ /* 0x000fca00078ec0ff */
[----:B------:R-:W-:Y:S02]  /*75d0*/  @!P3 IMAD.IADD R71, R250, 0x1, R71 ;  /* 0x00000001fa47b824 */ /* 0x000fe400078e0247 */
[----:B0-----:R-:W-:-:S05]  /*75e0*/  @P1 FADD R244, R247, R244 ;  /* 0x000000f4f7f41221 */ /* 0x001fca0000000000 */
[----:B------:R0:W-:Y:S01]  /*75f0*/  @!P3 STS [R71+0x8], R244 ;  /* 0x000008f44700b388 */ /* 0x0001e20000000800 */
[----:B------:R-:W-:Y:S06]  /*7600*/  BAR.SYNC.DEFER_BLOCKING 0x0 ;  /* 0x0000000000007b1d */ /* 0x000fec0000010000 */
[----:B------:R-:W-:Y:S05]  /*7610*/  @P2 BRA `(.L_x_462) ;  /* 0x0000000000342947 */ /* 0x000fea0003800000 */
[----:B------:R-:W-:-:S05]  /*7620*/  LEA R247, R245, R248, 0x18 ;  /* 0x000000f8f5f77211 */ /* 0x000fca00078ec0ff */
[----:B------:R-:W1:Y:S04]  /*7630*/  LDS R5, [R247+0x1c] ;  /* 0x00001c00f7057984 */ /* 0x000e680000000800 */
[----:B0-----:R-:W0:Y:S01]  /*7640*/  LDS.128 R68, [R247+0x20] ;  /* 0x00002000f7447984 */ /* 0x001e220000000c00 */
[----:B-1----:R-:W-:-:S03]  /*7650*/  FADD.FTZ R249, R244, R5 ;  /* 0x00000005f4f97221 */ /* 0x002fc60000010000 */
[----:B------:R-:W1:Y:S01]  /*7660*/  LDS.64 R4, [R247+0x30] ;  /* 0x00003000f7047984 */ /* 0x000e620000000a00 */
[----:B0-----:R-:W-:-:S04]  /*7670*/  FADD.FTZ R68, R249, R68 ;  /* 0x00000044f9447221 */ /* 0x001fc80000010000 */
[----:B------:R-:W-:-:S04]  /*7680*/  FADD.FTZ R69, R69, R68 ;  /* 0x0000004445457221 */ /* 0x000fc80000010000 */
[----:B------:R-:W-:-:S04]  /*7690*/  FADD.FTZ R70, R70, R69 ;  /* 0x0000004546467221 */ /* 0x000fc80000010000 */
[----:B------:R-:W-:-:S04]  /*76a0*/  FADD.FTZ R71, R71, R70 ;  /* 0x0000004647477221 */ /* 0x000fc80000010000 */
[----:B-1----:R-:W-:-:S04]  /*76b0*/  FADD.FTZ R4, R71, R4 ;  /* 0x0000000447047221 */ /* 0x002fc80000010000 */
[----:B------:R-:W-:-:S04]  /*76c0*/  FADD.FTZ R5, R5, R4 ;  /* 0x0000000405057221 */ /* 0x000fc80000010000 */
[----:B------:R-:W-:-:S05]  /*76d0*/  FADD.FTZ R4, R5, R226 ;  /* 0x000000e205047221 */ /* 0x000fca0000010000 */
[----:B------:R1:W-:Y:S02]  /*76e0*/  STS [R247+0x4], R4 ;  /* 0x00000404f7007388 */ /* 0x0003e40000000800 */
.L_x_462:
[----:B------:R-:W-:Y:S05]  /*76f0*/  BSYNC.RECONVERGENT B0 ;  /* 0x0000000000007941 */ /* 0x000fea0003800200 */
.L_x_461:
[----:B------:R-:W-:Y:S01]  /*7700*/  BAR.SYNC.DEFER_BLOCKING 0x0 ;  /* 0x0000000000007b1d */ /* 0x000fe20000010000 */
[----:B-1----:R-:W-:Y:S02]  /*7710*/  LEA R4, R245, R248, 0x18 ;  /* 0x000000f8f5047211 */ /* 0x002fe400078ec0ff */
[----:B------:R-:W-:-:S03]  /*7720*/  ISETP.GT.U32.AND P0, PT, R217, 0x1f, PT ;  /* 0x0000001fd900780c */ /* 0x000fc60003f04070 */
[----:B------:R1:W-:Y:S04]  /*7730*/  STL.64 [R1], R2 ;  /* 0x0000000201007387 */ /* 0x0003e80000100a00 */
[----:B------:R1:W2:Y:S01]  /*7740*/  LDS R226, [R4+0x4] ;  /* 0x0000040004e27984 */ /* 0x0002a20000000800 */
        /* <DEDUP_REMOVED lines=11> */
[----:B------:R-:W3:Y:S04]  /*7800*/  LDS R69, [R252+0x18] ;  /* 0x00001800fc457984 */ /* 0x000ee80000000800 */
[----:B------:R-:W-:Y:S04]  /*7810*/  LDS R70, [R252+0x1c] ;  /* 0x00001c00fc467984 */ /* 0x000fe80000000800 */
[----:B0-----:R-:W0:Y:S04]  /*7820*/  LDS R71, [R252+0x20] ;  /* 0x00002000fc477984 */ /* 0x001e280000000800 */
[----:B------:R-:W-:Y:S04]  /*7830*/  LDS R244, [R252+0x24] ;  /* 0x00002400fcf47984 */ /* 0x000fe80000000800 */
[----:B------:R-:W4:Y:S04]  /*7840*/  LDS R245, [R252+0x28] ;  /* 0x00002800fcf57984 */ /* 0x000f280000000800 */
[----:B-1----:R-:W1:Y:S01]  /*7850*/  LDS R246, [R252+0x2c] ;  /* 0x00002c00fcf67984 */ /* 0x002e620000000800 */
[----:B---3--:R-:W-:-:S04]  /*7860*/  IADD3 R247, PT, PT, R69, R68, R5 ;  /* 0x0000004445f77210 */ /* 0x008fc80007ffe005 */
[----:B0-----:R-:W-:-:S04]  /*7870*/  IADD3 R247, PT, PT, R71, R247, R70 ;  /* 0x000000f747f77210 */ /* 0x001fc80007ffe046 */
[----:B----4-:R-:W-:-:S05]  /*7880*/  IADD3 R247, PT, PT, R245, R247, R244 ;  /* 0x000000f7f5f77210 */ /* 0x010fca0007ffe0f4 */
[----:B-1----:R-:W-:Y:S01]  /*7890*/  IMAD.IADD R246, R246, 0x1, R247 ;  /* 0x00000001f6f67824 */ /* 0x002fe200078e02f7 */
        /* <DEDUP_REMOVED lines=15> */
.L_x_486:
        /* <DEDUP_REMOVED lines=18> */
.L_x_463:
[----:B------:R-:W-:Y:S05]  /*7ab0*/  WARPSYNC.ALL ;  /* 0x0000000000007948 */ /* 0x000fea0003800000 */
[----:B------:R-:W-:Y:S01]  /*7ac0*/  BAR.SYNC.DEFER_BLOCKING 0x0 ;  /* 0x0000000000007b1d */ /* 0x000fe20000010000 */
[----:B--2---:R-:W-:-:S07]  /*7ad0*/  FSETP.GT.FTZ.AND P1, PT, R226, RZ, PT ;  /* 0x000000ffe200720b */ /* 0x004fce0003f34000 */
[----:B---3--:R-:W2:Y:S01]  /*7ae0*/  LDC R69, c[0x0][0x3d4] ;  /* 0x0000f500ff457b82 */ /* 0x008ea20000000800 */
[----:B0-----:R0:W3:Y:S04]  /*7af0*/  LDS R71, [R221+0x10] ;  /* 0x00001000dd477984 */ /* 0x0010e80000000800 */
[----:B------:R0:W-:Y:S01]  /*7b00*/  @!P2 STS [R4], R225 ;  /* 0x000000e10400a388 */ /* 0x0001e20000000800 */
[----:B--2---:R-:W-:Y:S02]  /*7b10*/  FADD.FTZ R5, R69, 0.0099999997764825820923 ;  /* 0x3c23d70a45057421 */ /* 0x004fe40000010000 */
[----:B------:R-:W-:Y:S03]  /*7b20*/  BAR.SYNC.DEFER_BLOCKING 0x0 ;  /* 0x0000000000007b1d */ /* 0x000fe60000010000 */
[----:B------:R-:W-:-:S03]  /*7b30*/  FSETP.GTU.FTZ.AND P0, PT, R226, R5, PT ;  /* 0x00000005e200720b */ /* 0x000fc60003f1c000 */
[----:B------:R0:W2:Y:S02]  /*7b40*/  LDS R70, [R4] ;  /* 0x0000000004467984 */ /* 0x0000a40000000800 */
[----:B------:R-:W-:Y:S08]  /*7b50*/  BAR.SYNC.DEFER_BLOCKING 0x0 ;  /* 0x0000000000007b1d */ /* 0x000ff00000010000 */
[----:B0--3--:R-:W-:Y:S05]  /*7b60*/  @P1 BRA !P0, `(.L_x_465) ;  /* 0x0000000000141947 */ /* 0x009fea0004000000 */
[----:B------:R-:W-:Y:S02]  /*7b70*/  FSETP.GT.FTZ.AND P0, PT, R226, R69, PT ;  /* 0x00000045e200720b */ /* 0x000fe40003f14000 */
[----:B------:R-:W-:Y:S02]  /*7b80*/  ISETP.EQ.AND P1, PT, RZ, UR6, P1 ;  /* 0x00000006ff007c0c */ /* 0x000fe40008f22270 */
[----:B--2---:R-:W-:-:S04]  /*7b90*/  ISETP.LT.U32.AND P0, PT, R70, 0xc01, P0 ;  /* 0x00000c014600780c */ /* 0x004fc80000701070 */
[----:B------:R-:W-:-:S13]  /*7ba0*/  PLOP3.LUT P0, PT, P0, P1, PT, 0xf8, 0x8f ;  /* 0x00000000008f781c */ /* 0x000fda0000703f70 */
[----:B------:R-:W-:Y:S05]  /*7bb0*/  @!P0 BRA `(.L_x_466) ;  /* 0x0000002800c88947 */ /* 0x000fea0003800000 */
.L_x_465:
        /* <DEDUP_REMOVED lines=13> */
[----:B-1----:R-:W-:Y:S01]  /*7c90*/  @!P6 LOP3.LUT R4, R215, 0xffff, RZ, 0xc0, !PT ;  /* 0x0000ffffd704e812 */ /* 0x002fe200078ec0ff */
        /* <DEDUP_REMOVED lines=103> */
[----:B0-----:R-:W-:Y:S01]  /*8310*/  @!P6 LOP3.LUT R4, R201, 0xffff, RZ, 0xc0, !PT ;  /* 0x0000ffffc904e812 */ /* 0x001fe200078ec0ff */
[----:B------:R-:W-:Y:S01]  /*8320*/  @!P6 VIADD R71, R71, 0x1 ;  /* 0x000000014747e836 */ /* 0x000fe20000000000 */
[----:B------:R-:W-:Y:S01]  /*8330*/  @!P6 PRMT R201, RZ, 0x7610, R201 ;  /* 0x00007610ffc9e816 */ /* 0x000fe200000000c9 */
[----:B-1----:R-:W-:-:S03]  /*8340*/  @!P6 VIADD R5, R65, 0xf ;  /* 0x0000000f4105e836 */ /* 0x002fc60000000000 */
        /* <DEDUP_REMOVED lines=11> */
[----:B------:R-:W-:Y:S01]  /*8400*/  @!P4 IMAD R78, R71, 0x8, R218 ;  /* 0x00000008474ec824 */ /* 0x000fe200078e02da */
        /* <DEDUP_REMOVED lines=8> */
[----:B-1----:R-:W-:Y:S01]  /*8490*/  @!P3 LOP3.LUT R68, R198, 0xffff, RZ, 0xc0, !PT ;  /* 0x0000ffffc644b812 */ /* 0x002fe200078ec0ff */
        /* <DEDUP_REMOVED lines=49> */
[C---:B-1----:R-:W-:Y:S01]  /*87b0*/  @!P3 IMAD R68, R71.reuse, 0x8, R218 ;  /* 0x000000084744b824 */ /* 0x042fe200078e02da */
        /* <DEDUP_REMOVED lines=58> */
[C---:B-1----:R-:W-:Y:S02]  /*8b60*/  @!P6 IMAD R5, R71.reuse, 0x8, R218 ;  /* 0x000000084705e824 */ /* 0x042fe400078e02da */
        /* <DEDUP_REMOVED lines=12> */
[----:B0-----:R-:W-:Y:S01]  /*8c30*/  @!P5 IMAD R72, R71, 0x8, R218 ;  /* 0x000000084748d824 */ /* 0x001fe200078e02da */
        /* <DEDUP_REMOVED lines=23> */
[C---:B-1----:R-:W-:Y:S02]  /*8db0*/  @!P3 IMAD R64, R71.reuse, 0x8, R218 ;  /* 0x000000084740b824 */ /* 0x042fe400078e02da */
        /* <DEDUP_REMOVED lines=8> */
[----:B----4-:R-:W-:Y:S01]  /*8e40*/  @!P2 IMAD R74, R71, 0x8, R218 ;  /* 0x00000008474aa824 */ /* 0x010fe200078e02da */
[----:B------:R-:W-:Y:S01]  /*8e50*/  @!P2 LOP3.LUT R134, R27, 0xffff, RZ, 0xc0, !PT ;  /* 0x0000ffff1b86a812 */ /* 0x000fe200078ec0ff */
[----:B------:R-:W-:Y:S01]  /*8e60*/  @!P2 VIADD R71, R71, 0x1 ;  /* 0x000000014747a836 */ /* 0x000fe20000000000 */
[----:B------:R-:W-:-:S03]  /*8e70*/  @!P2 PRMT R27, RZ, 0x7610, R27 ;  /* 0x00007610ff1ba816 */ /* 0x000fc6000000001b */
[----:B------:R-:W-:Y:S01]  /*8e80*/  @!P2 STS.64 [R74], R134 ;  /* 0x000000864a00a388 */ /* 0x000fe20000000a00 */
[----:B------:R-:W-:Y:S02]  /*8e90*/  ISETP.GT.U32.OR P1, PT, R71, 0xbff, !P1 ;  /* 0x00000bff4700780c */ /* 0x000fe40004f24470 */
[----:B------:R-:W-:-:S11]  /*8ea0*/  LOP3.LUT P2, RZ, R136, 0x8000, RZ, 0xc0, !PT ;  /* 0x0000800088ff7812 */ /* 0x000fd6000784c0ff */
[C---:B-----5:R-:W-:Y:S01]  /*8eb0*/  @!P1 IMAD R68, R71.reuse, 0x8, R218 ;  /* 0x0000000847449824 */ /* 0x060fe200078e02da */
        /* <DEDUP_REMOVED lines=13> */
[C---:B------:R-:W-:Y:S01]  /*8f90*/  @!P6 IMAD R76, R71.reuse, 0x8, R218 ;  /* 0x00000008474ce824 */ /* 0x040fe200078e02da */
[----:B--2---:R-:W-:Y:S01]  /*8fa0*/  @!P6 LOP3.LUT R4, R30, 0xffff, RZ, 0xc0, !PT ;  /* 0x0000ffff1e04e812 */ /* 0x004fe200078ec0ff */
[----:B------:R-:W-:Y:S01]  /*8fb0*/  @!P6 VIADD R71, R71, 0x1 ;  /* 0x000000014747e836 */ /* 0x000fe20000000000 */
[----:B------:R-:W-:Y:S01]  /*8fc0*/  @!P6 PRMT R30, RZ, 0x7610, R30 ;  /* 0x00007610ff1ee816 */ /* 0x000fe2000000001e */
[----:B---3--:R-:W-:-:S03]  /*8fd0*/  @!P6 VIADD R5, R65, 0x2b ;  /* 0x0000002b4105e836 */ /* 0x008fc60000000000 */
[----:B------:R-:W-:Y:S02]  /*8fe0*/  ISETP.GT.U32.OR P5, PT, R71, 0xbff, !P5 ;  /* 0x00000bff4700780c */ /* 0x000fe40006fa4470 */
[----:B------:R2:W-:Y:S01]  /*8ff0*/  @!P6 STS.64 [R76], R4 ;  /* 0x000000044c00e388 */ /* 0x0005e20000000a00 */
[----:B------:R-:W-:-:S10]  /*9000*/  LOP3.LUT P6, RZ, R229, 0x40000, RZ, 0xc0, !PT ;  /* 0x00040000e5ff7812 */ /* 0x000fd400078cc0ff */
[----:B------:R-:W-:Y:S01]  /*9010*/  @!P5 IMAD R78, R71, 0x8, R218 ;  /* 0x00000008474ed824 */ /* 0x000fe200078e02da */
[----:B-1----:R-:W-:Y:S01]  /*9020*/  @!P5 LOP3.LUT R68, R31, 0xffff, RZ, 0xc0, !PT ;  /* 0x0000ffff1f44d812 */ /* 0x002fe200078ec0ff */
[----:B------:R-:W-:Y:S01]  /*9030*/  @!P5 VIADD R71, R71, 0x1 ;  /* 0x000000014747d836 */ /* 0x000fe20000000000 */
[----:B------:R-:W-:Y:S01]  /*9040*/  @!P5 PRMT R31, RZ, 0x7610, R31 ;  /* 0x00007610ff1fd816 */ /* 0x000fe2000000001f */
[----:B0-----:R-:W-:-:S03]  /*9050*/  @!P5 VIADD R69, R65, 0x2c ;  /* 0x0000002c4145d836 */ /* 0x001fc60000000000 */
        /* <DEDUP_REMOVED lines=166> */
[----:B-1----:R-:W-:Y:S01]  /*9ac0*/  @!P1 IMAD R2, R71, 0x8, R218 ;  /* 0x0000000847029824 */ /* 0x002fe200078e02da */
        /* <DEDUP_REMOVED lines=32> */
[----:B---3--:R-:W-:Y:S01]  /*9cd0*/  @!P5 IMAD R72, R71, 0x8, R218 ;  /* 0x000000084748d824 */ /* 0x008fe200078e02da */
[----:B------:R-:W-:Y:S01]  /*9ce0*/  @!P5 LOP3.LUT R180, R59, 0xffff, RZ, 0xc0, !PT ;  /* 0x0000ffff3bb4d812 */ /* 0x000fe200078ec0ff */
[----:B------:R-:W-:Y:S01]  /*9cf0*/  @!P5 VIADD R71, R71, 0x1 ;  /* 0x000000014747d836 */ /* 0x000fe20000000000 */
[----:B------:R-:W-:Y:S01]  /*9d00*/  @!P5 PRMT R59, RZ, 0x7610, R59 ;  /* 0x00007610ff3bd816 */ /* 0x000fe2000000003b */
[----:B0-----:R-:W-:Y:S02]  /*9d10*/  IMAD.MOV.U32 R64, RZ, RZ, RZ ;  /* 0x000000ffff407224 */ /* 0x001fe400078e00ff */
        /* <DEDUP_REMOVED lines=39> */
[----:B0-----:R-:W-:Y:S01]  /*9f90*/  @!P5 IMAD R72, R71, 0x8, R218 ;  /* 0x000000084748d824 */ /* 0x001fe200078e02da */
[----:B------:R-:W-:Y:S01]  /*9fa0*/  @!P5 LOP3.LUT R66, R7, 0xffff, RZ, 0xc0, !PT ;  /* 0x0000ffff0742d812 */ /* 0x000fe200078ec0ff */
[----:B------:R-:W-:Y:S01]  /*9fb0*/  @!P5 VIADD R71, R71, 0x1 ;  /* 0x000000014747d836 */ /* 0x000fe20000000000 */
[----:B------:R-:W-:-:S03]  /*9fc0*/  @!P5 PRMT R7, RZ, 0x7610, R7 ;  /* 0x00007610ff07d816 */ /* 0x000fc60000000007 */
[----:B------:R1:W-:Y:S04]  /*9fd0*/  @!P5 STS.64 [R72], R66 ;  /* 0x000000424800d388 */ /* 0x0003e80000000a00 */
.L_x_467:
        /* <DEDUP_REMOVED lines=112> */
.L_x_466:
[----:B------:R-:W0:Y:S02]  /*a6e0*/  LDCU UR4, c[0x0][0x3d4] ;  /* 0x00007a80ff0477ac */ /* 0x000e240008000800 */
[C---:B0-----:R-:W-:Y:S01]  /*a6f0*/  FSETP.GT.FTZ.AND P0, PT, R226.reuse, UR4, PT ;  /* 0x00000004e2007c0b */ /* 0x041fe2000bf14000 */
[----:B-1----:R-:W-:-:S03]  /*a700*/  FADD.FTZ R2, R226, -UR4 ;  /* 0x80000004e2027e21 */ /* 0x002fc60008010000 */
        /* <DEDUP_REMOVED lines=20> */
.L_x_470:
        /* <DEDUP_REMOVED lines=10> */
.L_x_471:
[----:B------:R-:W-:Y:S05]  /*a8f0*/  BSYNC.RECONVERGENT B0 ;  /* 0x0000000000007941 */ /* 0x000fea0003800200 */
.L_x_469:
[----:B------:R-:W-:Y:S01]  /*a900*/  UIADD3 UR6, UPT, UPT, UR6, -0x1, URZ ;  /* 0xffffffff06067890 */ /* 0x000fe2000fffe0ff */
[----:B------:R-:W-:Y:S11]  /*a910*/  BRA `(.L_x_472) ;  /* 0xffffff7400ec7947 */ /* 0x000ff6000383ffff */
.L_x_468:
        /* <DEDUP_REMOVED lines=23> */
.L_x_474:
[----:B------:R-:W-:Y:S05]  /*aa90*/  BSYNC.RECONVERGENT B0 ;  /* 0x0000000000007941 */ /* 0x000fea0003800200 */
.L_x_473:
        /* <DEDUP_REMOVED lines=47> */
.L_x_477:
        /* <DEDUP_REMOVED lines=13> */
.L_x_476:
[----:B------:R-:W-:Y:S05]  /*ae60*/  BSYNC.RECONVERGENT B0 ;  /* 0x0000000000007941 */ /* 0x000fea0003800200 */
.L_x_475:
[----:B------:R-:W-:Y:S05]  /*ae70*/  @!P1 EXIT ;  /* 0x000000000000994d */ /* 0x000fea0003800000 */
[----:B------:R-:W-:Y:S01]  /*ae80*/  UIADD3 UR5, UPT, UPT, UR5, 0x4b0, URZ ;  /* 0x000004b005057890 */ /* 0x000fe2000fffe0ff */
[----:B------:R-:W1:Y:S01]  /*ae90*/  LDCU.64 UR10, c[0x0][0x388] ;  /* 0x00007100ff0a77ac */ /* 0x000e620008000a00 */
[----:B------:R-:W2:Y:S02]  /*aea0*/  LDCU.64 UR12, c[0x0][0x390] ;  /* 0x00007200ff0c77ac */ /* 0x000ea40008000a00 */
[----:B------:R-:W-:-:S12]  /*aeb0*/  ULEA UR5, UR6, UR5, 0x18 ;  /* 0x0000000506057291 */ /* 0x000fd8000f8ec0ff */
.L_x_478:
        /* <DEDUP_REMOVED lines=47> */
.L_x_464:
[----:B------:R-:W-:Y:S02]  /*b1b0*/  IMAD.MOV.U32 R247, RZ, RZ, 0x1 ;  /* 0x00000001fff77424 */ /* 0x000fe400078e00ff */
[----:B------:R-:W-:Y:S02]  /*b1c0*/  IMAD.MOV.U32 R251, RZ, RZ, R246 ;  /* 0x000000fffffb7224 */ /* 0x000fe400078e00f6 */
[----:B------:R-:W-:Y:S02]  /*b1d0*/  IMAD.MOV.U32 R248, RZ, RZ, RZ ;  /* 0x000000fffff87224 */ /* 0x000fe400078e00ff */
[----:B------:R-:W-:-:S07]  /*b1e0*/  IMAD.MOV.U32 R249, RZ, RZ, -0x1 ;  /* 0xfffffffffff97424 */ /* 0x000fce00078e00ff */
[----:B--2---:R-:W-:Y:S05]  /*b1f0*/  WARPSYNC.COLLECTIVE R249, `(.L_x_479) ;  /* 0x00000000f9087348 */ /* 0x004fea0003c00000 */
[----:B------:R0:W1:Y:S02]  /*b200*/  SHFL.UP P0, R247, R251, R247, R248 ;  /* 0x040000f7fbf77389 */ /* 0x00006400000000f8 */
[----:B012---:R-:W-:Y:S05]  /*b210*/  ENDCOLLECTIVE ;  /* 0x000000000000791b */ /* 0x007fea0003800000 */
.L_x_479:
[----:B------:R-:W-:Y:S02]  /*b220*/  IMAD.MOV.U32 R250, RZ, RZ, R247 ;  /* 0x000000fffffa7224 */ /* 0x000fe400078e00f7 */
[----:B------:R-:W-:Y:S02]  /*b230*/  IMAD.MOV.U32 R247, RZ, RZ, 0x2 ;  /* 0x00000002fff77424 */ /* 0x000fe400078e00ff */
[----:B------:R-:W-:-:S04]  /*b240*/  @P0 IMAD.IADD R250, R246, 0x1, R250 ;  /* 0x00000001f6fa0824 */ /* 0x000fc800078e02fa */
[----:B------:R-:W-:-:S07]  /*b250*/  IMAD.MOV.U32 R251, RZ, RZ, R250 ;  /* 0x000000fffffb7224 */ /* 0x000fce00078e00fa */
[----:B------:R-:W-:Y:S05]  /*b260*/  WARPSYNC.COLLECTIVE R249, `(.L_x_480) ;  /* 0x00000000f9087348 */ /* 0x000fea0003c00000 */
[----:B------:R0:W1:Y:S02]  /*b270*/  SHFL.UP P0, R247, R251, R247, R248 ;  /* 0x040000f7fbf77389 */ /* 0x00006400000000f8 */
[----:B01----:R-:W-:Y:S05]  /*b280*/  ENDCOLLECTIVE ;  /* 0x000000000000791b */ /* 0x003fea0003800000 */
.L_x_480:
[----:B------:R-:W-:Y:S02]  /*b290*/  IMAD.MOV.U32 R251, RZ, RZ, R247 ;  /* 0x000000fffffb7224 */ /* 0x000fe400078e00f7 */
[----:B------:R-:W-:Y:S02]  /*b2a0*/  IMAD.MOV.U32 R247, RZ, RZ, 0x4 ;  /* 0x00000004fff77424 */ /* 0x000fe400078e00ff */
[----:B------:R-:W-:-:S07]  /*b2b0*/  @P0 IMAD.IADD R251, R250, 0x1, R251 ;  /* 0x00000001fafb0824 */ /* 0x000fce00078e02fb */
[----:B------:R-:W-:Y:S05]  /*b2c0*/  WARPSYNC.COLLECTIVE R249, `(.L_x_481) ;  /* 0x00000000f9087348 */ /* 0x000fea0003c00000 */
[----:B------:R0:W1:Y:S02]  /*b2d0*/  SHFL.UP P0, R247, R251, R247, R248 ;  /* 0x040000f7fbf77389 */ /* 0x00006400000000f8 */
[----:B01----:R-:W-:Y:S05]  /*b2e0*/  ENDCOLLECTIVE ;  /* 0x000000000000791b */ /* 0x003fea0003800000 */
.L_x_481:
[----:B------:R-:W-:Y:S02]  /*b2f0*/  IMAD.MOV.U32 R250, RZ, RZ, R247 ;  /* 0x000000fffffa7224 */ /* 0x000fe400078e00f7 */
[----:B------:R-:W-:Y:S02]  /*b300*/  IMAD.MOV.U32 R247, RZ, RZ, 0x8 ;  /* 0x00000008fff77424 */ /* 0x000fe400078e00ff */
[----:B------:R-:W-:-:S04]  /*b310*/  @P0 IMAD.IADD R250, R251, 0x1, R250 ;  /* 0x00000001fbfa0824 */ /* 0x000fc800078e02fa */
[----:B------:R-:W-:-:S07]  /*b320*/  IMAD.MOV.U32 R251, RZ, RZ, R250 ;  /* 0x000000fffffb7224 */ /* 0x000fce00078e00fa */
[----:B------:R-:W-:Y:S05]  /*b330*/  WARPSYNC.COLLECTIVE R249, `(.L_x_482) ;  /* 0x00000000f9087348 */ /* 0x000fea0003c00000 */
[----:B------:R0:W1:Y:S02]  /*b340*/  SHFL.UP P0, R247, R251, R247, R248 ;  /* 0x040000f7fbf77389 */ /* 0x00006400000000f8 */
[----:B01----:R-:W-:Y:S05]  /*b350*/  ENDCOLLECTIVE ;  /* 0x000000000000791b */ /* 0x003fea0003800000 */
.L_x_482:
[----:B------:R-:W-:Y:S02]  /*b360*/  IMAD.MOV.U32 R251, RZ, RZ, R247 ;  /* 0x000000fffffb7224 */ /* 0x000fe400078e00f7 */
[----:B------:R-:W-:Y:S02]  /*b370*/  IMAD.MOV.U32 R247, RZ, RZ, 0x10 ;  /* 0x00000010fff77424 */ /* 0x000fe400078e00ff */
[----:B------:R-:W-:-:S07]  /*b380*/  @P0 IMAD.IADD R251, R250, 0x1, R251 ;  /* 0x00000001fafb0824 */ /* 0x000fce00078e02fb */
[----:B------:R-:W-:Y:S05]  /*b390*/  WARPSYNC.COLLECTIVE R249, `(.L_x_483) ;  /* 0x00000000f9087348 */ /* 0x000fea0003c00000 */
[----:B------:R0:W1:Y:S02]  /*b3a0*/  SHFL.UP P0, R247, R251, R247, R248 ;  /* 0x040000f7fbf77389 */ /* 0x00006400000000f8 */
[----:B01----:R-:W-:Y:S05]  /*b3b0*/  ENDCOLLECTIVE ;  /* 0x000000000000791b */ /* 0x003fea0003800000 */
.L_x_483:
[----:B------:R-:W-:Y:S02]  /*b3c0*/  IMAD.MOV.U32 R248, RZ, RZ, 0x1f ;  /* 0x0000001ffff87424 */ /* 0x000fe400078e00ff */
[----:B------:R-:W-:-:S04]  /*b3d0*/  IMAD.MOV.U32 R250, RZ, RZ, R247 ;  /* 0x000000fffffa7224 */ /* 0x000fc800078e00f7 */
[----:B------:R-:W-:Y:S02]  /*b3e0*/  @P0 IMAD.IADD R250, R251, 0x1, R250 ;  /* 0x00000001fbfa0824 */ /* 0x000fe400078e02fa */
[----:B------:R-:W-:Y:S02]  /*b3f0*/  IMAD.MOV.U32 R251, RZ, RZ, 0x1f ;  /* 0x0000001ffffb7424 */ /* 0x000fe400078e00ff */
[----:B------:R-:W-:-:S07]  /*b400*/  IMAD.IADD R247, R250, 0x1, -R246 ;  /* 0x00000001faf77824 */ /* 0x000fce00078e0af6 */
[----:B------:R-:W-:Y:S05]  /*b410*/  WARPSYNC.COLLECTIVE R249, `(.L_x_484) ;  /* 0x00000000f9087348 */ /* 0x000fea0003c00000 */
[----:B------:R0:W1:Y:S02]  /*b420*/  SHFL.IDX P0, R248, R250, R251, R248 ;  /* 0x000000fbfaf87389 */ /* 0x00006400000000f8 */
[----:B01----:R-:W-:Y:S05]  /*b430*/  ENDCOLLECTIVE ;  /* 0x000000000000791b */ /* 0x003fea0003800000 */
.L_x_484:
[----:B------:R-:W-:Y:S02]  /*b440*/  IMAD.MOV.U32 R250, RZ, RZ, R225 ;  /* 0x000000fffffa7224 */ /* 0x000fe400078e00e1 */
[----:B------:R-:W-:Y:S02]  /*b450*/  IMAD.MOV.U32 R251, RZ, RZ, RZ ;  /* 0x000000fffffb7224 */ /* 0x000fe400078e00ff */
[----:B------:R-:W-:Y:S02]  /*b460*/  IMAD.IADD R246, R225, 0x1, R248 ;  /* 0x00000001e1f67824 */ /* 0x000fe400078e02f8 */
[----:B------:R-:W-:-:S07]  /*b470*/  IMAD.MOV.U32 R248, RZ, RZ, 0x1f ;  /* 0x0000001ffff87424 */ /* 0x000fce00078e00ff */
[----:B------:R-:W-:Y:S05]  /*b480*/  WARPSYNC.COLLECTIVE R249, `(.L_x_485) ;  /* 0x00000000f9087348 */ /* 0x000fea0003c00000 */
[----:B------:R0:W1:Y:S02]  /*b490*/  SHFL.IDX P0, R248, R250, R251, R248 ;  /* 0x000000fbfaf87389 */ /* 0x00006400000000f8 */
[----:B01----:R-:W-:Y:S05]  /*b4a0*/  ENDCOLLECTIVE ;  /* 0x000000000000791b */ /* 0x003fea0003800000 */
.L_x_485:
[----:B------:R-:W-:Y:S01]  /*b4b0*/  IMAD.MOV.U32 R225, RZ, RZ, R248 ;  /* 0x000000ffffe17224 */ /* 0x000fe200078e00f8 */
[----:B------:R-:W-:Y:S06]  /*b4c0*/  BRA `(.L_x_486) ;  /* 0xffffffc400307947 */ /* 0x000fec000383ffff */
.L_x_487:
        /* <DEDUP_REMOVED lines=11> */
.L_x_2070:


//--------------------- .text._ZN17fastertransformer19segmented_topp_impl27segmented_top_p_single_passINS0_28Segmented_topk_kernel_paramsI6__halfiLi256ELi4EEELi128EEEvNS0_20TopKPerSegmentParamsE --------------------------
	.section	.text._ZN17fastertransformer19segmented_topp_impl27segmented_top_p_single_passINS0_28Segmented_topk_kernel_paramsI6__halfiLi256ELi4EEELi128EEEvNS0_20TopKPerSegmentParamsE,"ax",@progbits
	.align	128
        .global         _ZN17fastertransformer19segmented_topp_impl27segmented_top_p_single_passINS0_28Segmented_topk_kernel_paramsI6__halfiLi256ELi4EEELi128EEEvNS0_20TopKPerSegmentParamsE
        .type           _ZN17fastertransformer19segmented_topp_impl27segmented_top_p_single_passINS0_28Segmented_topk_kernel_paramsI6__halfiLi256ELi4EEELi128EEEvNS0_20TopKPerSegmentParamsE,@function
        .size           _ZN17fastertransformer19segmented_topp_impl27segmented_top_p_single_passINS0_28Segmented_topk_kernel_paramsI6__halfiLi256ELi4EEELi128EEEvNS0_20TopKPerSegmentParamsE,(.L_x_2071 - _ZN17fastertransformer19segmented_topp_impl27segmented_top_p_single_passINS0_28Segmented_topk_kernel_paramsI6__halfiLi256ELi4EEELi128EEEvNS0_20TopKPerSegmentParamsE)
        .other          _ZN17fastertransformer19segmented_topp_impl27segmented_top_p_single_passINS0_28Segmented_topk_kernel_paramsI6__halfiLi256ELi4EEELi128EEEvNS0_20TopKPerSegmentParamsE,@"STO_CUDA_ENTRY STV_DEFAULT"
_ZN17fastertransformer19segmented_topp_impl27segmented_top_p_single_passINS0_28Segmented_topk_kernel_paramsI6__halfiLi256ELi4EEELi128EEEvNS0_20TopKPerSegmentParamsE:
.text._ZN17fastertransformer19segmented_topp_impl27segmented_top_p_single_passINS0_28Segmented_topk_kernel_paramsI6__halfiLi256ELi4EEELi128EEEvNS0_20TopKPerSegmentParamsE:
[----:B------:R-:W0:Y:S08]  /*0000*/  LDC R1, c[0x0][0x37c] ;  /* 0x0000df00ff017b82 */ /* 0x000e300000000800 */
[----:B------:R-:W-:Y:S01]  /*0010*/  S2UR UR8, SR_CTAID.Y ;  /* 0x00000000000879c3 */ /* 0x000fe20000002600 */
[----:B------:R-:W1:Y:S01]  /*0020*/  LDCU UR9, c[0x0][0x370] ;  /* 0x00006e00ff0977ac */ /* 0x000e620008000800 */
[----:B0-----:R-:W-:Y:S01]  /*0030*/  VIADD R1, R1, 0xfffffff0 ;  /* 0xfffffff001017836 */ /* 0x001fe20000000000 */
[----:B------:R-:W0:Y:S05]  /*0040*/  LDCU.128 UR4, c[0x0][0x3b0] ;  /* 0x00007600ff0477ac */ /* 0x000e2a0008000c00 */
[----:B------:R-:W1:Y:S01]  /*0050*/  S2UR UR10, SR_CTAID.X ;  /* 0x00000000000a79c3 */ /* 0x000e620000002500 */
[----:B------:R-:W2:Y:S01]  /*0060*/  LDCU.64 UR12, c[0x0][0x358] ;  /* 0x00006b00ff0c77ac */ /* 0x000ea20008000a00 */
[----:B-1----:R-:W-:-:S04]  /*0070*/  UIMAD UR8, UR8, UR9, UR10 ;  /* 0x00000009080872a4 */ /* 0x002fc8000f8e020a */
[----:B0-----:R-:W-:Y:S02]  /*0080*/  UIMAD.WIDE.U32 UR4, UR8, 0x4, UR4 ;  /* 0x00000004080478a5 */ /* 0x001fe4000f8e0004 */
[----:B------:R-:W-:-:S04]  /*0090*/  UIMAD.WIDE.U32 UR6, UR8, 0x4, UR6 ;  /* 0x00000004080678a5 */ /* 0x000fc8000f8e0006 */
[----:B------:R-:W-:Y:S02]  /*00a0*/  IMAD.U32 R2, RZ, RZ, UR4 ;  /* 0x00000004ff027e24 */ /* 0x000fe4000f8e00ff */
[----:B------:R-:W-:Y:S02]  /*00b0*/  IMAD.U32 R5, RZ, RZ, UR7 ;  /* 0x00000007ff057e24 */ /* 0x000fe4000f8e00ff */
[----:B------:R-:W-:Y:S02]  /*00c0*/  IMAD.U32 R3, RZ, RZ, UR5 ;  /* 0x00000005ff037e24 */ /* 0x000fe4000f8e00ff */
[----:B------:R-:W-:-:S03]  /*00d0*/  IMAD.U32 R4, RZ, RZ, UR6 ;  /* 0x00000006ff047e24 */ /* 0x000fc6000f8e00ff */
[----:B--2---:R-:W2:Y:S04]  /*00e0*/  LDG.E R2, desc[UR12][R2.64] ;  /* 0x0000000c02027981 */ /* 0x004ea8000c1e1900 */
[----:B------:R-:W2:Y:S02]  /*00f0*/  LDG.E R5, desc[UR12][R4.64] ;  /* 0x0000000c04057981 */ /* 0x000ea4000c1e1900 */
[----:B--2---:R-:W-:-:S13]  /*0100*/  ISETP.NE.AND P0, PT, R2, R5, PT ;  /* 0x000000050200720c */ /* 0x004fda0003f05270 */
[----:B------:R-:W-:Y:S05]  /*0110*/  @P0 BRA `(.L_x_488) ;  /* 0x0000000000300947 */ /* 0x000fea0003800000 */
[----:B------:R-:W0:Y:S02]  /*0120*/  S2R R0, SR_TID.X ;  /* 0x0000000000007919 */ /* 0x000e240000002100 */
[----:B0-----:R-:W-:-:S13]  /*0130*/  ISETP.NE.AND P0, PT, R0, RZ, PT ;  /* 0x000000ff0000720c */ /* 0x001fda0003f05270 */
[----:B------:R-:W-:Y:S05]  /*0140*/  @P0 EXIT ;  /* 0x000000000000094d */ /* 0x000fea0003800000 */
[----:B------:R-:W0:Y:S01]  /*0150*/  LDCU.64 UR4, c[0x0][0x3a0] ;  /* 0x00007400ff0477ac */ /* 0x000e220008000a00 */
[----:B------:R-:W1:Y:S01]  /*0160*/  LDC.64 R2, c[0x0][0x3a8] ;  /* 0x0000ea00ff027b82 */ /* 0x000e620000000a00 */
[----:B------:R-:W-:Y:S01]  /*0170*/  IMAD.MOV.U32 R7, RZ, RZ, 0x1 ;  /* 0x00000001ff077424 */ /* 0x000fe200078e00ff */
[----:B0-----:R-:W-:-:S06]  /*0180*/  UIMAD.WIDE.U32 UR4, UR8, 0x4, UR4 ;  /* 0x00000004080478a5 */ /* 0x001fcc000f8e0004 */
[----:B------:R-:W-:Y:S02]  /*0190*/  IMAD.U32 R4, RZ, RZ, UR4 ;  /* 0x00000004ff047e24 */ /* 0x000fe4000f8e00ff */
[----:B------:R-:W-:-:S05]  /*01a0*/  IMAD.U32 R5, RZ, RZ, UR5 ;  /* 0x00000005ff057e24 */ /* 0x000fca000f8e00ff */
[----:B------:R-:W-:Y:S04]  /*01b0*/  STG.E desc[UR12][R4.64], R7 ;  /* 0x0000000704007986 */ /* 0x000fe8000c10190c */
[----:B-1----:R-:W-:Y:S01]  /*01c0*/  REDG.E.MAX.S32.STRONG.GPU desc[UR12][R2.64], R7 ;  /* 0x000000070200798e */ /* 0x002fe2000d12e30c */
[----:B------:R-:W-:Y:S05]  /*01d0*/  EXIT ;  /* 0x000000000000794d */ /* 0x000fea0003800000 */
.L_x_488:
[----:B------:R-:W0:Y:S01]  /*01e0*/  LDC.64 R8, c[0x0][0x3c8] ;  /* 0x0000f200ff087b82 */ /* 0x000e220000000a00 */
[----:B------:R-:W1:Y:S01]  /*01f0*/  LDCU.64 UR4, c[0x0][0x380] ;  /* 0x00007000ff0477ac */ /* 0x000e620008000a00 */
        /* <DEDUP_REMOVED lines=68> */
[----:B------:R-:W-:Y:S01]  /*0640*/  @!P1 IMAD.IADD R0, R0, 0x1, -R5 ;  /* 0x0000000100009824 */ /* 0x000fe200078e0a05 */
[----:B------:R-:W-:Y:S01]  /*0650*/  PRMT R28, RZ, 0x7610, R28 ;  /* 0x00007610ff1c7816 */ /* 0x000fe2000000001c */
        /* <DEDUP_REMOVED lines=9> */
[----:B------:R-:W-:Y:S01]  /*06f0*/  @P0 VIADD R3, R3, 0x1 ;  /* 0x0000000103030836 */ /* 0x000fe20000000000 */
[----:B------:R-:W-:-:S02]  /*0700*/  PRMT R35, RZ, 0x7610, R35 ;  /* 0x00007610ff237816 */ /* 0x000fc40000000023 */
[----:B------:R-:W-:Y:S02]  /*0710*/  PRMT R42, RZ, 0x7610, R42 ;  /* 0x00007610ff2a7816 */ /* 0x000fe4000000002a */
[----:B------:R-:W-:Y:S01]  /*0720*/  PRMT R49, RZ, 0x7610, R49 ;  /* 0x00007610ff317816 */ /* 0x000fe20000000031 */
[----:B------:R-:W-:Y:S01]  /*0730*/  @!P2 IMAD.MOV R3, RZ, RZ, -R3 ;  /* 0x000000ffff03a224 */ /* 0x000fe200078e0a03 */
[----:B------:R-:W-:-:S04]  /*0740*/  PRMT R56, RZ, 0x7610, R56 ;  /* 0x00007610ff387816 */ /* 0x000fc80000000038 */
        /* <DEDUP_REMOVED lines=20> */
[----:B------:R0:W5:Y:S01]  /*0890*/  @!P6 LDG.E.U16 R2, desc[UR12][R66.64] ;  /* 0x0000000c4202e981 */ /* 0x000162000c1e1500 */
[C---:B------:R-:W-:Y:S02]  /*08a0*/  VIADD R211, R85.reuse, 0x7 ;  /* 0x0000000755d37836 */ /* 0x040fe40000000000 */
[----:B------:R-:W-:Y:S01]  /*08b0*/  VIADD R209, R85, 0x8 ;  /* 0x0000000855d17836 */ /* 0x000fe20000000000 */
[----:B------:R-:W-:Y:S01]  /*08c0*/  ISETP.GE.AND P4, PT, R235, UR14, PT ;  /* 0x0000000eeb007c0c */ /* 0x000fe2000bf86270 */
[----:B------:R-:W-:Y:S01]  /*08d0*/  VIADD R205, R85, 0x9 ;  /* 0x0000000955cd7836 */ /* 0x000fe20000000000 */
[----:B------:R-:W-:Y:S01]  /*08e0*/  ISETP.GE.AND P6, PT, R211, UR14, PT ;  /* 0x0000000ed3007c0c */ /* 0x000fe2000bfc6270 */
[C---:B------:R-:W-:Y:S01]  /*08f0*/  VIADD R203, R85.reuse, 0xa ;  /* 0x0000000a55cb7836 */ /* 0x040fe20000000000 */
[----:B------:R0:W5:Y:S01]  /*0900*/  @!P5 LDG.E.U16 R3, desc[UR12][R66.64+0x2] ;  /* 0x0000020c4203d981 */ /* 0x000162000c1e1500 */
[----:B------:R-:W-:-:S02]  /*0910*/  VIADD R199, R85, 0xb ;  /* 0x0000000b55c77836 */ /* 0x000fc40000000000 */
[C---:B------:R-:W-:Y:S01]  /*0920*/  VIADD R193, R85.reuse, 0xd ;  /* 0x0000000d55c17836 */ /* 0x040fe20000000000 */
[----:B------:R0:W5:Y:S01]  /*0930*/  @!P3 LDG.E.U16 R4, desc[UR12][R66.64+0x4] ;  /* 0x0000040c4204b981 */ /* 0x000162000c1e1500 */
[----:B------:R-:W-:Y:S01]  /*0940*/  VIADD R191, R85, 0xe ;  /* 0x0000000e55bf7836 */ /* 0x000fe20000000000 */
[----:B------:R-:W-:Y:S01]  /*0950*/  ISETP.GE.AND P5, PT, R209, UR14, PT ;  /* 0x0000000ed1007c0c */ /* 0x000fe2000bfa6270 */
[----:B------:R-:W-:Y:S01]  /*0960*/  VIADD R189, R85, 0xf ;  /* 0x0000000f55bd7836 */ /* 0x000fe20000000000 */
[----:B------:R0:W5:Y:S01]  /*0970*/  @!P2 LDG.E.U16 R5, desc[UR12][R66.64+0x6] ;  /* 0x0000060c4205a981 */ /* 0x000162000c1e1500 */
[----:B------:R-:W-:Y:S01]  /*0980*/  ISETP.GE.AND P3, PT, R205, UR14, PT ;  /* 0x0000000ecd007c0c */ /* 0x000fe2000bf66270 */
[----:B------:R-:W-:Y:S01]  /*0990*/  VIADD R187, R85, 0x10 ;  /* 0x0000001055bb7836 */ /* 0x000fe20000000000 */
[----:B------:R-:W-:Y:S01]  /*09a0*/  ISETP.GE.AND P2, PT, R203, UR14, PT ;  /* 0x0000000ecb007c0c */ /* 0x000fe2000bf46270 */
[----:B------:R0:W5:Y:S01]  /*09b0*/  @!P1 LDG.E.U16 R6, desc[UR12][R66.64+0x8] ;  /* 0x0000080c42069981 */ /* 0x000162000c1e1500 */
[----:B------:R-:W-:Y:S01]  /*09c0*/  ISETP.GE.AND P1, PT, R199, UR14, PT ;  /* 0x0000000ec7007c0c */ /* 0x000fe2000bf26270 */
[----:B------:R-:W-:-:S02]  /*09d0*/  VIADD R185, R85, 0x11 ;  /* 0x0000001155b97836 */ /* 0x000fc40000000000 */
[----:B------:R0:W5:Y:S01]  /*09e0*/  @!P4 LDG.E.U16 R8, desc[UR12][R66.64+0xc] ;  /* 0x00000c0c4208c981 */ /* 0x000162000c1e1500 */
[----:B------:R-:W-:Y:S01]  /*09f0*/  ISETP.GE.AND P4, PT, R193, UR14, PT ;  /* 0x0000000ec1007c0c */ /* 0x000fe2000bf86270 */
[----:B------:R-:W-:Y:S02]  /*0a00*/  VIADD R183, R85, 0x12 ;  /* 0x0000001255b77836 */ /* 0x000fe40000000000 */
[----:B------:R0:W5:Y:S01]  /*0a10*/  @!P6 LDG.E.U16 R9, desc[UR12][R66.64+0xe] ;  /* 0x00000e0c4209e981 */ /* 0x000162000c1e1500 */
[----:B------:R-:W-:Y:S01]  /*0a20*/  ISETP.GE.AND P6, PT, R191, UR14, PT ;  /* 0x0000000ebf007c0c */ /* 0x000fe2000bfc6270 */
[C---:B------:R-:W-:Y:S02]  /*0a30*/  VIADD R179, R85.reuse, 0x14 ;  /* 0x0000001455b37836 */ /* 0x040fe40000000000 */
[----:B------:R-:W-:Y:S01]  /*0a40*/  VIADD R177, R85, 0x15 ;  /* 0x0000001555b17836 */ /* 0x000fe20000000000 */
        /* <DEDUP_REMOVED lines=8> */
[----:B------:R-:W-:Y:S02]  /*0ad0*/  VIADD R169, R85, 0x18 ;  /* 0x0000001855a97836 */ /* 0x000fe40000000000 */
        /* <DEDUP_REMOVED lines=104> */
[----:B------:R-:W-:Y:S01]  /*1160*/  VIADD R195, R85, 0xc ;  /* 0x0000000c55c37836 */ /* 0x000fe20000000000 */
[----:B------:R-:W-:Y:S01]  /*1170*/  ISETP.GE.AND P0, PT, R237, UR14, PT ;  /* 0x0000000eed007c0c */ /* 0x000fe2000bf06270 */
        /* <DEDUP_REMOVED lines=12> */
[----:B------:R0:W5:Y:S01]  /*1240*/  @!P5 LDG.E.U16 R59, desc[UR12][R66.64+0x72] ;  /* 0x0000720c423bd981 */ /* 0x000162000c1e1500 */
[C---:B------:R-:W-:Y:S02]  /*1250*/  VIADD R131, R85.reuse, 0x2f ;  /* 0x0000002f55837836 */ /* 0x040fe40000000000 */
[C---:B------:R-:W-:Y:S01]  /*1260*/  VIADD R145, R85.reuse, 0x36 ;  /* 0x0000003655917836 */ /* 0x040fe20000000000 */
[----:B------:R0:W5:Y:S01]  /*1270*/  @!P3 LDG.E.U16 R60, desc[UR12][R66.64+0x74] ;  /* 0x0000740c423cb981 */ /* 0x000162000c1e1500 */
[----:B------:R-:W-:-:S03]  /*1280*/  VIADD R159, R85, 0x3d ;  /* 0x0000003d559f7836 */ /* 0x000fc60000000000 */
[----:B------:R0:W5:Y:S04]  /*1290*/  @!P2 LDG.E.U16 R61, desc[UR12][R66.64+0x76] ;  /* 0x0000760c423da981 */ /* 0x000168000c1e1500 */
[----:B------:R0:W5:Y:S04]  /*12a0*/  @!P1 LDG.E.U16 R62, desc[UR12][R66.64+0x78] ;  /* 0x0000780c423e9981 */ /* 0x000168000c1e1500 */
[----:B------:R0:W5:Y:S04]  /*12b0*/  @!P4 LDG.E.U16 R68, desc[UR12][R66.64+0x7c] ;  /* 0x00007c0c4244c981 */ /* 0x000168000c1e1500 */
[----:B------:R0:W5:Y:S04]  /*12c0*/  @!P6 LDG.E.U16 R69, desc[UR12][R66.64+0x7e] ;  /* 0x00007e0c4245e981 */ /* 0x000168000c1e1500 */
[----:B------:R0:W5:Y:S01]  /*12d0*/  @!P0 LDG.E.U16 R7, desc[UR12][R66.64+0xa] ;  /* 0x00000a0c42078981 */ /* 0x000162000c1e1500 */
[----:B------:R-:W-:-:S13]  /*12e0*/  ISETP.GE.AND P0, PT, R195, UR14, PT ;  /* 0x0000000ec3007c0c */ /* 0x000fda000bf06270 */
        /* <DEDUP_REMOVED lines=11> */
[----:B------:R-:W-:Y:S02]  /*13a0*/  ISETP.GE.AND P0, PT, R145, UR14, PT ;  /* 0x0000000e91007c0c */ /* 0x000fe4000bf06270 */
[----:B------:R-:W-:Y:S02]  /*13b0*/  SHF.R.U32.HI R70, RZ, 0x8, R0 ;  /* 0x00000008ff467819 */ /* 0x000fe40000011600 */
[----:B------:R-:W-:-:S09]  /*13c0*/  PRMT R63, RZ, 0x7610, R63 ;  /* 0x00007610ff3f7816 */ /* 0x000fd2000000003f */
[----:B------:R0:W5:Y:S01]  /*13d0*/  @!P0 LDG.E.U16 R56, desc[UR12][R66.64+0x6c] ;  /* 0x00006c0c42388981 */ /* 0x000162000c1e1500 */
[----:B------:R-:W-:Y:S01]  /*13e0*/  ISETP.GE.AND P0, PT, R159, UR14, PT ;  /* 0x0000000e9f007c0c */ /* 0x000fe2000bf06270 */
[----:B------:R-:W-:Y:S02]  /*13f0*/  IMAD.MOV R71, RZ, RZ, -R70 ;  /* 0x000000ffff477224 */ /* 0x000fe400078e0a46 */
[----:B------:R-:W-:-:S10]  /*1400*/  IMAD.SHL.U32 R70, R0, 0x4, RZ ;  /* 0x0000000400467824 */ /* 0x000fd400078e00ff */
[----:B------:R0:W5:Y:S01]  /*1410*/  @!P0 LDG.E.U16 R63, desc[UR12][R66.64+0x7a] ;  /* 0x00007a0c423f8981 */ /* 0x000162000c1e1500 */
[----:B------:R-:W-:Y:S02]  /*1420*/  LOP3.LUT P0, R78, R71, 0x3, RZ, 0xc0, !PT ;  /* 0x00000003474e7812 */ /* 0x000fe4000780c0ff */
[----:B------:R-:W-:Y:S02]  /*1430*/  SHF.R.U32.HI R75, RZ, 0x5, R0 ;  /* 0x00000005ff4b7819 */ /* 0x000fe40000011600 */
[----:B------:R-:W-:Y:S01]  /*1440*/  LOP3.LUT R76, R70, 0x7c, RZ, 0xc0, !PT ;  /* 0x0000007c464c7812 */ /* 0x000fe200078ec0ff */
[----:B------:R-:W-:Y:S01]  /*1450*/  USHF.R.S32.HI UR16, URZ, 0x1f, UR15 ;  /* 0x0000001fff107899 */ /* 0x000fe2000801140f */
[----:B------:R-:W-:Y:S01]  /*1460*/  BSSY.RECONVERGENT B0, `(.L_x_489) ;  /* 0x0000035000007945 */ /* 0x000fe20003800200 */
[----:B------:R-:W-:Y:S02]  /*1470*/  IMAD.MOV.U32 R70, RZ, RZ, R75 ;  /* 0x000000ffff467224 */ /* 0x000fe400078e004b */
[----:B------:R-:W-:-:S04]  /*1480*/  VIADD R81, R76, 0x40 ;  /* 0x000000404c517836 */ /* 0x000fc80000000000 */
[----:B0-----:R-:W-:Y:S05]  /*1490*/  @!P0 BRA `(.L_x_490) ;  /* 0x0000000000c48947 */ /* 0x001fea0003800000 */
[----:B------:R-:W0:Y:S01]  /*14a0*/  S2R R77, SR_CgaCtaId ;  /* 0x00000000004d7919 */ /* 0x000e220000008800 */
[----:B------:R-:W1:Y:S01]  /*14b0*/  LDCU.64 UR10, c[0x0][0x380] ;  /* 0x00007000ff0a77ac */ /* 0x000e620008000a00 */
[C---:B------:R-:W-:Y:S01]  /*14c0*/  IMAD R73, R75.reuse, 0x80, R76 ;  /* 0x000000804b497824 */ /* 0x040fe200078e024c */
[----:B------:R-:W-:Y:S01]  /*14d0*/  MOV R72, 0x400 ;  /* 0x0000040000487802 */ /* 0x000fe20000000f00 */
[----:B------:R-:W-:Y:S01]  /*14e0*/  IMAD.SHL.U32 R70, R0, 0x800, RZ ;  /* 0x0000080000467824 */ /* 0x000fe200078e00ff */
[----:B------:R-:W-:Y:S01]  /*14f0*/  USHF.L.U32 UR6, UR15, 0x1, URZ ;  /* 0x000000010f067899 */ /* 0x000fe200080006ff */
[----:B------:R-:W-:Y:S01]  /*1500*/  IMAD.SHL.U32 R71, R75, 0x2, RZ ;  /* 0x000000024b477824 */ /* 0x000fe200078e00ff */
[----:B------:R-:W-:Y:S01]  /*1510*/  USHF.L.U64.HI UR7, UR15, 0x1, UR16 ;  /* 0x000000010f077899 */ /* 0x000fe20008010210 */
[----:B------:R-:W-:Y:S01]  /*1520*/  VIADD R72, R72, 0x4b0 ;  /* 0x000004b048487836 */ /* 0x000fe20000000000 */
[----:B------:R-:W-:Y:S02]  /*1530*/  LOP3.LUT R70, R70, 0xf800, RZ, 0xe2, !PT ;  /* 0x0000f80046467812 */ /* 0x000fe400078ee2ff */
[----:B------:R-:W-:-:S02]  /*1540*/  IMAD.U32 R66, RZ, RZ, UR6 ;  /* 0x00000006ff427e24 */ /* 0x000fc4000f8e00ff */
[----:B------:R-:W-:Y:S01]  /*1550*/  IMAD.U32 R67, RZ, RZ, UR7 ;  /* 0x00000007ff437e24 */ /* 0x000fe2000f8e00ff */
[----:B------:R-:W-:Y:S01]  /*1560*/  LOP3.LUT R71, R70, R71, RZ, 0xfc, !PT ;  /* 0x0000004746477212 */ /* 0x000fe200078efcff */
[----:B------:R-:W-:Y:S02]  /*1570*/  IMAD R70, R78, 0x8, R75 ;  /* 0x000000084e467824 */ /* 0x000fe400078e024b */
[----:B------:R-:W-:-:S03]  /*1580*/  IMAD.WIDE.U32 R66, R73, 0x2, R66 ;  /* 0x0000000249427825 */ /* 0x000fc600078e0042 */
[----:B-1----:R-:W-:-:S04]  /*1590*/  IADD3 R74, P0, PT, R66, UR10, RZ ;  /* 0x0000000a424a7c10 */ /* 0x002fc8000ff1e0ff */
[----:B------:R-:W-:-:S04]  /*15a0*/  IADD3 R74, P1, PT, R74, 0x80, RZ ;  /* 0x000000804a4a7810 */ /* 0x000fc80007f3e0ff */
[----:B------:R-:W-:Y:S02]  /*15b0*/  IADD3.X R79, PT, PT, RZ, UR11, R67, P1, P0 ;  /* 0x0000000bff4f7c10 */ /* 0x000fe40008fe0443 */
[----:B0-----:R-:W-:-:S04]  /*15c0*/  LEA R72, R77, R72, 0x18 ;  /* 0x000000484d487211 */ /* 0x001fc800078ec0ff */
[----:B------:R-:W-:Y:S01]  /*15d0*/  IADD3 R72, PT, PT, R71, 0x6600, R72 ;  /* 0x0000660047487810 */ /* 0x000fe20007ffe048 */
[----:B------:R-:W-:-:S07]  /*15e0*/  IMAD.MOV R71, RZ, RZ, -R78 ;  /* 0x000000ffff477224 */ /* 0x000fce00078e0a4e */
.L_x_495:
[----:B------:R-:W-:Y:S01]  /*15f0*/  ISETP.GT.U32.AND P0, PT, R76, 0x3f, PT ;  /* 0x0000003f4c00780c */ /* 0x000fe20003f04070 */
[----:B------:R-:W-:Y:S01]  /*1600*/  VIADD R71, R71, 0x1 ;  /* 0x0000000147477836 */ /* 0x000fe20000000000 */
[----:B------:R-:W-:Y:S04]  /*1610*/  BSSY.RECONVERGENT B1, `(.L_x_491) ;  /* 0x0000014000017945 */ /* 0x000fe80003800200 */
[----:B------:R-:W-:-:S07]  /*1620*/  ISETP.NE.AND P1, PT, R71, RZ, PT ;  /* 0x000000ff4700720c */ /* 0x000fce0003f25270 */
[----:B------:R-:W-:Y:S06]  /*1630*/  @P0 BRA `(.L_x_492) ;  /* 0x0000000000440947 */ /* 0x000fec0003800000 */
[----:B------:R-:W-:Y:S01]  /*1640*/  VIADD R66, R73, 0x40 ;  /* 0x0000004049427836 */ /* 0x000fe20000000000 */
[----:B------:R-:W-:Y:S01]  /*1650*/  BSSY.RECONVERGENT B2, `(.L_x_493) ;  /* 0x0000009000027945 */ /* 0x000fe20003800200 */
[----:B------:R-:W-:Y:S02]  /*1660*/  IMAD.MOV.U32 R67, RZ, RZ, RZ ;  /* 0x000000ffff437224 */ /* 0x000fe400078e00ff */
[----:B------:R-:W-:Y:S01]  /*1670*/  IMAD.MOV.U32 R77, RZ, RZ, RZ ;  /* 0x000000ffff4d7224 */ /* 0x000fe200078e00ff */
[----:B------:R-:W-:-:S13]  /*1680*/  ISETP.GE.AND P0, PT, R66, UR14, PT ;  /* 0x0000000e42007c0c */ /* 0x000fda000bf06270 */
[----:B------:R-:W-:Y:S05]  /*1690*/  @P0 BRA `(.L_x_494) ;  /* 0x0000000000100947 */ /* 0x000fea0003800000 */
[----:B------:R-:W-:Y:S02]  /*16a0*/  IMAD.MOV.U32 R66, RZ, RZ, R74 ;  /* 0x000000ffff427224 */ /* 0x000fe400078e004a */
[----:B------:R-:W-:-:S06]  /*16b0*/  IMAD.MOV.U32 R67, RZ, RZ, R79 ;  /* 0x000000ffff437224 */ /* 0x000fcc00078e004f */
[----:B------:R-:W2:Y:S02]  /*16c0*/  LDG.E.64 R66, desc[UR12][R66.64] ;  /* 0x0000000c42427981 */ /* 0x000ea4000c1e1b00 */
[----:B--2---:R-:W-:-:S07]  /*16d0*/  IMAD.MOV.U32 R77, RZ, RZ, R66 ;  /* 0x000000ffff4d7224 */ /* 0x004fce00078e0042 */
.L_x_494:
[----:B------:R-:W-:Y:S05]  /*16e0*/  BSYNC.RECONVERGENT B2 ;  /* 0x0000000000027941 */ /* 0x000fea0003800200 */
.L_x_493:
[----:B------:R-:W-:Y:S01]  /*16f0*/  PRMT R66, R77, 0x7632, R66 ;  /* 0x000076324d427816 */ /* 0x000fe20000000042 */
[----:B------:R0:W-:Y:S01]  /*1700*/  STS.U16 [R72+-0x600], R77 ;  /* 0xfffa004d48007388 */ /* 0x0001e20000000400 */
[----:B------:R-:W-:-:S03]  /*1710*/  PRMT R78, R67, 0x7632, R78 ;  /* 0x00007632434e7816 */ /* 0x000fc6000000004e */
[----:B------:R0:W-:Y:S04]  /*1720*/  STS.U16 [R72+-0x200], R67 ;  /* 0xfffe004348007388 */ /* 0x0001e80000000400 */
[----:B------:R0:W-:Y:S04]  /*1730*/  STS.U16 [R72+-0x400], R66 ;  /* 0xfffc004248007388 */ /* 0x0001e80000000400 */
[----:B------:R0:W-:Y:S02]  /*1740*/  STS.U16 [R72], R78 ;  /* 0x0000004e48007388 */ /* 0x0001e40000000400 */
.L_x_492:
[----:B------:R-:W-:Y:S05]  /*1750*/  BSYNC.RECONVERGENT B1 ;  /* 0x0000000000017941 */ /* 0x000fea0003800200 */
.L_x_491:
[----:B------:R-:W-:Y:S01]  /*1760*/  IADD3 R74, P0, PT, R74, 0x800, RZ ;  /* 0x000008004a4a7810 */ /* 0x000fe20007f1e0ff */
[----:B------:R-:W-:Y:S02]  /*1770*/  VIADD R73, R73, 0x400 ;  /* 0x0000040049497836 */ /* 0x000fe40000000000 */
[----:B0-----:R-:W-:Y:S02]  /*1780*/  VIADD R72, R72, 0x10 ;  /* 0x0000001048487836 */ /* 0x001fe40000000000 */
[----:B------:R-:W-:Y:S01]  /*1790*/  IMAD.X R79, RZ, RZ, R79, P0 ;  /* 0x000000ffff4f7224 */ /* 0x000fe200000e064f */
[----:B------:R-:W-:Y:S07]  /*17a0*/  @P1 BRA `(.L_x_495) ;  /* 0xfffffffc00901947 */ /* 0x000fee000383ffff */
.L_x_490:
[----:B------:R-:W-:Y:S05]  /*17b0*/  BSYNC.RECONVERGENT B0 ;  /* 0x0000000000007941 */ /* 0x000fea0003800200 */
.L_x_489:
[----:B------:R-:W0:Y:S01]  /*17c0*/  S2UR UR5, SR_CgaCtaId ;  /* 0x00000000000579c3 */ /* 0x000e220000008800 */
[----:B------:R-:W-:Y:S01]  /*17d0*/  UMOV UR4, 0x400 ;  /* 0x0000040000047882 */ /* 0x000fe20000000000 */
[----:B------:R-:W-:Y:S01]  /*17e0*/  BSSY.RECONVERGENT B0, `(.L_x_496) ;  /* 0x0000055000007945 */ /* 0x000fe20003800200 */
[----:B------:R-:W-:Y:S01]  /*17f0*/  UIADD3 UR4, UPT, UPT, UR4, 0x4b0, URZ ;  /* 0x000004b004047890 */ /* 0x000fe2000fffe0ff */
[----:B------:R-:W-:-:S03]  /*1800*/  ISETP.GT.U32.AND P1, PT, R76, 0x3f, PT ;  /* 0x0000003f4c00780c */ /* 0x000fc60003f24070 */
[----:B0-----:R-:W-:-:S12]  /*1810*/  ULEA UR7, UR5, UR4, 0x18 ;  /* 0x0000000405077291 */ /* 0x001fd8000f8ec0ff */
.L_x_511:
[----:B012---:R-:W-:Y:S01]  /*1820*/  IMAD R66, R76, 0x100, R70 ;  /* 0x000001004c427824 */ /* 0x007fe200078e0246 */
[----:B------:R-:W-:Y:S04]  /*1830*/  BSSY.RECONVERGENT B1, `(.L_x_497) ;  /* 0x0000012000017945 */ /* 0x000fe80003800200 */
[----:B------:R-:W-:Y:S01]  /*1840*/  LEA R73, R66, UR7, 0x1 ;  /* 0x0000000742497c11 */ /* 0x000fe2000f8e08ff */
[----:B------:R-:W-:Y:S06]  /*1850*/  @P1 BRA `(.L_x_498) ;  /* 0x00000000003c1947 */ /* 0x000fec0003800000 */
[----:B------:R-:W-:Y:S01]  /*1860*/  IMAD R71, R70, 0x80, R81 ;  /* 0x0000008046477824 */ /* 0x000fe200078e0251 */
[----:B------:R-:W-:Y:S01]  /*1870*/  BSSY.RECONVERGENT B2, `(.L_x_499) ;  /* 0x0000007000027945 */ /* 0x000fe20003800200 */
[----:B------:R-:W-:-:S03]  /*1880*/  CS2R R66, SRZ ;  /* 0x0000000000427805 */ /* 0x000fc6000001ff00 */
[----:B------:R-:W-:-:S13]  /*1890*/  ISETP.GE.AND P0, PT, R71, UR14, PT ;  /* 0x0000000e47007c0c */ /* 0x000fda000bf06270 */
[----:B------:R-:W-:Y:S05]  /*18a0*/  @P0 BRA `(.L_x_500) ;  /* 0x00000000000c0947 */ /* 0x000fea0003800000 */
[----:B------:R-:W-:-:S04]  /*18b0*/  VIADD R67, R71, 0xffffffc0 ;  /* 0xffffffc047437836 */ /* 0x000fc80000000000 */
[----:B------:R-:W-:-:S06]  /*18c0*/  IMAD.WIDE.U32 R66, R67, 0x2, R64 ;  /* 0x0000000243427825 */ /* 0x000fcc00078e0040 */
[----:B------:R-:W5:Y:S02]  /*18d0*/  LDG.E.64 R66, desc[UR12][R66.64+0x80] ;  /* 0x0000800c42427981 */ /* 0x000f64000c1e1b00 */
.L_x_500:
[----:B------:R-:W-:Y:S05]  /*18e0*/  BSYNC.RECONVERGENT B2 ;  /* 0x0000000000027941 */ /* 0x000fea0003800200 */
.L_x_499:
[----:B-----5:R-:W-:Y:S01]  /*18f0*/  PRMT R71, R66, 0x7632, R71 ;  /* 0x0000763242477816 */ /* 0x020fe20000000047 */
[----:B------:R0:W-:Y:S01]  /*1900*/  STS.U16 [R73+0x6000], R66 ;  /* 0x0060004249007388 */ /* 0x0001e20000000400 */
[----:B------:R-:W-:-:S03]  /*1910*/  PRMT R72, R67, 0x7632, R72 ;  /* 0x0000763243487816 */ /* 0x000fc60000000048 */
[----:B------:R0:W-:Y:S04]  /*1920*/  STS.U16 [R73+0x6400], R67 ;  /* 0x0064004349007388 */ /* 0x0001e80000000400 */
[----:B------:R0:W-:Y:S04]  /*1930*/  STS.U16 [R73+0x6200], R71 ;  /* 0x0062004749007388 */ /* 0x0001e80000000400 */
[----:B------:R0:W-:Y:S02]  /*1940*/  STS.U16 [R73+0x6600], R72 ;  /* 0x0066004849007388 */ /* 0x0001e40000000400 */
.L_x_498:
[----:B------:R-:W-:Y:S05]  /*1950*/  BSYNC.RECONVERGENT B1 ;  /* 0x0000000000017941 */ /* 0x000fea0003800200 */
.L_x_497:
[----:B------:R-:W-:Y:S01]  /*1960*/  ISETP.GT.U32.AND P2, PT, R76, 0x3f, PT ;  /* 0x0000003f4c00780c */ /* 0x000fe20003f44070 */
[----:B------:R-:W-:-:S12]  /*1970*/  BSSY.RECONVERGENT B1, `(.L_x_501) ;  /* 0x0000025000017945 */ /* 0x000fd80003800200 */
[----:B------:R-:W-:Y:S05]  /*1980*/  @P2 BRA `(.L_x_502) ;  /* 0x00000000008c2947 */ /* 0x000fea0003800000 */
[----:B0-----:R-:W-:Y:S01]  /*1990*/  LEA R71, R70, 0x400, 0x7 ;  /* 0x0000040046477811 */ /* 0x001fe200078e38ff */
[----:B------:R-:W-:Y:S04]  /*19a0*/  BSSY.RECONVERGENT B2, `(.L_x_503) ;  /* 0x0000008000027945 */ /* 0x000fe80003800200 */
[----:B------:R-:W-:-:S05]  /*19b0*/  IMAD.IADD R66, R81, 0x1, R71 ;  /* 0x0000000151427824 */ /* 0x000fca00078e0247 */
[----:B------:R-:W-:Y:S02]  /*19c0*/  ISETP.GE.AND P0, PT, R66, UR14, PT ;  /* 0x0000000e42007c0c */ /* 0x000fe4000bf06270 */
[----:B------:R-:W-:-:S11]  /*19d0*/  CS2R R66, SRZ ;  /* 0x0000000000427805 */ /* 0x000fd6000001ff00 */
[----:B------:R-:W-:Y:S05]  /*19e0*/  @P0 BRA `(.L_x_504) ;  /* 0x00000000000c0947 */ /* 0x000fea0003800000 */
[----:B------:R-:W-:-:S04]  /*19f0*/  IMAD.IADD R67, R76, 0x1, R71 ;  /* 0x000000014c437824 */ /* 0x000fc800078e0247 */
[----:B------:R-:W-:-:S06]  /*1a00*/  IMAD.WIDE.U32 R66, R67, 0x2, R64 ;  /* 0x0000000243427825 */ /* 0x000fcc00078e0040 */
[----:B------:R-:W5:Y:S02]  /*1a10*/  LDG.E.64 R66, desc[UR12][R66.64+0x80] ;  /* 0x0000800c42427981 */ /* 0x000f64000c1e1b00 */
.L_x_504:
[----:B------:R-:W-:Y:S05]  /*1a20*/  BSYNC.RECONVERGENT B2 ;  /* 0x0000000000027941 */ /* 0x000fea0003800200 */
.L_x_503:
[----:B------:R-:W-:Y:S01]  /*1a30*/  LEA R74, R70, 0x800, 0x7 ;  /* 0x00000800464a7811 */ /* 0x000fe200078e38ff */
[----:B-----5:R0:W-:Y:S01]  /*1a40*/  STS.U16 [R73+0x6010], R66 ;  /* 0x0060104249007388 */ /* 0x0201e20000000400 */
[----:B------:R-:W-:Y:S01]  /*1a50*/  BSSY.RECONVERGENT B2, `(.L_x_505) ;  /* 0x000000e000027945 */ /* 0x000fe20003800200 */
[----:B------:R-:W-:Y:S01]  /*1a60*/  PRMT R77, R66, 0x7632, R77 ;  /* 0x00007632424d7816 */ /* 0x000fe2000000004d */
[----:B------:R-:W-:Y:S01]  /*1a70*/  IMAD.MOV.U32 R72, RZ, RZ, RZ ;  /* 0x000000ffff487224 */ /* 0x000fe200078e00ff */
[----:B------:R0:W-:Y:S01]  /*1a80*/  STS.U16 [R73+0x6410], R67 ;  /* 0x0064104349007388 */ /* 0x0001e20000000400 */
[----:B------:R-:W-:Y:S01]  /*1a90*/  IMAD.IADD R71, R81, 0x1, R74 ;  /* 0x0000000151477824 */ /* 0x000fe200078e024a */
[----:B------:R-:W-:-:S04]  /*1aa0*/  PRMT R78, R67, 0x7632, R78 ;  /* 0x00007632434e7816 */ /* 0x000fc8000000004e */
[----:B------:R-:W-:Y:S01]  /*1ab0*/  ISETP.GE.AND P0, PT, R71, UR14, PT ;  /* 0x0000000e47007c0c */ /* 0x000fe2000bf06270 */
[----:B------:R-:W-:-:S12]  /*1ac0*/  IMAD.MOV.U32 R71, RZ, RZ, RZ ;  /* 0x000000ffff477224 */ /* 0x000fd800078e00ff */
[----:B0-----:R-:W-:Y:S05]  /*1ad0*/  @P0 BRA `(.L_x_506) ;  /* 0x0000000000140947 */ /* 0x001fea0003800000 */
[----:B------:R-:W-:-:S04]  /*1ae0*/  IMAD.IADD R67, R76, 0x1, R74 ;  /* 0x000000014c437824 */ /* 0x000fc800078e024a */
[----:B------:R-:W-:-:S06]  /*1af0*/  IMAD.WIDE.U32 R66, R67, 0x2, R64 ;  /* 0x0000000243427825 */ /* 0x000fcc00078e0040 */
[----:B------:R-:W2:Y:S02]  /*1b00*/  LDG.E.64 R66, desc[UR12][R66.64+0x80] ;  /* 0x0000800c42427981 */ /* 0x000ea4000c1e1b00 */
[----:B--2---:R-:W-:Y:S02]  /*1b10*/  IMAD.MOV.U32 R72, RZ, RZ, R66 ;  /* 0x000000ffff487224 */ /* 0x004fe400078e0042 */
[----:B------:R-:W-:-:S07]  /*1b20*/  IMAD.MOV.U32 R71, RZ, RZ, R67 ;  /* 0x000000ffff477224 */ /* 0x000fce00078e0043 */
.L_x_506:
[----:B------:R-:W-:Y:S05]  /*1b30*/  BSYNC.RECONVERGENT B2 ;  /* 0x0000000000027941 */ /* 0x000fea0003800200 */
.L_x_505:
        /* <DEDUP_REMOVED lines=8> */
.L_x_502:
[----:B------:R-:W-:Y:S05]  /*1bc0*/  BSYNC.RECONVERGENT B1 ;  /* 0x0000000000017941 */ /* 0x000fea0003800200 */
.L_x_501:
[----:B------:R-:W-:Y:S04]  /*1bd0*/  BSSY.RECONVERGENT B1, `(.L_x_507) ;  /* 0x0000012000017945 */ /* 0x000fe80003800200 */
[----:B------:R-:W-:Y:S05]  /*1be0*/  @P2 BRA `(.L_x_508) ;  /* 0x0000000000402947 */ /* 0x000fea0003800000 */
[----:B01----:R-:W-:Y:S01]  /*1bf0*/  LEA R71, R70, 0xc00, 0x7 ;  /* 0x00000c0046477811 */ /* 0x003fe200078e38ff */
        /* <DEDUP_REMOVED lines=8> */
.L_x_510:
[----:B------:R-:W-:Y:S05]  /*1c80*/  BSYNC.RECONVERGENT B2 ;  /* 0x0000000000027941 */ /* 0x000fea0003800200 */
.L_x_509:
[----:B-----5:R-:W-:Y:S01]  /*1c90*/  PRMT R71, R66, 0x7632, R71 ;  /* 0x0000763242477816 */ /* 0x020fe20000000047 */
[----:B------:R2:W-:Y:S01]  /*1ca0*/  STS.U16 [R73+0x6030], R66 ;  /* 0x0060304249007388 */ /* 0x0005e20000000400 */
[----:B------:R-:W-:-:S03]  /*1cb0*/  PRMT R72, R67, 0x7632, R72 ;  /* 0x0000763243487816 */ /* 0x000fc60000000048 */
[----:B------:R2:W-:Y:S04]  /*1cc0*/  STS.U16 [R73+0x6430], R67 ;  /* 0x0064304349007388 */ /* 0x0005e80000000400 */
[----:B------:R2:W-:Y:S04]  /*1cd0*/  STS.U16 [R73+0x6230], R71 ;  /* 0x0062304749007388 */ /* 0x0005e80000000400 */
[----:B------:R2:W-:Y:S02]  /*1ce0*/  STS.U16 [R73+0x6630], R72 ;  /* 0x0066304849007388 */ /* 0x0005e40000000400 */
.L_x_508:
[----:B------:R-:W-:Y:S05]  /*1cf0*/  BSYNC.RECONVERGENT B1 ;  /* 0x0000000000017941 */ /* 0x000fea0003800200 */
.L_x_507:
[C---:B------:R-:W-:Y:S01]  /*1d00*/  ISETP.GE.U32.AND P0, PT, R70.reuse, 0xe0, PT ;  /* 0x000000e04600780c */ /* 0x040fe20003f06070 */
[----:B------:R-:W-:-:S12]  /*1d10*/  VIADD R70, R70, 0x20 ;  /* 0x0000002046467836 */ /* 0x000fd80000000000 */
[----:B------:R-:W-:Y:S05]  /*1d20*/  @!P0 BRA `(.L_x_511) ;  /* 0xfffffff800bc8947 */ /* 0x000fea000383ffff */
[----:B------:R-:W-:Y:S05]  /*1d30*/  BSYNC.RECONVERGENT B0 ;  /* 0x0000000000007941 */ /* 0x000fea0003800200 */
.L_x_496:
[----:B012---:R-:W0:Y:S01]  /*1d40*/  S2R R66, SR_CgaCtaId ;  /* 0x0000000000427919 */ /* 0x007e220000008800 */
        /* <DEDUP_REMOVED lines=32> */
.L_x_522:
[----:B------:R-:W-:Y:S01]  /*1f50*/  UMOV UR4, 0x1 ;  /* 0x0000000100047882 */ /* 0x000fe20000000000 */
[----:B------:R-:W-:Y:S01]  /*1f60*/  BAR.SYNC.DEFER_BLOCKING 0x0 ;  /* 0x0000000000007b1d */ /* 0x000fe20000010000 */
[----:B------:R-:W-:-:S06]  /*1f70*/  USHF.L.U32 UR4, UR4, UR6, URZ ;  /* 0x0000000604047299 */ /* 0x000fcc00080006ff */
[----:B0-----:R-:W-:Y:S01]  /*1f80*/  LOP3.LUT R64, R72, UR4, RZ, 0xfc, !PT ;  /* 0x0000000448407c12 */ /* 0x001fe2000f8efcff */
[----:B--2---:R-:W2:Y:S01]  /*1f90*/  LDL R248, [R1+0x8] ;  /* 0x0000080001f87983 */ /* 0x004ea20000100800 */
[----:B------:R-:W-:Y:S02]  /*1fa0*/  BSSY.RECONVERGENT B0, `(.L_x_512) ;  /* 0x0000425000007945 */ /* 0x000fe40003800200 */
[----:B------:R-:W-:Y:S01]  /*1fb0*/  R2UR UR10, R64 ;  /* 0x00000000400a72ca */ /* 0x000fe200000e0000 */
[----:B------:R-:W0:-:S12]  /*1fc0*/  S2R R250, SR_LANEID ;  /* 0x0000000000fa7919 */ /* 0x000e180000000000 */
[----:B-----5:R-:W-:Y:S01]  /*1fd0*/  LOP3.LUT R64, R8, UR10, RZ, 0xc, !PT ;  /* 0x0000000a08407c12 */ /* 0x020fe2000f8e0cff */
[----:B------:R-:W-:Y:S01]  /*1fe0*/  LDS.U16 R218, [R70+0x7c00] ;  /* 0x007c000046da7984 */ /* 0x000fe20000000400 */
[----:B------:R-:W-:Y:S02]  /*1ff0*/  LOP3.LUT R65, R10, UR10, RZ, 0xc, !PT ;  /* 0x0000000a0a417c12 */ /* 0x000fe4000f8e0cff */
[----:B------:R-:W-:Y:S01]  /*2000*/  PRMT R66, R64, 0x9910, RZ ;  /* 0x0000991040427816 */ /* 0x000fe200000000ff */
[----:B-1----:R-:W1:Y:S01]  /*2010*/  LDS.U16 R226, [R70+0x8200] ;  /* 0x0082000046e27984 */ /* 0x002e620000000400 */
[----:B------:R-:W-:Y:S02]  /*2020*/  LOP3.LUT R64, R9, UR10, RZ, 0xc, !PT ;  /* 0x0000000a09407c12 */ /* 0x000fe4000f8e0cff */
[----:B------:R-:W-:Y:S01]  /*2030*/  ISETP.NE.AND P2, PT, R66, RZ, PT ;  /* 0x000000ff4200720c */ /* 0x000fe20003f45270 */
[----:B------:R-:W-:Y:S01]  /*2040*/  LDS.U16 R230, [R70+0x8600] ;  /* 0x0086000046e67984 */ /* 0x000fe20000000400 */
[----:B------:R-:W-:-:S02]  /*2050*/  LOP3.LUT R66, R2, UR10, RZ, 0xc, !PT ;  /* 0x0000000a02427c12 */ /* 0x000fc4000f8e0cff */
[----:B------:R-:W-:Y:S01]  /*2060*/  PRMT R64, R64, 0x9910, RZ ;  /* 0x0000991040407816 */ /* 0x000fe200000000ff */
[----:B------:R-:W-:Y:S01]  /*2070*/  LDS.U16 R236, [R70+0x9000] ;  /* 0x0090000046ec7984 */ /* 0x000fe20000000400 */
        /* <DEDUP_REMOVED lines=22> */
[----:B------:R-:W-:Y:S01]  /*21e0*/  ISETP.NE.AND P1, PT, R76, RZ, PT ;  /* 0x000000ff4c00720c */ /* 0x000fe20003f25270 */
[----:B-1----:R-:W-:Y:S01]  /*21f0*/  HADD2.F32 R234, -RZ, R226.H0_H0 ;  /* 0x200000e2ffea7230 */ /* 0x002fe20000004100 */
[----:B------:R-:W-:-:S02]  /*2200*/  PRMT R156, R67, 0x9910, RZ ;  /* 0x00009910439c7816 */ /* 0x000fc400000000ff */
        /* <DEDUP_REMOVED lines=388> */
[----:B------:R-:W-:Y:S01]  /*3a50*/  ISETP.NE.AND P5, PT, R65, RZ, PT ;  /* 0x000000ff4100720c */ /* 0x000fe20003fa5270 */
[----:B------:R-:W-:Y:S01]  /*3a60*/  FFMA.FTZ R64, R239, R136, R64 ;  /* 0x00000088ef407223 */ /* 0x000fe20000010040 */
[----:B------:R-:W-:Y:S01]  /*3a70*/  LOP3.LUT R148, R63, UR10, RZ, 0xc, !PT ;  /* 0x0000000a3f947c12 */ /* 0x000fe2000f8e0cff */
[----:B------:R-:W1:Y:S01]  /*3a80*/  LDS.U16 R65, [R70+0x6200] ;  /* 0x0062000046417984 */ /* 0x000e620000000400 */
[----:B------:R-:W-:Y:S01]  /*3a90*/  LOP3.LUT R132, R61, UR10, RZ, 0xc, !PT ;  /* 0x0000000a3d847c12 */ /* 0x000fe2000f8e0cff */
[----:B------:R-:W-:Y:S01]  /*3aa0*/  HADD2.F32 R136, -RZ, R59.H0_H0 ;  /* 0x2000003bff887230 */ /* 0x000fe20000004100 */
[----:B------:R-:W-:Y:S02]  /*3ab0*/  FSEL R239, RZ, 1, P0 ;  /* 0x3f800000ffef7808 */ /* 0x000fe40000000000 */
[----:B------:R-:W-:Y:S02]  /*3ac0*/  PRMT R154, R148, 0x9910, RZ ;  /* 0x00009910949a7816 */ /* 0x000fe400000000ff */
[----:B------:R-:W3:Y:S01]  /*3ad0*/  LDS.U16 R148, [R70+0x6400] ;  /* 0x0064000046947984 */ /* 0x000ee20000000400 */
[----:B------:R-:W-:Y:S01]  /*3ae0*/  PRMT R144, R132, 0x9910, RZ ;  /* 0x0000991084907816 */ /* 0x000fe200000000ff */
[----:B------:R-:W-:Y:S01]  /*3af0*/  FFMA.FTZ R64, R239, R136, R64 ;  /* 0x00000088ef407223 */ /* 0x000fe20000010040 */
[----:B------:R-:W-:Y:S01]  /*3b00*/  SEL R132, RZ, 0x100000, P4 ;  /* 0x00100000ff847807 */ /* 0x000fe20002000000 */
[----:B------:R-:W-:Y:S01]  /*3b10*/  HADD2.F32 R136, -RZ, R60.H0_H0 ;  /* 0x2000003cff887230 */ /* 0x000fe20000004100 */
[----:B------:R-:W-:Y:S01]  /*3b20*/  ISETP.NE.AND P4, PT, R144, RZ, PT ;  /* 0x000000ff9000720c */ /* 0x000fe20003f85270 */
[----:B------:R-:W-:Y:S01]  /*3b30*/  HADD2.F32 R144, -RZ, R61.H0_H0 ;  /* 0x2000003dff907230 */ /* 0x000fe20000004100 */
[----:B------:R-:W-:-:S02]  /*3b40*/  FSEL R239, RZ, 1, P6 ;  /* 0x3f800000ffef7808 */ /* 0x000fc40003000000 */
[----:B------:R-:W-:Y:S02]  /*3b50*/  FSEL R243, RZ, 1, P4 ;  /* 0x3f800000fff37808 */ /* 0x000fe40002000000 */
[----:B------:R-:W-:Y:S01]  /*3b60*/  LOP3.LUT R152, R68, UR10, RZ, 0xc, !PT ;  /* 0x0000000a44987c12 */ /* 0x000fe2000f8e0cff */
[----:B------:R-:W-:Y:S01]  /*3b70*/  FFMA.FTZ R64, R239, R136, R64 ;  /* 0x00000088ef407223 */ /* 0x000fe20000010040 */
[----:B------:R-:W-:Y:S02]  /*3b80*/  SEL R136, RZ, 0x400000, P3 ;  /* 0x00400000ff887807 */ /* 0x000fe40001800000 */
[----:B------:R-:W-:Y:S01]  /*3b90*/  PRMT R168, R152, 0x9910, RZ ;  /* 0x0000991098a87816 */ /* 0x000fe200000000ff */
[----:B------:R-:W-:Y:S01]  /*3ba0*/  FFMA.FTZ R144, R243, R144, R64 ;  /* 0x00000090f3907223 */ /* 0x000fe20000010040 */
[----:B------:R-:W-:Y:S01]  /*3bb0*/  LOP3.LUT R64, R69, UR10, RZ, 0xc, !PT ;  /* 0x0000000a45407c12 */ /* 0x000fe2000f8e0cff */
[----:B------:R-:W4:Y:S01]  /*3bc0*/  LDS.U16 R152, [R70+0x6600] ;  /* 0x0066000046987984 */ /* 0x000f220000000400 */
[----:B------:R-:W-:Y:S01]  /*3bd0*/  ISETP.NE.AND P3, PT, R154, RZ, PT ;  /* 0x000000ff9a00720c */ /* 0x000fe20003f65270 */
[----:B------:R-:W-:Y:S01]  /*3be0*/  HADD2.F32 R154, -RZ, R62.H0_H0 ;  /* 0x2000003eff9a7230 */ /* 0x000fe20000004100 */
[----:B------:R-:W-:-:S02]  /*3bf0*/  FSEL R239, RZ, 1, P5 ;  /* 0x3f800000ffef7808 */ /* 0x000fc40002800000 */
[----:B------:R-:W-:Y:S02]  /*3c00*/  PRMT R172, R64, 0x9910, RZ ;  /* 0x0000991040ac7816 */ /* 0x000fe400000000ff */
[----:B------:R-:W-:Y:S01]  /*3c10*/  SEL R64, RZ, 0x800000, P1 ;  /* 0x00800000ff407807 */ /* 0x000fe20000800000 */
[----:B------:R-:W-:Y:S01]  /*3c20*/  FFMA.FTZ R144, R239, R154, R144 ;  /* 0x0000009aef907223 */ /* 0x000fe20000010090 */
[----:B------:R-:W-:Y:S01]  /*3c30*/  ISETP.NE.AND P1, PT, R168, RZ, PT ;  /* 0x000000ffa800720c */ /* 0x000fe20003f25270 */
[----:B------:R-:W-:Y:S01]  /*3c40*/  HADD2.F32 R154, -RZ, R63.H0_H0 ;  /* 0x2000003fff9a7230 */ /* 0x000fe20000004100 */
[----:B------:R-:W0:Y:S01]  /*3c50*/  LDS.U16 R168, [R70+0x6800] ;  /* 0x0068000046a87984 */ /* 0x000e220000000400 */
[----:B------:R-:W-:Y:S02]  /*3c60*/  FSEL R239, RZ, 1, P3 ;  /* 0x3f800000ffef7808 */ /* 0x000fe40001800000 */
[----:B------:R-:W-:Y:S01]  /*3c70*/  SEL R198, RZ, 0x1000000, P2 ;  /* 0x01000000ffc67807 */ /* 0x000fe20001000000 */
[----:B-1----:R-:W-:Y:S01]  /*3c80*/  HADD2.F32 R180, -RZ, R65.H0_H0 ;  /* 0x20000041ffb47230 */ /* 0x002fe20000004100 */
[----:B------:R-:W-:Y:S01]  /*3c90*/  ISETP.NE.AND P2, PT, R172, RZ, PT ;  /* 0x000000ffac00720c */ /* 0x000fe20003f45270 */
[----:B------:R-:W-:Y:S01]  /*3ca0*/  HADD2.F32 R172, -RZ, R68.H0_H0 ;  /* 0x20000044ffac7230 */ /* 0x000fe20000004100 */
[----:B------:R-:W-:Y:S01]  /*3cb0*/  FSEL R243, RZ, 1, P1 ;  /* 0x3f800000fff37808 */ /* 0x000fe20000800000 */
[----:B------:R-:W-:Y:S01]  /*3cc0*/  FFMA.FTZ R144, R239, R154, R144 ;  /* 0x0000009aef907223 */ /* 0x000fe20000010090 */
[----:B------:R-:W-:Y:S01]  /*3cd0*/  HADD2.F32 R154, -RZ, R69.H0_H0 ;  /* 0x20000045ff9a7230 */ /* 0x000fe20000004100 */
[----:B------:R-:W-:-:S02]  /*3ce0*/  FSEL R239, RZ, 1, P2 ;  /* 0x3f800000ffef7808 */ /* 0x000fc40001000000 */
[----:B------:R-:W-:Y:S01]  /*3cf0*/  FFMA.FTZ R144, R243, R172, R144 ;  /* 0x000000acf3907223 */ /* 0x000fe20000010090 */
[----:B------:R-:W-:Y:S02]  /*3d00*/  LOP3.LUT R172, R140, UR10, RZ, 0xc, !PT ;  /* 0x0000000a8cac7c12 */ /* 0x000fe4000f8e0cff */
[----:B------:R-:W-:Y:S01]  /*3d10*/  LOP3.LUT R174, R65, UR10, RZ, 0xc, !PT ;  /* 0x0000000a41ae7c12 */ /* 0x000fe2000f8e0cff */
[----:B------:R-:W-:Y:S01]  /*3d20*/  FFMA.FTZ R144, R239, R154, R144 ;  /* 0x0000009aef907223 */ /* 0x000fe20000010090 */
[----:B------:R-:W-:Y:S02]  /*3d30*/  PRMT R154, R172, 0x9910, RZ ;  /* 0x00009910ac9a7816 */ /* 0x000fe400000000ff */
[----:B------:R-:W-:Y:S01]  /*3d40*/  PRMT R246, R174, 0x9910, RZ ;  /* 0x00009910aef67816 */ /* 0x000fe200000000ff */
[----:B------:R-:W-:Y:S01]  /*3d50*/  HADD2.F32 R174, -RZ, R140.H0_H0 ;  /* 0x2000008cffae7230 */ /* 0x000fe20000004100 */
[----:B---3--:R-:W-:Y:S01]  /*3d60*/  LOP3.LUT R178, R148, UR10, RZ, 0xc, !PT ;  /* 0x0000000a94b27c12 */ /* 0x008fe2000f8e0cff */
[----:B------:R-:W-:Y:S01]  /*3d70*/  LDS.U16 R172, [R70+0x6c00] ;  /* 0x006c000046ac7984 */ /* 0x000fe20000000400 */
[----:B------:R-:W-:-:S02]  /*3d80*/  SEL R140, RZ, 0x2000000, P0 ;  /* 0x02000000ff8c7807 */ /* 0x000fc40000000000 */
[----:B------:R-:W-:Y:S02]  /*3d90*/  ISETP.NE.AND P0, PT, R154, RZ, PT ;  /* 0x000000ff9a00720c */ /* 0x000fe40003f05270 */
[----:B------:R-:W-:Y:S02]  /*3da0*/  PRMT R243, R178, 0x9910, RZ ;  /* 0x00009910b2f37816 */ /* 0x000fe400000000ff */
[----:B------:R-:W-:Y:S01]  /*3db0*/  SEL R188, RZ, 0x4000000, P6 ;  /* 0x04000000ffbc7807 */ /* 0x000fe20003000000 */
[----:B------:R-:W1:Y:S01]  /*3dc0*/  LDS.U16 R178, [R70+0x6a00] ;  /* 0x006a000046b27984 */ /* 0x000e620000000400 */
[----:B------:R-:W-:Y:S02]  /*3dd0*/  ISETP.NE.AND P6, PT, R246, RZ, PT ;  /* 0x000000fff600720c */ /* 0x000fe40003fc5270 */
[----:B------:R-:W-:Y:S02]  /*3de0*/  FSEL R239, RZ, 1, P0 ;  /* 0x3f800000ffef7808 */ /* 0x000fe40000000000 */
[----:B------:R-:W-:-:S02]  /*3df0*/  FSEL R65, RZ, 1, P6 ;  /* 0x3f800000ff417808 */ /* 0x000fc40003000000 */
[----:B----4-:R-:W-:Y:S01]  /*3e00*/  LOP3.LUT R196, R152, UR10, RZ, 0xc, !PT ;  /* 0x0000000a98c47c12 */ /* 0x010fe2000f8e0cff */
[----:B------:R-:W-:Y:S01]  /*3e10*/  FFMA.FTZ R174, R239, R174, R144 ;  /* 0x000000aeefae7223 */ /* 0x000fe20000010090 */
[----:B------:R-:W-:Y:S02]  /*3e20*/  SEL R144, RZ, 0x8000000, P4 ;  /* 0x08000000ff907807 */ /* 0x000fe40002000000 */
[----:B------:R-:W-:Y:S01]  /*3e30*/  ISETP.NE.AND P4, PT, R243, RZ, PT ;  /* 0x000000fff300720c */ /* 0x000fe20003f85270 */
[----:B------:R-:W-:Y:S01]  /*3e40*/  FFMA.FTZ R65, R65, R180, R174 ;  /* 0x000000b441417223 */ /* 0x000fe200000100ae */
[----:B------:R-:W-:Y:S01]  /*3e50*/  HADD2.F32 R174, -RZ, R148.H0_H0 ;  /* 0x20000094ffae7230 */ /* 0x000fe20000004100 */
[----:B------:R-:W-:Y:S02]  /*3e60*/  PRMT R242, R196, 0x9910, RZ ;  /* 0x00009910c4f27816 */ /* 0x000fe400000000ff */
[----:B------:R-:W-:Y:S01]  /*3e70*/  FSEL R148, RZ, 1, P4 ;  /* 0x3f800000ff947808 */ /* 0x000fe20002000000 */
[----:B------:R-:W-:Y:S01]  /*3e80*/  LDS.U16 R196, [R70+0x7000] ;  /* 0x0070000046c47984 */ /* 0x000fe20000000400 */
[----:B0-----:R-:W-:-:S02]  /*3e90*/  LOP3.LUT R180, R168, UR10, RZ, 0xc, !PT ;  /* 0x0000000aa8b47c12 */ /* 0x001fc4000f8e0cff */
[----:B------:R-:W-:Y:S01]  /*3ea0*/  SEL R210, RZ, 0x1, P0 ;  /* 0x00000001ffd27807 */ /* 0x000fe20000000000 */
[----:B------:R-:W-:Y:S01]  /*3eb0*/  FFMA.FTZ R174, R148, R174, R65 ;  /* 0x000000ae94ae7223 */ /* 0x000fe20000010041 */
[----:B------:R-:W-:Y:S02]  /*3ec0*/  SEL R148, RZ, 0x10000000, P5 ;  /* 0x10000000ff947807 */ /* 0x000fe40002800000 */
[----:B------:R-:W-:Y:S02]  /*3ed0*/  ISETP.NE.AND P5, PT, R242, RZ, PT ;  /* 0x000000fff200720c */ /* 0x000fe40003fa5270 */
[----:B------:R-:W-:Y:S01]  /*3ee0*/  PRMT R239, R180, 0x9910, RZ ;  /* 0x00009910b4ef7816 */ /* 0x000fe200000000ff */
[----:B------:R-:W-:Y:S01]  /*3ef0*/  HADD2.F32 R180, -RZ, R152.H0_H0 ;  /* 0x20000098ffb47230 */ /* 0x000fe20000004100 */
[----:B------:R-:W-:Y:S02]  /*3f00*/  FSEL R152, RZ, 1, P5 ;  /* 0x3f800000ff987808 */ /* 0x000fe40002800000 */
[----:B------:R-:W-:-:S02]  /*3f10*/  SEL R65, RZ, 0x20000000, P3 ;  /* 0x20000000ff417807 */ /* 0x000fc40001800000 */
[----:B------:R-:W-:Y:S01]  /*3f20*/  ISETP.NE.AND P3, PT, R239, RZ, PT ;  /* 0x000000ffef00720c */ /* 0x000fe20003f65270 */
[----:B------:R-:W-:Y:S01]  /*3f30*/  FFMA.FTZ R152, R152, R180, R174 ;  /* 0x000000b498987223 */ /* 0x000fe200000100ae */
[----:B------:R-:W-:Y:S01]  /*3f40*/  HADD2.F32 R174, -RZ, R168.H0_H0 ;  /* 0x200000a8ffae7230 */ /* 0x000fe20000004100 */
[----:B------:R-:W0:Y:S01]  /*3f50*/  LDS.U16 R180, [R70+0x6e00] ;  /* 0x006e000046b47984 */ /* 0x000e220000000400 */
[----:B------:R-:W-:Y:S02]  /*3f60*/  FSEL R168, RZ, 1, P3 ;  /* 0x3f800000ffa87808 */ /* 0x000fe40001800000 */
[----:B------:R-:W-:Y:S01]  /*3f70*/  SEL R216, RZ, 0x2, P6 ;  /* 0x00000002ffd87807 */ /* 0x000fe20003000000 */
[----:B-1----:R-:W-:Y:S02]  /*3f80*/  HADD2.F32 R200, -RZ, R178.H0_H0 ;  /* 0x200000b2ffc87230 */ /* 0x002fe40000004100 */
[----:B------:R-:W-:Y:S01]  /*3f90*/  FFMA.FTZ R168, R168, R174, R152 ;  /* 0x000000aea8a87223 */ /* 0x000fe20000010098 */
[----:B------:R-:W-:-:S02]  /*3fa0*/  LOP3.LUT R152, R172, UR10, RZ, 0xc, !PT ;  /* 0x0000000aac987c12 */ /* 0x000fc4000f8e0cff */
[----:B------:R-:W-:Y:S02]  /*3fb0*/  SEL R222, RZ, 0x4, P4 ;  /* 0x00000004ffde7807 */ /* 0x000fe40002000000 */
[----:B------:R-:W-:Y:S02]  /*3fc0*/  PRMT R174, R152, 0x9910, RZ ;  /* 0x0000991098ae7816 */ /* 0x000fe400000000ff */
[----:B------:R-:W-:Y:S02]  /*3fd0*/  LOP3.LUT R152, R178, UR10, RZ, 0xc, !PT ;  /* 0x0000000ab2987c12 */ /* 0x000fe4000f8e0cff */
[----:B------:R-:W-:Y:S02]  /*3fe0*/  IADD3 R212, PT, PT, R214, R166, R212 ;  /* 0x000000a6d6d47210 */ /* 0x000fe40007ffe0d4 */
[----:B------:R-:W-:Y:S02]  /*3ff0*/  PRMT R238, R152, 0x9910, RZ ;  /* 0x0000991098ee7816 */ /* 0x000fe400000000ff */
[----:B------:R-:W-:-:S02]  /*4000*/  SEL R152, RZ, 0x40000000, P1 ;  /* 0x40000000ff987807 */ /* 0x000fc40000800000 */
[----:B------:R-:W-:Y:S02]  /*4010*/  ISETP.NE.AND P1, PT, R174, RZ, PT ;  /* 0x000000ffae00720c */ /* 0x000fe40003f25270 */
[----:B------:R-:W-:Y:S02]  /*4020*/  SEL R174, RZ, 0x80000000, P2 ;  /* 0x80000000ffae7807 */ /* 0x000fe40001000000 */
[----:B------:R-:W-:Y:S02]  /*4030*/  ISETP.NE.AND P2, PT, R238, RZ, PT ;  /* 0x000000ffee00720c */ /* 0x000fe40003f45270 */
[----:B------:R-:W-:Y:S02]  /*4040*/  SEL R232, RZ, 0x40, P1 ;  /* 0x00000040ffe87807 */ /* 0x000fe40000800000 */
[----:B------:R-:W-:Y:S02]  /*4050*/  FSEL R178, RZ, 1, P2 ;  /* 0x3f800000ffb27808 */ /* 0x000fe40001000000 */
[----:B------:R-:W-:-:S02]  /*4060*/  IADD3 R212, PT, PT, R186, R212, R201 ;  /* 0x000000d4bad47210 */ /* 0x000fc40007ffe0c9 */
[----:B------:R-:W-:Y:S01]  /*4070*/  IADD3 R222, PT, PT, R222, R216, R210 ;  /* 0x000000d8dede7210 */ /* 0x000fe20007ffe0d2 */
[----:B------:R-:W-:Y:S01]  /*4080*/  FFMA.FTZ R168, R178, R200, R168 ;  /* 0x000000c8b2a87223 */ /* 0x000fe200000100a8 */
[----:B------:R-:W-:Y:S01]  /*4090*/  HADD2.F32 R178, -RZ, R172.H0_H0 ;  /* 0x200000acffb27230 */ /* 0x000fe20000004100 */
[----:B------:R-:W-:Y:S01]  /*40a0*/  FSEL R172, RZ, 1, P1 ;  /* 0x3f800000ffac7808 */ /* 0x000fe20000800000 */
[----:B------:R-:W-:Y:S01]  /*40b0*/  IMAD.IADD R66, R66, 0x1, R212 ;  /* 0x0000000142427824 */ /* 0x000fe200078e02d4 */
[----:B0-----:R-:W-:-:S03]  /*40c0*/  LOP3.LUT R200, R180, UR10, RZ, 0xc, !PT ;  /* 0x0000000ab4c87c12 */ /* 0x001fc6000f8e0cff */
[----:B------:R-:W-:Y:S01]  /*40d0*/  FFMA.FTZ R178, R172, R178, R168 ;  /* 0x000000b2acb27223 */ /* 0x000fe200000100a8 */
[----:B------:R-:W-:Y:S01]  /*40e0*/  IADD3 R142, PT, PT, R66, R197, R142 ;  /* 0x000000c5428e7210 */ /* 0x000fe20007ffe08e */
[----:B------:R-:W0:Y:S01]  /*40f0*/  LDS.U16 R172, [R70+0x7200] ;  /* 0x0072000046ac7984 */ /* 0x000e220000000400 */
[----:B------:R-:W-:Y:S02]  /*4100*/  PRMT R204, R200, 0x9910, RZ ;  /* 0x00009910c8cc7816 */ /* 0x000fe400000000ff */
[----:B------:R-:W-:Y:S01]  /*4110*/  LOP3.LUT R200, R196, UR10, RZ, 0xc, !PT ;  /* 0x0000000ac4c87c12 */ /* 0x000fe2000f8e0cff */
[----:B------:R-:W1:Y:S01]  /*4120*/  LDS.U16 R168, [R70+0x7400] ;  /* 0x0074000046a87984 */ /* 0x000e620000000400 */
[----:B------:R-:W-:Y:S01]  /*4130*/  ISETP.NE.AND P0, PT, R204, RZ, PT ;  /* 0x000000ffcc00720c */ /* 0x000fe20003f05270 */
[----:B------:R-:W-:Y:S01]  /*4140*/  HADD2.F32 R196, -RZ, R196.H0_H0 ;  /* 0x200000c4ffc47230 */ /* 0x000fe20000004100 */
[----:B------:R-:W-:Y:S02]  /*4150*/  PRMT R200, R200, 0x9910, RZ ;  /* 0x00009910c8c87816 */ /* 0x000fe400000000ff */
[----:B------:R-:W-:-:S02]  /*4160*/  IADD3 R138, PT, PT, R142, R138, R167 ;  /* 0x0000008a8e8a7210 */ /* 0x000fc40007ffe0a7 */
[----:B------:R-:W-:Y:S01]  /*4170*/  ISETP.NE.AND P6, PT, R200, RZ, PT ;  /* 0x000000ffc800720c */ /* 0x000fe20003fc5270 */
[----:B------:R-:W-:Y:S01]  /*4180*/  HADD2.F32 R200, -RZ, R180.H0_H0 ;  /* 0x200000b4ffc87230 */ /* 0x000fe20000004100 */
[----:B------:R-:W-:Y:S02]  /*4190*/  FSEL R180, RZ, 1, P0 ;  /* 0x3f800000ffb47808 */ /* 0x000fe40000000000 */
[----:B------:R-:W-:Y:S02]  /*41a0*/  SEL R228, RZ, 0x100, P6 ;  /* 0x00000100ffe47807 */ /* 0x000fe40003000000 */
[----:B------:R-:W-:Y:S01]  /*41b0*/  IADD3 R134, PT, PT, R138, R134, R162 ;  /* 0x000000868a867210 */ /* 0x000fe20007ffe0a2 */
[----:B------:R-:W-:Y:S01]  /*41c0*/  FFMA.FTZ R178, R180, R200, R178 ;  /* 0x000000c8b4b27223 */ /* 0x000fe200000100b2 */
[----:B------:R-:W-:Y:S02]  /*41d0*/  FSEL R180, RZ, 1, P6 ;  /* 0x3f800000ffb47808 */ /* 0x000fe40003000000 */
[----:B------:R-:W-:-:S03]  /*41e0*/  IADD3 R130, PT, PT, R134, R83, R130 ;  /* 0x0000005386827210 */ /* 0x000fc60007ffe082 */
[----:B------:R-:W-:Y:S01]  /*41f0*/  FFMA.FTZ R196, R180, R196, R178 ;  /* 0x000000c4b4c47223 */ /* 0x000fe200000100b2 */
[----:B------:R-:W-:Y:S01]  /*4200*/  IADD3 R126, PT, PT, R130, R126, R192 ;  /* 0x0000007e827e7210 */ /* 0x000fe20007ffe0c0 */
[----:B------:R-:W3:Y:S03]  /*4210*/  LDS.U16 R178, [R70+0x7600] ;  /* 0x0076000046b27984 */ /* 0x000ee60000000400 */
[----:B------:R-:W-:Y:S01]  /*4220*/  IADD3 R122, PT, PT, R126, R122, R184 ;  /* 0x0000007a7e7a7210 */ /* 0x000fe20007ffe0b8 */
[----:B------:R-:W4:Y:S03]  /*4230*/  LDS.U16 R180, [R70+0x7800] ;  /* 0x0078000046b47984 */ /* 0x000f260000000400 */
[----:B------:R-:W-:-:S04]  /*4240*/  IADD3 R118, PT, PT, R122, R118, R182 ;  /* 0x000000767a767210 */ /* 0x000fc80007ffe0b6 */
[----:B------:R-:W-:Y:S02]  /*4250*/  IADD3 R114, PT, PT, R118, R114, R164 ;  /* 0x0000007276727210 */ /* 0x000fe40007ffe0a4 */
[----:B0-----:R-:W-:Y:S02]  /*4260*/  LOP3.LUT R200, R172, UR10, RZ, 0xc, !PT ;  /* 0x0000000aacc87c12 */ /* 0x001fe4000f8e0cff */
[----:B------:R-:W-:Y:S02]  /*4270*/  IADD3 R106, PT, PT, R114, R202, R106 ;  /* 0x000000ca726a7210 */ /* 0x000fe40007ffe06a */
[----:B------:R-:W-:Y:S02]  /*4280*/  PRMT R204, R200, 0x9910, RZ ;  /* 0x00009910c8cc7816 */ /* 0x000fe400000000ff */
[----:B-1----:R-:W-:Y:S02]  /*4290*/  LOP3.LUT R200, R168, UR10, RZ, 0xc, !PT ;  /* 0x0000000aa8c87c12 */ /* 0x002fe4000f8e0cff */
[----:B------:R-:W-:-:S02]  /*42a0*/  ISETP.NE.AND P4, PT, R204, RZ, PT ;  /* 0x000000ffcc00720c */ /* 0x000fc40003f85270 */
[----:B------:R-:W-:Y:S02]  /*42b0*/  PRMT R200, R200, 0x9910, RZ ;  /* 0x00009910c8c87816 */ /* 0x000fe400000000ff */
[----:B------:R-:W-:-:S03]  /*42c0*/  IADD3 R88, PT, PT, R106, R190, R88 ;  /* 0x000000be6a587210 */ /* 0x000fc60007ffe058 */
[----:B------:R-:W-:Y:S01]  /*42d0*/  IMAD.MOV.U32 R204, RZ, RZ, R200 ;  /* 0x000000ffffcc7224 */ /* 0x000fe200078e00c8 */
[----:B------:R-:W-:Y:S02]  /*42e0*/  SEL R200, RZ, 0x8, P5 ;  /* 0x00000008ffc87807 */ /* 0x000fe40002800000 */
[----:B------:R-:W-:Y:S02]  /*42f0*/  IADD3 R86, PT, PT, R88, R67, R86 ;  /* 0x0000004358567210 */ /* 0x000fe40007ffe056 */
[----:B------:R-:W-:Y:S01]  /*4300*/  ISETP.NE.AND P5, PT, R204, RZ, PT ;  /* 0x000000ffcc00720c */ /* 0x000fe20003fa5270 */
[----:B------:R-:W-:Y:S01]  /*4310*/  HADD2.F32 R204, -RZ, R172.H0_H0 ;  /* 0x200000acffcc7230 */ /* 0x000fe20000004100 */
[----:B------:R-:W-:-:S05]  /*4320*/  FSEL R172, RZ, 1, P4 ;  /* 0x3f800000ffac7808 */ /* 0x000fca0002000000 */
[----:B------:R-:W-:Y:S01]  /*4330*/  FFMA.FTZ R172, R172, R204, R196 ;  /* 0x000000ccacac7223 */ /* 0x000fe200000100c4 */
[----:B------:R-:W-:Y:S01]  /*4340*/  HADD2.F32 R196, -RZ, R168.H0_H0 ;  /* 0x200000a8ffc47230 */ /* 0x000fe20000004100 */
[----:B------:R-:W-:Y:S02]  /*4350*/  FSEL R168, RZ, 1, P5 ;  /* 0x3f800000ffa87808 */ /* 0x000fe40002800000 */
[----:B------:R-:W-:-:S03]  /*4360*/  SEL R204, RZ, 0x10, P3 ;  /* 0x00000010ffcc7807 */ /* 0x000fc60001800000 */
[----:B------:R-:W-:Y:S01]  /*4370*/  FFMA.FTZ R196, R168, R196, R172 ;  /* 0x000000c4a8c47223 */ /* 0x000fe200000100ac */
[----:B---3--:R-:W-:Y:S01]  /*4380*/  LOP3.LUT R172, R178, UR10, RZ, 0xc, !PT ;  /* 0x0000000ab2ac7c12 */ /* 0x008fe2000f8e0cff */
[----:B------:R-:W0:Y:S01]  /*4390*/  LDS.U16 R168, [R70+0x7a00] ;  /* 0x007a000046a87984 */ /* 0x000e220000000400 */
[----:B------:R-:W-:Y:S02]  /*43a0*/  IADD3 R204, PT, PT, R204, R222, R200 ;  /* 0x000000decccc7210 */ /* 0x000fe40007ffe0c8 */
[----:B------:R-:W-:Y:S02]  /*43b0*/  PRMT R220, R172, 0x9910, RZ ;  /* 0x00009910acdc7816 */ /* 0x000fe400000000ff */
[----:B----4-:R-:W-:Y:S02]  /*43c0*/  LOP3.LUT R172, R180, UR10, RZ, 0xc, !PT ;  /* 0x0000000ab4ac7c12 */ /* 0x010fe4000f8e0cff */
[----:B------:R-:W-:Y:S02]  /*43d0*/  ISETP.NE.AND P3, PT, R220, RZ, PT ;  /* 0x000000ffdc00720c */ /* 0x000fe40003f65270 */
[----:B------:R-:W-:-:S05]  /*43e0*/  PRMT R172, R172, 0x9910, RZ ;  /* 0x00009910acac7816 */ /* 0x000fca00000000ff */
[----:B------:R-:W-:Y:S01]  /*43f0*/  IMAD.MOV.U32 R220, RZ, RZ, R172 ;  /* 0x000000ffffdc7224 */ /* 0x000fe200078e00ac */
[----:B------:R-:W-:-:S04]  /*4400*/  SEL R172, RZ, 0x20, P2 ;  /* 0x00000020ffac7807 */ /* 0x000fc80001000000 */
[----:B------:R-:W-:Y:S01]  /*4410*/  ISETP.NE.AND P2, PT, R220, RZ, PT ;  /* 0x000000ffdc00720c */ /* 0x000fe20003f45270 */
[----:B------:R-:W-:Y:S01]  /*4420*/  HADD2.F32 R220, -RZ, R178.H0_H0 ;  /* 0x200000b2ffdc7230 */ /* 0x000fe20000004100 */
[----:B------:R-:W-:Y:S01]  /*4430*/  FSEL R178, RZ, 1, P3 ;  /* 0x3f800000ffb27808 */ /* 0x000fe20001800000 */
[----:B------:R-:W-:-:S04]  /*4440*/  IMAD.IADD R204, R172, 0x1, R204 ;  /* 0x00000001accc7824 */ /* 0x000fc800078e02cc */
[----:B------:R-:W-:Y:S01]  /*4450*/  FFMA.FTZ R178, R178, R220, R196 ;  /* 0x000000dcb2b27223 */ /* 0x000fe200000100c4 */
[----:B------:R-:W-:Y:S01]  /*4460*/  HADD2.F32 R196, -RZ, R180.H0_H0 ;  /* 0x200000b4ffc47230 */ /* 0x000fe20000004100 */
[----:B------:R-:W-:Y:S01]  /*4470*/  FSEL R180, RZ, 1, P2 ;  /* 0x3f800000ffb47808 */ /* 0x000fe20001000000 */
[----:B------:R-:W-:Y:S04]  /*4480*/  LDS.U16 R220, [R70+0x8000] ;  /* 0x0080000046dc7984 */ /* 0x000fe80000000400 */
[----:B------:R-:W-:Y:S02]  /*4490*/  FFMA.FTZ R180, R180, R196, R178 ;  /* 0x000000c4b4b47223 */ /* 0x000fe400000100b2 */
[----:B------:R-:W1:Y:S01]  /*44a0*/  LDS.U16 R178, [R70+0x7e00] ;  /* 0x007e000046b27984 */ /* 0x000e620000000400 */
[----:B0-----:R-:W-:-:S04]  /*44b0*/  LOP3.LUT R196, R168, UR10, RZ, 0xc, !PT ;  /* 0x0000000aa8c47c12 */ /* 0x001fc8000f8e0cff */
[----:B------:R-:W-:Y:S02]  /*44c0*/  PRMT R224, R196, 0x9910, RZ ;  /* 0x00009910c4e07816 */ /* 0x000fe400000000ff */
[----:B------:R-:W-:Y:S02]  /*44d0*/  LOP3.LUT R196, R218, UR10, RZ, 0xc, !PT ;  /* 0x0000000adac47c12 */ /* 0x000fe4000f8e0cff */
[----:B------:R-:W-:Y:S02]  /*44e0*/  ISETP.NE.AND P1, PT, R224, RZ, PT ;  /* 0x000000ffe000720c */ /* 0x000fe40003f25270 */
[----:B------:R-:W-:-:S05]  /*44f0*/  PRMT R196, R196, 0x9910, RZ ;  /* 0x00009910c4c47816 */ /* 0x000fca00000000ff */
[----:B------:R-:W-:Y:S01]  /*4500*/  IMAD.MOV.U32 R224, RZ, RZ, R196 ;  /* 0x000000ffffe07224 */ /* 0x000fe200078e00c4 */
[----:B------:R-:W-:-:S04]  /*4510*/  SEL R196, RZ, 0x80, P0 ;  /* 0x00000080ffc47807 */ /* 0x000fc80000000000 */
[----:B------:R-:W-:Y:S01]  /*4520*/  ISETP.NE.AND P0, PT, R224, RZ, PT ;  /* 0x000000ffe000720c */ /* 0x000fe20003f05270 */
[----:B------:R-:W-:Y:S01]  /*4530*/  HADD2.F32 R224, -RZ, R168.H0_H0 ;  /* 0x200000a8ffe07230 */ /* 0x000fe20000004100 */
[----:B------:R-:W-:Y:S02]  /*4540*/  FSEL R168, RZ, 1, P1 ;  /* 0x3f800000ffa87808 */ /* 0x000fe40000800000 */
[----:B------:R-:W-:Y:S02]  /*4550*/  IADD3 R232, PT, PT, R204, R232, R196 ;  /* 0x000000e8cce87210 */ /* 0x000fe40007ffe0c4 */
[----:B------:R-:W-:Y:S01]  /*4560*/  LDS.U16 R196, [R70+0xaa00] ;  /* 0x00aa000046c47984 */ /* 0x000fe20000000400 */
[----:B------:R-:W-:Y:S01]  /*4570*/  FFMA.FTZ R168, R168, R224, R180 ;  /* 0x000000e0a8a87223 */ /* 0x000fe200000100b4 */
[----:B------:R-:W-:Y:S01]  /*4580*/  HADD2.F32 R180, -RZ, R218.H0_H0 ;  /* 0x200000daffb47230 */ /* 0x000fe20000004100 */
[----:B------:R-:W-:-:S05]  /*4590*/  FSEL R218, RZ, 1, P0 ;  /* 0x3f800000ffda7808 */ /* 0x000fca0000000000 */
[----:B------:R-:W-:Y:S01]  /*45a0*/  FFMA.FTZ R218, R218, R180, R168 ;  /* 0x000000b4dada7223 */ /* 0x000fe200000100a8 */
[----:B-1----:R-:W-:Y:S01]  /*45b0*/  LOP3.LUT R180, R178, UR10, RZ, 0xc, !PT ;  /* 0x0000000ab2b47c12 */ /* 0x002fe2000f8e0cff */
[----:B------:R-:W0:Y:S03]  /*45c0*/  LDS.U16 R168, [R70+0x8400] ;  /* 0x0084000046a87984 */ /* 0x000e260000000400 */
        /* <DEDUP_REMOVED lines=9> */
[----:B------:R-:W-:-:S03]  /*4660*/  IADD3 R228, PT, PT, R232, R228, R180 ;  /* 0x000000e4e8e47210 */ /* 0x000fc60007ffe0b4 */
[----:B------:R-:W-:Y:S01]  /*4670*/  FFMA.FTZ R178, R178, R224, R218 ;  /* 0x000000e0b2b27223 */ /* 0x000fe200000100da */
[----:B------:R-:W-:Y:S01]  /*4680*/  HADD2.F32 R218, -RZ, R220.H0_H0 ;  /* 0x200000dcffda7230 */ /* 0x000fe20000004100 */
[----:B------:R-:W-:Y:S02]  /*4690*/  FSEL R220, RZ, 1, P4 ;  /* 0x3f800000ffdc7808 */ /* 0x000fe40002000000 */
[----:B------:R-:W-:-:S03]  /*46a0*/  SEL R224, RZ, 0x400, P5 ;  /* 0x00000400ffe07807 */ /* 0x000fc60002800000 */
[----:B------:R-:W-:Y:S01]  /*46b0*/  FFMA.FTZ R220, R220, R218, R178 ;  /* 0x000000dadcdc7223 */ /* 0x000fe200000100b2 */
[----:B------:R-:W-:-:S04]  /*46c0*/  LOP3.LUT R178, R226, UR10, RZ, 0xc, !PT ;  /* 0x0000000ae2b27c12 */ /* 0x000fc8000f8e0cff */
[----:B------:R-:W-:Y:S02]  /*46d0*/  PRMT R218, R178, 0x9910, RZ ;  /* 0x00009910b2da7816 */ /* 0x000fe400000000ff */
[----:B0-----:R-:W-:Y:S02]  /*46e0*/  LOP3.LUT R178, R168, UR10, RZ, 0xc, !PT ;  /* 0x0000000aa8b27c12 */ /* 0x001fe4000f8e0cff */
        /* <DEDUP_REMOVED lines=8> */
[----:B------:R-:W0:Y:S01]  /*4770*/  LDS.U16 R218, [R70+0x8800] ;  /* 0x0088000046da7984 */ /* 0x000e220000000400 */
[----:B------:R-:W-:Y:S02]  /*4780*/  IADD3 R224, PT, PT, R228, R224, R178 ;  /* 0x000000e0e4e07210 */ /* 0x000fe40007ffe0b2 */
[----:B------:R-:W-:-:S05]  /*4790*/  FSEL R168, RZ, 1, P3 ;  /* 0x3f800000ffa87808 */ /* 0x000fca0001800000 */
[----:B------:R-:W-:Y:S01]  /*47a0*/  FFMA.FTZ R168, R168, R226, R220 ;  /* 0x000000e2a8a87223 */ /* 0x000fe200000100dc */
[----:B------:R-:W-:Y:S01]  /*47b0*/  LOP3.LUT R220, R230, UR10, RZ, 0xc, !PT ;  /* 0x0000000ae6dc7c12 */ /* 0x000fe2000f8e0cff */
        /* <DEDUP_REMOVED lines=11> */
[----:B------:R-:W-:Y:S01]  /*4870*/  HADD2.F32 R234, -RZ, R218.H0_H0 ;  /* 0x200000daffea7230 */ /* 0x000fe20000004100 */
[----:B------:R-:W-:Y:S02]  /*4880*/  IADD3 R220, PT, PT, R224, R220, R168 ;  /* 0x000000dce0dc7210 */ /* 0x000fe40007ffe0a8 */
        /* <DEDUP_REMOVED lines=31> */
[----:B------:R-:W-:Y:S02]  /*4a80*/  PRMT R194, R194, 0x9910, RZ ;  /* 0x00009910c2c27816 */ /* 0x000fe400000000ff */
[----:B------:R-:W-:Y:S02]  /*4a90*/  IADD3 R226, PT, PT, R165, R226, R206 ;  /* 0x000000e2a5e27210 */ /* 0x000fe40007ffe0ce */
[----:B------:R-:W-:-:S02]  /*4aa0*/  ISETP.NE.AND P5, PT, R194, RZ, PT ;  /* 0x000000ffc200720c */ /* 0x000fc40003fa5270 */
[----:B------:R-:W-:Y:S01]  /*4ab0*/  SEL R206, RZ, 0x200000, P0 ;  /* 0x00200000ffce7807 */ /* 0x000fe20000000000 */
[----:B------:R-:W-:Y:S01]  /*4ac0*/  IMAD.IADD R104, R104, 0x1, R226 ;  /* 0x0000000168687824 */ /* 0x000fe200078e02e2 */
[----:B------:R-:W-:Y:S02]  /*4ad0*/  FSEL R207, RZ, 1, P5 ;  /* 0x3f800000ffcf7808 */ /* 0x000fe40002800000 */
[----:B------:R-:W-:Y:S02]  /*4ae0*/  IADD3 R214, PT, PT, R218, R214, R208 ;  /* 0x000000d6dad67210 */ /* 0x000fe40007ffe0d0 */
[----:B------:R-:W-:Y:S01]  /*4af0*/  IADD3 R104, PT, PT, R104, R170, R213 ;  /* 0x000000aa68687210 */ /* 0x000fe20007ffe0d5 */
[----:B------:R-:W-:Y:S02]  /*4b00*/  FFMA.FTZ R234, R207, R236, R234 ;  /* 0x000000eccfea7223 */ /* 0x000fe400000100ea */
[----:B------:R-:W1:Y:S01]  /*4b10*/  LDS.U16 R236, [R70+0x9400] ;  /* 0x0094000046ec7984 */ /* 0x000e620000000400 */
        /* <DEDUP_REMOVED lines=11> */
[----:B------:R-:W-:Y:S02]  /*4bd0*/  IADD3 R132, PT, PT, R128, R132, R76 ;  /* 0x0000008480847210 */ /* 0x000fe40007ffe04c */
[----:B------:R-:W-:Y:S02]  /*4be0*/  FSEL R207, RZ, 1, P3 ;  /* 0x3f800000ffcf7808 */ /* 0x000fe40001800000 */
[----:B------:R-:W-:-:S03]  /*4bf0*/  IADD3 R136, PT, PT, R132, R136, R64 ;  /* 0x0000008884887210 */ /* 0x000fc60007ffe040 */
[----:B------:R-:W-:Y:S01]  /*4c00*/  FFMA.FTZ R234, R207, R230, R234 ;  /* 0x000000e6cfea7223 */ /* 0x000fe200000100ea */
[----:B------:R-:W-:Y:S01]  /*4c10*/  SEL R207, RZ, 0x80000, P2 ;  /* 0x00080000ffcf7807 */ /* 0x000fe20001000000 */
[----:B------:R-:W0:Y:S01]  /*4c20*/  LDS.U16 R230, [R70+0x9600] ;  /* 0x0096000046e67984 */ /* 0x000e220000000400 */
[----:B-1----:R-:W-:Y:S01]  /*4c30*/  LOP3.LUT R186, R236, UR10, RZ, 0xc, !PT ;  /* 0x0000000aecba7c12 */ /* 0x002fe2000f8e0cff */
[----:B------:R-:W-:Y:S01]  /*4c40*/  HADD2.F32 R236, -RZ, R236.H0_H0 ;  /* 0x200000ecffec7230 */ /* 0x000fe20000004100 */
[----:B------:R-:W-:Y:S02]  /*4c50*/  IADD3 R207, PT, PT, R214, R194, R207 ;  /* 0x000000c2d6cf7210 */ /* 0x000fe40007ffe0cf */
[----:B------:R-:W-:Y:S02]  /*4c60*/  PRMT R186, R186, 0x9910, RZ ;  /* 0x00009910baba7816 */ /* 0x000fe400000000ff */
[----:B------:R-:W-:Y:S02]  /*4c70*/  IADD3 R140, PT, PT, R136, R198, R140 ;  /* 0x000000c6888c7210 */ /* 0x000fe40007ffe08c */
[----:B------:R-:W-:-:S02]  /*4c80*/  ISETP.NE.AND P2, PT, R186, RZ, PT ;  /* 0x000000ffba00720c */ /* 0x000fc40003f45270 */
[----:B------:R-:W-:Y:S02]  /*4c90*/  IADD3 R144, PT, PT, R140, R188, R144 ;  /* 0x000000bc8c907210 */ /* 0x000fe40007ffe090 */
[----:B------:R-:W-:Y:S02]  /*4ca0*/  FSEL R201, RZ, 1, P2 ;  /* 0x3f800000ffc97808 */ /* 0x000fe40001000000 */
[----:B------:R-:W-:-:S03]  /*4cb0*/  IADD3 R148, PT, PT, R144, R148, R65 ;  /* 0x0000009490947210 */ /* 0x000fc60007ffe041 */
        /* <DEDUP_REMOVED lines=11> */
[----:B0-----:R-:W-:-:S04]  /*4d70*/  LOP3.LUT R165, R234, UR10, RZ, 0xc, !PT ;  /* 0x0000000aeaa57c12 */ /* 0x001fc8000f8e0cff */
[----:B------:R-:W-:-:S04]  /*4d80*/  PRMT R165, R165, 0x9910, RZ ;  /* 0x00009910a5a57816 */ /* 0x000fc800000000ff */
[----:B------:R-:W-:Y:S01]  /*4d90*/  ISETP.NE.AND P0, PT, R165, RZ, PT ;  /* 0x000000ffa500720c */ /* 0x000fe20003f05270 */
[----:B------:R-:W-:-:S03]  /*4da0*/  HADD2.F32 R165, -RZ, R234.H0_H0 ;  /* 0x200000eaffa57230 */ /* 0x000fc60000004100 */
[----:B------:R-:W-:Y:S02]  /*4db0*/  FSEL R234, RZ, 1, P0 ;  /* 0x3f800000ffea7808 */ /* 0x000fe40000000000 */
[----:B------:R-:W-:-:S03]  /*4dc0*/  SEL R167, RZ, 0x10000000, P0 ;  /* 0x10000000ffa77807 */ /* 0x000fc60000000000 */
        /* <DEDUP_REMOVED lines=30> */
[----:B------:R-:W-:Y:S02]  /*4fb0*/  ISETP.NE.AND P3, PT, R212, RZ, PT ;  /* 0x000000ffd400720c */ /* 0x000fe40003f65270 */
[----:B------:R-:W-:Y:S02]  /*4fc0*/  IADD3 R197, PT, PT, R201, R66, R197 ;  /* 0x00000042c9c57210 */ /* 0x000fe40007ffe0c5 */
        /* <DEDUP_REMOVED lines=26> */
[----:B-1----:R-:W-:Y:S01]  /*5170*/  LOP3.LUT R204, R230, UR10, RZ, 0xc, !PT ;  /* 0x0000000ae6cc7c12 */ /* 0x002fe2000f8e0cff */
[----:B------:R-:W-:Y:S01]  /*5180*/  HADD2.F32 R230, -RZ, R230.H0_H0 ;  /* 0x200000e6ffe67230 */ /* 0x000fe20000004100 */
[----:B------:R-:W-:Y:S02]  /*5190*/  FSEL R172, RZ, 1, P2 ;  /* 0x3f800000ffac7808 */ /* 0x000fe40001000000 */
[----:B------:R-:W-:Y:S01]  /*51a0*/  IADD3 R200, PT, PT, R236, R200, R210 ;  /* 0x000000c8ecc87210 */ /* 0x000fe20007ffe0d2 */
[----:B------:R-:W-:Y:S01]  /*51b0*/  HADD2.F32 R210, -RZ, R196.H0_H0 ;  /* 0x200000c4ffd27230 */ /* 0x000fe20000004100 */
[----:B------:R-:W0:Y:S01]  /*51c0*/  LDS.U16 R236, [R70+0xae00] ;  /* 0x00ae000046ec7984 */ /* 0x000e220000000400 */
[----:B------:R-:W-:Y:S01]  /*51d0*/  FFMA.FTZ R172, R172, R234, R226 ;  /* 0x000000eaacac7223 */ /* 0x000fe200000100e2 */
[----:B------:R-:W-:-:S02]  /*51e0*/  PRMT R226, R204, 0x9910, RZ ;  /* 0x00009910cce27816 */ /* 0x000fc400000000ff */
[----:B------:R-:W1:Y:S02]  /*51f0*/  LDS.U16 R204, [R70+0xac00] ;  /* 0x00ac000046cc7984 */ /* 0x000e640000000400 */
[----:B------:R-:W-:-:S04]  /*5200*/  ISETP.NE.AND P3, PT, R226, RZ, PT ;  /* 0x000000ffe200720c */ /* 0x000fc80003f65270 */
[----:B------:R-:W-:-:S05]  /*5210*/  FSEL R234, RZ, 1, P3 ;  /* 0x3f800000ffea7808 */ /* 0x000fca0001800000 */
[----:B------:R-:W-:Y:S01]  /*5220*/  FFMA.FTZ R234, R234, R230, R172 ;  /* 0x000000e6eaea7223 */ /* 0x000fe200000100ac */
[----:B------:R-:W-:-:S04]  /*5230*/  LOP3.LUT R172, R196, UR10, RZ, 0xc, !PT ;  /* 0x0000000ac4ac7c12 */ /* 0x000fc8000f8e0cff */
[----:B------:R-:W-:Y:S02]  /*5240*/  PRMT R230, R172, 0x9910, RZ ;  /* 0x00009910ace67816 */ /* 0x000fe400000000ff */
[----:B------:R-:W-:Y:S02]  /*5250*/  SEL R172, RZ, 0x8, P2 ;  /* 0x00000008ffac7807 */ /* 0x000fe40001000000 */
[----:B------:R-:W-:-:S04]  /*5260*/  ISETP.NE.AND P2, PT, R230, RZ, PT ;  /* 0x000000ffe600720c */ /* 0x000fc80003f45270 */
[----:B------:R-:W-:-:S05]  /*5270*/  FSEL R196, RZ, 1, P2 ;  /* 0x3f800000ffc47808 */ /* 0x000fca0001000000 */
[----:B------:R-:W-:Y:S01]  /*5280*/  FFMA.FTZ R234, R196, R210, R234 ;  /* 0x000000d2c4ea7223 */ /* 0x000fe200000100ea */
[----:B------:R-:W-:-:S04]  /*5290*/  SEL R210, RZ, 0x10, P3 ;  /* 0x00000010ffd27807 */ /* 0x000fc80001800000 */
[----:B------:R-:W-:Y:S02]  /*52a0*/  IADD3 R200, PT, PT, R210, R200, R172 ;  /* 0x000000c8d2c87210 */ /* 0x000fe40007ffe0ac */
[----:B0-----:R-:W-:Y:S01]  /*52b0*/  LOP3.LUT R172, R236, UR10, RZ, 0xc, !PT ;  /* 0x0000000aecac7c12 */ /* 0x001fe2000f8e0cff */
[----:B------:R-:W-:Y:S01]  /*52c0*/  HADD2.F32 R236, -RZ, R236.H0_H0 ;  /* 0x200000ecffec7230 */ /* 0x000fe20000004100 */
[----:B-1----:R-:W-:Y:S01]  /*52d0*/  LOP3.LUT R196, R204, UR10, RZ, 0xc, !PT ;  /* 0x0000000accc47c12 */ /* 0x002fe2000f8e0cff */
[----:B------:R-:W-:Y:S01]  /*52e0*/  HADD2.F32 R204, -RZ, R204.H0_H0 ;  /* 0x200000ccffcc7230 */ /* 0x000fe20000004100 */
[----:B------:R-:W-:Y:S02]  /*52f0*/  PRMT R172, R172, 0x9910, RZ ;  /* 0x00009910acac7816 */ /* 0x000fe400000000ff */
[----:B------:R-:W-:-:S04]  /*5300*/  PRMT R196, R196, 0x9910, RZ ;  /* 0x00009910c4c47816 */ /* 0x000fc800000000ff */
[----:B------:R-:W-:-:S04]  /*5310*/  ISETP.NE.AND P3, PT, R196, RZ, PT ;  /* 0x000000ffc400720c */ /* 0x000fc80003f65270 */
[----:B------:R-:W-:-:S05]  /*5320*/  FSEL R196, RZ, 1, P3 ;  /* 0x3f800000ffc47808 */ /* 0x000fca0001800000 */
[----:B------:R-:W-:Y:S01]  /*5330*/  FFMA.FTZ R234, R196, R204, R234 ;  /* 0x000000ccc4ea7223 */ /* 0x000fe200000100ea */
[----:B------:R-:W-:Y:S01]  /*5340*/  SEL R204, RZ, 0x20, P2 ;  /* 0x00000020ffcc7807 */ /* 0x000fe20001000000 */
[----:B------:R-:W0:Y:S01]  /*5350*/  LDS.U16 R196, [R70+0xb000] ;  /* 0x00b0000046c47984 */ /* 0x000e220000000400 */
[----:B------:R-:W-:-:S03]  /*5360*/  ISETP.NE.AND P2, PT, R172, RZ, PT ;  /* 0x000000ffac00720c */ /* 0x000fc60003f45270 */
[----:B------:R-:W-:Y:S01]  /*5370*/  IMAD.IADD R200, R204, 0x1, R200 ;  /* 0x00000001ccc87824 */ /* 0x000fe200078e02c8 */
[----:B------:R-:W-:Y:S02]  /*5380*/  FSEL R172, RZ, 1, P2 ;  /* 0x3f800000ffac7808 */ /* 0x000fe40001000000 */
[----:B------:R-:W-:-:S03]  /*5390*/  SEL R204, RZ, 0x80, P2 ;  /* 0x00000080ffcc7807 */ /* 0x000fc60001000000 */
        /* <DEDUP_REMOVED lines=27> */
[----:B-1----:R-:W-:Y:S01]  /*5550*/  LOP3.LUT R234, R196, UR10, RZ, 0xc, !PT ;  /* 0x0000000ac4ea7c12 */ /* 0x002fe2000f8e0cff */
[----:B------:R-:W0:Y:S01]  /*5560*/  LDS.U16 R204, [R70+0xb800] ;  /* 0x00b8000046cc7984 */ /* 0x000e220000000400 */
[----:B------:R-:W-:Y:S02]  /*5570*/  HADD2.F32 R196, -RZ, R196.H0_H0 ;  /* 0x200000c4ffc47230 */ /* 0x000fe40000004100 */
[----:B------:R-:W-:-:S04]  /*5580*/  PRMT R234, R234, 0x9910, RZ ;  /* 0x00009910eaea7816 */ /* 0x000fc800000000ff */
[----:B------:R-:W-:-:S04]  /*5590*/  ISETP.NE.AND P0, PT, R234, RZ, PT ;  /* 0x000000ffea00720c */ /* 0x000fc80003f05270 */
[----:B------:R-:W-:Y:S02]  /*55a0*/  FSEL R234, RZ, 1, P0 ;  /* 0x3f800000ffea7808 */ /* 0x000fe40000000000 */
[----:B------:R-:W-:-:S03]  /*55b0*/  SEL R83, RZ, 0x800, P0 ;  /* 0x00000800ff537807 */ /* 0x000fc60000000000 */
[----:B------:R-:W-:Y:S02]  /*55c0*/  FFMA.FTZ R234, R234, R196, R210 ;  /* 0x000000c4eaea7223 */ /* 0x000fe400000100d2 */
        /* <DEDUP_REMOVED lines=9> */
[----:B-1----:R-:W-:-:S04]  /*5660*/  LOP3.LUT R82, R210, UR10, RZ, 0xc, !PT ;  /* 0x0000000ad2527c12 */ /* 0x002fc8000f8e0cff */
        /* <DEDUP_REMOVED lines=184> */
.L_x_513:
[----:B------:R-:W-:Y:S05]  /*61f0*/  BSYNC.RECONVERGENT B0 ;  /* 0x0000000000007941 */ /* 0x000fea0003800200 */
.L_x_512:
        /* <DEDUP_REMOVED lines=63> */
.L_x_536:
        /* <DEDUP_REMOVED lines=18> */
.L_x_514:
        /* <DEDUP_REMOVED lines=19> */
.L_x_516:
        /* <DEDUP_REMOVED lines=949> */
.L_x_517:
        /* <DEDUP_REMOVED lines=18> */
.L_x_520:
[----:B------:R-:W-:Y:S02]  /*a4b0*/  ISETP.NE.AND P1, PT, R0, RZ, PT ;  /* 0x000000ff0000720c */ /* 0x000fe40003f25270 */
[----:B------:R-:W-:Y:S02]  /*a4c0*/  PRMT R64, R74, 0x9910, RZ ;  /* 0x000099104a407816 */ /* 0x000fe400000000ff */
[----:B------:R-:W-:Y:S02]  /*a4d0*/  FSEL R252, R71, R252, !P1 ;  /* 0x000000fc47fc7208 */ /* 0x000fe40004800000 */
[----:B------:R-:W-:-:S04]  /*a4e0*/  ISETP.NE.AND P0, PT, R64, RZ, PT ;  /* 0x000000ff4000720c */ /* 0x000fc80003f05270 */
[----:B------:R-:W-:Y:S02]  /*a4f0*/  SEL R72, R72, R74, !P0 ;  /* 0x0000004a48487207 */ /* 0x000fe40004000000 */
[----:B------:R-:W-:Y:S01]  /*a500*/  PRMT R74, RZ, 0x7610, R74 ;  /* 0x00007610ff4a7816 */ /* 0x000fe2000000004a */
[----:B------:R-:W2:Y:S06]  /*a510*/  @!P1 LDS R247, [UR4] ;  /* 0x00000004fff79984 */ /* 0x000eac0008000800 */
.L_x_521:
[----:B------:R-:W-:Y:S05]  /*a520*/  BSYNC.RECONVERGENT B0 ;  /* 0x0000000000007941 */ /* 0x000fea0003800200 */
.L_x_519:
[----:B------:R-:W-:Y:S01]  /*a530*/  UIADD3 UR6, UPT, UPT, UR6, -0x1, URZ ;  /* 0xffffffff06067890 */ /* 0x000fe2000fffe0ff */
[----:B------:R-:W-:Y:S11]  /*a540*/  BRA `(.L_x_522) ;  /* 0xffffff7800807947 */ /* 0x000ff6000383ffff */
.L_x_518:
        /* <DEDUP_REMOVED lines=9> */
[----:B------:R-:W2:Y:S01]  /*a5e0*/  LDCU.64 UR4, c[0x0][0x3a0] ;  /* 0x00007400ff0477ac */ /* 0x000ea20008000a00 */
[----:B------:R-:W3:Y:S01]  /*a5f0*/  LDC.64 R2, c[0x0][0x3a8] ;  /* 0x0000ea00ff027b82 */ /* 0x000ee20000000a00 */
[----:B------:R-:W-:Y:S01]  /*a600*/  CREDUX.MAX.S32 UR9, R29 ;  /* 0x000000001d0972cc */ /* 0x000fe20000000200 */
[----:B------:R-:W-:Y:S02]  /*a610*/  VOTEU.ANY UR6, UPT, PT ;  /* 0x0000000000067886 */ /* 0x000fe400038e0100 */
[----:B------:R-:W-:-:S10]  /*a620*/  UFLO.U32 UR6, UR6 ;  /* 0x00000006000672bd */ /* 0x000fd400080e0000 */
[----:B------:R-:W-:Y:S01]  /*a630*/  IMAD.U32 R7, RZ, RZ, UR9 ;  /* 0x00000009ff077e24 */ /* 0x000fe2000f8e00ff */
[----:B--2---:R-:W-:-:S06]  /*a640*/  UIMAD.WIDE.U32 UR4, UR8, 0x4, UR4 ;  /* 0x00000004080478a5 */ /* 0x004fcc000f8e0004 */
[----:B------:R-:W-:Y:S02]  /*a650*/  IMAD.U32 R4, RZ, RZ, UR4 ;  /* 0x00000004ff047e24 */ /* 0x000fe4000f8e00ff */
[----:B------:R-:W-:Y:S01]  /*a660*/  IMAD.U32 R5, RZ, RZ, UR5 ;  /* 0x00000005ff057e24 */ /* 0x000fe2000f8e00ff */
[----:B-1----:R-:W-:-:S04]  /*a670*/  ISETP.EQ.U32.AND P1, PT, R64, UR6, PT ;  /* 0x0000000640007c0c */ /* 0x002fc8000bf22070 */
[----:B------:R1:W-:Y:S09]  /*a680*/  STG.E desc[UR12][R4.64], R29 ;  /* 0x0000001d04007986 */ /* 0x0003f2000c10190c */
[----:B---3--:R1:W-:Y:S02]  /*a690*/  @P1 REDG.E.MAX.S32.STRONG.GPU desc[UR12][R2.64], R7 ;  /* 0x000000070200198e */ /* 0x0083e4000d12e30c */
.L_x_524:
[----:B------:R-:W-:Y:S05]  /*a6a0*/  BSYNC.RECONVERGENT B0 ;  /* 0x0000000000007941 */ /* 0x000fea0003800200 */
.L_x_523:
[----:B------:R-:W-:Y:S05]  /*a6b0*/  @P0 EXIT ;  /* 0x000000000000094d */ /* 0x000fea0003800000 */
[----:B------:R-:W1:Y:S01]  /*a6c0*/  LDC R25, c[0x0][0x360] ;  /* 0x0000d800ff197b82 */ /* 0x000e620000000800 */
[----:B------:R-:W2:Y:S01]  /*a6d0*/  LDCU.64 UR10, c[0x0][0x388] ;  /* 0x00007100ff0a77ac */ /* 0x000ea20008000a00 */
[----:B------:R-:W-:Y:S01]  /*a6e0*/  BSSY.RECONVERGENT B0, `(.L_x_525) ;  /* 0x000003a000007945 */ /* 0x000fe20003800200 */
[----:B------:R-:W3:Y:S01]  /*a6f0*/  LDCU.64 UR18, c[0x0][0x390] ;  /* 0x00007200ff1277ac */ /* 0x000ee20008000a00 */
[----:B-1----:R-:W1:Y:S01]  /*a700*/  I2F.U32.RP R7, R25 ;  /* 0x0000001900077306 */ /* 0x002e620000209000 */
[----:B------:R-:W-:Y:S01]  /*a710*/  IMAD.IADD R4, R0, 0x1, R25 ;  /* 0x0000000100047824 */ /* 0x000fe200078e0219 */
[----:B------:R-:W-:-:S04]  /*a720*/  ISETP.NE.U32.AND P2, PT, R25, RZ, PT ;  /* 0x000000ff1900720c */ /* 0x000fc80003f45070 */
[----:B------:R-:W-:Y:S02]  /*a730*/  ISETP.GE.U32.AND P0, PT, R4, R29, PT ;  /* 0x0000001d0400720c */ /* 0x000fe40003f06070 */
[----:B------:R-:W-:Y:S01]  /*a740*/  VIMNMX.U32 R5, PT, PT, R29, R4, !PT ;  /* 0x000000041d057248 */ /* 0x000fe20007fe0000 */
[----:B-1----:R-:W1:Y:S02]  /*a750*/  MUFU.RCP R7, R7 ;  /* 0x0000000700077308 */ /* 0x002e640000001000 */
[----:B-1----:R-:W-:-:S06]  /*a760*/  VIADD R2, R7, 0xffffffe ;  /* 0x0ffffffe07027836 */ /* 0x002fcc0000000000 */
[----:B------:R1:W4:Y:S02]  /*a770*/  F2I.FTZ.U32.TRUNC.NTZ R3, R2 ;  /* 0x0000000200037305 */ /* 0x000324000021f000 */
[----:B-1----:R-:W-:Y:S02]  /*a780*/  IMAD.MOV.U32 R2, RZ, RZ, RZ ;  /* 0x000000ffff027224 */ /* 0x002fe400078e00ff */
        /* <DEDUP_REMOVED lines=18> */
[----:B--23--:R-:W-:Y:S05]  /*a8b0*/  @!P0 BRA `(.L_x_526) ;  /* 0x0000000000708947 */ /* 0x00cfea0003800000 */
        /* <DEDUP_REMOVED lines=13> */
.L_x_527:
        /* <DEDUP_REMOVED lines=15> */
.L_x_526:
[----:B------:R-:W-:Y:S05]  /*aa80*/  BSYNC.RECONVERGENT B0 ;  /* 0x0000000000007941 */ /* 0x000fea0003800200 */
.L_x_525:
[----:B------:R-:W-:Y:S05]  /*aa90*/  @!P1 EXIT ;  /* 0x000000000000994d */ /* 0x000fea0003800000 */
.L_x_528:
        /* <DEDUP_REMOVED lines=47> */
.L_x_515:
[----:B------:R-:W-:Y:S02]  /*ad90*/  IMAD.MOV.U32 R188, RZ, RZ, R174 ;  /* 0x000000ffffbc7224 */ /* 0x000fe400078e00ae */
[----:B------:R-:W-:Y:S02]  /*ada0*/  IMAD.MOV.U32 R192, RZ, RZ, 0x1 ;  /* 0x00000001ffc07424 */ /* 0x000fe400078e00ff */
[----:B------:R-:W-:Y:S02]  /*adb0*/  IMAD.MOV.U32 R194, RZ, RZ, RZ ;  /* 0x000000ffffc27224 */ /* 0x000fe400078e00ff */
[----:B------:R-:W-:-:S07]  /*adc0*/  IMAD.MOV.U32 R190, RZ, RZ, -0x1 ;  /* 0xffffffffffbe7424 */ /* 0x000fce00078e00ff */
[----:B------:R-:W-:Y:S05]  /*add0*/  WARPSYNC.COLLECTIVE R190, `(.L_x_529) ;  /* 0x00000000be087348 */ /* 0x000fea0003c00000 */
[----:B------:R0:W1:Y:S02]  /*ade0*/  SHFL.UP P0, R184, R188, R192, R194 ;  /* 0x040000c0bcb87389 */ /* 0x00006400000000c2 */
[----:B01----:R-:W-:Y:S05]  /*adf0*/  ENDCOLLECTIVE ;  /* 0x000000000000791b */ /* 0x003fea0003800000 */
.L_x_529:
[----:B------:R-:W-:Y:S02]  /*ae00*/  IMAD.MOV.U32 R192, RZ, RZ, 0x2 ;  /* 0x00000002ffc07424 */ /* 0x000fe400078e00ff */
[----:B------:R-:W-:-:S04]  /*ae10*/  IMAD.MOV.U32 R176, RZ, RZ, R184 ;  /* 0x000000ffffb07224 */ /* 0x000fc800078e00b8 */
[----:B------:R-:W-:-:S04]  /*ae20*/  @P0 IMAD.IADD R176, R174, 0x1, R176 ;  /* 0x00000001aeb00824 */ /* 0x000fc800078e02b0 */
[----:B------:R-:W-:-:S07]  /*ae30*/  IMAD.MOV.U32 R188, RZ, RZ, R176 ;  /* 0x000000ffffbc7224 */ /* 0x000fce00078e00b0 */
[----:B------:R-:W-:Y:S05]  /*ae40*/  WARPSYNC.COLLECTIVE R190, `(.L_x_530) ;  /* 0x00000000be087348 */ /* 0x000fea0003c00000 */
[----:B------:R0:W1:Y:S02]  /*ae50*/  SHFL.UP P0, R184, R188, R192, R194 ;  /* 0x040000c0bcb87389 */ /* 0x00006400000000c2 */
[----:B01----:R-:W-:Y:S05]  /*ae60*/  ENDCOLLECTIVE ;  /* 0x000000000000791b */ /* 0x003fea0003800000 */
.L_x_530:
[----:B------:R-:W-:Y:S02]  /*ae70*/  IMAD.MOV.U32 R192, RZ, RZ, 0x4 ;  /* 0x00000004ffc07424 */ /* 0x000fe400078e00ff */
[----:B------:R-:W-:-:S04]  /*ae80*/  IMAD.MOV.U32 R178, RZ, RZ, R184 ;  /* 0x000000ffffb27224 */ /* 0x000fc800078e00b8 */
[----:B------:R-:W-:-:S04]  /*ae90*/  @P0 IMAD.IADD R178, R176, 0x1, R178 ;  /* 0x00000001b0b20824 */ /* 0x000fc800078e02b2 */
[----:B------:R-:W-:-:S07]  /*aea0*/  IMAD.MOV.U32 R188, RZ, RZ, R178 ;  /* 0x000000ffffbc7224 */ /* 0x000fce00078e00b2 */
[----:B------:R-:W-:Y:S05]  /*aeb0*/  WARPSYNC.COLLECTIVE R190, `(.L_x_531) ;  /* 0x00000000be087348 */ /* 0x000fea0003c00000 */
[----:B------:R0:W1:Y:S02]  /*aec0*/  SHFL.UP P0, R184, R188, R192, R194 ;  /* 0x040000c0bcb87389 */ /* 0x00006400000000c2 */
[----:B01----:R-:W-:Y:S05]  /*aed0*/  ENDCOLLECTIVE ;  /* 0x000000000000791b */ /* 0x003fea0003800000 */
.L_x_531:
        /* <DEDUP_REMOVED lines=8> */
.L_x_532:
        /* <DEDUP_REMOVED lines=8> */
.L_x_533:
[----:B------:R-:W-:-:S04]  /*afe0*/  @P0 IMAD.IADD R184, R182, 0x1, R184 ;  /* 0x00000001b6b80824 */ /* 0x000fc800078e02b8 */
[----:B------:R-:W-:-:S07]  /*aff0*/  IMAD.IADD R174, R184, 0x1, -R174 ;  /* 0x00000001b8ae7824 */ /* 0x000fce00078e0aae */
[----:B------:R-:W-:Y:S05]  /*b000*/  WARPSYNC.COLLECTIVE R190, `(.L_x_534) ;  /* 0x00000000be087348 */ /* 0x000fea0003c00000 */
[----:B------:R0:W1:Y:S02]  /*b010*/  SHFL.IDX P0, R176, R184, R178, R180 ;  /* 0x000000b2b8b07389 */ /* 0x00006400000000b4 */
[----:B01----:R-:W-:Y:S05]  /*b020*/  ENDCOLLECTIVE ;  /* 0x000000000000791b */ /* 0x003fea0003800000 */
.L_x_534:
[----:B------:R-:W-:Y:S02]  /*b030*/  IMAD.MOV.U32 R184, RZ, RZ, R73 ;  /* 0x000000ffffb87224 */ /* 0x000fe400078e0049 */
[----:B------:R-:W-:Y:S02]  /*b040*/  IMAD.MOV.U32 R178, RZ, RZ, RZ ;  /* 0x000000ffffb27224 */ /* 0x000fe400078e00ff */
[----:B------:R-:W-:-:S07]  /*b050*/  IMAD.MOV.U32 R186, RZ, RZ, R176 ;  /* 0x000000ffffba7224 */ /* 0x000fce00078e00b0 */
[----:B------:R-:W-:Y:S05]  /*b060*/  WARPSYNC.COLLECTIVE R190, `(.L_x_535) ;  /* 0x00000000be087348 */ /* 0x000fea0003c00000 */
[----:B------:R0:W1:Y:S02]  /*b070*/  SHFL.IDX P0, R176, R184, R178, R180 ;  /* 0x000000b2b8b07389 */ /* 0x00006400000000b4 */
[----:B01----:R-:W-:Y:S05]  /*b080*/  ENDCOLLECTIVE ;  /* 0x000000000000791b */ /* 0x003fea0003800000 */
.L_x_535:
[----:B------:R-:W-:Y:S02]  /*b090*/  IMAD.IADD R186, R73, 0x1, R186 ;  /* 0x0000000149ba7824 */ /* 0x000fe400078e02ba */
[----:B------:R-:W-:Y:S01]  /*b0a0*/  IMAD.MOV.U32 R188, RZ, RZ, R176 ;  /* 0x000000ffffbc7224 */ /* 0x000fe200078e00b0 */
[----:B------:R-:W-:Y:S06]  /*b0b0*/  BRA `(.L_x_536) ;  /* 0xffffffb4004c7947 */ /* 0x000fec000383ffff */
.L_x_537:
        /* <DEDUP_REMOVED lines=12> */
.L_x_2071:


//--------------------- .text._ZN17fastertransformer19segmented_topp_impl27segmented_top_p_single_passINS0_28Segmented_topk_kernel_paramsI6__halfiLi256ELi4EEELi96EEEvNS0_20TopKPerSegmentParamsE --------------------------
	.section	.text._ZN17fastertransformer19segmented_topp_impl27segmented_top_p_single_passINS0_28Segmented_topk_kernel_paramsI6__halfiLi256ELi4EEELi96EEEvNS0_20TopKPerSegmentParamsE,"ax",@progbits
	.align	128
        .global         _ZN17fastertransformer19segmented_topp_impl27segmented_top_p_single_passINS0_28Segmented_topk_kernel_paramsI6__halfiLi256ELi4EEELi96EEEvNS0_20TopKPerSegmentParamsE
        .type           _ZN17fastertransformer19segmented_topp_impl27segmented_top_p_single_passINS0_28Segmented_topk_kernel_paramsI6__halfiLi256ELi4EEELi96EEEvNS0_20TopKPerSegmentParamsE,@function
        .size           _ZN17fastertransformer19segmented_topp_impl27segmented_top_p_single_passINS0_28Segmented_topk_kernel_paramsI6__halfiLi256ELi4EEELi96EEEvNS0_20TopKPerSegmentParamsE,(.L_x_2072 - _ZN17fastertransformer19segmented_topp_impl27segmented_top_p_single_passINS0_28Segmented_topk_kernel_paramsI6__halfiLi256ELi4EEELi96EEEvNS0_20TopKPerSegmentParamsE)
        .other          _ZN17fastertransformer19segmented_topp_impl27segmented_top_p_single_passINS0_28Segmented_topk_kernel_paramsI6__halfiLi256ELi4EEELi96EEEvNS0_20TopKPerSegmentParamsE,@"STO_CUDA_ENTRY STV_DEFAULT"
_ZN17fastertransformer19segmented_topp_impl27segmented_top_p_single_passINS0_28Segmented_topk_kernel_paramsI6__halfiLi256ELi4EEELi96EEEvNS0_20TopKPerSegmentParamsE:
.text._ZN17fastertransformer19segmented_topp_impl27segmented_top_p_single_passINS0_28Segmented_topk_kernel_paramsI6__halfiLi256ELi4EEELi96EEEvNS0_20TopKPerSegmentParamsE:
        /* <DEDUP_REMOVED lines=30> */
.L_x_538:
[----:B------:R-:W0:Y:S01]  /*01e0*/  LDC.64 R8, c[0x0][0x3c8] ;  /* 0x0000f200ff087b82 */ /* 0x000e220000000a00 */
[----:B------:R-:W1:Y:S01]  /*01f0*/  S2R R250, SR_TID.X ;  /* 0x0000000000fa7919 */ /* 0x000e620000002100 */
[----:B------:R-:W2:Y:S01]  /*0200*/  LDCU.64 UR4, c[0x0][0x380] ;  /* 0x00007000ff0477ac */ /* 0x000ea20008000a00 */
        /* <DEDUP_REMOVED lines=104> */
[C---:B------:R-:W-:Y:S02]  /*0890*/  VIADD R129, R31.reuse, 0x2f ;  /* 0x0000002f1f817836 */ /* 0x040fe40000000000 */
[----:B------:R-:W-:Y:S01]  /*08a0*/  @!P2 IMAD.MOV R3, RZ, RZ, -R3 ;  /* 0x000000ffff03a224 */ /* 0x000fe200078e0a03 */
[----:B------:R-:W-:Y:S01]  /*08b0*/  PRMT R11, RZ, 0x7610, R11 ;  /* 0x00007610ff0b7816 */ /* 0x000fe2000000000b */
[C---:B------:R-:W-:Y:S01]  /*08c0*/  VIADD R35, R31.reuse, 0x2 ;  /* 0x000000021f237836 */ /* 0x040fe20000000000 */
[----:B------:R-:W-:Y:S01]  /*08d0*/  PRMT R10, RZ, 0x7610, R10 ;  /* 0x00007610ff0a7816 */ /* 0x000fe2000000000a */
[----:B------:R-:W-:Y:S01]  /*08e0*/  VIADD R49, R31, 0x9 ;  /* 0x000000091f317836 */ /* 0x000fe20000000000 */
[----:B------:R-:W-:Y:S01]  /*08f0*/  R2UR UR9, R3 ;  /* 0x00000000030972ca */ /* 0x000fe200000e0000 */
[----:B------:R-:W-:Y:S01]  /*0900*/  VIADD R63, R31, 0x10 ;  /* 0x000000101f3f7836 */ /* 0x000fe20000000000 */
[----:B------:R-:W-:Y:S01]  /*0910*/  @!P1 R2UR UR9, R9 ;  /* 0x00000000090992ca */ /* 0x000fe200000e0000 */
[C---:B------:R-:W-:Y:S01]  /*0920*/  VIADD R77, R31.reuse, 0x17 ;  /* 0x000000171f4d7836 */ /* 0x040fe20000000000 */
[----:B------:R-:W-:Y:S01]  /*0930*/  PRMT R6, RZ, 0x7610, R6 ;  /* 0x00007610ff067816 */ /* 0x000fe20000000006 */
[----:B------:R-:W-:-:S02]  /*0940*/  VIADD R91, R31, 0x1e ;  /* 0x0000001e1f5b7836 */ /* 0x000fc40000000000 */
[C---:B------:R-:W-:Y:S02]  /*0950*/  VIADD R109, R31.reuse, 0x25 ;  /* 0x000000251f6d7836 */ /* 0x040fe40000000000 */
        /* <DEDUP_REMOVED lines=11> */
[----:B------:R-:W-:-:S02]  /*0a10*/  PRMT R8, RZ, 0x7610, R8 ;  /* 0x00007610ff087816 */ /* 0x000fc40000000008 */
[----:B------:R-:W-:Y:S01]  /*0a20*/  PRMT R7, RZ, 0x7610, R7 ;  /* 0x00007610ff077816 */ /* 0x000fe20000000007 */
[----:B------:R-:W-:Y:S01]  /*0a30*/  IMAD.WIDE.U32 R4, R31, 0x2, R2 ;  /* 0x000000021f047825 */ /* 0x000fe200078e0002 */
[----:B------:R-:W-:-:S04]  /*0a40*/  ISETP.GE.AND P0, PT, R35, UR9, PT ;  /* 0x0000000923007c0c */ /* 0x000fc8000bf06270 */
[----:B------:R0:W5:Y:S01]  /*0a50*/  @!P5 LDG.E.U16 R249, desc[UR12][R4.64] ;  /* 0x0000000c04f9d981 */ /* 0x000162000c1e1500 */
[----:B------:R-:W-:-:S03]  /*0a60*/  ISETP.GE.AND P5, PT, R45, UR9, PT ;  /* 0x000000092d007c0c */ /* 0x000fc6000bfa6270 */
        /* <DEDUP_REMOVED lines=68> */
[----:B------:R0:W5:Y:S04]  /*0eb0*/  @!P6 LDG.E.U16 R12, desc[UR12][R4.64+0x52] ;  /* 0x0000520c040ce981 */ /* 0x000168000c1e1500 */
[----:B------:R0:W5:Y:S04]  /*0ec0*/  @!P5 LDG.E.U16 R11, desc[UR12][R4.64+0x54] ;  /* 0x0000540c040bd981 */ /* 0x000168000c1e1500 */
        /* <DEDUP_REMOVED lines=31> */
[----:B------:R-:W-:Y:S01]  /*10c0*/  IMAD R97, R28, 0x60, R133 ;  /* 0x000000601c617824 */ /* 0x000fe200078e0285 */
        /* <DEDUP_REMOVED lines=18> */
.L_x_545:
        /* <DEDUP_REMOVED lines=15> */
.L_x_544:
[----:B------:R-:W-:Y:S05]  /*12e0*/  BSYNC.RECONVERGENT B2 ;  /* 0x0000000000027941 */ /* 0x000fea0003800200 */
.L_x_543:
[----:B------:R-:W-:Y:S01]  /*12f0*/  PRMT R4, R99, 0x7632, R4 ;  /* 0x0000763263047816 */ /* 0x000fe20000000004 */
[----:B------:R0:W-:Y:S01]  /*1300*/  STS.U16 [R30+-0x600], R99 ;  /* 0xfffa00631e007388 */ /* 0x0001e20000000400 */
[----:B------:R-:W-:-:S03]  /*1310*/  PRMT R34, R5, 0x7632, R34 ;  /* 0x0000763205227816 */ /* 0x000fc60000000022 */
[----:B------:R0:W-:Y:S04]  /*1320*/  STS.U16 [R30+-0x200], R5 ;  /* 0xfffe00051e007388 */ /* 0x0001e80000000400 */
[----:B------:R0:W-:Y:S04]  /*1330*/  STS.U16 [R30+-0x400], R4 ;  /* 0xfffc00041e007388 */ /* 0x0001e80000000400 */
[----:B------:R0:W-:Y:S02]  /*1340*/  STS.U16 [R30], R34 ;  /* 0x000000221e007388 */ /* 0x0001e40000000400 */
.L_x_542:
[----:B------:R-:W-:Y:S05]  /*1350*/  BSYNC.RECONVERGENT B1 ;  /* 0x0000000000017941 */ /* 0x000fea0003800200 */
.L_x_541:
[----:B------:R-:W-:Y:S01]  /*1360*/  IADD3 R32, P0, PT, R32, 0x600, RZ ;  /* 0x0000060020207810 */ /* 0x000fe20007f1e0ff */
[----:B------:R-:W-:Y:S02]  /*1370*/  VIADD R97, R97, 0x300 ;  /* 0x0000030061617836 */ /* 0x000fe40000000000 */
[----:B0-----:R-:W-:Y:S02]  /*1380*/  VIADD R30, R30, 0x10 ;  /* 0x000000101e1e7836 */ /* 0x001fe40000000000 */
[----:B------:R-:W-:Y:S01]  /*1390*/  IMAD.X R131, RZ, RZ, R131, P0 ;  /* 0x000000ffff837224 */ /* 0x000fe200000e0683 */
[----:B------:R-:W-:Y:S07]  /*13a0*/  @P1 BRA `(.L_x_545) ;  /* 0xfffffffc00901947 */ /* 0x000fee000383ffff */
.L_x_540:
[----:B------:R-:W-:Y:S05]  /*13b0*/  BSYNC.RECONVERGENT B0 ;  /* 0x0000000000007941 */ /* 0x000fea0003800200 */
.L_x_539:
[----:B------:R-:W0:Y:S01]  /*13c0*/  S2UR UR7, SR_CgaCtaId ;  /* 0x00000000000779c3 */ /* 0x000e220000008800 */
[----:B------:R-:W-:Y:S01]  /*13d0*/  UMOV UR6, 0x400 ;  /* 0x0000040000067882 */ /* 0x000fe20000000000 */
[----:B------:R-:W-:Y:S01]  /*13e0*/  BSSY.RECONVERGENT B0, `(.L_x_546) ;  /* 0x0000062000007945 */ /* 0x000fe20003800200 */
[----:B------:R-:W-:Y:S01]  /*13f0*/  UIADD3 UR6, UPT, UPT, UR6, 0x4b0, URZ ;  /* 0x000004b006067890 */ /* 0x000fe2000fffe0ff */
[----:B------:R-:W-:-:S03]  /*1400*/  ISETP.GT.U32.AND P0, PT, R133, 0x2f, PT ;  /* 0x0000002f8500780c */ /* 0x000fc60003f04070 */
[----:B0-----:R-:W-:-:S12]  /*1410*/  ULEA UR7, UR7, UR6, 0x18 ;  /* 0x0000000607077291 */ /* 0x001fd8000f8ec0ff */
.L_x_561:
        /* <DEDUP_REMOVED lines=10> */
[----:B------:R-:W-:-:S05]  /*14c0*/  IMAD.WIDE.U32 R4, R5, 0x2, R2 ;  /* 0x0000000205047825 */ /* 0x000fca00078e0002 */
[----:B------:R-:W2:Y:S02]  /*14d0*/  LDG.E.64 R96, desc[UR12][R4.64+0x60] ;  /* 0x0000600c04607981 */ /* 0x000ea4000c1e1b00 */
[----:B--2---:R-:W-:Y:S02]  /*14e0*/  IMAD.MOV.U32 R5, RZ, RZ, R96 ;  /* 0x000000ffff057224 */ /* 0x004fe400078e0060 */
[----:B------:R-:W-:-:S07]  /*14f0*/  IMAD.MOV.U32 R4, RZ, RZ, R97 ;  /* 0x000000ffff047224 */ /* 0x000fce00078e0061 */
.L_x_550:
[----:B------:R-:W-:Y:S05]  /*1500*/  BSYNC.RECONVERGENT B2 ;  /* 0x0000000000027941 */ /* 0x000fea0003800200 */
.L_x_549:
[----:B------:R-:W-:Y:S01]  /*1510*/  PRMT R29, R5, 0x7632, R29 ;  /* 0x00007632051d7816 */ /* 0x000fe2000000001d */
[----:B------:R0:W-:Y:S01]  /*1520*/  STS.U16 [R32+0x6000], R5 ;  /* 0x0060000520007388 */ /* 0x0001e20000000400 */
[----:B------:R-:W-:-:S03]  /*1530*/  PRMT R30, R4, 0x7632, R30 ;  /* 0x00007632041e7816 */ /* 0x000fc6000000001e */
[----:B------:R0:W-:Y:S04]  /*1540*/  STS.U16 [R32+0x6400], R4 ;  /* 0x0064000420007388 */ /* 0x0001e80000000400 */
[----:B------:R0:W-:Y:S04]  /*1550*/  STS.U16 [R32+0x6200], R29 ;  /* 0x0062001d20007388 */ /* 0x0001e80000000400 */
[----:B------:R0:W-:Y:S02]  /*1560*/  STS.U16 [R32+0x6600], R30 ;  /* 0x0066001e20007388 */ /* 0x0001e40000000400 */
.L_x_548:
[----:B------:R-:W-:Y:S05]  /*1570*/  BSYNC.RECONVERGENT B1 ;  /* 0x0000000000017941 */ /* 0x000fea0003800200 */
.L_x_547:
        /* <DEDUP_REMOVED lines=8> */
[----:B------:R-:W-:Y:S02]  /*1600*/  ISETP.GE.AND P1, PT, R4, UR9, PT ;  /* 0x0000000904007c0c */ /* 0x000fe4000bf26270 */
[----:B------:R-:W-:-:S11]  /*1610*/  CS2R R4, SRZ ;  /* 0x0000000000047805 */ /* 0x000fd6000001ff00 */
[----:B------:R-:W-:Y:S05]  /*1620*/  @P1 BRA `(.L_x_554) ;  /* 0x0000000000141947 */ /* 0x000fea0003800000 */
[----:B------:R-:W-:-:S04]  /*1630*/  IMAD.IADD R5, R133, 0x1, R30 ;  /* 0x0000000185057824 */ /* 0x000fc800078e021e */
[----:B------:R-:W-:-:S05]  /*1640*/  IMAD.WIDE.U32 R4, R5, 0x2, R2 ;  /* 0x0000000205047825 */ /* 0x000fca00078e0002 */
[----:B------:R-:W2:Y:S02]  /*1650*/  LDG.E.64 R96, desc[UR12][R4.64+0x60] ;  /* 0x0000600c04607981 */ /* 0x000ea4000c1e1b00 */
[----:B--2---:R-:W-:Y:S02]  /*1660*/  IMAD.MOV.U32 R5, RZ, RZ, R96 ;  /* 0x000000ffff057224 */ /* 0x004fe400078e0060 */
[----:B------:R-:W-:-:S07]  /*1670*/  IMAD.MOV.U32 R4, RZ, RZ, R97 ;  /* 0x000000ffff047224 */ /* 0x000fce00078e0061 */
.L_x_554:
[----:B------:R-:W-:Y:S05]  /*1680*/  BSYNC.RECONVERGENT B2 ;  /* 0x0000000000027941 */ /* 0x000fea0003800200 */
.L_x_553:
[----:B------:R-:W-:Y:S01]  /*1690*/  IMAD R34, R0, R29, 0x600 ;  /* 0x0000060000227424 */ /* 0x000fe200078e021d */
[----:B------:R0:W-:Y:S01]  /*16a0*/  STS.U16 [R32+0x6010], R5 ;  /* 0x0060100520007388 */ /* 0x0001e20000000400 */
[----:B------:R-:W-:Y:S01]  /*16b0*/  BSSY.RECONVERGENT B2, `(.L_x_555) ;  /* 0x0000010000027945 */ /* 0x000fe20003800200 */
[----:B------:R-:W-:Y:S01]  /*16c0*/  PRMT R36, R5, 0x7632, R36 ;  /* 0x0000763205247816 */ /* 0x000fe20000000024 */
[----:B------:R-:W-:Y:S01]  /*16d0*/  IMAD.IADD R29, R135, 0x1, R34 ;  /* 0x00000001871d7824 */ /* 0x000fe200078e0222 */
[----:B------:R0:W-:Y:S01]  /*16e0*/  STS.U16 [R32+0x6410], R4 ;  /* 0x0064100420007388 */ /* 0x0001e20000000400 */
[----:B------:R-:W-:Y:S01]  /*16f0*/  PRMT R38, R4, 0x7632, R38 ;  /* 0x0000763204267816 */ /* 0x000fe20000000026 */
[----:B------:R-:W-:Y:S02]  /*1700*/  IMAD.MOV.U32 R30, RZ, RZ, RZ ;  /* 0x000000ffff1e7224 */ /* 0x000fe400078e00ff */
[----:B------:R-:W-:Y:S01]  /*1710*/  ISETP.GE.AND P1, PT, R29, UR9, PT ;  /* 0x000000091d007c0c */ /* 0x000fe2000bf26270 */
[----:B------:R-:W-:-:S12]  /*1720*/  IMAD.MOV.U32 R29, RZ, RZ, RZ ;  /* 0x000000ffff1d7224 */ /* 0x000fd800078e00ff */
[----:B0-----:R-:W-:Y:S05]  /*1730*/  @P1 BRA `(.L_x_556) ;  /* 0x00000000001c1947 */ /* 0x001fea0003800000 */
[----:B------:R-:W-:-:S05]  /*1740*/  IADD3 R5, P1, PT, R133, R34, RZ ;  /* 0x0000002285057210 */ /* 0x000fca0007f3e0ff */
[----:B------:R-:W-:Y:S01]  /*1750*/  IMAD.X R30, RZ, RZ, RZ, P1 ;  /* 0x000000ffff1e7224 */ /* 0x000fe200008e06ff */
[----:B------:R-:W-:-:S04]  /*1760*/  LEA R4, P1, R5, UR4, 0x1 ;  /* 0x0000000405047c11 */ /* 0x000fc8000f8208ff */
[----:B------:R-:W-:-:S06]  /*1770*/  LEA.HI.X R5, R5, UR5, R30, 0x1, P1 ;  /* 0x0000000505057c11 */ /* 0x000fcc00088f0c1e */
[----:B------:R-:W2:Y:S02]  /*1780*/  LDG.E.64 R4, desc[UR12][R4.64+0x60] ;  /* 0x0000600c04047981 */ /* 0x000ea4000c1e1b00 */
[----:B--2---:R-:W-:Y:S02]  /*1790*/  IMAD.MOV.U32 R30, RZ, RZ, R4 ;  /* 0x000000ffff1e7224 */ /* 0x004fe400078e0004 */
[----:B------:R-:W-:-:S07]  /*17a0*/  IMAD.MOV.U32 R29, RZ, RZ, R5 ;  /* 0x000000ffff1d7224 */ /* 0x000fce00078e0005 */
.L_x_556:
[----:B------:R-:W-:Y:S05]  /*17b0*/  BSYNC.RECONVERGENT B2 ;  /* 0x0000000000027941 */ /* 0x000fea0003800200 */
.L_x_555:
        /* <DEDUP_REMOVED lines=8> */
.L_x_552:
[----:B------:R-:W-:Y:S05]  /*1840*/  BSYNC.RECONVERGENT B1 ;  /* 0x0000000000017941 */ /* 0x000fea0003800200 */
.L_x_551:
[----:B------:R-:W-:Y:S04]  /*1850*/  BSSY.RECONVERGENT B1, `(.L_x_557) ;  /* 0x0000017000017945 */ /* 0x000fe80003800200 */
[----:B------:R-:W-:Y:S05]  /*1860*/  @P2 BRA `(.L_x_558) ;  /* 0x0000000000542947 */ /* 0x000fea0003800000 */
[----:B01----:R-:W-:Y:S01]  /*1870*/  IMAD.MOV.U32 R5, RZ, RZ, 0x60 ;  /* 0x00000060ff057424 */ /* 0x003fe200078e00ff */
[----:B------:R-:W-:Y:S03]  /*1880*/  BSSY.RECONVERGENT B2, `(.L_x_559) ;  /* 0x000000d000027945 */ /* 0x000fe60003800200 */
[----:B------:R-:W-:-:S04]  /*1890*/  IMAD R30, R0, R5, 0x900 ;  /* 0x00000900001e7424 */ /* 0x000fc800078e0205 */
[----:B------:R-:W-:-:S05]  /*18a0*/  IMAD.IADD R4, R135, 0x1, R30 ;  /* 0x0000000187047824 */ /* 0x000fca00078e021e */
[----:B------:R-:W-:Y:S02]  /*18b0*/  ISETP.GE.AND P1, PT, R4, UR9, PT ;  /* 0x0000000904007c0c */ /* 0x000fe4000bf26270 */
[----:B------:R-:W-:-:S11]  /*18c0*/  CS2R R4, SRZ ;  /* 0x0000000000047805 */ /* 0x000fd6000001ff00 */
[----:B------:R-:W-:Y:S05]  /*18d0*/  @P1 BRA `(.L_x_560) ;  /* 0x00000000001c1947 */ /* 0x000fea0003800000 */
[----:B------:R-:W-:-:S05]  /*18e0*/  IADD3 R5, P1, PT, R133, R30, RZ ;  /* 0x0000001e85057210 */ /* 0x000fca0007f3e0ff */
[----:B------:R-:W-:Y:S01]  /*18f0*/  IMAD.X R30, RZ, RZ, RZ, P1 ;  /* 0x000000ffff1e7224 */ /* 0x000fe200008e06ff */
[----:B------:R-:W-:-:S04]  /*1900*/  LEA R4, P1, R5, UR4, 0x1 ;  /* 0x0000000405047c11 */ /* 0x000fc8000f8208ff */
[----:B------:R-:W-:-:S05]  /*1910*/  LEA.HI.X R5, R5, UR5, R30, 0x1, P1 ;  /* 0x0000000505057c11 */ /* 0x000fca00088f0c1e */
[----:B------:R-:W2:Y:S02]  /*1920*/  LDG.E.64 R96, desc[UR12][R4.64+0x60] ;  /* 0x0000600c04607981 */ /* 0x000ea4000c1e1b00 */
[----:B--2---:R-:W-:Y:S02]  /*1930*/  IMAD.MOV.U32 R5, RZ, RZ, R96 ;  /* 0x000000ffff057224 */ /* 0x004fe400078e0060 */
[----:B------:R-:W-:-:S07]  /*1940*/  IMAD.MOV.U32 R4, RZ, RZ, R97 ;  /* 0x000000ffff047224 */ /* 0x000fce00078e0061 */
.L_x_560:
[----:B------:R-:W-:Y:S05]  /*1950*/  BSYNC.RECONVERGENT B2 ;  /* 0x0000000000027941 */ /* 0x000fea0003800200 */
.L_x_559:
[----:B------:R-:W-:Y:S01]  /*1960*/  PRMT R29, R5, 0x7632, R29 ;  /* 0x00007632051d7816 */ /* 0x000fe2000000001d */
[----:B------:R2:W-:Y:S01]  /*1970*/  STS.U16 [R32+0x6030], R5 ;  /* 0x0060300520007388 */ /* 0x0005e20000000400 */
[----:B------:R-:W-:-:S03]  /*1980*/  PRMT R30, R4, 0x7632, R30 ;  /* 0x00007632041e7816 */ /* 0x000fc6000000001e */
[----:B------:R2:W-:Y:S04]  /*1990*/  STS.U16 [R32+0x6430], R4 ;  /* 0x0064300420007388 */ /* 0x0005e80000000400 */
[----:B------:R2:W-:Y:S04]  /*19a0*/  STS.U16 [R32+0x6230], R29 ;  /* 0x0062301d20007388 */ /* 0x0005e80000000400 */
[----:B------:R2:W-:Y:S02]  /*19b0*/  STS.U16 [R32+0x6630], R30 ;  /* 0x0066301e20007388 */ /* 0x0005e40000000400 */
.L_x_558:
[----:B------:R-:W-:Y:S05]  /*19c0*/  BSYNC.RECONVERGENT B1 ;  /* 0x0000000000017941 */ /* 0x000fea0003800200 */
.L_x_557:
[C---:B------:R-:W-:Y:S01]  /*19d0*/  ISETP.GE.U32.AND P1, PT, R0.reuse, 0xe0, PT ;  /* 0x000000e00000780c */ /* 0x040fe20003f26070 */
[----:B------:R-:W-:-:S12]  /*19e0*/  VIADD R0, R0, 0x20 ;  /* 0x0000002000007836 */ /* 0x000fd80000000000 */
[----:B------:R-:W-:Y:S05]  /*19f0*/  @!P1 BRA `(.L_x_561) ;  /* 0xfffffff800889947 */ /* 0x000fea000383ffff */
[----:B------:R-:W-:Y:S05]  /*1a00*/  BSYNC.RECONVERGENT B0 ;  /* 0x0000000000007941 */ /* 0x000fea0003800200 */
.L_x_546:
[----:B------:R-:W3:Y:S01]  /*1a10*/  S2R R97, SR_CgaCtaId ;  /* 0x0000000000617919 */ /* 0x000ee20000008800 */
[C---:B------:R-:W-:Y:S01]  /*1a20*/  ISETP.NE.AND P0, PT, R250.reuse, RZ, PT ;  /* 0x000000fffa00720c */ /* 0x040fe20003f05270 */
[----:B012---:R-:W-:Y:S01]  /*1a30*/  IMAD.MOV.U32 R4, RZ, RZ, RZ ;  /* 0x000000ffff047224 */ /* 0x007fe200078e00ff */
        /* <DEDUP_REMOVED lines=8> */
[----:B------:R-:W0:Y:S01]  /*1ac0*/  LDCU UR10, c[0x0][0x3d4] ;  /* 0x00007a80ff0a77ac */ /* 0x000e220008000800 */
        /* <DEDUP_REMOVED lines=11> */
[----:B---3--:R-:W-:Y:S01]  /*1b80*/  @!P0 LEA R29, R97, R0, 0x18 ;  /* 0x00000000611d8211 */ /* 0x008fe200078ec0ff */
        /* <DEDUP_REMOVED lines=8> */
[----:B-1----:R-:W-:Y:S02]  /*1c10*/  VIADD R29, R31, 0x30 ;  /* 0x000000301f1d7836 */ /* 0x002fe40000000000 */
        /* <DEDUP_REMOVED lines=11> */
[----:B-1----:R-:W-:Y:S02]  /*1cd0*/  IMAD R28, R30, 0x4, R97 ;  /* 0x000000041e1c7824 */ /* 0x002fe400078e0261 */
        /* <DEDUP_REMOVED lines=27> */
.L_x_572:
        /* <DEDUP_REMOVED lines=807> */
.L_x_563:
[----:B------:R-:W-:Y:S05]  /*5100*/  BSYNC.RECONVERGENT B0 ;  /* 0x0000000000007941 */ /* 0x000fea0003800200 */
.L_x_562:
        /* <DEDUP_REMOVED lines=60> */
.L_x_586:
        /* <DEDUP_REMOVED lines=18> */
.L_x_564:
        /* <DEDUP_REMOVED lines=18> */
.L_x_566:
        /* <DEDUP_REMOVED lines=674> */
.L_x_567:
        /* <DEDUP_REMOVED lines=18> */
.L_x_570:
[----:B0-----:R2:W3:Y:S04]  /*8250*/  LDL R28, [R1+0x8] ;  /* 0x00000800011c7983 */ /* 0x0014e80000100800 */
[----:B------:R-:W4:Y:S01]  /*8260*/  LDL.LU R29, [R1+0xc] ;  /* 0x00000c00011d7983 */ /* 0x000f220000300800 */
[----:B------:R-:W-:-:S13]  /*8270*/  ISETP.NE.AND P1, PT, R250, RZ, PT ;  /* 0x000000fffa00720c */ /* 0x000fda0003f25270 */
[----:B---3--:R-:W0:Y:S01]  /*8280*/  @!P1 LDS R28, [UR4] ;  /* 0x00000004ff1c9984 */ /* 0x008e220008000800 */
[----:B----4-:R-:W-:-:S03]  /*8290*/  FSEL R29, R4, R29, !P1 ;  /* 0x0000001d041d7208 */ /* 0x010fc60004800000 */
[----:B0-----:R0:W-:Y:S04]  /*82a0*/  @!P1 STL [R1+0x8], R28 ;  /* 0x0000081c01009387 */ /* 0x0011e80000100800 */
[----:B------:R2:W-:Y:S01]  /*82b0*/  STL [R1+0xc], R29 ;  /* 0x00000c1d01007387 */ /* 0x0005e20000100800 */
[----:B0-----:R-:W-:-:S04]  /*82c0*/  PRMT R28, R0, 0x9910, RZ ;  /* 0x00009910001c7816 */ /* 0x001fc800000000ff */
[----:B------:R-:W-:-:S04]  /*82d0*/  ISETP.NE.AND P0, PT, R28, RZ, PT ;  /* 0x000000ff1c00720c */ /* 0x000fc80003f05270 */
[----:B-----5:R-:W-:Y:S02]  /*82e0*/  SEL R3, R3, R0, !P0 ;  /* 0x0000000003037207 */ /* 0x020fe40004000000 */
[----:B--2---:R-:W-:-:S07]  /*82f0*/  PRMT R0, RZ, 0x7610, R0 ;  /* 0x00007610ff007816 */ /* 0x004fce0000000000 */
.L_x_571:
[----:B------:R-:W-:Y:S05]  /*8300*/  BSYNC.RECONVERGENT B0 ;  /* 0x0000000000007941 */ /* 0x000fea0003800200 */
.L_x_569:
[----:B------:R-:W-:Y:S01]  /*8310*/  UIADD3 UR6, UPT, UPT, UR6, -0x1, URZ ;  /* 0xffffffff06067890 */ /* 0x000fe2000fffe0ff */
[----:B------:R-:W-:Y:S11]  /*8320*/  BRA `(.L_x_572) ;  /* 0xffffff9800d87947 */ /* 0x000ff6000383ffff */
.L_x_568:
        /* <DEDUP_REMOVED lines=9> */
[----:B------:R-:W1:Y:S01]  /*83c0*/  LDCU.64 UR4, c[0x0][0x3a0] ;  /* 0x00007400ff0477ac */ /* 0x000e620008000a00 */
[----:B-----5:R-:W2:Y:S01]  /*83d0*/  LDC.64 R2, c[0x0][0x3a8] ;  /* 0x0000ea00ff027b82 */ /* 0x020ea20000000a00 */
[----:B------:R-:W-:Y:S01]  /*83e0*/  CREDUX.MAX.S32 UR9, R29 ;  /* 0x000000001d0972cc */ /* 0x000fe20000000200 */
[----:B------:R-:W-:Y:S02]  /*83f0*/  VOTEU.ANY UR6, UPT, PT ;  /* 0x0000000000067886 */ /* 0x000fe400038e0100 */
[----:B------:R-:W-:-:S10]  /*8400*/  UFLO.U32 UR6, UR6 ;  /* 0x00000006000672bd */ /* 0x000fd400080e0000 */
[----:B------:R-:W-:Y:S01]  /*8410*/  IMAD.U32 R7, RZ, RZ, UR9 ;  /* 0x00000009ff077e24 */ /* 0x000fe2000f8e00ff */
[----:B-1----:R-:W-:-:S06]  /*8420*/  UIMAD.WIDE.U32 UR4, UR8, 0x4, UR4 ;  /* 0x00000004080478a5 */ /* 0x002fcc000f8e0004 */
[----:B------:R-:W-:Y:S02]  /*8430*/  IMAD.U32 R4, RZ, RZ, UR4 ;  /* 0x00000004ff047e24 */ /* 0x000fe4000f8e00ff */
[----:B------:R-:W-:Y:S01]  /*8440*/  IMAD.U32 R5, RZ, RZ, UR5 ;  /* 0x00000005ff057e24 */ /* 0x000fe2000f8e00ff */
[----:B0-----:R-:W-:-:S04]  /*8450*/  ISETP.EQ.U32.AND P1, PT, R28, UR6, PT ;  /* 0x000000061c007c0c */ /* 0x001fc8000bf22070 */
[----:B------:R1:W-:Y:S09]  /*8460*/  STG.E desc[UR12][R4.64], R29 ;  /* 0x0000001d04007986 */ /* 0x0003f2000c10190c */
[----:B--2---:R1:W-:Y:S02]  /*8470*/  @P1 REDG.E.MAX.S32.STRONG.GPU desc[UR12][R2.64], R7 ;  /* 0x000000070200198e */ /* 0x0043e4000d12e30c */
.L_x_574:
[----:B------:R-:W-:Y:S05]  /*8480*/  BSYNC.RECONVERGENT B0 ;  /* 0x0000000000007941 */ /* 0x000fea0003800200 */
.L_x_573:
        /* <DEDUP_REMOVED lines=46> */
.L_x_577:
        /* <DEDUP_REMOVED lines=14> */
.L_x_576:
[----:B------:R-:W-:Y:S05]  /*8850*/  BSYNC.RECONVERGENT B0 ;  /* 0x0000000000007941 */ /* 0x000fea0003800200 */
.L_x_575:
[----:B------:R-:W-:Y:S05]  /*8860*/  @!P1 EXIT ;  /* 0x000000000000994d */ /* 0x000fea0003800000 */
.L_x_578:
        /* <DEDUP_REMOVED lines=47> */
.L_x_565:
[----:B------:R-:W-:Y:S02]  /*8b60*/  IMAD.MOV.U32 R112, RZ, RZ, R72 ;  /* 0x000000ffff707224 */ /* 0x000fe400078e0048 */
[----:B------:R-:W-:Y:S02]  /*8b70*/  IMAD.MOV.U32 R120, RZ, RZ, 0x1 ;  /* 0x00000001ff787424 */ /* 0x000fe400078e00ff */
[----:B------:R-:W-:Y:S02]  /*8b80*/  IMAD.MOV.U32 R122, RZ, RZ, RZ ;  /* 0x000000ffff7a7224 */ /* 0x000fe400078e00ff */
[----:B------:R-:W-:-:S07]  /*8b90*/  IMAD.MOV.U32 R116, RZ, RZ, -0x1 ;  /* 0xffffffffff747424 */ /* 0x000fce00078e00ff */
[----:B------:R-:W-:Y:S05]  /*8ba0*/  WARPSYNC.COLLECTIVE R116, `(.L_x_579) ;  /* 0x0000000074087348 */ /* 0x000fea0003c00000 */
[----:B------:R0:W1:Y:S02]  /*8bb0*/  SHFL.UP P0, R104, R112, R120, R122 ;  /* 0x0400007870687389 */ /* 0x000064000000007a */
[----:B01----:R-:W-:Y:S05]  /*8bc0*/  ENDCOLLECTIVE ;  /* 0x000000000000791b */ /* 0x003fea0003800000 */
.L_x_579:
[----:B------:R-:W-:Y:S02]  /*8bd0*/  IMAD.MOV.U32 R120, RZ, RZ, 0x2 ;  /* 0x00000002ff787424 */ /* 0x000fe400078e00ff */
[----:B------:R-:W-:-:S04]  /*8be0*/  IMAD.MOV.U32 R76, RZ, RZ, R104 ;  /* 0x000000ffff4c7224 */ /* 0x000fc800078e0068 */
[----:B------:R-:W-:-:S04]  /*8bf0*/  @P0 IMAD.IADD R76, R72, 0x1, R76 ;  /* 0x00000001484c0824 */ /* 0x000fc800078e024c */
[----:B------:R-:W-:-:S07]  /*8c00*/  IMAD.MOV.U32 R112, RZ, RZ, R76 ;  /* 0x000000ffff707224 */ /* 0x000fce00078e004c */
[----:B------:R-:W-:Y:S05]  /*8c10*/  WARPSYNC.COLLECTIVE R116, `(.L_x_580) ;  /* 0x0000000074087348 */ /* 0x000fea0003c00000 */
[----:B------:R0:W1:Y:S02]  /*8c20*/  SHFL.UP P0, R104, R112, R120, R122 ;  /* 0x0400007870687389 */ /* 0x000064000000007a */
[----:B01----:R-:W-:Y:S05]  /*8c30*/  ENDCOLLECTIVE ;  /* 0x000000000000791b */ /* 0x003fea0003800000 */
.L_x_580:
[----:B------:R-:W-:Y:S02]  /*8c40*/  IMAD.MOV.U32 R120, RZ, RZ, 0x4 ;  /* 0x00000004ff787424 */ /* 0x000fe400078e00ff */
[----:B------:R-:W-:-:S04]  /*8c50*/  IMAD.MOV.U32 R80, RZ, RZ, R104 ;  /* 0x000000ffff507224 */ /* 0x000fc800078e0068 */
[----:B------:R-:W-:-:S04]  /*8c60*/  @P0 IMAD.IADD R80, R76, 0x1, R80 ;  /* 0x000000014c500824 */ /* 0x000fc800078e0250 */
[----:B------:R-:W-:-:S07]  /*8c70*/  IMAD.MOV.U32 R112, RZ, RZ, R80 ;  /* 0x000000ffff707224 */ /* 0x000fce00078e0050 */
[----:B------:R-:W-:Y:S05]  /*8c80*/  WARPSYNC.COLLECTIVE R116, `(.L_x_581) ;  /* 0x0000000074087348 */ /* 0x000fea0003c00000 */
[----:B------:R0:W1:Y:S02]  /*8c90*/  SHFL.UP P0, R104, R112, R120, R122 ;  /* 0x0400007870687389 */ /* 0x000064000000007a */
[----:B01----:R-:W-:Y:S05]  /*8ca0*/  ENDCOLLECTIVE ;  /* 0x000000000000791b */ /* 0x003fea0003800000 */
.L_x_581:
        /* <DEDUP_REMOVED lines=8> */
.L_x_582:
        /* <DEDUP_REMOVED lines=8> */
.L_x_583:
[----:B------:R-:W-:-:S04]  /*8db0*/  @P0 IMAD.IADD R104, R100, 0x1, R104 ;  /* 0x0000000164680824 */ /* 0x000fc800078e0268 */
[----:B------:R-:W-:-:S07]  /*8dc0*/  IMAD.IADD R72, R104, 0x1, -R72 ;  /* 0x0000000168487824 */ /* 0x000fce00078e0a48 */
[----:B------:R-:W-:Y:S05]  /*8dd0*/  WARPSYNC.COLLECTIVE R116, `(.L_x_584) ;  /* 0x0000000074087348 */ /* 0x000fea0003c00000 */
[----:B------:R0:W1:Y:S02]  /*8de0*/  SHFL.IDX P0, R76, R104, R80, R96 ;  /* 0x00000050684c7389 */ /* 0x0000640000000060 */
[----:B01----:R-:W-:Y:S05]  /*8df0*/  ENDCOLLECTIVE ;  /* 0x000000000000791b */ /* 0x003fea0003800000 */
.L_x_584:
[----:B------:R-:W-:Y:S02]  /*8e00*/  IMAD.MOV.U32 R104, RZ, RZ, R2 ;  /* 0x000000ffff687224 */ /* 0x000fe400078e0002 */
[----:B------:R-:W-:Y:S02]  /*8e10*/  IMAD.MOV.U32 R80, RZ, RZ, RZ ;  /* 0x000000ffff507224 */ /* 0x000fe400078e00ff */
[----:B------:R-:W-:-:S07]  /*8e20*/  IMAD.MOV.U32 R108, RZ, RZ, R76 ;  /* 0x000000ffff6c7224 */ /* 0x000fce00078e004c */
[----:B------:R-:W-:Y:S05]  /*8e30*/  WARPSYNC.COLLECTIVE R116, `(.L_x_585) ;  /* 0x0000000074087348 */ /* 0x000fea0003c00000 */
[----:B------:R0:W1:Y:S02]  /*8e40*/  SHFL.IDX P0, R76, R104, R80, R96 ;  /* 0x00000050684c7389 */ /* 0x0000640000000060 */
[----:B01----:R-:W-:Y:S05]  /*8e50*/  ENDCOLLECTIVE ;  /* 0x000000000000791b */ /* 0x003fea0003800000 */
.L_x_585:
[----:B------:R-:W-:Y:S02]  /*8e60*/  IMAD.IADD R108, R2, 0x1, R108 ;  /* 0x00000001026c7824 */ /* 0x000fe400078e026c */
[----:B------:R-:W-:Y:S01]  /*8e70*/  IMAD.MOV.U32 R112, RZ, RZ, R76 ;  /* 0x000000ffff707224 */ /* 0x000fe200078e004c */
[----:B------:R-:W-:Y:S06]  /*8e80*/  BRA `(.L_x_586) ;  /* 0xffffffc400907947 */ /* 0x000fec000383ffff */
.L_x_587:
        /* <DEDUP_REMOVED lines=15> */
.L_x_2072:


//--------------------- .text._ZN17fastertransformer19segmented_topp_impl27segmented_top_p_single_passINS0_28Segmented_topk_kernel_paramsI6__halfiLi256ELi4EEELi64EEEvNS0_20TopKPerSegmentParamsE --------------------------
	.section	.text._ZN17fastertransformer19segmented_topp_impl27segmented_top_p_single_passINS0_28Segmented_topk_kernel_paramsI6__halfiLi256ELi4EEELi64EEEvNS0_20TopKPerSegmentParamsE,"ax",@progbits
	.align	128
        .global         _ZN17fastertransformer19segmented_topp_impl27segmented_top_p_single_passINS0_28Segmented_topk_kernel_paramsI6__halfiLi256ELi4EEELi64EEEvNS0_20TopKPerSegmentParamsE
        .type           _ZN17fastertransformer19segmented_topp_impl27segmented_top_p_single_passINS0_28Segmented_topk_kernel_paramsI6__halfiLi256ELi4EEELi64EEEvNS0_20TopKPerSegmentParamsE,@function
        .size           _ZN17fastertransformer19segmented_topp_impl27segmented_top_p_single_passINS0_28Segmented_topk_kernel_paramsI6__halfiLi256ELi4EEELi64EEEvNS0_20TopKPerSegmentParamsE,(.L_x_2073 - _ZN17fastertransformer19segmented_topp_impl27segmented_top_p_single_passINS0_28Segmented_topk_kernel_paramsI6__halfiLi256ELi4EEELi64EEEvNS0_20TopKPerSegmentParamsE)
        .other          _ZN17fastertransformer19segmented_topp_impl27segmented_top_p_single_passINS0_28Segmented_topk_kernel_paramsI6__halfiLi256ELi4EEELi64EEEvNS0_20TopKPerSegmentParamsE,@"STO_CUDA_ENTRY STV_DEFAULT"
_ZN17fastertransformer19segmented_topp_impl27segmented_top_p_single_passINS0_28Segmented_topk_kernel_paramsI6__halfiLi256ELi4EEELi64EEEvNS0_20TopKPerSegmentParamsE:
.text._ZN17fastertransformer19segmented_topp_impl27segmented_top_p_single_passINS0_28Segmented_topk_kernel_paramsI6__halfiLi256ELi4EEELi64EEEvNS0_20TopKPerSegmentParamsE:
        /* <DEDUP_REMOVED lines=24> */
.L_x_588:
        /* <DEDUP_REMOVED lines=30> */
[----:B------:R-:W-:Y:S01]  /*0360*/  PRMT R163, RZ, 0x7610, R163 ;  /* 0x00007610ffa37816 */ /* 0x000fe200000000a3 */
[----:B0-----:R-:W-:-:S04]  /*0370*/  VIADD R2, R0, 0xffffffe ;  /* 0x0ffffffe00027836 */ /* 0x001fc80000000000 */
        /* <DEDUP_REMOVED lines=29> */
[----:B------:R-:W-:-:S02]  /*0550*/  VIADD R37, R3, 0xf ;  /* 0x0000000f03257836 */ /* 0x000fc40000000000 */
[C---:B------:R-:W-:Y:S02]  /*0560*/  VIADD R39, R3.reuse, 0x10 ;  /* 0x0000001003277836 */ /* 0x040fe40000000000 */
[C---:B------:R-:W-:Y:S02]  /*0570*/  VIADD R41, R3.reuse, 0x11 ;  /* 0x0000001103297836 */ /* 0x040fe40000000000 */
[----:B------:R-:W-:Y:S02]  /*0580*/  @P0 VIADD R150, R150, 0x1 ;  /* 0x0000000196960836 */ /* 0x000fe40000000000 */
[C---:B------:R-:W-:Y:S02]  /*0590*/  VIADD R45, R3.reuse, 0x13 ;  /* 0x00000013032d7836 */ /* 0x040fe40000000000 */
[C---:B------:R-:W-:Y:S02]  /*05a0*/  VIADD R47, R3.reuse, 0x14 ;  /* 0x00000014032f7836 */ /* 0x040fe40000000000 */
[----:B------:R-:W-:Y:S01]  /*05b0*/  @!P2 IMAD.MOV R150, RZ, RZ, -R150 ;  /* 0x000000ffff96a224 */ /* 0x000fe200078e0a96 */
[----:B------:R-:W-:Y:S01]  /*05c0*/  @!P1 LOP3.LUT R150, RZ, R9, RZ, 0x33, !PT ;  /* 0x00000009ff969212 */ /* 0x000fe200078e33ff */
[----:B------:R-:W-:-:S02]  /*05d0*/  VIADD R9, R3, 0x1 ;  /* 0x0000000103097836 */ /* 0x000fc40000000000 */
[C---:B------:R-:W-:Y:S01]  /*05e0*/  VIADD R49, R3.reuse, 0x15 ;  /* 0x0000001503317836 */ /* 0x040fe20000000000 */
[-C--:B------:R-:W-:Y:S01]  /*05f0*/  ISETP.GE.AND P4, PT, R3, R150.reuse, PT ;  /* 0x000000960300720c */ /* 0x080fe20003f86270 */
[-C--:B------:R-:W-:Y:S01]  /*0600*/  IMAD R161, R215, R150.reuse, RZ ;  /* 0x00000096d7a17224 */ /* 0x080fe200078e02ff */
[-C--:B------:R-:W-:Y:S01]  /*0610*/  ISETP.GE.AND P3, PT, R9, R150.reuse, PT ;  /* 0x000000960900720c */ /* 0x080fe20003f66270 */
[----:B------:R-:W-:Y:S01]  /*0620*/  VIADD R51, R3, 0x16 ;  /* 0x0000001603337836 */ /* 0x000fe20000000000 */
[-C--:B------:R-:W-:Y:S01]  /*0630*/  ISETP.GE.AND P2, PT, R11, R150.reuse, PT ;  /* 0x000000960b00720c */ /* 0x080fe20003f46270 */
[----:B0-----:R-:W-:Y:S01]  /*0640*/  IMAD.WIDE R4, R161, 0x2, R4 ;  /* 0x00000002a1047825 */ /* 0x001fe200078e0204 */
[-C--:B------:R-:W-:Y:S02]  /*0650*/  ISETP.GE.AND P1, PT, R13, R150.reuse, PT ;  /* 0x000000960d00720c */ /* 0x080fe40003f26270 */
[-C--:B------:R-:W-:Y:S01]  /*0660*/  ISETP.GE.AND P6, PT, R17, R150.reuse, PT ;  /* 0x000000961100720c */ /* 0x080fe20003fc6270 */
[----:B------:R-:W-:Y:S01]  /*0670*/  VIADD R53, R3, 0x17 ;  /* 0x0000001703357836 */ /* 0x000fe20000000000 */
[----:B------:R-:W-:Y:S01]  /*0680*/  ISETP.GE.AND P5, PT, R19, R150, PT ;  /* 0x000000961300720c */ /* 0x000fe20003fa6270 */
[----:B------:R-:W-:-:S04]  /*0690*/  IMAD.WIDE.U32 R6, R3, 0x2, R4 ;  /* 0x0000000203067825 */ /* 0x000fc800078e0004 */
[----:B------:R-:W-:Y:S01]  /*06a0*/  VIADD R55, R3, 0x18 ;  /* 0x0000001803377836 */ /* 0x000fe20000000000 */
        /* <DEDUP_REMOVED lines=34> */
[----:B------:R-:W-:-:S02]  /*08d0*/  ISETP.GE.AND P6, PT, R45, R150, PT ;  /* 0x000000962d00720c */ /* 0x000fc40003fc6270 */
[----:B------:R-:W-:Y:S01]  /*08e0*/  PRMT R153, RZ, 0x7610, R153 ;  /* 0x00007610ff997816 */ /* 0x000fe20000000099 */
        /* <DEDUP_REMOVED lines=38> */
[----:B------:R-:W-:Y:S02]  /*0b50*/  IMAD.MOV R2, RZ, RZ, -R0 ;  /* 0x000000ffff027224 */ /* 0x000fe400078e0a00 */
[----:B------:R-:W-:-:S10]  /*0b60*/  IMAD.SHL.U32 R0, R152, 0x4, RZ ;  /* 0x0000000498007824 */ /* 0x000fd400078e00ff */
[----:B------:R0:W5:Y:S01]  /*0b70*/  @!P0 LDG.E.U16 R163, desc[UR8][R6.64+0x32] ;  /* 0x0000320806a38981 */ /* 0x000162000c1e1500 */
[----:B------:R-:W-:Y:S02]  /*0b80*/  LOP3.LUT P0, R81, R2, 0x3, RZ, 0xc0, !PT ;  /* 0x0000000302517812 */ /* 0x000fe4000780c0ff */
[----:B------:R-:W-:Y:S02]  /*0b90*/  SHF.R.U32.HI R140, RZ, 0x5, R152 ;  /* 0x00000005ff8c7819 */ /* 0x000fe40000011698 */
[----:B------:R-:W-:Y:S01]  /*0ba0*/  LOP3.LUT R77, R0, 0x7c, RZ, 0xc0, !PT ;  /* 0x0000007c004d7812 */ /* 0x000fe200078ec0ff */
[----:B------:R-:W-:Y:S01]  /*0bb0*/  BSSY.RECONVERGENT B0, `(.L_x_589) ;  /* 0x0000035000007945 */ /* 0x000fe20003800200 */
[----:B------:R-:W-:Y:S01]  /*0bc0*/  SHF.R.S32.HI R148, RZ, 0x1f, R161 ;  /* 0x0000001fff947819 */ /* 0x000fe200000114a1 */
[----:B------:R-:W-:Y:S02]  /*0bd0*/  IMAD.MOV.U32 R0, RZ, RZ, R140 ;  /* 0x000000ffff007224 */ /* 0x000fe400078e008c */
[----:B------:R-:W-:-:S04]  /*0be0*/  VIADD R79, R77, 0x20 ;  /* 0x000000204d4f7836 */ /* 0x000fc80000000000 */
        /* <DEDUP_REMOVED lines=8> */
[----:B------:R-:W-:-:S03]  /*0c70*/  IMAD.WIDE.U32 R6, R73, 0x2, R6 ;  /* 0x0000000249067825 */ /* 0x000fc600078e0006 */
[----:B------:R-:W-:Y:S01]  /*0c80*/  LOP3.LUT R0, R0, 0xf800, RZ, 0xe2, !PT ;  /* 0x0000f80000007812 */ /* 0x000fe200078ee2ff */
[----:B------:R-:W-:Y:S02]  /*0c90*/  IMAD.SHL.U32 R71, R140, 0x2, RZ ;  /* 0x000000028c477824 */ /* 0x000fe400078e00ff */
[----:B------:R-:W-:-:S03]  /*0ca0*/  VIADD R2, R2, 0x4b0 ;  /* 0x000004b002027836 */ /* 0x000fc60000000000 */
[----:B------:R-:W-:Y:S01]  /*0cb0*/  LOP3.LUT R71, R0, R71, RZ, 0xfc, !PT ;  /* 0x0000004700477212 */ /* 0x000fe200078efcff */
[----:B------:R-:W-:Y:S01]  /*0cc0*/  IMAD R0, R81, 0x8, R140 ;  /* 0x0000000851007824 */ /* 0x000fe200078e028c */
[----:B-1----:R-:W-:-:S04]  /*0cd0*/  IADD3 R10, P0, PT, R6, UR4, RZ ;  /* 0x00000004060a7c10 */ /* 0x002fc8000ff1e0ff */
[----:B------:R-:W-:Y:S02]  /*0ce0*/  IADD3 R10, P1, PT, R10, 0x40, RZ ;  /* 0x000000400a0a7810 */ /* 0x000fe40007f3e0ff */
[----:B0-----:R-:W-:Y:S02]  /*0cf0*/  LEA R2, R75, R2, 0x18 ;  /* 0x000000024b027211 */ /* 0x001fe400078ec0ff */
[----:B------:R-:W-:Y:S02]  /*0d00*/  IADD3.X R75, PT, PT, RZ, UR5, R7, P1, P0 ;  /* 0x00000005ff4b7c10 */ /* 0x000fe40008fe0407 */
[----:B------:R-:W-:Y:S01]  /*0d10*/  IADD3 R71, PT, PT, R71, 0x6600, R2 ;  /* 0x0000660047477810 */ /* 0x000fe20007ffe002 */
[----:B------:R-:W-:-:S07]  /*0d20*/  IMAD.MOV R2, RZ, RZ, -R81 ;  /* 0x000000ffff027224 */ /* 0x000fce00078e0a51 */
.L_x_595:
        /* <DEDUP_REMOVED lines=9> */
[----:B------:R-:W-:-:S13]  /*0dc0*/  ISETP.GE.AND P0, PT, R7, R150, PT ;  /* 0x000000960700720c */ /* 0x000fda0003f06270 */
[----:B------:R-:W-:Y:S05]  /*0dd0*/  @P0 BRA `(.L_x_594) ;  /* 0x0000000000140947 */ /* 0x000fea0003800000 */
[----:B------:R-:W-:Y:S02]  /*0de0*/  IMAD.MOV.U32 R6, RZ, RZ, R10 ;  /* 0x000000ffff067224 */ /* 0x000fe400078e000a */
[----:B------:R-:W-:-:S06]  /*0df0*/  IMAD.MOV.U32 R7, RZ, RZ, R75 ;  /* 0x000000ffff077224 */ /* 0x000fcc00078e004b */
[----:B------:R-:W2:Y:S02]  /*0e00*/  LDG.E.64 R6, desc[UR8][R6.64] ;  /* 0x0000000806067981 */ /* 0x000ea4000c1e1b00 */
[----:B--2---:R-:W-:Y:S02]  /*0e10*/  IMAD.MOV.U32 R8, RZ, RZ, R6 ;  /* 0x000000ffff087224 */ /* 0x004fe400078e0006 */
[----:B------:R-:W-:-:S07]  /*0e20*/  IMAD.MOV.U32 R6, RZ, RZ, R7 ;  /* 0x000000ffff067224 */ /* 0x000fce00078e0007 */
.L_x_594:
[----:B------:R-:W-:Y:S05]  /*0e30*/  BSYNC.RECONVERGENT B2 ;  /* 0x0000000000027941 */ /* 0x000fea0003800200 */
.L_x_593:
[----:B------:R-:W-:Y:S01]  /*0e40*/  PRMT R7, R8, 0x7632, R7 ;  /* 0x0000763208077816 */ /* 0x000fe20000000007 */
[----:B------:R0:W-:Y:S01]  /*0e50*/  STS.U16 [R71+-0x600], R8 ;  /* 0xfffa000847007388 */ /* 0x0001e20000000400 */
[----:B------:R-:W-:-:S03]  /*0e60*/  PRMT R12, R6, 0x7632, R12 ;  /* 0x00007632060c7816 */ /* 0x000fc6000000000c */
[----:B------:R0:W-:Y:S04]  /*0e70*/  STS.U16 [R71+-0x200], R6 ;  /* 0xfffe000647007388 */ /* 0x0001e80000000400 */
[----:B------:R0:W-:Y:S04]  /*0e80*/  STS.U16 [R71+-0x400], R7 ;  /* 0xfffc000747007388 */ /* 0x0001e80000000400 */
[----:B------:R0:W-:Y:S02]  /*0e90*/  STS.U16 [R71], R12 ;  /* 0x0000000c47007388 */ /* 0x0001e40000000400 */
.L_x_592:
[----:B------:R-:W-:Y:S05]  /*0ea0*/  BSYNC.RECONVERGENT B1 ;  /* 0x0000000000017941 */ /* 0x000fea0003800200 */
.L_x_591:
[----:B------:R-:W-:Y:S01]  /*0eb0*/  IADD3 R10, P0, PT, R10, 0x400, RZ ;  /* 0x000004000a0a7810 */ /* 0x000fe20007f1e0ff */
[----:B------:R-:W-:Y:S02]  /*0ec0*/  VIADD R73, R73, 0x200 ;  /* 0x0000020049497836 */ /* 0x000fe40000000000 */
[----:B0-----:R-:W-:Y:S02]  /*0ed0*/  VIADD R71, R71, 0x10 ;  /* 0x0000001047477836 */ /* 0x001fe40000000000 */
[----:B------:R-:W-:Y:S01]  /*0ee0*/  IMAD.X R75, RZ, RZ, R75, P0 ;  /* 0x000000ffff4b7224 */ /* 0x000fe200000e064b */
[----:B------:R-:W-:Y:S07]  /*0ef0*/  @P1 BRA `(.L_x_595) ;  /* 0xfffffffc008c1947 */ /* 0x000fee000383ffff */
.L_x_590:
[----:B------:R-:W-:Y:S05]  /*0f00*/  BSYNC.RECONVERGENT B0 ;  /* 0x0000000000007941 */ /* 0x000fea0003800200 */
.L_x_589:
[----:B------:R-:W0:Y:S01]  /*0f10*/  S2UR UR5, SR_CgaCtaId ;  /* 0x00000000000579c3 */ /* 0x000e220000008800 */
[----:B------:R-:W-:Y:S01]  /*0f20*/  UMOV UR4, 0x400 ;  /* 0x0000040000047882 */ /* 0x000fe20000000000 */
[----:B------:R-:W-:Y:S01]  /*0f30*/  BSSY.RECONVERGENT B0, `(.L_x_596) ;  /* 0x000005a000007945 */ /* 0x000fe20003800200 */
[----:B------:R-:W-:Y:S01]  /*0f40*/  UIADD3 UR4, UPT, UPT, UR4, 0x4b0, URZ ;  /* 0x000004b004047890 */ /* 0x000fe2000fffe0ff */
[----:B------:R-:W-:-:S03]  /*0f50*/  ISETP.GT.U32.AND P1, PT, R77, 0x1f, PT ;  /* 0x0000001f4d00780c */ /* 0x000fc60003f24070 */
[----:B0-----:R-:W-:-:S12]  /*0f60*/  ULEA UR5, UR5, UR4, 0x18 ;  /* 0x0000000405057291 */ /* 0x001fd8000f8ec0ff */
.L_x_611:
[----:B012---:R-:W-:Y:S01]  /*0f70*/  IMAD R2, R77, 0x100, R0 ;  /* 0x000001004d027824 */ /* 0x007fe200078e0200 */
[----:B------:R-:W-:Y:S04]  /*0f80*/  BSSY.RECONVERGENT B1, `(.L_x_597) ;  /* 0x0000014000017945 */ /* 0x000fe80003800200 */
[----:B------:R-:W-:Y:S01]  /*0f90*/  LEA R71, R2, UR5, 0x1 ;  /* 0x0000000502477c11 */ /* 0x000fe2000f8e08ff */
[----:B------:R-:W-:Y:S06]  /*0fa0*/  @P1 BRA `(.L_x_598) ;  /* 0x0000000000441947 */ /* 0x000fec0003800000 */
[----:B------:R-:W-:Y:S01]  /*0fb0*/  IMAD R7, R0, 0x40, R79 ;  /* 0x0000004000077824 */ /* 0x000fe200078e024f */
[----:B------:R-:W-:Y:S01]  /*0fc0*/  BSSY.RECONVERGENT B2, `(.L_x_599) ;  /* 0x0000009000027945 */ /* 0x000fe20003800200 */
[----:B------:R-:W-:Y:S02]  /*0fd0*/  IMAD.MOV.U32 R2, RZ, RZ, RZ ;  /* 0x000000ffff027224 */ /* 0x000fe400078e00ff */
[----:B------:R-:W-:Y:S01]  /*0fe0*/  IMAD.MOV.U32 R6, RZ, RZ, RZ ;  /* 0x000000ffff067224 */ /* 0x000fe200078e00ff */
[----:B------:R-:W-:-:S13]  /*0ff0*/  ISETP.GE.AND P0, PT, R7, R150, PT ;  /* 0x000000960700720c */ /* 0x000fda0003f06270 */
[----:B------:R-:W-:Y:S05]  /*1000*/  @P0 BRA `(.L_x_600) ;  /* 0x0000000000100947 */ /* 0x000fea0003800000 */
[----:B------:R-:W-:-:S04]  /*1010*/  VIADD R7, R7, 0xffffffe0 ;  /* 0xffffffe007077836 */ /* 0x000fc80000000000 */
[----:B------:R-:W-:-:S06]  /*1020*/  IMAD.WIDE.U32 R6, R7, 0x2, R4 ;  /* 0x0000000207067825 */ /* 0x000fcc00078e0004 */
[----:B------:R-:W2:Y:S02]  /*1030*/  LDG.E.64 R6, desc[UR8][R6.64+0x40] ;  /* 0x0000400806067981 */ /* 0x000ea4000c1e1b00 */
[----:B--2---:R-:W-:-:S07]  /*1040*/  IMAD.MOV.U32 R2, RZ, RZ, R7 ;  /* 0x000000ffff027224 */ /* 0x004fce00078e0007 */
.L_x_600:
[----:B------:R-:W-:Y:S05]  /*1050*/  BSYNC.RECONVERGENT B2 ;  /* 0x0000000000027941 */ /* 0x000fea0003800200 */
.L_x_599:
[----:B------:R-:W-:Y:S01]  /*1060*/  PRMT R7, R6, 0x7632, R7 ;  /* 0x0000763206077816 */ /* 0x000fe20000000007 */
[----:B------:R0:W-:Y:S01]  /*1070*/  STS.U16 [R71+0x6000], R6 ;  /* 0x0060000647007388 */ /* 0x0001e20000000400 */
[----:B------:R-:W-:-:S03]  /*1080*/  PRMT R8, R2, 0x7632, R8 ;  /* 0x0000763202087816 */ /* 0x000fc60000000008 */
[----:B------:R0:W-:Y:S04]  /*1090*/  STS.U16 [R71+0x6400], R2 ;  /* 0x0064000247007388 */ /* 0x0001e80000000400 */
[----:B------:R0:W-:Y:S04]  /*10a0*/  STS.U16 [R71+0x6200], R7 ;  /* 0x0062000747007388 */ /* 0x0001e80000000400 */
[----:B------:R0:W-:Y:S02]  /*10b0*/  STS.U16 [R71+0x6600], R8 ;  /* 0x0066000847007388 */ /* 0x0001e40000000400 */
.L_x_598:
[----:B------:R-:W-:Y:S05]  /*10c0*/  BSYNC.RECONVERGENT B1 ;  /* 0x0000000000017941 */ /* 0x000fea0003800200 */
.L_x_597:
[----:B------:R-:W-:Y:S01]  /*10d0*/  ISETP.GT.U32.AND P2, PT, R77, 0x1f, PT ;  /* 0x0000001f4d00780c */ /* 0x000fe20003f44070 */
[----:B------:R-:W-:-:S12]  /*10e0*/  BSSY.RECONVERGENT B1, `(.L_x_601) ;  /* 0x0000026000017945 */ /* 0x000fd80003800200 */
[----:B------:R-:W-:Y:S05]  /*10f0*/  @P2 BRA `(.L_x_602) ;  /* 0x0000000000902947 */ /* 0x000fea0003800000 */
[----:B0-----:R-:W-:Y:S01]  /*1100*/  LEA R8, R0, 0x200, 0x6 ;  /* 0x0000020000087811 */ /* 0x001fe200078e30ff */
[----:B------:R-:W-:Y:S01]  /*1110*/  BSSY.RECONVERGENT B2, `(.L_x_603) ;  /* 0x000000a000027945 */ /* 0x000fe20003800200 */
[----:B------:R-:W-:Y:S02]  /*1120*/  IMAD.MOV.U32 R2, RZ, RZ, RZ ;  /* 0x000000ffff027224 */ /* 0x000fe400078e00ff */
[----:B------:R-:W-:Y:S02]  /*1130*/  IMAD.MOV.U32 R6, RZ, RZ, RZ ;  /* 0x000000ffff067224 */ /* 0x000fe400078e00ff */
[----:B------:R-:W-:-:S05]  /*1140*/  IMAD.IADD R7, R79, 0x1, R8 ;  /* 0x000000014f077824 */ /* 0x000fca00078e0208 */
[----:B------:R-:W-:-:S13]  /*1150*/  ISETP.GE.AND P0, PT, R7, R150, PT ;  /* 0x000000960700720c */ /* 0x000fda0003f06270 */
[----:B------:R-:W-:Y:S05]  /*1160*/  @P0 BRA `(.L_x_604) ;  /* 0x0000000000100947 */ /* 0x000fea0003800000 */
[----:B------:R-:W-:-:S04]  /*1170*/  IMAD.IADD R7, R77, 0x1, R8 ;  /* 0x000000014d077824 */ /* 0x000fc800078e0208 */
[----:B------:R-:W-:-:S06]  /*1180*/  IMAD.WIDE.U32 R6, R7, 0x2, R4 ;  /* 0x0000000207067825 */ /* 0x000fcc00078e0004 */
[----:B------:R-:W2:Y:S02]  /*1190*/  LDG.E.64 R6, desc[UR8][R6.64+0x40] ;  /* 0x0000400806067981 */ /* 0x000ea4000c1e1b00 */
[----:B--2---:R-:W-:-:S07]  /*11a0*/  IMAD.MOV.U32 R2, RZ, RZ, R7 ;  /* 0x000000ffff027224 */ /* 0x004fce00078e0007 */
.L_x_604:
[----:B------:R-:W-:Y:S05]  /*11b0*/  BSYNC.RECONVERGENT B2 ;  /* 0x0000000000027941 */ /* 0x000fea0003800200 */
.L_x_603:
[----:B------:R-:W-:Y:S01]  /*11c0*/  LEA R10, R0, 0x400, 0x6 ;  /* 0x00000400000a7811 */ /* 0x000fe200078e30ff */
[----:B------:R0:W-:Y:S01]  /*11d0*/  STS.U16 [R71+0x6010], R6 ;  /* 0x0060100647007388 */ /* 0x0001e20000000400 */
[----:B------:R-:W-:Y:S01]  /*11e0*/  BSSY.RECONVERGENT B2, `(.L_x_605) ;  /* 0x000000d000027945 */ /* 0x000fe20003800200 */
[----:B------:R-:W-:Y:S01]  /*11f0*/  PRMT R12, R6, 0x7632, R12 ;  /* 0x00007632060c7816 */ /* 0x000fe2000000000c */
[----:B------:R-:W-:Y:S01]  /*1200*/  IMAD.MOV.U32 R8, RZ, RZ, RZ ;  /* 0x000000ffff087224 */ /* 0x000fe200078e00ff */
[----:B------:R0:W-:Y:S01]  /*1210*/  STS.U16 [R71+0x6410], R2 ;  /* 0x0064100247007388 */ /* 0x0001e20000000400 */
[----:B------:R-:W-:Y:S01]  /*1220*/  IMAD.IADD R7, R79, 0x1, R10 ;  /* 0x000000014f077824 */ /* 0x000fe200078e020a */
[----:B------:R-:W-:-:S04]  /*1230*/  PRMT R14, R2, 0x7632, R14 ;  /* 0x00007632020e7816 */ /* 0x000fc8000000000e */
[----:B------:R-:W-:Y:S01]  /*1240*/  ISETP.GE.AND P0, PT, R7, R150, PT ;  /* 0x000000960700720c */ /* 0x000fe20003f06270 */
[----:B------:R-:W-:-:S12]  /*1250*/  IMAD.MOV.U32 R7, RZ, RZ, RZ ;  /* 0x000000ffff077224 */ /* 0x000fd800078e00ff */
[----:B0-----:R-:W-:Y:S05]  /*1260*/  @P0 BRA `(.L_x_606) ;  /* 0x0000000000100947 */ /* 0x001fea0003800000 */
[----:B------:R-:W-:-:S04]  /*1270*/  IMAD.IADD R7, R77, 0x1, R10 ;  /* 0x000000014d077824 */ /* 0x000fc800078e020a */
[----:B------:R-:W-:-:S06]  /*1280*/  IMAD.WIDE.U32 R6, R7, 0x2, R4 ;  /* 0x0000000207067825 */ /* 0x000fcc00078e0004 */
[----:B------:R-:W2:Y:S02]  /*1290*/  LDG.E.64 R6, desc[UR8][R6.64+0x40] ;  /* 0x0000400806067981 */ /* 0x000ea4000c1e1b00 */
[----:B--2---:R-:W-:-:S07]  /*12a0*/  IMAD.MOV.U32 R8, RZ, RZ, R6 ;  /* 0x000000ffff087224 */ /* 0x004fce00078e0006 */
.L_x_606:
[----:B------:R-:W-:Y:S05]  /*12b0*/  BSYNC.RECONVERGENT B2 ;  /* 0x0000000000027941 */ /* 0x000fea0003800200 */
.L_x_605:
        /* <DEDUP_REMOVED lines=8> */
.L_x_602:
[----:B------:R-:W-:Y:S05]  /*1340*/  BSYNC.RECONVERGENT B1 ;  /* 0x0000000000017941 */ /* 0x000fea0003800200 */
.L_x_601:
[----:B------:R-:W-:Y:S04]  /*1350*/  BSSY.RECONVERGENT B1, `(.L_x_607) ;  /* 0x0000014000017945 */ /* 0x000fe80003800200 */
[----:B------:R-:W-:Y:S05]  /*1360*/  @P2 BRA `(.L_x_608) ;  /* 0x0000000000482947 */ /* 0x000fea0003800000 */
[----:B01----:R-:W-:Y:S01]  /*1370*/  LEA R8, R0, 0x600, 0x6 ;  /* 0x0000060000087811 */ /* 0x003fe200078e30ff */
        /* <DEDUP_REMOVED lines=10> */
.L_x_610:
[----:B------:R-:W-:Y:S05]  /*1420*/  BSYNC.RECONVERGENT B2 ;  /* 0x0000000000027941 */ /* 0x000fea0003800200 */
.L_x_609:
[----:B------:R-:W-:Y:S01]  /*1430*/  PRMT R7, R6, 0x7632, R7 ;  /* 0x0000763206077816 */ /* 0x000fe20000000007 */
[----:B------:R2:W-:Y:S01]  /*1440*/  STS.U16 [R71+0x6030], R6 ;  /* 0x0060300647007388 */ /* 0x0005e20000000400 */
[----:B------:R-:W-:-:S03]  /*1450*/  PRMT R8, R2, 0x7632, R8 ;  /* 0x0000763202087816 */ /* 0x000fc60000000008 */
[----:B------:R2:W-:Y:S04]  /*1460*/  STS.U16 [R71+0x6430], R2 ;  /* 0x0064300247007388 */ /* 0x0005e80000000400 */
[----:B------:R2:W-:Y:S04]  /*1470*/  STS.U16 [R71+0x6230], R7 ;  /* 0x0062300747007388 */ /* 0x0005e80000000400 */
[----:B------:R2:W-:Y:S02]  /*1480*/  STS.U16 [R71+0x6630], R8 ;  /* 0x0066300847007388 */ /* 0x0005e40000000400 */
.L_x_608:
[----:B------:R-:W-:Y:S05]  /*1490*/  BSYNC.RECONVERGENT B1 ;  /* 0x0000000000017941 */ /* 0x000fea0003800200 */
.L_x_607:
[C---:B------:R-:W-:Y:S01]  /*14a0*/  ISETP.GE.U32.AND P0, PT, R0.reuse, 0xe0, PT ;  /* 0x000000e00000780c */ /* 0x040fe20003f06070 */
[----:B------:R-:W-:-:S12]  /*14b0*/  VIADD R0, R0, 0x20 ;  /* 0x0000002000007836 */ /* 0x000fd80000000000 */
[----:B------:R-:W-:Y:S05]  /*14c0*/  @!P0 BRA `(.L_x_611) ;  /* 0xfffffff800a88947 */ /* 0x000fea000383ffff */
[----:B------:R-:W-:Y:S05]  /*14d0*/  BSYNC.RECONVERGENT B0 ;  /* 0x0000000000007941 */ /* 0x000fea0003800200 */
.L_x_596:
[----:B------:R-:W3:Y:S01]  /*14e0*/  S2R R5, SR_CgaCtaId ;  /* 0x0000000000057919 */ /* 0x000ee20000008800 */
[C---:B------:R-:W-:Y:S01]  /*14f0*/  ISETP.NE.AND P0, PT, R152.reuse, RZ, PT ;  /* 0x000000ff9800720c */ /* 0x040fe20003f05270 */
[----:B------:R-:W4:Y:S01]  /*1500*/  LDC R139, c[0x0][0x3d4] ;  /* 0x0000f500ff8b7b82 */ /* 0x000f220000000800 */
[----:B012---:R-:W-:Y:S02]  /*1510*/  MOV R2, 0x400 ;  /* 0x0000040000027802 */ /* 0x007fe40000000f00 */
[----:B------:R-:W-:Y:S02]  /*1520*/  CS2R R144, SRZ ;  /* 0x0000000000907805 */ /* 0x000fe4000001ff00 */
[C---:B------:R-:W-:Y:S01]  /*1530*/  LEA.HI R138, R152.reuse, R152, RZ, 0x1d ;  /* 0x00000098988a7211 */ /* 0x040fe200078fe8ff */
[----:B------:R-:W-:Y:S01]  /*1540*/  IMAD.MOV.U32 R142, RZ, RZ, RZ ;  /* 0x000000ffff8e7224 */ /* 0x000fe200078e00ff */
[----:B------:R-:W-:Y:S01]  /*1550*/  LEA R147, R152, UR5, 0x1 ;  /* 0x0000000598937c11 */ /* 0x000fe2000f8e08ff */
[----:B------:R-:W-:Y:S01]  /*1560*/  IMAD.MOV.U32 R141, RZ, RZ, RZ ;  /* 0x000000ffff8d7224 */ /* 0x000fe200078e00ff */
[----:B------:R-:W-:Y:S01]  /*1570*/  PRMT R146, RZ, 0x7610, R146 ;  /* 0x00007610ff927816 */ /* 0x000fe20000000092 */
[C---:B------:R-:W-:Y:S01]  /*1580*/  VIADD R71, R3.reuse, 0x20 ;  /* 0x0000002003477836 */ /* 0x040fe20000000000 */
        /* <DEDUP_REMOVED lines=11> */
[----:B----4-:R-:W-:Y:S01]  /*1640*/  FADD.FTZ R139, R139, 0.0099999997764825820923 ;  /* 0x3c23d70a8b8b7421 */ /* 0x010fe20000010000 */
[C---:B------:R-:W-:Y:S02]  /*1650*/  VIADD R89, R3.reuse, 0x29 ;  /* 0x0000002903597836 */ /* 0x040fe40000000000 */
[----:B------:R-:W-:Y:S01]  /*1660*/  VIADD R91, R3, 0x2a ;  /* 0x0000002a035b7836 */ /* 0x000fe20000000000 */
[----:B---3--:R-:W-:Y:S01]  /*1670*/  @!P0 LEA R0, R5, R2, 0x18 ;  /* 0x0000000205008211 */ /* 0x008fe200078ec0ff */
[----:B------:R-:W-:Y:S02]  /*1680*/  VIADD R2, R2, 0x10 ;  /* 0x0000001002027836 */ /* 0x000fe40000000000 */
[----:B------:R-:W-:Y:S02]  /*1690*/  VIADD R93, R3, 0x2b ;  /* 0x0000002b035d7836 */ /* 0x000fe40000000000 */
        /* <DEDUP_REMOVED lines=23> */
[----:B------:R-:W-:Y:S02]  /*1810*/  VIADD R133, R3, 0x3f ;  /* 0x0000003f03857836 */ /* 0x000fe40000000000 */
[--C-:B------:R-:W-:Y:S02]  /*1820*/  IMAD R138, R138, 0x4, R5.reuse ;  /* 0x000000048a8a7824 */ /* 0x100fe400078e0205 */
[----:B01----:R-:W-:-:S07]  /*1830*/  IMAD R137, R152, 0x24, R5 ;  /* 0x0000002498897824 */ /* 0x003fce00078e0205 */
.L_x_622:
[----:B------:R-:W-:Y:S01]  /*1840*/  UMOV UR4, 0x1 ;  /* 0x0000000100047882 */ /* 0x000fe20000000000 */
[----:B-----5:R-:W-:Y:S01]  /*1850*/  HADD2.F32 R22, -RZ, R205.H0_H0 ;  /* 0x200000cdff167230 */ /* 0x020fe20000004100 */
[----:B------:R-:W-:Y:S01]  /*1860*/  USHF.L.U32 UR4, UR4, UR7, URZ ;  /* 0x0000000704047299 */ /* 0x000fe200080006ff */
[----:B------:R-:W-:Y:S05]  /*1870*/  BAR.SYNC.DEFER_BLOCKING 0x0 ;  /* 0x0000000000007b1d */ /* 0x000fea0000010000 */
[----:B------:R-:W-:Y:S01]  /*1880*/  LOP3.LUT R136, R146, UR4, RZ, 0xfc, !PT ;  /* 0x0000000492887c12 */ /* 0x000fe2000f8efcff */
[----:B------:R-:W-:Y:S03]  /*1890*/  BSSY.RECONVERGENT B0, `(.L_x_612) ;  /* 0x0000223000007945 */ /* 0x000fe60003800200 */
[----:B------:R-:W-:-:S02]  /*18a0*/  LOP3.LUT R0, R136, R201, RZ, 0x30, !PT ;  /* 0x000000c988007212 */ /* 0x000fc400078e30ff */
[----:B------:R-:W-:Y:S02]  /*18b0*/  LOP3.LUT R2, R136, R197, RZ, 0x30, !PT ;  /* 0x000000c588027212 */ /* 0x000fe400078e30ff */
[----:B------:R-:W-:Y:S02]  /*18c0*/  PRMT R4, R0, 0x9910, RZ ;  /* 0x0000991000047816 */ /* 0x000fe400000000ff */
[----:B------:R-:W-:Y:S02]  /*18d0*/  LOP3.LUT R0, R136, R199, RZ, 0x30, !PT ;  /* 0x000000c788007212 */ /* 0x000fe400078e30ff */
[----:B------:R-:W-:Y:S02]  /*18e0*/  ISETP.NE.AND P6, PT, R4, RZ, PT ;  /* 0x000000ff0400720c */ /* 0x000fe40003fc5270 */
[----:B------:R-:W-:Y:S02]  /*18f0*/  LOP3.LUT R4, R136, R213, RZ, 0x30, !PT ;  /* 0x000000d588047212 */ /* 0x000fe400078e30ff */
[----:B------:R-:W-:-:S02]  /*1900*/  PRMT R2, R2, 0x9910, RZ ;  /* 0x0000991002027816 */ /* 0x000fc400000000ff */
[----:B------:R-:W-:Y:S01]  /*1910*/  PRMT R4, R4, 0x9910, RZ ;  /* 0x0000991004047816 */ /* 0x000fe200000000ff */
[----:B------:R-:W-:Y:S01]  /*1920*/  LDS.U16 R237, [R147+0x6000] ;  /* 0x0060000093ed7984 */ /* 0x000fe20000000400 */
[----:B------:R-:W-:Y:S02]  /*1930*/  PRMT R0, R0, 0x9910, RZ ;  /* 0x0000991000007816 */ /* 0x000fe400000000ff */
[----:B------:R-:W-:Y:S01]  /*1940*/  ISETP.NE.AND P2, PT, R2, RZ, PT ;  /* 0x000000ff0200720c */ /* 0x000fe20003f45270 */
[----:B------:R-:W-:Y:S01]  /*1950*/  IMAD.MOV.U32 R2, RZ, RZ, R4 ;  /* 0x000000ffff027224 */ /* 0x000fe200078e0004 */
[----:B------:R-:W-:Y:S01]  /*1960*/  LOP3.LUT R5, R136, R211, RZ, 0x30, !PT ;  /* 0x000000d388057212 */ /* 0x000fe200078e30ff */
[----:B------:R-:W-:Y:S01]  /*1970*/  HADD2.F32 R4, -RZ, R211.H0_H0 ;  /* 0x200000d3ff047230 */ /* 0x000fe20000004100 */
[----:B------:R-:W-:Y:S01]  /*1980*/  ISETP.NE.AND P3, PT, R0, RZ, PT ;  /* 0x000000ff0000720c */ /* 0x000fe20003f65270 */
[----:B0-----:R-:W0:Y:S01]  /*1990*/  LDS.U16 R239, [R147+0x6200] ;  /* 0x0062000093ef7984 */ /* 0x001e220000000400 */
[----:B------:R-:W-:-:S02]  /*19a0*/  LOP3.LUT R0, R136, R195, RZ, 0x30, !PT ;  /* 0x000000c388007212 */ /* 0x000fc400078e30ff */
[----:B------:R-:W-:Y:S01]  /*19b0*/  PRMT R8, R5, 0x9910, RZ ;  /* 0x0000991005087816 */ /* 0x000fe200000000ff */
[----:B------:R-:W-:Y:S01]  /*19c0*/  HADD2.F32 R5, -RZ, R213.H0_H0 ;  /* 0x200000d5ff057230 */ /* 0x000fe20000004100 */
[----:B------:R-:W-:Y:S01]  /*19d0*/  ISETP.NE.AND P5, PT, R2, RZ, PT ;  /* 0x000000ff0200720c */ /* 0x000fe20003fa5270 */
[----:B-1----:R-:W1:Y:S01]  /*19e0*/  LDS.U16 R241, [R147+0x6400] ;  /* 0x0064000093f17984 */ /* 0x002e620000000400 */
[----:B------:R-:W-:Y:S02]  /*19f0*/  LOP3.LUT R7, R136, R209, RZ, 0x30, !PT ;  /* 0x000000d188077212 */ /* 0x000fe400078e30ff */
[----:B------:R-:W-:Y:S01]  /*1a00*/  PRMT R6, R0, 0x9910, RZ ;  /* 0x0000991000067816 */ /* 0x000fe200000000ff */
[----:B--2---:R-:W2:Y:S01]  /*1a10*/  LDS.U16 R243, [R147+0x6600] ;  /* 0x0066000093f37984 */ /* 0x004ea20000000400 */
[----:B------:R-:W-:Y:S02]  /*1a20*/  ISETP.NE.AND P1, PT, R8, RZ, PT ;  /* 0x000000ff0800720c */ /* 0x000fe40003f25270 */
[----:B------:R-:W-:Y:S01]  /*1a30*/  FSEL R0, RZ, 1, P5 ;  /* 0x3f800000ff007808 */ /* 0x000fe20002800000 */
[----:B---3--:R-:W3:Y:S01]  /*1a40*/  LDS.U16 R245, [R147+0x6800] ;  /* 0x0068000093f57984 */ /* 0x008ee20000000400 */
[----:B------:R-:W-:-:S02]  /*1a50*/  PRMT R10, R7, 0x9910, RZ ;  /* 0x00009910070a7816 */ /* 0x000fc400000000ff */
[----:B------:R-:W-:Y:S01]  /*1a60*/  FSEL R7, RZ, 1, P1 ;  /* 0x3f800000ff077808 */ /* 0x000fe20000800000 */
[----:B------:R-:W-:Y:S01]  /*1a70*/  FFMA.FTZ R0, R0, R5, RZ ;  /* 0x0000000500007223 */ /* 0x000fe200000100ff */
[----:B------:R-:W-:Y:S01]  /*1a80*/  LOP3.LUT R5, R136, R193, RZ, 0x30, !PT ;  /* 0x000000c188057212 */ /* 0x000fe200078e30ff */
[----:B------:R-:W4:Y:S01]  /*1a90*/  LDS.U16 R249, [R147+0x6c00] ;  /* 0x006c000093f97984 */ /* 0x000f220000000400 */
[----:B------:R-:W-:Y:S01]  /*1aa0*/  ISETP.NE.AND P0, PT, R10, RZ, PT ;  /* 0x000000ff0a00720c */ /* 0x000fe20003f05270 */
[----:B------:R-:W-:Y:S01]  /*1ab0*/  FFMA.FTZ R0, R7, R4, R0 ;  /* 0x0000000407007223 */ /* 0x000fe20000010000 */
[----:B------:R-:W-:Y:S01]  /*1ac0*/  LOP3.LUT R4, R136, R207, RZ, 0x30, !PT ;  /* 0x000000cf88047212 */ /* 0x000fe200078e30ff */
[----:B------:R-:W4:Y:S01]  /*1ad0*/  LDS.U16 R247, [R147+0x6a00] ;  /* 0x006a000093f77984 */ /* 0x000f220000000400 */
[----:B------:R-:W-:Y:S02]  /*1ae0*/  PRMT R12, R5, 0x9910, RZ ;  /* 0x00009910050c7816 */ /* 0x000fe400000000ff */
[----:B------:R-:W-:Y:S01]  /*1af0*/  PRMT R14, R4, 0x9910, RZ ;  /* 0x00009910040e7816 */ /* 0x000fe200000000ff */
[----:B------:R-:W4:Y:S01]  /*1b00*/  LDS.U16 R251, [R147+0x6e00] ;  /* 0x006e000093fb7984 */ /* 0x000f220000000400 */
[----:B------:R-:W-:Y:S01]  /*1b10*/  ISETP.NE.AND P4, PT, R6, RZ, PT ;  /* 0x000000ff0600720c */ /* 0x000fe20003f85270 */
[----:B------:R-:W-:Y:S01]  /*1b20*/  HADD2.F32 R6, -RZ, R209.H0_H0 ;  /* 0x200000d1ff067230 */ /* 0x000fe20000004100 */
[----:B------:R-:W-:Y:S01]  /*1b30*/  FSEL R5, RZ, 1, P0 ;  /* 0x3f800000ff057808 */ /* 0x000fe20000000000 */
[----:B------:R-:W4:Y:S01]  /*1b40*/  LDS.U16 R52, [R147+0x7000] ;  /* 0x0070000093347984 */ /* 0x000f220000000400 */
[----:B------:R-:W-:-:S02]  /*1b50*/  SEL R4, RZ, 0x1, P5 ;  /* 0x00000001ff047807 */ /* 0x000fc40002800000 */
[----:B------:R-:W-:Y:S01]  /*1b60*/  ISETP.NE.AND P5, PT, R12, RZ, PT ;  /* 0x000000ff0c00720c */ /* 0x000fe20003fa5270 */
[----:B------:R-:W-:Y:S02]  /*1b70*/  IMAD.MOV.U32 R12, RZ, RZ, R14 ;  /* 0x000000ffff0c7224 */ /* 0x000fe400078e000e */
[----:B------:R-:W-:Y:S01]  /*1b80*/  FFMA.FTZ R0, R5, R6, R0 ;  /* 0x0000000605007223 */ /* 0x000fe20000010000 */
[----:B------:R-:W-:Y:S01]  /*1b90*/  LOP3.LUT R7, R136, R191, RZ, 0x30, !PT ;  /* 0x000000bf88077212 */ /* 0x000fe200078e30ff */
[----:B------:R-:W-:Y:S01]  /*1ba0*/  HADD2.F32 R14, -RZ, R207.H0_H0 ;  /* 0x200000cfff0e7230 */ /* 0x000fe20000004100 */
[----:B------:R-:W-:Y:S01]  /*1bb0*/  SEL R5, RZ, 0x2, P1 ;  /* 0x00000002ff057807 */ /* 0x000fe20000800000 */
[----:B------:R-:W4:Y:S01]  /*1bc0*/  LDS.U16 R54, [R147+0x7200] ;  /* 0x0072000093367984 */ /* 0x000f220000000400 */
[----:B------:R-:W-:Y:S02]  /*1bd0*/  ISETP.NE.AND P1, PT, R12, RZ, PT ;  /* 0x000000ff0c00720c */ /* 0x000fe40003f25270 */
[----:B------:R-:W-:Y:S01]  /*1be0*/  LOP3.LUT R6, R136, R205, RZ, 0x30, !PT ;  /* 0x000000cd88067212 */ /* 0x000fe200078e30ff */
[----:B------:R-:W4:Y:S01]  /*1bf0*/  LDS.U16 R58, [R147+0x7400] ;  /* 0x00740000933a7984 */ /* 0x000f220000000400 */
[----:B------:R-:W-:-:S02]  /*1c00*/  PRMT R16, R7, 0x9910, RZ ;  /* 0x0000991007107816 */ /* 0x000fc400000000ff */
[----:B------:R-:W-:Y:S01]  /*1c10*/  FSEL R7, RZ, 1, P1 ;  /* 0x3f800000ff077808 */ /* 0x000fe20000800000 */
[----:B------:R-:W4:Y:S01]  /*1c20*/  LDS.U16 R64, [R147+0x7600] ;  /* 0x0076000093407984 */ /* 0x000f220000000400 */
[----:B------:R-:W-:Y:S02]  /*1c30*/  PRMT R18, R6, 0x9910, RZ ;  /* 0x0000991006127816 */ /* 0x000fe400000000ff */
[----:B------:R-:W-:Y:S01]  /*1c40*/  SEL R6, RZ, 0x4, P0 ;  /* 0x00000004ff067807 */ /* 0x000fe20000000000 */
[----:B------:R-:W-:Y:S01]  /*1c50*/  FFMA.FTZ R0, R7, R14, R0 ;  /* 0x0000000e07007223 */ /* 0x000fe20000010000 */
[----:B------:R-:W-:Y:S01]  /*1c60*/  ISETP.NE.AND P0, PT, R16, RZ, PT ;  /* 0x000000ff1000720c */ /* 0x000fe20003f05270 */
[----:B------:R-:W-:Y:S01]  /*1c70*/  IMAD.MOV.U32 R14, RZ, RZ, R18 ;  /* 0x000000ffff0e7224 */ /* 0x000fe200078e0012 */
[----:B------:R-:W-:Y:S01]  /*1c80*/  LOP3.LUT R16, R136, R203, RZ, 0x30, !PT ;  /* 0x000000cb88107212 */ /* 0x000fe200078e30ff */
[----:B------:R-:W4:Y:S01]  /*1c90*/  LDS.U16 R66, [R147+0x7800] ;  /* 0x0078000093427984 */ /* 0x000f220000000400 */
[----:B------:R-:W-:-:S02]  /*1ca0*/  SEL R7, RZ, 0x8, P1 ;  /* 0x00000008ff077807 */ /* 0x000fc40000800000 */
[----:B------:R-:W-:Y:S01]  /*1cb0*/  ISETP.NE.AND P1, PT, R14, RZ, PT ;  /* 0x000000ff0e00720c */ /* 0x000fe20003f25270 */
[----:B------:R-:W-:Y:S01]  /*1cc0*/  LDS.U16 R68, [R147+0x7c00] ;  /* 0x007c000093447984 */ /* 0x000fe20000000400 */
[----:B------:R-:W-:Y:S02]  /*1cd0*/  PRMT R16, R16, 0x9910, RZ ;  /* 0x0000991010107816 */ /* 0x000fe400000000ff */
[----:B------:R-:W-:Y:S01]  /*1ce0*/  LOP3.LUT R18, R136, R189, RZ, 0x30, !PT ;  /* 0x000000bd88127212 */ /* 0x000fe200078e30ff */
[----:B------:R-:W-:Y:S01]  /*1cf0*/  LDS.U16 R70, [R147+0x7e00] ;  /* 0x007e000093467984 */ /* 0x000fe20000000400 */
[----:B------:R-:W-:Y:S02]  /*1d00*/  FSEL R135, RZ, 1, P1 ;  /* 0x3f800000ff877808 */ /* 0x000fe40000800000 */
[----:B------:R-:W-:Y:S01]  /*1d10*/  SEL R20, RZ, 0x10, P1 ;  /* 0x00000010ff147807 */ /* 0x000fe20000800000 */
[----:B------:R-:W4:Y:S01]  /*1d20*/  LDS.U16 R82, [R147+0x8000] ;  /* 0x0080000093527984 */ /* 0x000f220000000400 */
[----:B------:R-:W-:Y:S01]  /*1d30*/  ISETP.NE.AND P1, PT, R16, RZ, PT ;  /* 0x000000ff1000720c */ /* 0x000fe20003f25270 */
[----:B------:R-:W-:Y:S01]  /*1d40*/  FFMA.FTZ R0, R135, R22, R0 ;  /* 0x0000001687007223 */ /* 0x000fe20000010000 */
[----:B------:R-:W-:Y:S01]  /*1d50*/  LOP3.LUT R24, R136, R187, RZ, 0x30, !PT ;  /* 0x000000bb88187212 */ /* 0x000fe200078e30ff */
[----:B------:R-:W-:Y:S01]  /*1d60*/  LDS.U16 R84, [R147+0x8200] ;  /* 0x0082000093547984 */ /* 0x000fe20000000400 */
[----:B------:R-:W-:-:S02]  /*1d70*/  PRMT R26, R18, 0x9910, RZ ;  /* 0x00009910121a7816 */ /* 0x000fc400000000ff */
[----:B------:R-:W-:Y:S01]  /*1d80*/  FSEL R217, RZ, 1, P1 ;  /* 0x3f800000ffd97808 */ /* 0x000fe20000800000 */
[----:B------:R-:W-:Y:S01]  /*1d90*/  LDS.U16 R86, [R147+0x8400] ;  /* 0x0084000093567984 */ /* 0x000fe20000000400 */
[----:B------:R-:W-:Y:S02]  /*1da0*/  SEL R18, RZ, 0x20, P1 ;  /* 0x00000020ff127807 */ /* 0x000fe40000800000 */
[----:B------:R-:W-:Y:S01]  /*1db0*/  PRMT R28, R24, 0x9910, RZ ;  /* 0x00009910181c7816 */ /* 0x000fe200000000ff */
[----:B------:R-:W-:Y:S01]  /*1dc0*/  HADD2.F32 R24, -RZ, R203.H0_H0 ;  /* 0x200000cbff187230 */ /* 0x000fe20000004100 */
[----:B------:R-:W-:Y:S01]  /*1dd0*/  ISETP.NE.AND P1, PT, R26, RZ, PT ;  /* 0x000000ff1a00720c */ /* 0x000fe20003f25270 */
[----:B------:R-:W-:Y:S01]  /*1de0*/  LDS.U16 R88, [R147+0x8800] ;  /* 0x0088000093587984 */ /* 0x000fe20000000400 */
[----:B------:R-:W-:Y:S02]  /*1df0*/  LOP3.LUT R26, R136, R185, RZ, 0x30, !PT ;  /* 0x000000b9881a7212 */ /* 0x000fe400078e30ff */
[----:B------:R-:W-:Y:S01]  /*1e00*/  FSEL R219, RZ, 1, P6 ;  /* 0x3f800000ffdb7808 */ /* 0x000fe20003000000 */
[----:B------:R-:W-:Y:S01]  /*1e10*/  FFMA.FTZ R0, R217, R24, R0 ;  /* 0x00000018d9007223 */ /* 0x000fe20000010000 */
[----:B------:R-:W-:Y:S01]  /*1e20*/  SEL R22, RZ, 0x40, P6 ;  /* 0x00000040ff167807 */ /* 0x000fe20003000000 */
[----:B------:R-:W-:Y:S01]  /*1e30*/  HADD2.F32 R24, -RZ, R201.H0_H0 ;  /* 0x200000c9ff187230 */ /* 0x000fe20000004100 */
[----:B------:R-:W-:Y:S01]  /*1e40*/  ISETP.NE.AND P6, PT, R28, RZ, PT ;  /* 0x000000ff1c00720c */ /* 0x000fe20003fc5270 */
[----:B------:R-:W-:Y:S01]  /*1e50*/  LDS.U16 R90, [R147+0x8a00] ;  /* 0x008a0000935a7984 */ /* 0x000fe20000000400 */
[----:B------:R-:W-:-:S02]  /*1e60*/  PRMT R28, R26, 0x9910, RZ ;  /* 0x000099101a1c7816 */ /* 0x000fc400000000ff */
[----:B------:R-:W-:Y:S01]  /*1e70*/  LOP3.LUT R26, R136, R183, RZ, 0x30, !PT ;  /* 0x000000b7881a7212 */ /* 0x000fe200078e30ff */
[----:B------:R-:W-:Y:S01]  /*1e80*/  FFMA.FTZ R0, R219, R24, R0 ;  /* 0x00000018db007223 */ /* 0x000fe20000010000 */
[----:B------:R-:W-:Y:S01]  /*1e90*/  FSEL R217, RZ, 1, P3 ;  /* 0x3f800000ffd97808 */ /* 0x000fe20001800000 */
[----:B------:R-:W-:Y:S01]  /*1ea0*/  LDS.U16 R92, [R147+0x8c00] ;  /* 0x008c0000935c7984 */ /* 0x000fe20000000400 */
[----:B------:R-:W-:Y:S02]  /*1eb0*/  SEL R135, RZ, 0x80, P3 ;  /* 0x00000080ff877807 */ /* 0x000fe40001800000 */
[----:B------:R-:W-:Y:S01]  /*1ec0*/  PRMT R30, R26, 0x9910, RZ ;  /* 0x000099101a1e7816 */ /* 0x000fe200000000ff */
[----:B------:R-:W-:Y:S01]  /*1ed0*/  HADD2.F32 R26, -RZ, R199.H0_H0 ;  /* 0x200000c7ff1a7230 */ /* 0x000fe20000004100 */
[----:B------:R-:W-:Y:S01]  /*1ee0*/  ISETP.NE.AND P3, PT, R28, RZ, PT ;  /* 0x000000ff1c00720c */ /* 0x000fe20003f65270 */
[----:B------:R-:W-:Y:S01]  /*1ef0*/  LDS.U16 R94, [R147+0x8e00] ;  /* 0x008e0000935e7984 */ /* 0x000fe20000000400 */
[----:B------:R-:W-:-:S02]  /*1f00*/  LOP3.LUT R28, R136, R181, RZ, 0x30, !PT ;  /* 0x000000b5881c7212 */ /* 0x000fc400078e30ff */
[----:B------:R-:W-:Y:S01]  /*1f10*/  FSEL R219, RZ, 1, P2 ;  /* 0x3f800000ffdb7808 */ /* 0x000fe20001000000 */
[----:B------:R-:W-:Y:S01]  /*1f20*/  FFMA.FTZ R0, R217, R26, R0 ;  /* 0x0000001ad9007223 */ /* 0x000fe20000010000 */
[----:B------:R-:W-:Y:S01]  /*1f30*/  SEL R24, RZ, 0x100, P2 ;  /* 0x00000100ff187807 */ /* 0x000fe20001000000 */
[----:B------:R-:W-:Y:S01]  /*1f40*/  HADD2.F32 R26, -RZ, R197.H0_H0 ;  /* 0x200000c5ff1a7230 */ /* 0x000fe20000004100 */
[----:B------:R-:W-:Y:S01]  /*1f50*/  ISETP.NE.AND P2, PT, R30, RZ, PT ;  /* 0x000000ff1e00720c */ /* 0x000fe20003f45270 */
[----:B------:R-:W-:Y:S01]  /*1f60*/  LDS.U16 R96, [R147+0x9000] ;  /* 0x0090000093607984 */ /* 0x000fe20000000400 */
[----:B------:R-:W-:Y:S02]  /*1f70*/  PRMT R30, R28, 0x9910, RZ ;  /* 0x000099101c1e7816 */ /* 0x000fe400000000ff */
[----:B------:R-:W-:Y:S01]  /*1f80*/  LOP3.LUT R28, R136, R179, RZ, 0x30, !PT ;  /* 0x000000b3881c7212 */ /* 0x000fe200078e30ff */
[----:B------:R-:W-:Y:S01]  /*1f90*/  FFMA.FTZ R0, R219, R26, R0 ;  /* 0x0000001adb007223 */ /* 0x000fe20000010000 */
[----:B------:R-:W-:Y:S01]  /*1fa0*/  FSEL R221, RZ, 1, P4 ;  /* 0x3f800000ffdd7808 */ /* 0x000fe20002000000 */
[----:B------:R-:W-:Y:S01]  /*1fb0*/  LDS.U16 R98, [R147+0x9200] ;  /* 0x0092000093627984 */ /* 0x000fe20000000400 */
[----:B------:R-:W-:-:S02]  /*1fc0*/  SEL R217, RZ, 0x200, P4 ;  /* 0x00000200ffd97807 */ /* 0x000fc40002000000 */
        /* <DEDUP_REMOVED lines=47> */
[----:B------:R-:W-:Y:S01]  /*22c0*/  PRMT R38, R34, 0x9910, RZ ;  /* 0x0000991022267816 */ /* 0x000fe200000000ff */
[----:B------:R-:W-:Y:S01]  /*22d0*/  HADD2.F32 R34, -RZ, R183.H0_H0 ;  /* 0x200000b7ff227230 */ /* 0x000fe20000004100 */
[----:B------:R-:W-:Y:S02]  /*22e0*/  SEL R223, RZ, 0x8000, P2 ;  /* 0x00008000ffdf7807 */ /* 0x000fe40001000000 */
[----:B------:R-:W-:-:S02]  /*22f0*/  ISETP.NE.AND P2, PT, R36, RZ, PT ;  /* 0x000000ff2400720c */ /* 0x000fc40003f45270 */
[----:B------:R-:W-:Y:S01]  /*2300*/  LOP3.LUT R36, R136, R165, RZ, 0x30, !PT ;  /* 0x000000a588247212 */ /* 0x000fe200078e30ff */
[----:B------:R-:W-:Y:S01]  /*2310*/  FFMA.FTZ R0, R225, R34, R0 ;  /* 0x00000022e1007223 */ /* 0x000fe20000010000 */
[----:B------:R-:W-:Y:S01]  /*2320*/  FSEL R227, RZ, 1, P4 ;  /* 0x3f800000ffe37808 */ /* 0x000fe20002000000 */
[----:B------:R-:W-:Y:S01]  /*2330*/  HADD2.F32 R34, -RZ, R181.H0_H0 ;  /* 0x200000b5ff227230 */ /* 0x000fe20000004100 */
[----:B------:R-:W-:Y:S02]  /*2340*/  SEL R32, RZ, 0x10000, P4 ;  /* 0x00010000ff207807 */ /* 0x000fe40002000000 */
[----:B------:R-:W-:Y:S01]  /*2350*/  PRMT R40, R36, 0x9910, RZ ;  /* 0x0000991024287816 */ /* 0x000fe200000000ff */
[----:B------:R-:W-:Y:S01]  /*2360*/  HADD2.F32 R36, -RZ, R179.H0_H0 ;  /* 0x200000b3ff247230 */ /* 0x000fe20000004100 */
[----:B------:R-:W-:Y:S01]  /*2370*/  ISETP.NE.AND P4, PT, R38, RZ, PT ;  /* 0x000000ff2600720c */ /* 0x000fe20003f85270 */
[----:B------:R-:W-:Y:S01]  /*2380*/  FFMA.FTZ R0, R227, R34, R0 ;  /* 0x00000022e3007223 */ /* 0x000fe20000010000 */
[----:B------:R-:W-:-:S02]  /*2390*/  FSEL R229, RZ, 1, P5 ;  /* 0x3f800000ffe57808 */ /* 0x000fc40002800000 */
[----:B------:R-:W-:Y:S02]  /*23a0*/  LOP3.LUT R38, R136, R163, RZ, 0x30, !PT ;  /* 0x000000a388267212 */ /* 0x000fe400078e30ff */
[----:B------:R-:W-:Y:S01]  /*23b0*/  FSEL R227, RZ, 1, P0 ;  /* 0x3f800000ffe37808 */ /* 0x000fe20000000000 */
[----:B------:R-:W-:Y:S01]  /*23c0*/  FFMA.FTZ R0, R229, R36, R0 ;  /* 0x00000024e5007223 */ /* 0x000fe20000010000 */
[----:B------:R-:W-:Y:S01]  /*23d0*/  PRMT R38, R38, 0x9910, RZ ;  /* 0x0000991026267816 */ /* 0x000fe200000000ff */
[----:B------:R-:W-:Y:S01]  /*23e0*/  HADD2.F32 R36, -RZ, R177.H0_H0 ;  /* 0x200000b1ff247230 */ /* 0x000fe20000004100 */
        /* <DEDUP_REMOVED lines=14> */
[----:B------:R-:W-:Y:S02]  /*24d0*/  SEL R225, RZ, 0x20000, P5 ;  /* 0x00020000ffe17807 */ /* 0x000fe40002800000 */
[----:B------:R-:W-:Y:S01]  /*24e0*/  ISETP.NE.AND P5, PT, R40, RZ, PT ;  /* 0x000000ff2800720c */ /* 0x000fe20003fa5270 */
[----:B------:R-:W-:Y:S01]  /*24f0*/  FFMA.FTZ R0, R231, R36, R0 ;  /* 0x00000024e7007223 */ /* 0x000fe20000010000 */
[C---:B------:R-:W-:Y:S01]  /*2500*/  LOP3.LUT R40, R136.reuse, R159, RZ, 0x30, !PT ;  /* 0x0000009f88287212 */ /* 0x040fe200078e30ff */
[----:B------:R-:W-:Y:S01]  /*2510*/  HADD2.F32 R36, -RZ, R167.H0_H0 ;  /* 0x200000a7ff247230 */ /* 0x000fe20000004100 */
[----:B------:R-:W-:-:S02]  /*2520*/  LOP3.LUT R38, R136, R157, RZ, 0x30, !PT ;  /* 0x0000009d88267212 */ /* 0x000fc400078e30ff */
[----:B------:R-:W-:Y:S02]  /*2530*/  FSEL R229, RZ, 1, P4 ;  /* 0x3f800000ffe57808 */ /* 0x000fe40002000000 */
[----:B------:R-:W-:Y:S02]  /*2540*/  PRMT R40, R40, 0x9910, RZ ;  /* 0x0000991028287816 */ /* 0x000fe400000000ff */
[----:B------:R-:W-:Y:S01]  /*2550*/  PRMT R42, R38, 0x9910, RZ ;  /* 0x00009910262a7816 */ /* 0x000fe200000000ff */
[----:B------:R-:W-:Y:S01]  /*2560*/  HADD2.F32 R38, -RZ, R165.H0_H0 ;  /* 0x200000a5ff267230 */ /* 0x000fe20000004100 */
[----:B------:R-:W-:Y:S01]  /*2570*/  FSEL R231, RZ, 1, P5 ;  /* 0x3f800000ffe77808 */ /* 0x000fe20002800000 */
[----:B------:R-:W-:Y:S01]  /*2580*/  FFMA.FTZ R0, R229, R36, R0 ;  /* 0x00000024e5007223 */ /* 0x000fe20000010000 */
[----:B------:R-:W-:Y:S02]  /*2590*/  SEL R227, RZ, 0x80000, P1 ;  /* 0x00080000ffe37807 */ /* 0x000fe40000800000 */
[----:B------:R-:W-:Y:S01]  /*25a0*/  ISETP.NE.AND P1, PT, R40, RZ, PT ;  /* 0x000000ff2800720c */ /* 0x000fe20003f25270 */
[----:B------:R-:W-:Y:S01]  /*25b0*/  FFMA.FTZ R0, R231, R38, R0 ;  /* 0x00000026e7007223 */ /* 0x000fe20000010000 */
[----:B------:R-:W-:Y:S01]  /*25c0*/  LOP3.LUT R40, R136, R155, RZ, 0x30, !PT ;  /* 0x0000009b88287212 */ /* 0x000fe200078e30ff */
[----:B------:R-:W-:Y:S01]  /*25d0*/  HADD2.F32 R38, -RZ, R163.H0_H0 ;  /* 0x200000a3ff267230 */ /* 0x000fe20000004100 */
[----:B------:R-:W-:-:S02]  /*25e0*/  FSEL R231, RZ, 1, P0 ;  /* 0x3f800000ffe77808 */ /* 0x000fc40000000000 */
[----:B------:R-:W-:Y:S02]  /*25f0*/  PRMT R40, R40, 0x9910, RZ ;  /* 0x0000991028287816 */ /* 0x000fe400000000ff */
[----:B------:R-:W-:Y:S01]  /*2600*/  SEL R229, RZ, 0x200000, P3 ;  /* 0x00200000ffe57807 */ /* 0x000fe20001800000 */
        /* <DEDUP_REMOVED lines=11> */
[----:B------:R-:W-:Y:S02]  /*26c0*/  SEL R40, RZ, 0x400000, P2 ;  /* 0x00400000ff287807 */ /* 0x000fe40001000000 */
[----:B------:R-:W-:Y:S02]  /*26d0*/  FSEL R231, RZ, 1, P6 ;  /* 0x3f800000ffe77808 */ /* 0x000fe40003000000 */
[----:B------:R-:W-:-:S02]  /*26e0*/  ISETP.NE.AND P2, PT, R46, RZ, PT ;  /* 0x000000ff2e00720c */ /* 0x000fc40003f45270 */
[----:B------:R-:W-:Y:S01]  /*26f0*/  PRMT R46, R42, 0x9910, RZ ;  /* 0x000099102a2e7816 */ /* 0x000fe200000000ff */
[----:B------:R-:W-:Y:S01]  /*2700*/  FFMA.FTZ R0, R231, R38, R0 ;  /* 0x00000026e7007223 */ /* 0x000fe20000010000 */
[----:B------:R-:W-:Y:S01]  /*2710*/  HADD2.F32 R42, -RZ, R155.H0_H0 ;  /* 0x2000009bff2a7230 */ /* 0x000fe20000004100 */
[----:B------:R-:W-:Y:S02]  /*2720*/  FSEL R233, RZ, 1, P3 ;  /* 0x3f800000ffe97808 */ /* 0x000fe40001800000 */
[----:B------:R-:W-:Y:S01]  /*2730*/  LOP3.LUT R44, R136, R149, RZ, 0x30, !PT ;  /* 0x00000095882c7212 */ /* 0x000fe200078e30ff */
[----:B------:R-:W-:Y:S01]  /*2740*/  IMAD.MOV.U32 R38, RZ, RZ, R46 ;  /* 0x000000ffff267224 */ /* 0x000fe200078e002e */
[----:B------:R-:W-:Y:S01]  /*2750*/  SEL R231, RZ, 0x800000, P4 ;  /* 0x00800000ffe77807 */ /* 0x000fe20002000000 */
[----:B------:R-:W-:Y:S01]  /*2760*/  FFMA.FTZ R0, R233, R42, R0 ;  /* 0x0000002ae9007223 */ /* 0x000fe20000010000 */
[----:B------:R-:W-:Y:S01]  /*2770*/  PRMT R44, R44, 0x9910, RZ ;  /* 0x000099102c2c7816 */ /* 0x000fe200000000ff */
[----:B------:R-:W-:Y:S01]  /*2780*/  HADD2.F32 R42, -RZ, R153.H0_H0 ;  /* 0x20000099ff2a7230 */ /* 0x000fe20000004100 */
[----:B------:R-:W-:Y:S01]  /*2790*/  ISETP.NE.AND P4, PT, R38, RZ, PT ;  /* 0x000000ff2600720c */ /* 0x000fe20003f85270 */
[----:B0-----:R-:W-:Y:S01]  /*27a0*/  HADD2.F32 R46, -RZ, R239.H0_H0 ;  /* 0x200000efff2e7230 */ /* 0x001fe20000004100 */
        /* <DEDUP_REMOVED lines=9> */
[----:B------:R-:W-:-:S02]  /*2840*/  LOP3.LUT R44, R136, R239, RZ, 0x30, !PT ;  /* 0x000000ef882c7212 */ /* 0x000fc400078e30ff */
[----:B------:R-:W-:Y:S01]  /*2850*/  SEL R235, RZ, 0x2000000, P0 ;  /* 0x02000000ffeb7807 */ /* 0x000fe20000000000 */
[----:B------:R-:W-:Y:S01]  /*2860*/  FFMA.FTZ R0, R233, R42, R0 ;  /* 0x0000002ae9007223 */ /* 0x000fe20000010000 */
[----:B------:R-:W-:Y:S02]  /*2870*/  LOP3.LUT R42, R136, R237, RZ, 0x30, !PT ;  /* 0x000000ed882a7212 */ /* 0x000fe400078e30ff */
[----:B------:R-:W-:Y:S01]  /*2880*/  PRMT R72, R44, 0x9910, RZ ;  /* 0x000099102c487816 */ /* 0x000fe200000000ff */
[----:B------:R-:W-:Y:S01]  /*2890*/  HADD2.F32 R44, -RZ, R237.H0_H0 ;  /* 0x200000edff2c7230 */ /* 0x000fe20000004100 */
[----:B------:R-:W-:Y:S02]  /*28a0*/  PRMT R60, R42, 0x9910, RZ ;  /* 0x000099102a3c7816 */ /* 0x000fe400000000ff */
[----:B-1----:R-:W-:Y:S01]  /*28b0*/  LOP3.LUT R42, R136, R241, RZ, 0x30, !PT ;  /* 0x000000f1882a7212 */ /* 0x002fe200078e30ff */
[----:B------:R-:W-:Y:S01]  /*28c0*/  HADD2.F32 R241, -RZ, R241.H0_H0 ;  /* 0x200000f1fff17230 */ /* 0x000fe20000004100 */
[----:B------:R-:W-:-:S02]  /*28d0*/  ISETP.NE.AND P0, PT, R60, RZ, PT ;  /* 0x000000ff3c00720c */ /* 0x000fc40003f05270 */
[----:B------:R-:W-:Y:S02]  /*28e0*/  PRMT R74, R42, 0x9910, RZ ;  /* 0x000099102a4a7816 */ /* 0x000fe400000000ff */
[----:B------:R-:W-:Y:S02]  /*28f0*/  FSEL R237, RZ, 1, P0 ;  /* 0x3f800000ffed7808 */ /* 0x000fe40000000000 */
[----:B------:R-:W-:Y:S02]  /*2900*/  SEL R42, RZ, 0x4000000, P1 ;  /* 0x04000000ff2a7807 */ /* 0x000fe40000800000 */
[----:B------:R-:W-:Y:S01]  /*2910*/  ISETP.NE.AND P1, PT, R72, RZ, PT ;  /* 0x000000ff4800720c */ /* 0x000fe20003f25270 */
[----:B------:R-:W-:Y:S01]  /*2920*/  FFMA.FTZ R0, R237, R44, R0 ;  /* 0x0000002ced007223 */ /* 0x000fe20000010000 */
[----:B--2---:R-:W-:Y:S01]  /*2930*/  LOP3.LUT R44, R136, R243, RZ, 0x30, !PT ;  /* 0x000000f3882c7212 */ /* 0x004fe200078e30ff */
[----:B------:R-:W-:Y:S01]  /*2940*/  HADD2.F32 R243, -RZ, R243.H0_H0 ;  /* 0x200000f3fff37230 */ /* 0x000fe20000004100 */
[----:B------:R-:W-:-:S02]  /*2950*/  FSEL R239, RZ, 1, P1 ;  /* 0x3f800000ffef7808 */ /* 0x000fc40000800000 */
[----:B------:R-:W-:Y:S02]  /*2960*/  SEL R233, RZ, 0x8000000, P6 ;  /* 0x08000000ffe97807 */ /* 0x000fe40003000000 */
[----:B------:R-:W-:Y:S01]  /*2970*/  ISETP.NE.AND P6, PT, R74, RZ, PT ;  /* 0x000000ff4a00720c */ /* 0x000fe20003fc5270 */
[----:B------:R-:W-:Y:S01]  /*2980*/  FFMA.FTZ R0, R239, R46, R0 ;  /* 0x0000002eef007223 */ /* 0x000fe20000010000 */
[----:B------:R-:W-:Y:S02]  /*2990*/  PRMT R76, R44, 0x9910, RZ ;  /* 0x000099102c4c7816 */ /* 0x000fe400000000ff */
[----:B---3--:R-:W-:Y:S01]  /*29a0*/  LOP3.LUT R46, R136, R245, RZ, 0x30, !PT ;  /* 0x000000f5882e7212 */ /* 0x008fe200078e30ff */
[----:B------:R-:W-:Y:S01]  /*29b0*/  HADD2.F32 R245, -RZ, R245.H0_H0 ;  /* 0x200000f5fff57230 */ /* 0x000fe20000004100 */
[----:B------:R-:W-:Y:S02]  /*29c0*/  SEL R44, RZ, 0x10000000, P3 ;  /* 0x10000000ff2c7807 */ /* 0x000fe40001800000 */
[----:B------:R-:W-:-:S02]  /*29d0*/  FSEL R237, RZ, 1, P6 ;  /* 0x3f800000ffed7808 */ /* 0x000fc40003000000 */
[----:B------:R-:W-:Y:S02]  /*29e0*/  ISETP.NE.AND P3, PT, R76, RZ, PT ;  /* 0x000000ff4c00720c */ /* 0x000fe40003f65270 */
[----:B------:R-:W-:Y:S01]  /*29f0*/  PRMT R78, R46, 0x9910, RZ ;  /* 0x000099102e4e7816 */ /* 0x000fe200000000ff */
[----:B------:R-:W-:Y:S01]  /*2a00*/  FFMA.FTZ R0, R237, R241, R0 ;  /* 0x000000f1ed007223 */ /* 0x000fe20000010000 */
[C---:B----4-:R-:W-:Y:S01]  /*2a10*/  LOP3.LUT R46, R136.reuse, R249, RZ, 0x30, !PT ;  /* 0x000000f9882e7212 */ /* 0x050fe200078e30ff */
[----:B------:R-:W-:Y:S01]  /*2a20*/  HADD2.F32 R249, -RZ, R249.H0_H0 ;  /* 0x200000f9fff97230 */ /* 0x000fe20000004100 */
[----:B------:R-:W-:Y:S02]  /*2a30*/  FSEL R239, RZ, 1, P3 ;  /* 0x3f800000ffef7808 */ /* 0x000fe40001800000 */
[----:B------:R-:W-:Y:S01]  /*2a40*/  LOP3.LUT R48, R136, R247, RZ, 0x30, !PT ;  /* 0x000000f788307212 */ /* 0x000fe200078e30ff */
[----:B------:R-:W-:Y:S01]  /*2a50*/  HADD2.F32 R247, -RZ, R247.H0_H0 ;  /* 0x200000f7fff77230 */ /* 0x000fe20000004100 */
[----:B------:R-:W-:Y:S01]  /*2a60*/  SEL R237, RZ, 0x20000000, P2 ;  /* 0x20000000ffed7807 */ /* 0x000fe20001000000 */
[----:B------:R-:W-:Y:S01]  /*2a70*/  FFMA.FTZ R0, R239, R243, R0 ;  /* 0x000000f3ef007223 */ /* 0x000fe20000010000 */
[----:B------:R-:W-:-:S02]  /*2a80*/  ISETP.NE.AND P2, PT, R78, RZ, PT ;  /* 0x000000ff4e00720c */ /* 0x000fc40003f45270 */
[----:B------:R-:W-:Y:S02]  /*2a90*/  PRMT R46, R46, 0x9910, RZ ;  /* 0x000099102e2e7816 */ /* 0x000fe400000000ff */
[----:B------:R-:W-:Y:S02]  /*2aa0*/  PRMT R80, R48, 0x9910, RZ ;  /* 0x0000991030507816 */ /* 0x000fe400000000ff */
[----:B------:R-:W-:Y:S02]  /*2ab0*/  SEL R239, RZ, 0x1, P0 ;  /* 0x00000001ffef7807 */ /* 0x000fe40000000000 */
[----:B------:R-:W-:Y:S02]  /*2ac0*/  FSEL R241, RZ, 1, P2 ;  /* 0x3f800000fff17808 */ /* 0x000fe40001000000 */
[----:B------:R-:W-:Y:S02]  /*2ad0*/  ISETP.NE.AND P0, PT, R46, RZ, PT ;  /* 0x000000ff2e00720c */ /* 0x000fe40003f05270 */
[----:B------:R-:W-:Y:S01]  /*2ae0*/  SEL R46, RZ, 0x2, P1 ;  /* 0x00000002ff2e7807 */ /* 0x000fe20000800000 */
[----:B------:R-:W-:Y:S01]  /*2af0*/  FFMA.FTZ R0, R241, R245, R0 ;  /* 0x000000f5f1007223 */ /* 0x000fe20000010000 */
[----:B------:R-:W-:-:S02]  /*2b00*/  ISETP.NE.AND P1, PT, R80, RZ, PT ;  /* 0x000000ff5000720c */ /* 0x000fc40003f25270 */
[C---:B------:R-:W-:Y:S01]  /*2b10*/  LOP3.LUT R48, R136.reuse, R251, RZ, 0x30, !PT ;  /* 0x000000fb88307212 */ /* 0x040fe200078e30ff */
[----:B------:R-:W-:Y:S01]  /*2b20*/  HADD2.F32 R251, -RZ, R251.H0_H0 ;  /* 0x200000fbfffb7230 */ /* 0x000fe20000004100 */
[----:B------:R-:W-:Y:S01]  /*2b30*/  LOP3.LUT R50, R136, R52, RZ, 0x30, !PT ;  /* 0x0000003488327212 */ /* 0x000fe200078e30ff */
[----:B------:R-:W-:Y:S01]  /*2b40*/  HADD2.F32 R52, -RZ, R52.H0_H0 ;  /* 0x20000034ff347230 */ /* 0x000fe20000004100 */
[----:B------:R-:W-:Y:S02]  /*2b50*/  FSEL R241, RZ, 1, P1 ;  /* 0x3f800000fff17808 */ /* 0x000fe40000800000 */
[----:B------:R-:W-:Y:S02]  /*2b60*/  PRMT R48, R48, 0x9910, RZ ;  /* 0x0000991030307816 */ /* 0x000fe400000000ff */
[----:B------:R-:W-:Y:S01]  /*2b70*/  PRMT R56, R50, 0x9910, RZ ;  /* 0x0000991032387816 */ /* 0x000fe200000000ff */
[----:B------:R-:W-:Y:S01]  /*2b80*/  FFMA.FTZ R0, R241, R247, R0 ;  /* 0x000000f7f1007223 */ /* 0x000fe20000010000 */
[----:B------:R-:W-:-:S02]  /*2b90*/  SEL R50, RZ, 0x4, P6 ;  /* 0x00000004ff327807 */ /* 0x000fc40003000000 */
[----:B------:R-:W-:Y:S02]  /*2ba0*/  FSEL R243, RZ, 1, P0 ;  /* 0x3f800000fff37808 */ /* 0x000fe40000000000 */
[----:B------:R-:W-:Y:S02]  /*2bb0*/  ISETP.NE.AND P6, PT, R48, RZ, PT ;  /* 0x000000ff3000720c */ /* 0x000fe40003fc5270 */
[----:B------:R-:W-:Y:S01]  /*2bc0*/  SEL R48, RZ, 0x8, P3 ;  /* 0x00000008ff307807 */ /* 0x000fe20001800000 */
[----:B------:R-:W-:Y:S01]  /*2bd0*/  FFMA.FTZ R0, R243, R249, R0 ;  /* 0x000000f9f3007223 */ /* 0x000fe20000010000 */
[----:B------:R-:W-:Y:S01]  /*2be0*/  ISETP.NE.AND P3, PT, R56, RZ, PT ;  /* 0x000000ff3800720c */ /* 0x000fe20003f65270 */
[----:B------:R-:W0:Y:S01]  /*2bf0*/  LDS.U16 R249, [R147+0x7a00] ;  /* 0x007a000093f97984 */ /* 0x000e220000000400 */
[----:B------:R-:W-:Y:S01]  /*2c00*/  LOP3.LUT R56, R136, R54, RZ, 0x30, !PT ;  /* 0x0000003688387212 */ /* 0x000fe200078e30ff */
[----:B------:R-:W-:Y:S01]  /*2c10*/  HADD2.F32 R54, -RZ, R54.H0_H0 ;  /* 0x20000036ff367230 */ /* 0x000fe20000004100 */
[----:B------:R-:W-:-:S02]  /*2c20*/  FSEL R241, RZ, 1, P6 ;  /* 0x3f800000fff17808 */ /* 0x000fc40003000000 */
[----:B------:R-:W-:Y:S01]  /*2c30*/  LOP3.LUT R62, R136, R58, RZ, 0x30, !PT ;  /* 0x0000003a883e7212 */ /* 0x000fe200078e30ff */
        /* <DEDUP_REMOVED lines=8> */
[----:B------:R-:W-:Y:S01]  /*2cc0*/  LOP3.LUT R56, R136, R64, RZ, 0x30, !PT ;  /* 0x0000004088387212 */ /* 0x000fe200078e30ff */
[----:B------:R-:W-:Y:S01]  /*2cd0*/  HADD2.F32 R64, -RZ, R64.H0_H0 ;  /* 0x20000040ff407230 */ /* 0x000fe20000004100 */
        /* <DEDUP_REMOVED lines=10> */
[----:B------:R-:W-:Y:S01]  /*2d80*/  SEL R243, RZ, 0x40, P0 ;  /* 0x00000040fff37807 */ /* 0x000fe20000000000 */
[----:B------:R-:W-:Y:S01]  /*2d90*/  IMAD.MOV.U32 R56, RZ, RZ, R62 ;  /* 0x000000ffff387224 */ /* 0x000fe200078e003e */
[----:B------:R-:W-:Y:S01]  /*2da0*/  LOP3.LUT R62, R136, R82, RZ, 0x30, !PT ;  /* 0x00000052883e7212 */ /* 0x000fe200078e30ff */
[----:B------:R-:W-:Y:S01]  /*2db0*/  FFMA.FTZ R0, R245, R58, R0 ;  /* 0x0000003af5007223 */ /* 0x000fe20000010000 */
[----:B------:R-:W-:Y:S01]  /*2dc0*/  ISETP.NE.AND P0, PT, R54, RZ, PT ;  /* 0x000000ff3600720c */ /* 0x000fe20003f05270 */
[----:B------:R-:W-:Y:S01]  /*2dd0*/  HADD2.F32 R82, -RZ, R82.H0_H0 ;  /* 0x20000052ff527230 */ /* 0x000fe20000004100 */
[----:B------:R-:W-:Y:S02]  /*2de0*/  SEL R54, RZ, 0x80, P6 ;  /* 0x00000080ff367807 */ /* 0x000fe40003000000 */
[----:B------:R-:W-:-:S02]  /*2df0*/  ISETP.NE.AND P6, PT, R56, RZ, PT ;  /* 0x000000ff3800720c */ /* 0x000fc40003fc5270 */
[----:B------:R-:W-:Y:S02]  /*2e00*/  FSEL R245, RZ, 1, P0 ;  /* 0x3f800000fff57808 */ /* 0x000fe40000000000 */
[----:B------:R-:W-:Y:S02]  /*2e10*/  FSEL R247, RZ, 1, P6 ;  /* 0x3f800000fff77808 */ /* 0x000fe40003000000 */
[C---:B0-----:R-:W-:Y:S01]  /*2e20*/  LOP3.LUT R56, R136.reuse, R249, RZ, 0x30, !PT ;  /* 0x000000f988387212 */ /* 0x041fe200078e30ff */
[----:B------:R-:W-:Y:S01]  /*2e30*/  FFMA.FTZ R0, R245, R64, R0 ;  /* 0x00000040f5007223 */ /* 0x000fe20000010000 */
[----:B------:R-:W-:Y:S01]  /*2e40*/  LOP3.LUT R58, R136, R68, RZ, 0x30, !PT ;  /* 0x00000044883a7212 */ /* 0x000fe200078e30ff */
[----:B------:R-:W-:Y:S01]  /*2e50*/  HADD2.F32 R249, -RZ, R249.H0_H0 ;  /* 0x200000f9fff97230 */ /* 0x000fe20000004100 */
[----:B------:R-:W-:Y:S01]  /*2e60*/  PRMT R56, R56, 0x9910, RZ ;  /* 0x0000991038387816 */ /* 0x000fe200000000ff */
[----:B------:R-:W-:Y:S01]  /*2e70*/  FFMA.FTZ R0, R247, R66, R0 ;  /* 0x00000042f7007223 */ /* 0x000fe20000010000 */
[----:B------:R-:W-:Y:S01]  /*2e80*/  PRMT R58, R58, 0x9910, RZ ;  /* 0x000099103a3a7816 */ /* 0x000fe200000000ff */
[----:B------:R-:W0:Y:S01]  /*2e90*/  LDS.U16 R66, [R147+0x8600] ;  /* 0x0086000093427984 */ /* 0x000e220000000400 */
[----:B------:R-:W-:Y:S01]  /*2ea0*/  SEL R245, RZ, 0x100, P3 ;  /* 0x00000100fff57807 */ /* 0x000fe20001800000 */
[----:B------:R-:W-:Y:S01]  /*2eb0*/  HADD2.F32 R68, -RZ, R68.H0_H0 ;  /* 0x20000044ff447230 */ /* 0x000fe20000004100 */
[----:B------:R-:W-:-:S02]  /*2ec0*/  ISETP.NE.AND P3, PT, R56, RZ, PT ;  /* 0x000000ff3800720c */ /* 0x000fc40003f65270 */
[----:B------:R-:W-:Y:S02]  /*2ed0*/  SEL R56, RZ, 0x200, P2 ;  /* 0x00000200ff387807 */ /* 0x000fe40001000000 */
[----:B------:R-:W-:Y:S02]  /*2ee0*/  ISETP.NE.AND P2, PT, R58, RZ, PT ;  /* 0x000000ff3a00720c */ /* 0x000fe40003f45270 */
        /* <DEDUP_REMOVED lines=11> */
[----:B------:R-:W-:Y:S02]  /*2fa0*/  ISETP.NE.AND P0, PT, R62, RZ, PT ;  /* 0x000000ff3e00720c */ /* 0x000fe40003f05270 */
[----:B------:R-:W-:Y:S01]  /*2fb0*/  LOP3.LUT R62, R136, R84, RZ, 0x30, !PT ;  /* 0x00000054883e7212 */ /* 0x000fe200078e30ff */
[----:B------:R-:W-:Y:S01]  /*2fc0*/  HADD2.F32 R84, -RZ, R84.H0_H0 ;  /* 0x20000054ff547230 */ /* 0x000fe20000004100 */
[----:B------:R-:W-:-:S02]  /*2fd0*/  FSEL R249, RZ, 1, P1 ;  /* 0x3f800000fff97808 */ /* 0x000fc40000800000 */
[----:B------:R-:W-:Y:S01]  /*2fe0*/  LOP3.LUT R64, R136, R86, RZ, 0x30, !PT ;  /* 0x0000005688407212 */ /* 0x000fe200078e30ff */
[----:B------:R-:W-:Y:S01]  /*2ff0*/  HADD2.F32 R86, -RZ, R86.H0_H0 ;  /* 0x20000056ff567230 */ /* 0x000fe20000004100 */
[----:B------:R-:W-:Y:S01]  /*3000*/  PRMT R62, R62, 0x9910, RZ ;  /* 0x000099103e3e7816 */ /* 0x000fe200000000ff */
[----:B------:R-:W-:Y:S01]  /*3010*/  FFMA.FTZ R0, R249, R70, R0 ;  /* 0x00000046f9007223 */ /* 0x000fe20000010000 */
[----:B------:R-:W-:Y:S02]  /*3020*/  PRMT R64, R64, 0x9910, RZ ;  /* 0x0000991040407816 */ /* 0x000fe400000000ff */
[----:B------:R-:W-:Y:S02]  /*3030*/  SEL R249, RZ, 0x1000, P6 ;  /* 0x00001000fff97807 */ /* 0x000fe40003000000 */
[----:B------:R-:W-:Y:S02]  /*3040*/  ISETP.NE.AND P6, PT, R62, RZ, PT ;  /* 0x000000ff3e00720c */ /* 0x000fe40003fc5270 */
[----:B------:R-:W-:-:S02]  /*3050*/  FSEL R251, RZ, 1, P0 ;  /* 0x3f800000fffb7808 */ /* 0x000fc40000000000 */
[----:B------:R-:W-:Y:S02]  /*3060*/  SEL R62, RZ, 0x2000, P3 ;  /* 0x00002000ff3e7807 */ /* 0x000fe40001800000 */
[----:B------:R-:W-:Y:S01]  /*3070*/  ISETP.NE.AND P3, PT, R64, RZ, PT ;  /* 0x000000ff4000720c */ /* 0x000fe20003f65270 */
[----:B------:R-:W-:Y:S01]  /*3080*/  FFMA.FTZ R0, R251, R82, R0 ;  /* 0x00000052fb007223 */ /* 0x000fe20000010000 */
[C---:B0-----:R-:W-:Y:S02]  /*3090*/  LOP3.LUT R64, R136.reuse, R66, RZ, 0x30, !PT ;  /* 0x0000004288407212 */ /* 0x041fe400078e30ff */
[----:B------:R-:W-:Y:S01]  /*30a0*/  LOP3.LUT R68, R136, R88, RZ, 0x30, !PT ;  /* 0x0000005888447212 */ /* 0x000fe200078e30ff */
[----:B------:R-:W-:Y:S01]  /*30b0*/  HADD2.F32 R88, -RZ, R88.H0_H0 ;  /* 0x20000058ff587230 */ /* 0x000fe20000004100 */
[----:B------:R-:W-:Y:S02]  /*30c0*/  FSEL R251, RZ, 1, P6 ;  /* 0x3f800000fffb7808 */ /* 0x000fe40003000000 */
[----:B------:R-:W-:-:S02]  /*30d0*/  PRMT R70, R64, 0x9910, RZ ;  /* 0x0000991040467816 */ /* 0x000fc400000000ff */
[----:B------:R-:W-:Y:S01]  /*30e0*/  PRMT R82, R68, 0x9910, RZ ;  /* 0x0000991044527816 */ /* 0x000fe200000000ff */
[----:B------:R-:W-:Y:S01]  /*30f0*/  FFMA.FTZ R0, R251, R84, R0 ;  /* 0x00000054fb007223 */ /* 0x000fe20000010000 */
        /* <DEDUP_REMOVED lines=8> */
[----:B------:R-:W-:Y:S01]  /*3180*/  SEL R64, RZ, 0x8000, P1 ;  /* 0x00008000ff407807 */ /* 0x000fe20000800000 */
[----:B------:R-:W-:Y:S01]  /*3190*/  HADD2.F32 R92, -RZ, R92.H0_H0 ;  /* 0x2000005cff5c7230 */ /* 0x000fe20000004100 */
        /* <DEDUP_REMOVED lines=15> */
[----:B------:R-:W-:-:S02]  /*3290*/  SEL R66, RZ, 0x20000, P6 ;  /* 0x00020000ff427807 */ /* 0x000fc40003000000 */
[----:B------:R-:W-:Y:S02]  /*32a0*/  ISETP.NE.AND P6, PT, R70, RZ, PT ;  /* 0x000000ff4600720c */ /* 0x000fe40003fc5270 */
[----:B------:R-:W-:Y:S02]  /*32b0*/  FSEL R70, RZ, 1, P0 ;  /* 0x3f800000ff467808 */ /* 0x000fe40000000000 */
[C---:B------:R-:W-:Y:S01]  /*32c0*/  LOP3.LUT R82, R136.reuse, R94, RZ, 0x30, !PT ;  /* 0x0000005e88527212 */ /* 0x040fe200078e30ff */
[----:B------:R-:W-:Y:S01]  /*32d0*/  HADD2.F32 R94, -RZ, R94.H0_H0 ;  /* 0x2000005eff5e7230 */ /* 0x000fe20000004100 */
[----:B------:R-:W-:Y:S01]  /*32e0*/  LOP3.LUT R88, R136, R100, RZ, 0x30, !PT ;  /* 0x0000006488587212 */ /* 0x000fe200078e30ff */
[----:B------:R-:W-:Y:S01]  /*32f0*/  FFMA.FTZ R0, R70, R90, R0 ;  /* 0x0000005a46007223 */ /* 0x000fe20000010000 */
[----:B------:R-:W-:Y:S01]  /*3300*/  PRMT R86, R82, 0x9910, RZ ;  /* 0x0000991052567816 */ /* 0x000fe200000000ff */
[----:B------:R-:W-:Y:S01]  /*3310*/  HADD2.F32 R100, -RZ, R100.H0_H0 ;  /* 0x20000064ff647230 */ /* 0x000fe20000004100 */
[----:B------:R-:W-:-:S02]  /*3320*/  PRMT R70, R84, 0x9910, RZ ;  /* 0x0000991054467816 */ /* 0x000fc400000000ff */
[----:B------:R-:W-:Y:S01]  /*3330*/  FSEL R82, RZ, 1, P6 ;  /* 0x3f800000ff527808 */ /* 0x000fe20003000000 */
[----:B------:R-:W-:Y:S01]  /*3340*/  IMAD.MOV.U32 R84, RZ, RZ, R86 ;  /* 0x000000ffff547224 */ /* 0x000fe200078e0056 */
[----:B------:R-:W-:Y:S01]  /*3350*/  PRMT R88, R88, 0x9910, RZ ;  /* 0x0000991058587816 */ /* 0x000fe200000000ff */
[----:B------:R-:W-:Y:S01]  /*3360*/  IMAD.MOV.U32 R86, RZ, RZ, R70 ;  /* 0x000000ffff567224 */ /* 0x000fe200078e0046 */
[----:B------:R-:W-:Y:S01]  /*3370*/  SEL R70, RZ, 0x40000, P3 ;  /* 0x00040000ff467807 */ /* 0x000fe20001800000 */
[----:B------:R-:W-:Y:S01]  /*3380*/  FFMA.FTZ R0, R82, R92, R0 ;  /* 0x0000005c52007223 */ /* 0x000fe20000010000 */
[----:B------:R-:W-:Y:S02]  /*3390*/  ISETP.NE.AND P3, PT, R84, RZ, PT ;  /* 0x000000ff5400720c */ /* 0x000fe40003f65270 */
        /* <DEDUP_REMOVED lines=8> */
[----:B------:R-:W-:Y:S01]  /*3420*/  SEL R112, RZ, 0x100000, P1 ;  /* 0x00100000ff707807 */ /* 0x000fe20000800000 */
[----:B------:R-:W-:Y:S01]  /*3430*/  IMAD.MOV.U32 R84, RZ, RZ, R90 ;  /* 0x000000ffff547224 */ /* 0x000fe200078e005a */
[----:B------:R-:W-:Y:S01]  /*3440*/  LOP3.LUT R90, R136, R104, RZ, 0x30, !PT ;  /* 0x00000068885a7212 */ /* 0x000fe200078e30ff */
[----:B------:R-:W-:Y:S01]  /*3450*/  FFMA.FTZ R0, R86, R96, R0 ;  /* 0x0000006056007223 */ /* 0x000fe20000010000 */
[----:B------:R-:W-:Y:S01]  /*3460*/  IMAD.MOV.U32 R86, RZ, RZ, R88 ;  /* 0x000000ffff567224 */ /* 0x000fe200078e0058 */
[----:B------:R-:W-:Y:S01]  /*3470*/  LOP3.LUT R88, R136, R102, RZ, 0x30, !PT ;  /* 0x0000006688587212 */ /* 0x000fe200078e30ff */
[----:B------:R-:W-:Y:S01]  /*3480*/  HADD2.F32 R102, -RZ, R102.H0_H0 ;  /* 0x20000066ff667230 */ /* 0x000fe20000004100 */
[----:B------:R-:W-:Y:S01]  /*3490*/  ISETP.NE.AND P1, PT, R84, RZ, PT ;  /* 0x000000ff5400720c */ /* 0x000fe20003f25270 */
        /* <DEDUP_REMOVED lines=42> */
[----:B------:R-:W-:Y:S02]  /*3740*/  IADD3 R46, PT, PT, R50, R46, R239 ;  /* 0x0000002e322e7210 */ /* 0x000fe40007ffe0ef */
[----:B------:R-:W-:Y:S01]  /*3750*/  IADD3 R7, PT, PT, R20, R4, R7 ;  /* 0x0000000414077210 */ /* 0x000fe20007ffe007 */
[----:B------:R-:W-:Y:S01]  /*3760*/  FFMA.FTZ R110, R96, R110, R0 ;  /* 0x0000006e606e7223 */ /* 0x000fe20000010000 */
[----:B------:R-:W-:Y:S01]  /*3770*/  SEL R96, RZ, 0x8000000, P6 ;  /* 0x08000000ff607807 */ /* 0x000fe20003000000 */
[----:B------:R-:W0:Y:S01]  /*3780*/  S2R R0, SR_LANEID ;  /* 0x0000000000007919 */ /* 0x000e220000000000 */
[----:B------:R-:W-:Y:S01]  /*3790*/  IADD3 R241, PT, PT, R241, R46, R48 ;  /* 0x0000002ef1f17210 */ /* 0x000fe20007ffe030 */
[----:B------:R-:W-:Y:S01]  /*37a0*/  IMAD.IADD R7, R18, 0x1, R7 ;  /* 0x0000000112077824 */ /* 0x000fe200078e0207 */
[----:B------:R-:W1:Y:S03]  /*37b0*/  SHFL.DOWN P6, R98, R110, 0x1, 0x1f ;  /* 0x08201f006e627f89 */ /* 0x000e6600000c0000 */
[----:B------:R-:W-:Y:S01]  /*37c0*/  IMAD.IADD R52, R52, 0x1, R241 ;  /* 0x0000000134347824 */ /* 0x000fe200078e02f1 */
[----:B------:R-:W-:-:S04]  /*37d0*/  IADD3 R22, PT, PT, R7, R22, R135 ;  /* 0x0000001607167210 */ /* 0x000fc80007ffe087 */
        /* <DEDUP_REMOVED lines=15> */
[----:B------:R-:W-:Y:S02]  /*38d0*/  IADD3 R108, PT, PT, R217, R70, R82 ;  /* 0x00000046d96c7210 */ /* 0x000fe40007ffe052 */
[----:B------:R-:W-:Y:S02]  /*38e0*/  IADD3 R231, PT, PT, R229, R40, R231 ;  /* 0x00000028e5e77210 */ /* 0x000fe40007ffe0e7 */
        /* <DEDUP_REMOVED lines=29> */
.L_x_613:
[----:B------:R-:W-:Y:S05]  /*3ac0*/  BSYNC.RECONVERGENT B0 ;  /* 0x0000000000007941 */ /* 0x000fea0003800200 */
.L_x_612:
[----:B------:R-:W1:Y:S08]  /*3ad0*/  S2UR UR6, SR_CgaCtaId ;  /* 0x00000000000679c3 */ /* 0x000e700000008800 */
[----:B------:R-:W-:Y:S01]  /*3ae0*/  BAR.SYNC.DEFER_BLOCKING 0x0 ;  /* 0x0000000000007b1d */ /* 0x000fe20000010000 */
[----:B------:R-:W-:Y:S01]  /*3af0*/  IMAD.IADD R4, R112, 0x1, R219 ;  /* 0x0000000170047824 */ /* 0x000fe200078e02db */
[----:B------:R-:W-:-:S02]  /*3b00*/  IADD3 R235, PT, PT, R231, R38, R235 ;  /* 0x00000026e7eb7210 */ /* 0x000fc40007ffe0eb */
[----:B------:R-:W-:Y:S01]  /*3b10*/  SEL R58, RZ, 0x40000000, P4 ;  /* 0x40000000ff3a7807 */ /* 0x000fe20002000000 */
[----:B------:R-:W-:Y:S01]  /*3b20*/  IMAD.IADD R5, R4, 0x1, R92 ;  /* 0x0000000104057824 */ /* 0x000fe200078e025c */
[----:B------:R-:W-:Y:S01]  /*3b30*/  IADD3 R233, PT, PT, R235, R42, R233 ;  /* 0x0000002aebe97210 */ /* 0x000fe20007ffe0e9 */
[----:B------:R-:W-:Y:S01]  /*3b40*/  UMOV UR4, 0x400 ;  /* 0x0000040000047882 */ /* 0x000fe20000000000 */
[----:B------:R-:W-:Y:S02]  /*3b50*/  SEL R18, RZ, 0x80000000, P5 ;  /* 0x80000000ff127807 */ /* 0x000fe40002800000 */
[----:B------:R-:W-:Y:S02]  /*3b60*/  IADD3 R237, PT, PT, R233, R44, R237 ;  /* 0x0000002ce9ed7210 */ /* 0x000fe40007ffe0ed */
[----:B------:R-:W-:Y:S02]  /*3b70*/  IADD3 R6, PT, PT, R5, R94, R96 ;  /* 0x0000005e05067210 */ /* 0x000fe40007ffe060 */
[----:B------:R-:W-:-:S02]  /*3b80*/  SEL R7, RZ, 0x10000000, P3 ;  /* 0x10000000ff077807 */ /* 0x000fc40001800000 */
[----:B------:R-:W-:Y:S02]  /*3b90*/  SEL R20, RZ, 0x20000000, P2 ;  /* 0x20000000ff147807 */ /* 0x000fe40001000000 */
[----:B------:R-:W-:Y:S02]  /*3ba0*/  IADD3 R58, PT, PT, R237, R58, R18 ;  /* 0x0000003aed3a7210 */ /* 0x000fe40007ffe012 */
[----:B------:R-:W-:Y:S02]  /*3bb0*/  IADD3 R7, PT, PT, R6, R7, R20 ;  /* 0x0000000706077210 */ /* 0x000fe40007ffe014 */
[----:B------:R-:W-:Y:S01]  /*3bc0*/  SEL R132, RZ, 0x40000000, P1 ;  /* 0x40000000ff847807 */ /* 0x000fe20000800000 */
[----:B-1----:R-:W-:Y:S01]  /*3bd0*/  ULEA UR4, UR6, UR4, 0x18 ;  /* 0x0000000406047291 */ /* 0x002fe2000f8ec0ff */
[----:B------:R-:W-:Y:S01]  /*3be0*/  SEL R18, RZ, 0x80000000, P0 ;  /* 0x80000000ff127807 */ /* 0x000fe20000000000 */
[----:B------:R-:W-:Y:S01]  /*3bf0*/  POPC R135, R58 ;  /* 0x0000003a00877309 */ /* 0x000fe20000000000 */
[----:B------:R-:W-:-:S02]  /*3c00*/  ISETP.GT.U32.AND P0, PT, R152, 0x1f, PT ;  /* 0x0000001f9800780c */ /* 0x000fc40003f04070 */
[----:B------:R-:W-:-:S04]  /*3c10*/  IADD3 R132, PT, PT, R7, R132, R18 ;  /* 0x0000008407847210 */ /* 0x000fc80007ffe012 */
[----:B------:R-:W1:Y:S01]  /*3c20*/  LDS R145, [UR4+0x4] ;  /* 0x00000404ff917984 */ /* 0x000e620008000800 */
[----:B------:R-:W2:Y:S02]  /*3c30*/  POPC R18, R132 ;  /* 0x0000008400127309 */ /* 0x000ea40000000000 */
[----:B--2---:R-:W-:Y:S01]  /*3c40*/  IMAD.IADD R135, R18, 0x1, R135 ;  /* 0x0000000112877824 */ /* 0x004fe200078e0287 */
[----:B------:R-:W-:Y:S06]  /*3c50*/  BAR.SYNC.DEFER_BLOCKING 0x0 ;  /* 0x0000000000007b1d */ /* 0x000fec0000010000 */
[----:B------:R2:W-:Y:S02]  /*3c60*/  STS [R138], R135 ;  /* 0x000000878a007388 */ /* 0x0005e40000000800 */
[----:B------:R-:W-:Y:S06]  /*3c70*/  BAR.SYNC.DEFER_BLOCKING 0x0 ;  /* 0x0000000000007b1d */ /* 0x000fec0000010000 */
[----:B------:R-:W-:Y:S05]  /*3c80*/  @P0 BRA `(.L_x_614) ;  /* 0x0000000000bc0947 */ /* 0x000fea0003800000 */
[----:B------:R-:W-:Y:S01]  /*3c90*/  LDS R18, [R137] ;  /* 0x0000000089127984 */ /* 0x000fe20000000800 */
[----:B------:R-:W-:Y:S01]  /*3ca0*/  UMOV UR6, 0xffffffff ;  /* 0xffffffff00067882 */ /* 0x000fe20000000000 */
[----:B------:R-:W-:Y:S02]  /*3cb0*/  ISETP.NE.AND P1, PT, R152, RZ, PT ;  /* 0x000000ff9800720c */ /* 0x000fe40003f25270 */
[----:B--2---:R-:W-:Y:S04]  /*3cc0*/  LDS R135, [R137+0x4] ;  /* 0x0000040089877984 */ /* 0x004fe80000000800 */
[----:B------:R-:W2:Y:S04]  /*3cd0*/  LDS R20, [R137+0x8] ;  /* 0x0000080089147984 */ /* 0x000ea80000000800 */
[----:B------:R-:W-:Y:S04]  /*3ce0*/  LDS R36, [R137+0xc] ;  /* 0x00000c0089247984 */ /* 0x000fe80000000800 */
[----:B------:R-:W3:Y:S04]  /*3cf0*/  LDS R219, [R137+0x10] ;  /* 0x0000100089db7984 */ /* 0x000ee80000000800 */
[----:B------:R-:W-:Y:S04]  /*3d00*/  LDS R38, [R137+0x14] ;  /* 0x0000140089267984 */ /* 0x000fe80000000800 */
[----:B------:R-:W4:Y:S04]  /*3d10*/  LDS R221, [R137+0x18] ;  /* 0x0000180089dd7984 */ /* 0x000f280000000800 */
[----:B------:R-:W5:Y:S01]  /*3d20*/  LDS R40, [R137+0x1c] ;  /* 0x00001c0089287984 */ /* 0x000f620000000800 */
[----:B--2---:R-:W-:-:S04]  /*3d30*/  IADD3 R42, PT, PT, R20, R135, R18 ;  /* 0x00000087142a7210 */ /* 0x004fc80007ffe012 */
[----:B---3--:R-:W-:-:S04]  /*3d40*/  IADD3 R42, PT, PT, R219, R42, R36 ;  /* 0x0000002adb2a7210 */ /* 0x008fc80007ffe024 */
[----:B----4-:R-:W-:-:S05]  /*3d50*/  IADD3 R223, PT, PT, R221, R42, R38 ;  /* 0x0000002adddf7210 */ /* 0x010fca0007ffe026 */
[----:B-----5:R-:W-:Y:S01]  /*3d60*/  IMAD.IADD R40, R40, 0x1, R223 ;  /* 0x0000000128287824 */ /* 0x020fe200078e02df */
[----:B------:R-:W-:Y:S06]  /*3d70*/  BRA.DIV UR6, `(.L_x_615) ;  /* 0x0000002a06287947 */ /* 0x000fec000b800000 */
[----:B------:R-:W2:Y:S04]  /*3d80*/  SHFL.UP P0, R223, R40, 0x1, RZ ;  /* 0x0420000028df7989 */ /* 0x000ea800000000ff */
[----:B------:R-:W-:Y:S01]  /*3d90*/  SHFL.IDX PT, R46, R144, RZ, 0x1f ;  /* 0x00001fff902e7589 */ /* 0x000fe200000e0000 */
[----:B--2---:R-:W-:-:S05]  /*3da0*/  @P0 IMAD.IADD R223, R40, 0x1, R223 ;  /* 0x0000000128df0824 */ /* 0x004fca00078e02df */
[----:B------:R-:W2:Y:S02]  /*3db0*/  SHFL.UP P0, R42, R223, 0x2, RZ ;  /* 0x04400000df2a7989 */ /* 0x000ea400000000ff */
[----:B--2---:R-:W-:-:S05]  /*3dc0*/  @P0 IMAD.IADD R42, R223, 0x1, R42 ;  /* 0x00000001df2a0824 */ /* 0x004fca00078e022a */
[----:B------:R-:W2:Y:S02]  /*3dd0*/  SHFL.UP P0, R225, R42, 0x4, RZ ;  /* 0x048000002ae17989 */ /* 0x000ea400000000ff */
[----:B--2---:R-:W-:-:S05]  /*3de0*/  @P0 IMAD.IADD R225, R42, 0x1, R225 ;  /* 0x000000012ae10824 */ /* 0x004fca00078e02e1 */
[----:B------:R-:W2:Y:S02]  /*3df0*/  SHFL.UP P0, R44, R225, 0x8, RZ ;  /* 0x05000000e12c7989 */ /* 0x000ea400000000ff */
[----:B--2---:R-:W-:-:S05]  /*3e00*/  @P0 IMAD.IADD R44, R225, 0x1, R44 ;  /* 0x00000001e12c0824 */ /* 0x004fca00078e022c */
[----:B------:R-:W2:Y:S02]  /*3e10*/  SHFL.UP P0, R227, R44, 0x10, RZ ;  /* 0x060000002ce37989 */ /* 0x000ea400000000ff */
[----:B--2---:R-:W-:-:S04]  /*3e20*/  @P0 IMAD.IADD R227, R44, 0x1, R227 ;  /* 0x000000012ce30824 */ /* 0x004fc800078e02e3 */
[----:B------:R-:W-:Y:S01]  /*3e30*/  IMAD.IADD R40, R227, 0x1, -R40 ;  /* 0x00000001e3287824 */ /* 0x000fe200078e0a28 */
[----:B------:R-:W2:Y:S02]  /*3e40*/  SHFL.IDX PT, R239, R227, 0x1f, 0x1f ;  /* 0x03e01f00e3ef7f89 */ /* 0x000ea400000e0000 */
[----:B--2---:R-:W-:-:S07]  /*3e50*/  IMAD.IADD R239, R144, 0x1, R239 ;  /* 0x0000000190ef7824 */ /* 0x004fce00078e02ef */
.L_x_636:
        /* <DEDUP_REMOVED lines=18> */
.L_x_614:
[----:B------:R-:W-:Y:S05]  /*3f80*/  WARPSYNC.ALL ;  /* 0x0000000000007948 */ /* 0x000fea0003800000 */
[----:B------:R-:W-:Y:S01]  /*3f90*/  BAR.SYNC.DEFER_BLOCKING 0x0 ;  /* 0x0000000000007b1d */ /* 0x000fe20000010000 */
[C---:B-1----:R-:W-:Y:S01]  /*3fa0*/  FSETP.GTU.FTZ.AND P1, PT, R145.reuse, R139, PT ;  /* 0x0000008b9100720b */ /* 0x042fe20003f3c000 */
[C---:B--23--:R-:W-:Y:S01]  /*3fb0*/  FADD.FTZ R135, R145.reuse, -UR10 ;  /* 0x8000000a91877e21 */ /* 0x04cfe20008010000 */
[----:B------:R-:W-:-:S03]  /*3fc0*/  FSETP.GT.FTZ.AND P0, PT, R145, RZ, PT ;  /* 0x000000ff9100720b */ /* 0x000fc60003f14000 */
[----:B------:R1:W2:Y:S04]  /*3fd0*/  LDS R154, [R138] ;  /* 0x000000008a9a7984 */ /* 0x0002a80000000800 */
        /* <DEDUP_REMOVED lines=10> */
.L_x_616:
[----:B--2---:R-:W-:-:S04]  /*4080*/  ISETP.GT.U32.AND P2, PT, R154, 0xbff, PT ;  /* 0x00000bff9a00780c */ /* 0x004fc80003f44070 */
        /* <DEDUP_REMOVED lines=50> */
[----:B-1----:R-:W-:Y:S02]  /*43b0*/  @!P2 LOP3.LUT R18, R201, 0xffff, RZ, 0xc0, !PT ;  /* 0x0000ffffc912a812 */ /* 0x002fe400078ec0ff */
[----:B------:R-:W-:Y:S02]  /*43c0*/  @!P2 PRMT R201, RZ, 0x7610, R201 ;  /* 0x00007610ffc9a816 */ /* 0x000fe400000000c9 */
[----:B------:R-:W-:Y:S01]  /*43d0*/  ISETP.GT.U32.OR P5, PT, R154, 0xbff, !P5 ;  /* 0x00000bff9a00780c */ /* 0x000fe20006fa4470 */
[----:B------:R1:W-:Y:S01]  /*43e0*/  @!P2 STS.64 [R22], R18 ;  /* 0x000000121600a388 */ /* 0x0003e20000000a00 */
[----:B------:R-:W-:-:S11]  /*43f0*/  LOP3.LUT P2, RZ, R28, 0x1000, RZ, 0xc0, !PT ;  /* 0x000010001cff7812 */ /* 0x000fd6000784c0ff */
[C---:B------:R-:W-:Y:S01]  /*4400*/  @!P5 LEA R2, R154.reuse, UR5, 0x3 ;  /* 0x000000059a02dc11 */ /* 0x040fe2000f8e18ff */
[----:B------:R-:W-:Y:S01]  /*4410*/  @!P5 VIADD R154, R154, 0x1 ;  /* 0x000000019a9ad836 */ /* 0x000fe20000000000 */
[----:B--2---:R-:W-:Y:S02]  /*4420*/  @!P5 LOP3.LUT R20, R199, 0xffff, RZ, 0xc0, !PT ;  /* 0x0000ffffc714d812 */ /* 0x004fe400078ec0ff */
[----:B------:R-:W-:Y:S02]  /*4430*/  @!P5 PRMT R199, RZ, 0x7610, R199 ;  /* 0x00007610ffc7d816 */ /* 0x000fe400000000c7 */
[----:B------:R-:W-:Y:S01]  /*4440*/  ISETP.GT.U32.OR P4, PT, R154, 0xbff, !P4 ;  /* 0x00000bff9a00780c */ /* 0x000fe20006784470 */
[----:B------:R2:W-:Y:S01]  /*4450*/  @!P5 STS.64 [R2], R20 ;  /* 0x000000140200d388 */ /* 0x0005e20000000a00 */
        /* <DEDUP_REMOVED lines=136> */
[C---:B--2---:R-:W-:Y:S01]  /*4ce0*/  @!P0 LEA R2, R154.reuse, UR5, 0x3 ;  /* 0x000000059a028c11 */ /* 0x044fe2000f8e18ff */
[----:B------:R-:W-:Y:S01]  /*4cf0*/  @!P0 VIADD R154, R154, 0x1 ;  /* 0x000000019a9a8836 */ /* 0x000fe20000000000 */
[----:B------:R-:W-:Y:S02]  /*4d00*/  @!P0 LOP3.LUT R62, R155, 0xffff, RZ, 0xc0, !PT ;  /* 0x0000ffff9b3e8812 */ /* 0x000fe400078ec0ff */
[----:B------:R-:W-:Y:S02]  /*4d10*/  @!P0 PRMT R155, RZ, 0x7610, R155 ;  /* 0x00007610ff9b8816 */ /* 0x000fe4000000009b */
[----:B------:R-:W-:-:S13]  /*4d20*/  ISETP.GT.U32.OR P3, PT, R154, 0xbff, !P3 ;  /* 0x00000bff9a00780c */ /* 0x000fda0005f64470 */
[C---:B-1----:R-:W-:Y:S01]  /*4d30*/  @!P3 LEA R8, R154.reuse, UR5, 0x3 ;  /* 0x000000059a08bc11 */ /* 0x042fe2000f8e18ff */
        /* <DEDUP_REMOVED lines=9> */
[C---:B----4-:R-:W-:Y:S01]  /*4dd0*/  @!P5 LEA R12, R154.reuse, UR5, 0x3 ;  /* 0x000000059a0cdc11 */ /* 0x050fe2000f8e18ff */
        /* <DEDUP_REMOVED lines=9> */
[C---:B-----5:R-:W-:Y:S01]  /*4e70*/  @!P4 LEA R14, R154.reuse, UR5, 0x3 ;  /* 0x000000059a0ecc11 */ /* 0x060fe2000f8e18ff */
[----:B------:R-:W-:Y:S01]  /*4e80*/  @!P4 VIADD R154, R154, 0x1 ;  /* 0x000000019a9ac836 */ /* 0x000fe20000000000 */
[----:B------:R-:W-:Y:S04]  /*4e90*/  @!P3 STS.64 [R8], R64 ;  /* 0x000000400800b388 */ /* 0x000fe80000000a00 */
[----:B------:R-:W-:Y:S04]  /*4ea0*/  @!P2 STS.64 [R10], R66 ;  /* 0x000000420a00a388 */ /* 0x000fe80000000a00 */
[----:B------:R-:W-:Y:S04]  /*4eb0*/  @!P5 STS.64 [R12], R68 ;  /* 0x000000440c00d388 */ /* 0x000fe80000000a00 */
[----:B------:R-:W0:Y:S04]  /*4ec0*/  @!P4 LDS.U16 R70, [R147+0x6000] ;  /* 0x006000009346c984 */ /* 0x000e280000000400 */
[----:B0-----:R-:W-:Y:S04]  /*4ed0*/  @!P4 STS.64 [R14], R70 ;  /* 0x000000460e00c388 */ /* 0x001fe80000000a00 */
[----:B------:R-:W-:Y:S01]  /*4ee0*/  @!P4 STS.U16 [R147+0x6000], RZ ;  /* 0x006000ff9300c388 */ /* 0x000fe20000000400 */
[----:B------:R-:W-:-:S04]  /*4ef0*/  ISETP.GT.U32.AND P4, PT, R154, 0xbff, PT ;  /* 0x00000bff9a00780c */ /* 0x000fc80003f84070 */
[----:B------:R-:W-:-:S13]  /*4f00*/  ISETP.NE.OR P4, PT, R72, RZ, P4 ;  /* 0x000000ff4800720c */ /* 0x000fda0002785670 */
[----:B------:R-:W0:Y:S01]  /*4f10*/  @!P4 LDS.U16 R72, [R147+0x6200] ;  /* 0x006200009348c984 */ /* 0x000e220000000400 */
[C---:B------:R-:W-:Y:S01]  /*4f20*/  @!P4 LEA R2, R154.reuse, UR5, 0x3 ;  /* 0x000000059a02cc11 */ /* 0x040fe2000f8e18ff */
[----:B------:R-:W-:-:S04]  /*4f30*/  @!P4 VIADD R154, R154, 0x1 ;  /* 0x000000019a9ac836 */ /* 0x000fc80000000000 */
        /* <DEDUP_REMOVED lines=211> */
.L_x_617:
        /* <DEDUP_REMOVED lines=17> */
.L_x_620:
[----:B------:R-:W-:Y:S02]  /*5d80*/  ISETP.NE.AND P1, PT, R152, RZ, PT ;  /* 0x000000ff9800720c */ /* 0x000fe40003f25270 */
[----:B------:R-:W-:Y:S02]  /*5d90*/  PRMT R0, R143, 0x9910, RZ ;  /* 0x000099108f007816 */ /* 0x000fe400000000ff */
[----:B------:R-:W-:Y:S02]  /*5da0*/  FSEL R142, R145, R142, !P1 ;  /* 0x0000008e918e7208 */ /* 0x000fe40004800000 */
[----:B------:R-:W-:-:S04]  /*5db0*/  ISETP.NE.AND P0, PT, R0, RZ, PT ;  /* 0x000000ff0000720c */ /* 0x000fc80003f05270 */
[----:B------:R-:W-:Y:S02]  /*5dc0*/  SEL R146, R146, R143, !P0 ;  /* 0x0000008f92927207 */ /* 0x000fe40004000000 */
[----:B------:R-:W-:Y:S01]  /*5dd0*/  PRMT R143, RZ, 0x7610, R143 ;  /* 0x00007610ff8f7816 */ /* 0x000fe2000000008f */
[----:B------:R-:W3:Y:S06]  /*5de0*/  @!P1 LDS R141, [UR4] ;  /* 0x00000004ff8d9984 */ /* 0x000eec0008000800 */
.L_x_621:
[----:B------:R-:W-:Y:S05]  /*5df0*/  BSYNC.RECONVERGENT B0 ;  /* 0x0000000000007941 */ /* 0x000fea0003800200 */
.L_x_619:
[----:B------:R-:W-:Y:S01]  /*5e00*/  UIADD3 UR7, UPT, UPT, UR7, -0x1, URZ ;  /* 0xffffffff07077890 */ /* 0x000fe2000fffe0ff */
[----:B------:R-:W-:Y:S11]  /*5e10*/  BRA `(.L_x_622) ;  /* 0xffffffb800887947 */ /* 0x000ff6000383ffff */
.L_x_618:
        /* <DEDUP_REMOVED lines=8> */
[----:B------:R-:W1:Y:S01]  /*5ea0*/  LDC.64 R2, c[0x0][0x3a0] ;  /* 0x0000e800ff027b82 */ /* 0x000e620000000a00 */
[----:B------:R-:W-:Y:S01]  /*5eb0*/  VOTEU.ANY UR4, UPT, PT ;  /* 0x0000000000047886 */ /* 0x000fe200038e0100 */
[----:B------:R-:W-:Y:S01]  /*5ec0*/  CREDUX.MAX.S32 UR6, R29 ;  /* 0x000000001d0672cc */ /* 0x000fe20000000200 */
[----:B------:R-:W-:-:S05]  /*5ed0*/  UFLO.U32 UR4, UR4 ;  /* 0x00000004000472bd */ /* 0x000fca00080e0000 */
[----:B------:R-:W3:Y:S01]  /*5ee0*/  LDC.64 R4, c[0x0][0x3a8] ;  /* 0x0000ea00ff047b82 */ /* 0x000ee20000000a00 */
[----:B------:R-:W-:-:S06]  /*5ef0*/  ISETP.EQ.U32.AND P1, PT, R0, UR4, PT ;  /* 0x0000000400007c0c */ /* 0x000fcc000bf22070 */
[----:B------:R-:W-:Y:S02]  /*5f00*/  IMAD.U32 R7, RZ, RZ, UR6 ;  /* 0x00000006ff077e24 */ /* 0x000fe4000f8e00ff */
[----:B-1----:R-:W-:-:S05]  /*5f10*/  IMAD.WIDE.U32 R2, R215, 0x4, R2 ;  /* 0x00000004d7027825 */ /* 0x002fca00078e0002 */
[----:B------:R1:W-:Y:S04]  /*5f20*/  STG.E desc[UR8][R2.64], R29 ;  /* 0x0000001d02007986 */ /* 0x0003e8000c101908 */
[----:B---3--:R1:W-:Y:S02]  /*5f30*/  @P1 REDG.E.MAX.S32.STRONG.GPU desc[UR8][R4.64], R7 ;  /* 0x000000070400198e */ /* 0x0083e4000d12e308 */
.L_x_624:
[----:B------:R-:W-:Y:S05]  /*5f40*/  BSYNC.RECONVERGENT B0 ;  /* 0x0000000000007941 */ /* 0x000fea0003800200 */
.L_x_623:
[----:B------:R-:W-:Y:S05]  /*5f50*/  @P0 EXIT ;  /* 0x000000000000094d */ /* 0x000fea0003800000 */
[----:B------:R-:W3:Y:S01]  /*5f60*/  LDC R27, c[0x0][0x360] ;  /* 0x0000d800ff1b7b82 */ /* 0x000ee20000000800 */
[----:B------:R-:W4:Y:S01]  /*5f70*/  LDCU.64 UR12, c[0x0][0x388] ;  /* 0x00007100ff0c77ac */ /* 0x000f220008000a00 */
[----:B------:R-:W-:Y:S01]  /*5f80*/  BSSY.RECONVERGENT B0, `(.L_x_625) ;  /* 0x0000039000007945 */ /* 0x000fe20003800200 */
[----:B------:R-:W0:Y:S01]  /*5f90*/  LDCU.64 UR14, c[0x0][0x390] ;  /* 0x00007200ff0e77ac */ /* 0x000e220008000a00 */
[----:B---3--:R-:W3:Y:S01]  /*5fa0*/  I2F.U32.RP R6, R27 ;  /* 0x0000001b00067306 */ /* 0x008ee20000209000 */
[----:B------:R-:W-:Y:S01]  /*5fb0*/  IMAD.IADD R0, R152, 0x1, R27 ;  /* 0x0000000198007824 */ /* 0x000fe200078e021b */
[----:B------:R-:W-:-:S04]  /*5fc0*/  ISETP.NE.U32.AND P2, PT, R27, RZ, PT ;  /* 0x000000ff1b00720c */ /* 0x000fc80003f45070 */
[----:B------:R-:W-:Y:S02]  /*5fd0*/  ISETP.GE.U32.AND P0, PT, R0, R29, PT ;  /* 0x0000001d0000720c */ /* 0x000fe40003f06070 */
[----:B-1----:R-:W-:Y:S01]  /*5fe0*/  VIMNMX.U32 R5, PT, PT, R29, R0, !PT ;  /* 0x000000001d057248 */ /* 0x002fe20007fe0000 */
[----:B---3--:R-:W1:Y:S02]  /*5ff0*/  MUFU.RCP R6, R6 ;  /* 0x0000000600067308 */ /* 0x008e640000001000 */
[----:B-1----:R-:W-:-:S06]  /*6000*/  VIADD R2, R6, 0xffffffe ;  /* 0x0ffffffe06027836 */ /* 0x002fcc0000000000 */
[----:B------:R1:W3:Y:S02]  /*6010*/  F2I.FTZ.U32.TRUNC.NTZ R3, R2 ;  /* 0x0000000200037305 */ /* 0x0002e4000021f000 */
[----:B-1----:R-:W-:Y:S02]  /*6020*/  IMAD.MOV.U32 R2, RZ, RZ, RZ ;  /* 0x000000ffff027224 */ /* 0x002fe400078e00ff */
        /* <DEDUP_REMOVED lines=32> */
.L_x_627:
        /* <DEDUP_REMOVED lines=14> */
.L_x_626:
[----:B------:R-:W-:Y:S05]  /*6310*/  BSYNC.RECONVERGENT B0 ;  /* 0x0000000000007941 */ /* 0x000fea0003800200 */
.L_x_625:
[----:B------:R-:W-:Y:S05]  /*6320*/  @!P1 EXIT ;  /* 0x000000000000994d */ /* 0x000fea0003800000 */
.L_x_628:
        /* <DEDUP_REMOVED lines=8> */
[----:B------:R3:W4:Y:S01]  /*63b0*/  LDS.64 R20, [R6] ;  /* 0x0000000006147984 */ /* 0x0007220000000a00 */
[----:B------:R-:W-:Y:S01]  /*63c0*/  IMAD.IADD R152, R152, 0x1, R27 ;  /* 0x0000000198987824 */ /* 0x000fe200078e021b */
[----:B------:R-:W-:Y:S01]  /*63d0*/  LEA R2, P0, R5, UR12, 0x1 ;  /* 0x0000000c05027c11 */ /* 0x000fe2000f8008ff */
[----:B------:R-:W-:Y:S01]  /*63e0*/  IMAD R10, R27, 0x8, R7 ;  /* 0x000000081b0a7824 */ /* 0x000fe200078e0207 */
[----:B------:R5:W2:Y:S01]  /*63f0*/  LDS.64 R22, [R7] ;  /* 0x0000000007167984 */ /* 0x000aa20000000a00 */
[C---:B------:R-:W-:Y:S01]  /*6400*/  LEA R4, P1, R5.reuse, UR14, 0x2 ;  /* 0x0000000e05047c11 */ /* 0x040fe2000f8210ff */
[----:B0-----:R-:W-:Y:S01]  /*6410*/  IMAD.IADD R0, R152, 0x1, R27 ;  /* 0x0000000198007824 */ /* 0x001fe200078e021b */
[----:B------:R-:W-:Y:S01]  /*6420*/  LEA.HI.X R3, R5, UR13, R8, 0x1, P0 ;  /* 0x0000000d05037c11 */ /* 0x000fe200080f0c08 */
[----:B------:R0:W2:Y:S01]  /*6430*/  LDS.64 R24, [R10] ;  /* 0x000000000a187984 */ /* 0x0000a20000000a00 */
[----:B------:R-:W-:Y:S01]  /*6440*/  IMAD.X R12, RZ, RZ, R148, P2 ;  /* 0x000000ffff0c7224 */ /* 0x000fe200010e0694 */
[----:B------:R-:W-:-:S02]  /*6450*/  IADD3 R152, P2, PT, R161, R152, RZ ;  /* 0x00000098a1987210 */ /* 0x000fc40007f5e0ff */
[----:B------:R-:W-:Y:S02]  /*6460*/  LEA.HI.X R5, R5, UR15, R8, 0x2, P1 ;  /* 0x0000000f05057c11 */ /* 0x000fe400088f1408 */
[C---:B---3--:R-:W-:Y:S01]  /*6470*/  LEA R6, P0, R9.reuse, UR12, 0x1 ;  /* 0x0000000c09067c11 */ /* 0x048fe2000f8008ff */
[----:B------:R-:W-:Y:S01]  /*6480*/  IMAD.X R13, RZ, RZ, R148, P2 ;  /* 0x000000ffff0d7224 */ /* 0x000fe200010e0694 */
[----:B------:R-:W-:Y:S02]  /*6490*/  LEA R8, P1, R9, UR14, 0x2 ;  /* 0x0000000e09087c11 */ /* 0x000fe4000f8210ff */
[----:B------:R-:W-:Y:S02]  /*64a0*/  IADD3 R17, P3, PT, R161, R0, RZ ;  /* 0x00000000a1117210 */ /* 0x000fe40007f7e0ff */
[C-C-:B-----5:R-:W-:Y:S02]  /*64b0*/  LEA.HI.X R7, R9.reuse, UR13, R12.reuse, 0x1, P0 ;  /* 0x0000000d09077c11 */ /* 0x160fe400080f0c0c */
        /* <DEDUP_REMOVED lines=22> */
.L_x_615:
[----:B------:R-:W-:Y:S02]  /*6620*/  IMAD.MOV.U32 R241, RZ, RZ, R40 ;  /* 0x000000fffff17224 */ /* 0x000fe400078e0028 */
[----:B------:R-:W-:Y:S02]  /*6630*/  IMAD.MOV.U32 R46, RZ, RZ, 0x1 ;  /* 0x00000001ff2e7424 */ /* 0x000fe400078e00ff */
[----:B------:R-:W-:Y:S02]  /*6640*/  IMAD.MOV.U32 R50, RZ, RZ, RZ ;  /* 0x000000ffff327224 */ /* 0x000fe400078e00ff */
[----:B------:R-:W-:-:S07]  /*6650*/  IMAD.MOV.U32 R48, RZ, RZ, -0x1 ;  /* 0xffffffffff307424 */ /* 0x000fce00078e00ff */
[----:B01----:R-:W-:Y:S05]  /*6660*/  WARPSYNC.COLLECTIVE R48, `(.L_x_629) ;  /* 0x0000000030087348 */ /* 0x003fea0003c00000 */
[----:B------:R2:W3:Y:S02]  /*6670*/  SHFL.UP P0, R227, R241, R46, R50 ;  /* 0x0400002ef1e37389 */ /* 0x0004e40000000032 */
[----:B0123--:R-:W-:Y:S05]  /*6680*/  ENDCOLLECTIVE ;  /* 0x000000000000791b */ /* 0x00ffea0003800000 */
.L_x_629:
[----:B------:R-:W-:Y:S02]  /*6690*/  IMAD.MOV.U32 R46, RZ, RZ, 0x2 ;  /* 0x00000002ff2e7424 */ /* 0x000fe400078e00ff */
[----:B------:R-:W-:-:S04]  /*66a0*/  IMAD.MOV.U32 R223, RZ, RZ, R227 ;  /* 0x000000ffffdf7224 */ /* 0x000fc800078e00e3 */
[----:B------:R-:W-:-:S04]  /*66b0*/  @P0 IMAD.IADD R223, R40, 0x1, R223 ;  /* 0x0000000128df0824 */ /* 0x000fc800078e02df */
[----:B------:R-:W-:-:S07]  /*66c0*/  IMAD.MOV.U32 R241, RZ, RZ, R223 ;  /* 0x000000fffff17224 */ /* 0x000fce00078e00df */
[----:B------:R-:W-:Y:S05]  /*66d0*/  WARPSYNC.COLLECTIVE R48, `(.L_x_630) ;  /* 0x0000000030087348 */ /* 0x000fea0003c00000 */
[----:B------:R0:W1:Y:S02]  /*66e0*/  SHFL.UP P0, R227, R241, R46, R50 ;  /* 0x0400002ef1e37389 */ /* 0x0000640000000032 */
[----:B01----:R-:W-:Y:S05]  /*66f0*/  ENDCOLLECTIVE ;  /* 0x000000000000791b */ /* 0x003fea0003800000 */
.L_x_630:
[----:B------:R-:W-:Y:S02]  /*6700*/  IMAD.MOV.U32 R46, RZ, RZ, 0x4 ;  /* 0x00000004ff2e7424 */ /* 0x000fe400078e00ff */
[----:B------:R-:W-:-:S04]  /*6710*/  IMAD.MOV.U32 R42, RZ, RZ, R227 ;  /* 0x000000ffff2a7224 */ /* 0x000fc800078e00e3 */
[----:B------:R-:W-:-:S04]  /*6720*/  @P0 IMAD.IADD R42, R223, 0x1, R42 ;  /* 0x00000001df2a0824 */ /* 0x000fc800078e022a */
[----:B------:R-:W-:-:S07]  /*6730*/  IMAD.MOV.U32 R241, RZ, RZ, R42 ;  /* 0x000000fffff17224 */ /* 0x000fce00078e002a */
[----:B------:R-:W-:Y:S05]  /*6740*/  WARPSYNC.COLLECTIVE R48, `(.L_x_631) ;  /* 0x0000000030087348 */ /* 0x000fea0003c00000 */
[----:B------:R0:W1:Y:S02]  /*6750*/  SHFL.UP P0, R227, R241, R46, R50 ;  /* 0x0400002ef1e37389 */ /* 0x0000640000000032 */
[----:B01----:R-:W-:Y:S05]  /*6760*/  ENDCOLLECTIVE ;  /* 0x000000000000791b */ /* 0x003fea0003800000 */
.L_x_631:
[----:B------:R-:W-:Y:S02]  /*6770*/  IMAD.MOV.U32 R46, RZ, RZ, 0x8 ;  /* 0x00000008ff2e7424 */ /* 0x000fe400078e00ff */
[----:B------:R-:W-:-:S04]  /*6780*/  IMAD.MOV.U32 R225, RZ, RZ, R227 ;  /* 0x000000ffffe17224 */ /* 0x000fc800078e00e3 */
[----:B------:R-:W-:-:S04]  /*6790*/  @P0 IMAD.IADD R225, R42, 0x1, R225 ;  /* 0x000000012ae10824 */ /* 0x000fc800078e02e1 */
[----:B------:R-:W-:-:S07]  /*67a0*/  IMAD.MOV.U32 R241, RZ, RZ, R225 ;  /* 0x000000fffff17224 */ /* 0x000fce00078e00e1 */
[----:B------:R-:W-:Y:S05]  /*67b0*/  WARPSYNC.COLLECTIVE R48, `(.L_x_632) ;  /* 0x0000000030087348 */ /* 0x000fea0003c00000 */
[----:B------:R0:W1:Y:S02]  /*67c0*/  SHFL.UP P0, R227, R241, R46, R50 ;  /* 0x0400002ef1e37389 */ /* 0x0000640000000032 */
[----:B01----:R-:W-:Y:S05]  /*67d0*/  ENDCOLLECTIVE ;  /* 0x000000000000791b */ /* 0x003fea0003800000 */
.L_x_632:
        /* <DEDUP_REMOVED lines=8> */
.L_x_633:
[----:B------:R-:W-:Y:S02]  /*6860*/  @P0 IMAD.IADD R227, R44, 0x1, R227 ;  /* 0x000000012ce30824 */ /* 0x000fe400078e02e3 */
[----:B------:R-:W-:Y:S02]  /*6870*/  IMAD.MOV.U32 R44, RZ, RZ, 0x1f ;  /* 0x0000001fff2c7424 */ /* 0x000fe400078e00ff */
[----:B------:R-:W-:Y:S02]  /*6880*/  IMAD.MOV.U32 R223, RZ, RZ, R227 ;  /* 0x000000ffffdf7224 */ /* 0x000fe400078e00e3 */
[----:B------:R-:W-:-:S07]  /*6890*/  IMAD.IADD R40, R227, 0x1, -R40 ;  /* 0x00000001e3287824 */ /* 0x000fce00078e0a28 */
[----:B------:R-:W-:Y:S05]  /*68a0*/  WARPSYNC.COLLECTIVE R48, `(.L_x_634) ;  /* 0x0000000030087348 */ /* 0x000fea0003c00000 */
[----:B------:R0:W1:Y:S02]  /*68b0*/  SHFL.IDX P0, R42, R223, R44, R225 ;  /* 0x0000002cdf2a7389 */ /* 0x00006400000000e1 */
[----:B01----:R-:W-:Y:S05]  /*68c0*/  ENDCOLLECTIVE ;  /* 0x000000000000791b */ /* 0x003fea0003800000 */
.L_x_634:
[----:B------:R-:W-:Y:S02]  /*68d0*/  IMAD.MOV.U32 R223, RZ, RZ, R144 ;  /* 0x000000ffffdf7224 */ /* 0x000fe400078e0090 */
[----:B------:R-:W-:Y:S02]  /*68e0*/  IMAD.MOV.U32 R44, RZ, RZ, RZ ;  /* 0x000000ffff2c7224 */ /* 0x000fe400078e00ff */
[----:B------:R-:W-:-:S07]  /*68f0*/  IMAD.MOV.U32 R239, RZ, RZ, R42 ;  /* 0x000000ffffef7224 */ /* 0x000fce00078e002a */
[----:B------:R-:W-:Y:S05]  /*6900*/  WARPSYNC.COLLECTIVE R48, `(.L_x_635) ;  /* 0x0000000030087348 */ /* 0x000fea0003c00000 */
[----:B------:R0:W1:Y:S02]  /*6910*/  SHFL.IDX P0, R42, R223, R44, R225 ;  /* 0x0000002cdf2a7389 */ /* 0x00006400000000e1 */
[----:B01----:R-:W-:Y:S05]  /*6920*/  ENDCOLLECTIVE ;  /* 0x000000000000791b */ /* 0x003fea0003800000 */
.L_x_635:
[----:B------:R-:W-:Y:S02]  /*6930*/  IMAD.IADD R239, R144, 0x1, R239 ;  /* 0x0000000190ef7824 */ /* 0x000fe400078e02ef */
[----:B------:R-:W-:Y:S01]  /*6940*/  IMAD.MOV.U32 R46, RZ, RZ, R42 ;  /* 0x000000ffff2e7224 */ /* 0x000fe200078e002a */
[----:B------:R-:W-:Y:S06]  /*6950*/  BRA `(.L_x_636) ;  /* 0xffffffd400407947 */ /* 0x000fec000383ffff */
.L_x_637:
        /* <DEDUP_REMOVED lines=10> */
.L_x_2073:


//--------------------- .text._ZN17fastertransformer19segmented_topp_impl27segmented_top_p_single_passINS0_28Segmented_topk_kernel_paramsI6__halfiLi256ELi4EEELi32EEEvNS0_20TopKPerSegmentParamsE --------------------------
	.section	.text._ZN17fastertransformer19segmented_topp_impl27segmented_top_p_single_passINS0_28Segmented_topk_kernel_paramsI6__halfiLi256ELi4EEELi32EEEvNS0_20TopKPerSegmentParamsE,"ax",@progbits
	.align	128
        .global         _ZN17fastertransformer19segmented_topp_impl27segmented_top_p_single_passINS0_28Segmented_topk_kernel_paramsI6__halfiLi256ELi4EEELi32EEEvNS0_20TopKPerSegmentParamsE
        .type           _ZN17fastertransformer19segmented_topp_impl27segmented_top_p_single_passINS0_28Segmented_topk_kernel_paramsI6__halfiLi256ELi4EEELi32EEEvNS0_20TopKPerSegmentParamsE,@function
        .size           _ZN17fastertransformer19segmented_topp_impl27segmented_top_p_single_passINS0_28Segmented_topk_kernel_paramsI6__halfiLi256ELi4EEELi32EEEvNS0_20TopKPerSegmentParamsE,(.L_x_2074 - _ZN17fastertransformer19segmented_topp_impl27segmented_top_p_single_passINS0_28Segmented_topk_kernel_paramsI6__halfiLi256ELi4EEELi32EEEvNS0_20TopKPerSegmentParamsE)
        .other          _ZN17fastertransformer19segmented_topp_impl27segmented_top_p_single_passINS0_28Segmented_topk_kernel_paramsI6__halfiLi256ELi4EEELi32EEEvNS0_20TopKPerSegmentParamsE,@"STO_CUDA_ENTRY STV_DEFAULT"
_ZN17fastertransformer19segmented_topp_impl27segmented_top_p_single_passINS0_28Segmented_topk_kernel_paramsI6__halfiLi256ELi4EEELi32EEEvNS0_20TopKPerSegmentParamsE:
.text._ZN17fastertransformer19segmented_topp_impl27segmented_top_p_single_passINS0_28Segmented_topk_kernel_paramsI6__halfiLi256ELi4EEELi32EEEvNS0_20TopKPerSegmentParamsE:
        /* <DEDUP_REMOVED lines=24> */
.L_x_638:
        /* <DEDUP_REMOVED lines=95> */
[----:B------:R-:W-:Y:S01]  /*0770*/  LOP3.LUT P0, R49, R2, 0x3, RZ, 0xc0, !PT ;  /* 0x0000000302317812 */ /* 0x000fe2000780c0ff */
[----:B------:R-:W-:Y:S01]  /*0780*/  IMAD.SHL.U32 R0, R73, 0x4, RZ ;  /* 0x0000000449007824 */ /* 0x000fe200078e00ff */
[----:B------:R-:W-:Y:S01]  /*0790*/  SHF.R.U32.HI R100, RZ, 0x5, R73 ;  /* 0x00000005ff647819 */ /* 0x000fe20000011649 */
[----:B------:R-:W-:Y:S03]  /*07a0*/  BSSY.RECONVERGENT B0, `(.L_x_639) ;  /* 0x0000036000007945 */ /* 0x000fe60003800200 */
[----:B------:R-:W-:Y:S01]  /*07b0*/  LOP3.LUT R45, R0, 0x7c, RZ, 0xc0, !PT ;  /* 0x0000007c002d7812 */ /* 0x000fe200078ec0ff */
[----:B------:R-:W-:Y:S01]  /*07c0*/  IMAD.MOV.U32 R0, RZ, RZ, R100 ;  /* 0x000000ffff007224 */ /* 0x000fe200078e0064 */
[----:B------:R-:W-:-:S03]  /*07d0*/  SHF.R.S32.HI R93, RZ, 0x1f, R86 ;  /* 0x0000001fff5d7819 */ /* 0x000fc60000011456 */
[----:B------:R-:W-:Y:S02]  /*07e0*/  VIADD R47, R45, 0x10 ;  /* 0x000000102d2f7836 */ /* 0x000fe40000000000 */
        /* <DEDUP_REMOVED lines=20> */
.L_x_645:
        /* <DEDUP_REMOVED lines=16> */
.L_x_644:
[----:B------:R-:W-:Y:S05]  /*0a30*/  BSYNC.RECONVERGENT B2 ;  /* 0x0000000000027941 */ /* 0x000fea0003800200 */
.L_x_643:
[----:B------:R-:W-:Y:S01]  /*0a40*/  PRMT R7, R8, 0x7632, R7 ;  /* 0x0000763208077816 */ /* 0x000fe20000000007 */
[----:B------:R0:W-:Y:S01]  /*0a50*/  STS.U16 [R39+-0x600], R8 ;  /* 0xfffa000827007388 */ /* 0x0001e20000000400 */
[----:B------:R-:W-:-:S03]  /*0a60*/  PRMT R12, R6, 0x7632, R12 ;  /* 0x00007632060c7816 */ /* 0x000fc6000000000c */
[----:B------:R0:W-:Y:S04]  /*0a70*/  STS.U16 [R39+-0x200], R6 ;  /* 0xfffe000627007388 */ /* 0x0001e80000000400 */
[----:B------:R0:W-:Y:S04]  /*0a80*/  STS.U16 [R39+-0x400], R7 ;  /* 0xfffc000727007388 */ /* 0x0001e80000000400 */
[----:B------:R0:W-:Y:S02]  /*0a90*/  STS.U16 [R39], R12 ;  /* 0x0000000c27007388 */ /* 0x0001e40000000400 */
.L_x_642:
[----:B------:R-:W-:Y:S05]  /*0aa0*/  BSYNC.RECONVERGENT B1 ;  /* 0x0000000000017941 */ /* 0x000fea0003800200 */
.L_x_641:
[----:B------:R-:W-:Y:S01]  /*0ab0*/  IADD3 R10, P0, PT, R10, 0x200, RZ ;  /* 0x000002000a0a7810 */ /* 0x000fe20007f1e0ff */
[----:B------:R-:W-:Y:S02]  /*0ac0*/  VIADD R41, R41, 0x100 ;  /* 0x0000010029297836 */ /* 0x000fe40000000000 */
[----:B0-----:R-:W-:Y:S02]  /*0ad0*/  VIADD R39, R39, 0x10 ;  /* 0x0000001027277836 */ /* 0x001fe40000000000 */
[----:B------:R-:W-:Y:S01]  /*0ae0*/  IMAD.X R43, RZ, RZ, R43, P0 ;  /* 0x000000ffff2b7224 */ /* 0x000fe200000e062b */
[----:B------:R-:W-:Y:S07]  /*0af0*/  @P1 BRA `(.L_x_645) ;  /* 0xfffffffc008c1947 */ /* 0x000fee000383ffff */
.L_x_640:
[----:B------:R-:W-:Y:S05]  /*0b00*/  BSYNC.RECONVERGENT B0 ;  /* 0x0000000000007941 */ /* 0x000fea0003800200 */
.L_x_639:
[----:B------:R-:W0:Y:S01]  /*0b10*/  S2UR UR5, SR_CgaCtaId ;  /* 0x00000000000579c3 */ /* 0x000e220000008800 */
[----:B------:R-:W-:Y:S01]  /*0b20*/  UMOV UR4, 0x400 ;  /* 0x0000040000047882 */ /* 0x000fe20000000000 */
[----:B------:R-:W-:Y:S01]  /*0b30*/  BSSY.RECONVERGENT B0, `(.L_x_646) ;  /* 0x000005a000007945 */ /* 0x000fe20003800200 */
[----:B------:R-:W-:Y:S01]  /*0b40*/  UIADD3 UR4, UPT, UPT, UR4, 0x4b0, URZ ;  /* 0x000004b004047890 */ /* 0x000fe2000fffe0ff */
[----:B------:R-:W-:-:S03]  /*0b50*/  ISETP.GT.U32.AND P1, PT, R45, 0xf, PT ;  /* 0x0000000f2d00780c */ /* 0x000fc60003f24070 */
[----:B0-----:R-:W-:-:S12]  /*0b60*/  ULEA UR5, UR5, UR4, 0x18 ;  /* 0x0000000405057291 */ /* 0x001fd8000f8ec0ff */
.L_x_661:
        /* <DEDUP_REMOVED lines=14> */
.L_x_650:
[----:B------:R-:W-:Y:S05]  /*0c50*/  BSYNC.RECONVERGENT B2 ;  /* 0x0000000000027941 */ /* 0x000fea0003800200 */
.L_x_649:
[----:B------:R-:W-:Y:S01]  /*0c60*/  PRMT R7, R6, 0x7632, R7 ;  /* 0x0000763206077816 */ /* 0x000fe20000000007 */
[----:B------:R0:W-:Y:S01]  /*0c70*/  STS.U16 [R39+0x6000], R6 ;  /* 0x0060000627007388 */ /* 0x0001e20000000400 */
[----:B------:R-:W-:-:S03]  /*0c80*/  PRMT R8, R2, 0x7632, R8 ;  /* 0x0000763202087816 */ /* 0x000fc60000000008 */
[----:B------:R0:W-:Y:S04]  /*0c90*/  STS.U16 [R39+0x6400], R2 ;  /* 0x0064000227007388 */ /* 0x0001e80000000400 */
[----:B------:R0:W-:Y:S04]  /*0ca0*/  STS.U16 [R39+0x6200], R7 ;  /* 0x0062000727007388 */ /* 0x0001e80000000400 */
[----:B------:R0:W-:Y:S02]  /*0cb0*/  STS.U16 [R39+0x6600], R8 ;  /* 0x0066000827007388 */ /* 0x0001e40000000400 */
.L_x_648:
[----:B------:R-:W-:Y:S05]  /*0cc0*/  BSYNC.RECONVERGENT B1 ;  /* 0x0000000000017941 */ /* 0x000fea0003800200 */
.L_x_647:
        /* <DEDUP_REMOVED lines=14> */
.L_x_654:
[----:B------:R-:W-:Y:S05]  /*0db0*/  BSYNC.RECONVERGENT B2 ;  /* 0x0000000000027941 */ /* 0x000fea0003800200 */
.L_x_653:
        /* <DEDUP_REMOVED lines=15> */
.L_x_656:
[----:B------:R-:W-:Y:S05]  /*0eb0*/  BSYNC.RECONVERGENT B2 ;  /* 0x0000000000027941 */ /* 0x000fea0003800200 */
.L_x_655:
        /* <DEDUP_REMOVED lines=8> */
.L_x_652:
[----:B------:R-:W-:Y:S05]  /*0f40*/  BSYNC.RECONVERGENT B1 ;  /* 0x0000000000017941 */ /* 0x000fea0003800200 */
.L_x_651:
        /* <DEDUP_REMOVED lines=13> */
.L_x_660:
[----:B------:R-:W-:Y:S05]  /*1020*/  BSYNC.RECONVERGENT B2 ;  /* 0x0000000000027941 */ /* 0x000fea0003800200 */
.L_x_659:
[----:B------:R-:W-:Y:S01]  /*1030*/  PRMT R7, R6, 0x7632, R7 ;  /* 0x0000763206077816 */ /* 0x000fe20000000007 */
[----:B------:R2:W-:Y:S01]  /*1040*/  STS.U16 [R39+0x6030], R6 ;  /* 0x0060300627007388 */ /* 0x0005e20000000400 */
[----:B------:R-:W-:-:S03]  /*1050*/  PRMT R8, R2, 0x7632, R8 ;  /* 0x0000763202087816 */ /* 0x000fc60000000008 */
[----:B------:R2:W-:Y:S04]  /*1060*/  STS.U16 [R39+0x6430], R2 ;  /* 0x0064300227007388 */ /* 0x0005e80000000400 */
[----:B------:R2:W-:Y:S04]  /*1070*/  STS.U16 [R39+0x6230], R7 ;  /* 0x0062300727007388 */ /* 0x0005e80000000400 */
[----:B------:R2:W-:Y:S02]  /*1080*/  STS.U16 [R39+0x6630], R8 ;  /* 0x0066300827007388 */ /* 0x0005e40000000400 */
.L_x_658:
[----:B------:R-:W-:Y:S05]  /*1090*/  BSYNC.RECONVERGENT B1 ;  /* 0x0000000000017941 */ /* 0x000fea0003800200 */
.L_x_657:
[C---:B------:R-:W-:Y:S01]  /*10a0*/  ISETP.GE.U32.AND P0, PT, R0.reuse, 0xe0, PT ;  /* 0x000000e00000780c */ /* 0x040fe20003f06070 */
[----:B------:R-:W-:-:S12]  /*10b0*/  VIADD R0, R0, 0x20 ;  /* 0x0000002000007836 */ /* 0x000fd80000000000 */
[----:B------:R-:W-:Y:S05]  /*10c0*/  @!P0 BRA `(.L_x_661) ;  /* 0xfffffff800a88947 */ /* 0x000fea000383ffff */
[----:B------:R-:W-:Y:S05]  /*10d0*/  BSYNC.RECONVERGENT B0 ;  /* 0x0000000000007941 */ /* 0x000fea0003800200 */
.L_x_646:
[----:B------:R-:W3:Y:S01]  /*10e0*/  S2R R5, SR_CgaCtaId ;  /* 0x0000000000057919 */ /* 0x000ee20000008800 */
[C---:B------:R-:W-:Y:S01]  /*10f0*/  ISETP.NE.AND P0, PT, R73.reuse, RZ, PT ;  /* 0x000000ff4900720c */ /* 0x040fe20003f05270 */
[----:B------:R-:W4:Y:S01]  /*1100*/  LDC R101, c[0x0][0x3d4] ;  /* 0x0000f500ff657b82 */ /* 0x000f220000000800 */
[----:B012---:R-:W-:Y:S01]  /*1110*/  MOV R2, 0x400 ;  /* 0x0000040000027802 */ /* 0x007fe20000000f00 */
        /* <DEDUP_REMOVED lines=23> */
[----:B------:R-:W-:Y:S01]  /*1290*/  VIADD R59, R3, 0x1a ;  /* 0x0000001a033b7836 */ /* 0x000fe20000000000 */
[----:B0-----:R-:W-:Y:S01]  /*12a0*/  ISETP.NE.AND P5, PT, R4, RZ, PT ;  /* 0x000000ff0400720c */ /* 0x001fe20003fa5270 */
        /* <DEDUP_REMOVED lines=10> */
[----:B01----:R-:W-:-:S07]  /*1350*/  IMAD R103, R73, 0x24, R5 ;  /* 0x0000002449677824 */ /* 0x003fce00078e0205 */
.L_x_672:
        /* <DEDUP_REMOVED lines=294> */
.L_x_663:
[----:B------:R-:W-:Y:S05]  /*25c0*/  BSYNC.RECONVERGENT B0 ;  /* 0x0000000000007941 */ /* 0x000fea0003800200 */
.L_x_662:
        /* <DEDUP_REMOVED lines=51> */
.L_x_686:
        /* <DEDUP_REMOVED lines=18> */
.L_x_664:
        /* <DEDUP_REMOVED lines=16> */
.L_x_666:
        /* <DEDUP_REMOVED lines=223> */
.L_x_667:
        /* <DEDUP_REMOVED lines=17> */
.L_x_670:
[----:B------:R-:W-:Y:S02]  /*3a20*/  ISETP.NE.AND P1, PT, R73, RZ, PT ;  /* 0x000000ff4900720c */ /* 0x000fe40003f25270 */
[----:B------:R-:W-:Y:S02]  /*3a30*/  PRMT R0, R98, 0x9910, RZ ;  /* 0x0000991062007816 */ /* 0x000fe400000000ff */
[----:B------:R-:W-:Y:S02]  /*3a40*/  FSEL R97, R94, R97, !P1 ;  /* 0x000000615e617208 */ /* 0x000fe40004800000 */
[----:B------:R-:W-:-:S04]  /*3a50*/  ISETP.NE.AND P0, PT, R0, RZ, PT ;  /* 0x000000ff0000720c */ /* 0x000fc80003f05270 */
[----:B------:R-:W-:Y:S02]  /*3a60*/  SEL R95, R95, R98, !P0 ;  /* 0x000000625f5f7207 */ /* 0x000fe40004000000 */
[----:B------:R-:W-:Y:S01]  /*3a70*/  PRMT R98, RZ, 0x7610, R98 ;  /* 0x00007610ff627816 */ /* 0x000fe20000000062 */
[----:B------:R-:W3:Y:S06]  /*3a80*/  @!P1 LDS R99, [UR4] ;  /* 0x00000004ff639984 */ /* 0x000eec0008000800 */
.L_x_671:
[----:B------:R-:W-:Y:S05]  /*3a90*/  BSYNC.RECONVERGENT B0 ;  /* 0x0000000000007941 */ /* 0x000fea0003800200 */
.L_x_669:
[----:B------:R-:W-:Y:S01]  /*3aa0*/  UIADD3 UR7, UPT, UPT, UR7, -0x1, URZ ;  /* 0xffffffff07077890 */ /* 0x000fe2000fffe0ff */
[----:B------:R-:W-:Y:S11]  /*3ab0*/  BRA `(.L_x_672) ;  /* 0xffffffd800287947 */ /* 0x000ff6000383ffff */
.L_x_668:
        /* <DEDUP_REMOVED lines=19> */
.L_x_674:
[----:B------:R-:W-:Y:S05]  /*3bf0*/  BSYNC.RECONVERGENT B0 ;  /* 0x0000000000007941 */ /* 0x000fea0003800200 */
.L_x_673:
        /* <DEDUP_REMOVED lines=46> */
.L_x_677:
        /* <DEDUP_REMOVED lines=13> */
.L_x_676:
[----:B------:R-:W-:Y:S05]  /*3fb0*/  BSYNC.RECONVERGENT B0 ;  /* 0x0000000000007941 */ /* 0x000fea0003800200 */
.L_x_675:
[----:B------:R-:W-:Y:S05]  /*3fc0*/  @!P1 EXIT ;  /* 0x000000000000994d */ /* 0x000fea0003800000 */
.L_x_678:
        /* <DEDUP_REMOVED lines=47> */
.L_x_665:
[----:B------:R-:W-:Y:S02]  /*42c0*/  IMAD.MOV.U32 R125, RZ, RZ, R34 ;  /* 0x000000ffff7d7224 */ /* 0x000fe400078e0022 */
[----:B------:R-:W-:Y:S02]  /*42d0*/  IMAD.MOV.U32 R40, RZ, RZ, 0x1 ;  /* 0x00000001ff287424 */ /* 0x000fe400078e00ff */
[----:B------:R-:W-:Y:S02]  /*42e0*/  IMAD.MOV.U32 R44, RZ, RZ, RZ ;  /* 0x000000ffff2c7224 */ /* 0x000fe400078e00ff */
[----:B------:R-:W-:-:S07]  /*42f0*/  IMAD.MOV.U32 R42, RZ, RZ, -0x1 ;  /* 0xffffffffff2a7424 */ /* 0x000fce00078e00ff */
[----:B--2---:R-:W-:Y:S05]  /*4300*/  WARPSYNC.COLLECTIVE R42, `(.L_x_679) ;  /* 0x000000002a087348 */ /* 0x004fea0003c00000 */
[----:B------:R0:W1:Y:S02]  /*4310*/  SHFL.UP P0, R119, R125, R40, R44 ;  /* 0x040000287d777389 */ /* 0x000064000000002c */
[----:B012---:R-:W-:Y:S05]  /*4320*/  ENDCOLLECTIVE ;  /* 0x000000000000791b */ /* 0x007fea0003800000 */
.L_x_679:
[----:B------:R-:W-:Y:S02]  /*4330*/  IMAD.MOV.U32 R40, RZ, RZ, 0x2 ;  /* 0x00000002ff287424 */ /* 0x000fe400078e00ff */
[----:B------:R-:W-:-:S04]  /*4340*/  IMAD.MOV.U32 R107, RZ, RZ, R119 ;  /* 0x000000ffff6b7224 */ /* 0x000fc800078e0077 */
[----:B------:R-:W-:-:S04]  /*4350*/  @P0 IMAD.IADD R107, R34, 0x1, R107 ;  /* 0x00000001226b0824 */ /* 0x000fc800078e026b */
[----:B------:R-:W-:-:S07]  /*4360*/  IMAD.MOV.U32 R125, RZ, RZ, R107 ;  /* 0x000000ffff7d7224 */ /* 0x000fce00078e006b */
[----:B------:R-:W-:Y:S05]  /*4370*/  WARPSYNC.COLLECTIVE R42, `(.L_x_680) ;  /* 0x000000002a087348 */ /* 0x000fea0003c00000 */
[----:B------:R0:W1:Y:S02]  /*4380*/  SHFL.UP P0, R119, R125, R40, R44 ;  /* 0x040000287d777389 */ /* 0x000064000000002c */
[----:B01----:R-:W-:Y:S05]  /*4390*/  ENDCOLLECTIVE ;  /* 0x000000000000791b */ /* 0x003fea0003800000 */
.L_x_680:
[----:B------:R-:W-:Y:S02]  /*43a0*/  IMAD.MOV.U32 R40, RZ, RZ, 0x4 ;  /* 0x00000004ff287424 */ /* 0x000fe400078e00ff */
[----:B------:R-:W-:-:S04]  /*43b0*/  IMAD.MOV.U32 R36, RZ, RZ, R119 ;  /* 0x000000ffff247224 */ /* 0x000fc800078e0077 */
[----:B------:R-:W-:-:S04]  /*43c0*/  @P0 IMAD.IADD R36, R107, 0x1, R36 ;  /* 0x000000016b240824 */ /* 0x000fc800078e0224 */
[----:B------:R-:W-:-:S07]  /*43d0*/  IMAD.MOV.U32 R125, RZ, RZ, R36 ;  /* 0x000000ffff7d7224 */ /* 0x000fce00078e0024 */
[----:B------:R-:W-:Y:S05]  /*43e0*/  WARPSYNC.COLLECTIVE R42, `(.L_x_681) ;  /* 0x000000002a087348 */ /* 0x000fea0003c00000 */
[----:B------:R0:W1:Y:S02]  /*43f0*/  SHFL.UP P0, R119, R125, R40, R44 ;  /* 0x040000287d777389 */ /* 0x000064000000002c */
[----:B01----:R-:W-:Y:S05]  /*4400*/  ENDCOLLECTIVE ;  /* 0x000000000000791b */ /* 0x003fea0003800000 */
.L_x_681:
[----:B------:R-:W-:Y:S02]  /*4410*/  IMAD.MOV.U32 R40, RZ, RZ, 0x8 ;  /* 0x00000008ff287424 */ /* 0x000fe400078e00ff */
[----:B------:R-:W-:-:S04]  /*4420*/  IMAD.MOV.U32 R109, RZ, RZ, R119 ;  /* 0x000000ffff6d7224 */ /* 0x000fc800078e0077 */
[----:B------:R-:W-:-:S04]  /*4430*/  @P0 IMAD.IADD R109, R36, 0x1, R109 ;  /* 0x00000001246d0824 */ /* 0x000fc800078e026d */
[----:B------:R-:W-:-:S07]  /*4440*/  IMAD.MOV.U32 R125, RZ, RZ, R109 ;  /* 0x000000ffff7d7224 */ /* 0x000fce00078e006d */
[----:B------:R-:W-:Y:S05]  /*4450*/  WARPSYNC.COLLECTIVE R42, `(.L_x_682) ;  /* 0x000000002a087348 */ /* 0x000fea0003c00000 */
[----:B------:R0:W1:Y:S02]  /*4460*/  SHFL.UP P0, R119, R125, R40, R44 ;  /* 0x040000287d777389 */ /* 0x000064000000002c */
[----:B01----:R-:W-:Y:S05]  /*4470*/  ENDCOLLECTIVE ;  /* 0x000000000000791b */ /* 0x003fea0003800000 */
.L_x_682:
        /* <DEDUP_REMOVED lines=8> */
.L_x_683:
[----:B------:R-:W-:Y:S02]  /*4500*/  @P0 IMAD.IADD R119, R38, 0x1, R119 ;  /* 0x0000000126770824 */ /* 0x000fe400078e0277 */
[----:B------:R-:W-:Y:S02]  /*4510*/  IMAD.MOV.U32 R38, RZ, RZ, 0x1f ;  /* 0x0000001fff267424 */ /* 0x000fe400078e00ff */
[----:B------:R-:W-:Y:S02]  /*4520*/  IMAD.MOV.U32 R107, RZ, RZ, R119 ;  /* 0x000000ffff6b7224 */ /* 0x000fe400078e0077 */
[----:B------:R-:W-:-:S07]  /*4530*/  IMAD.IADD R34, R119, 0x1, -R34 ;  /* 0x0000000177227824 */ /* 0x000fce00078e0a22 */
[----:B------:R-:W-:Y:S05]  /*4540*/  WARPSYNC.COLLECTIVE R42, `(.L_x_684) ;  /* 0x000000002a087348 */ /* 0x000fea0003c00000 */
[----:B------:R0:W1:Y:S02]  /*4550*/  SHFL.IDX P0, R36, R107, R38, R109 ;  /* 0x000000266b247389 */ /* 0x000064000000006d */
[----:B01----:R-:W-:Y:S05]  /*4560*/  ENDCOLLECTIVE ;  /* 0x000000000000791b */ /* 0x003fea0003800000 */
.L_x_684:
[----:B------:R-:W-:Y:S02]  /*4570*/  IMAD.MOV.U32 R107, RZ, RZ, R96 ;  /* 0x000000ffff6b7224 */ /* 0x000fe400078e0060 */
[----:B------:R-:W-:Y:S02]  /*4580*/  IMAD.MOV.U32 R38, RZ, RZ, RZ ;  /* 0x000000ffff267224 */ /* 0x000fe400078e00ff */
[----:B------:R-:W-:-:S07]  /*4590*/  IMAD.MOV.U32 R123, RZ, RZ, R36 ;  /* 0x000000ffff7b7224 */ /* 0x000fce00078e0024 */
[----:B------:R-:W-:Y:S05]  /*45a0*/  WARPSYNC.COLLECTIVE R42, `(.L_x_685) ;  /* 0x000000002a087348 */ /* 0x000fea0003c00000 */
[----:B------:R0:W1:Y:S02]  /*45b0*/  SHFL.IDX P0, R36, R107, R38, R109 ;  /* 0x000000266b247389 */ /* 0x000064000000006d */
[----:B01----:R-:W-:Y:S05]  /*45c0*/  ENDCOLLECTIVE ;  /* 0x000000000000791b */ /* 0x003fea0003800000 */
.L_x_685:
[----:B------:R-:W-:Y:S02]  /*45d0*/  IMAD.IADD R123, R96, 0x1, R123 ;  /* 0x00000001607b7824 */ /* 0x000fe400078e027b */
[----:B------:R-:W-:Y:S01]  /*45e0*/  IMAD.MOV.U32 R40, RZ, RZ, R36 ;  /* 0x000000ffff287224 */ /* 0x000fe200078e0024 */
[----:B------:R-:W-:Y:S06]  /*45f0*/  BRA `(.L_x_686) ;  /* 0xffffffe000c07947 */ /* 0x000fec000383ffff */
.L_x_687:
        /* <DEDUP_REMOVED lines=16> */
.L_x_2074:


//--------------------- .text._ZN17fastertransformer19segmented_topp_impl27segmented_top_p_single_passINS0_28Segmented_topk_kernel_paramsIfiLi256ELi1EEELi256EEEvNS0_20TopKPerSegmentParamsE --------------------------
	.section	.text._ZN17fastertransformer19segmented_topp_impl27segmented_top_p_single_passINS0_28Segmented_topk_kernel_paramsIfiLi256ELi1EEELi256EEEvNS0_20TopKPerSegmentParamsE,"ax",@progbits
	.align	128
        .global         _ZN17fastertransformer19segmented_topp_impl27segmented_top_p_single_passINS0_28Segmented_topk_kernel_paramsIfiLi256ELi1EEELi256EEEvNS0_20TopKPerSegmentParamsE
        .type           _ZN17fastertransformer19segmented_topp_impl27segmented_top_p_single_passINS0_28Segmented_topk_kernel_paramsIfiLi256ELi1EEELi256EEEvNS0_20TopKPerSegmentParamsE,@function
        .size           _ZN17fastertransformer19segmented_topp_impl27segmented_top_p_single_passINS0_28Segmented_topk_kernel_paramsIfiLi256ELi1EEELi256EEEvNS0_20TopKPerSegmentParamsE,(.L_x_2075 - _ZN17fastertransformer19segmented_topp_impl27segmented_top_p_single_passINS0_28Segmented_topk_kernel_paramsIfiLi256ELi1EEELi256EEEvNS0_20TopKPerSegmentParamsE)
        .other          _ZN17fastertransformer19segmented_topp_impl27segmented_top_p_single_passINS0_28Segmented_topk_kernel_paramsIfiLi256ELi1EEELi256EEEvNS0_20TopKPerSegmentParamsE,@"STO_CUDA_ENTRY STV_DEFAULT"
_ZN17fastertransformer19segmented_topp_impl27segmented_top_p_single_passINS0_28Segmented_topk_kernel_paramsIfiLi256ELi1EEELi256EEEvNS0_20TopKPerSegmentParamsE:
.text._ZN17fastertransformer19segmented_topp_impl27segmented_top_p_single_passINS0_28Segmented_topk_kernel_paramsIfiLi256ELi1EEELi256EEEvNS0_20TopKPerSegmentParamsE:
        /* <DEDUP_REMOVED lines=25> */
.L_x_688:
[----:B------:R-:W0:Y:S01]  /*0190*/  LDC.64 R8, c[0x0][0x3c8] ;  /* 0x0000f200ff087b82 */ /* 0x000e220000000a00 */
[----:B------:R-:W1:Y:S07]  /*01a0*/  S2R R85, SR_TID.X ;  /* 0x0000000000557919 */ /* 0x000e6e0000002100 */
[----:B------:R-:W2:Y:S01]  /*01b0*/  LDC.64 R152, c[0x0][0x380] ;  /* 0x0000e000ff987b82 */ /* 0x000ea20000000a00 */
[----:B0-----:R-:W-:-:S04]  /*01c0*/  IABS R5, R9 ;  /* 0x0000000900057213 */ /* 0x001fc80000000000 */
[----:B------:R-:W0:Y:S01]  /*01d0*/  I2F.RP R0, R5 ;  /* 0x0000000500007306 */ /* 0x000e220000209400 */
[----:B-1----:R-:W-:-:S04]  /*01e0*/  IMAD.SHL.U32 R86, R85, 0x100, RZ ;  /* 0x0000010055567824 */ /* 0x002fc800078e00ff */
[----:B------:R-:W-:-:S03]  /*01f0*/  VIADD R6, R86, 0xf ;  /* 0x0000000f56067836 */ /* 0x000fc60000000000 */
        /* <DEDUP_REMOVED lines=25> */
[-C--:B------:R-:W-:Y:S01]  /*0390*/  IMAD R88, R84, R87.reuse, RZ ;  /* 0x0000005754587224 */ /* 0x080fe200078e02ff */
[-C--:B------:R-:W-:Y:S01]  /*03a0*/  ISETP.GE.AND P4, PT, R4, R87.reuse, PT ;  /* 0x000000570400720c */ /* 0x080fe20003f86270 */
[----:B------:R-:W-:Y:S01]  /*03b0*/  VIADD R0, R86, 0xb ;  /* 0x0000000b56007836 */ /* 0x000fe20000000000 */
[----:B------:R-:W-:Y:S01]  /*03c0*/  ISETP.GE.AND P3, PT, R2, R87, PT ;  /* 0x000000570200720c */ /* 0x000fe20003f66270 */
[----:B--2---:R-:W-:-:S03]  /*03d0*/  IMAD.WIDE R152, R88, 0x4, R152 ;  /* 0x0000000458987825 */ /* 0x004fc600078e0298 */
[-C--:B------:R-:W-:Y:S01]  /*03e0*/  ISETP.GE.AND P5, PT, R0, R87.reuse, PT ;  /* 0x000000570000720c */ /* 0x080fe20003fa6270 */
[C---:B------:R-:W-:Y:S02]  /*03f0*/  VIADD R4, R86.reuse, 0xd ;  /* 0x0000000d56047836 */ /* 0x040fe40000000000 */
[----:B------:R-:W-:Y:S02]  /*0400*/  VIADD R2, R86, 0xc ;  /* 0x0000000c56027836 */ /* 0x000fe40000000000 */
[----:B------:R-:W-:Y:S01]  /*0410*/  IMAD.MOV.U32 R0, RZ, RZ, RZ ;  /* 0x000000ffff007224 */ /* 0x000fe200078e00ff */
[-C--:B------:R-:W-:Y:S01]  /*0420*/  ISETP.GE.AND P0, PT, R4, R87.reuse, PT ;  /* 0x000000570400720c */ /* 0x080fe20003f06270 */
[----:B------:R-:W-:Y:S01]  /*0430*/  IMAD.WIDE.U32 R156, R86, 0x4, R152 ;  /* 0x00000004569c7825 */ /* 0x000fe200078e0098 */
[-C--:B------:R-:W-:Y:S02]  /*0440*/  ISETP.GE.AND P6, PT, R2, R87.reuse, PT ;  /* 0x000000570200720c */ /* 0x080fe40003fc6270 */
[----:B------:R-:W-:Y:S01]  /*0450*/  CS2R R2, SRZ ;  /* 0x0000000000027805 */ /* 0x000fe2000001ff00 */
[----:B------:R-:W-:Y:S01]  /*0460*/  VIADD R4, R86, 0xe ;  /* 0x0000000e56047836 */ /* 0x000fe20000000000 */
[----:B------:R-:W2:Y:S01]  /*0470*/  @!P2 LDG.E R0, desc[UR10][R156.64+0x20] ;  /* 0x0000200a9c00a981 */ /* 0x000ea2000c1e1900 */
[----:B------:R-:W-:-:S02]  /*0480*/  ISETP.GE.AND P2, PT, R6, R87, PT ;  /* 0x000000570600720c */ /* 0x000fc40003f46270 */
[----:B------:R-:W-:Y:S02]  /*0490*/  CS2R R6, SRZ ;  /* 0x0000000000067805 */ /* 0x000fe4000001ff00 */
[----:B------:R-:W-:Y:S01]  /*04a0*/  ISETP.GE.AND P1, PT, R4, R87, PT ;  /* 0x000000570400720c */ /* 0x000fe20003f26270 */
[C---:B------:R-:W-:Y:S01]  /*04b0*/  VIADD R4, R86.reuse, 0x10 ;  /* 0x0000001056047836 */ /* 0x040fe20000000000 */
[----:B------:R-:W3:Y:S01]  /*04c0*/  @!P3 LDG.E R2, desc[UR10][R156.64+0x24] ;  /* 0x0000240a9c02b981 */ /* 0x000ee2000c1e1900 */
[----:B------:R-:W-:-:S03]  /*04d0*/  VIADD R10, R86, 0x11 ;  /* 0x00000011560a7836 */ /* 0x000fc60000000000 */
[-C--:B------:R-:W-:Y:S02]  /*04e0*/  ISETP.GE.AND P3, PT, R4, R87.reuse, PT ;  /* 0x000000570400720c */ /* 0x080fe40003f66270 */
[----:B------:R-:W-:Y:S01]  /*04f0*/  CS2R R4, SRZ ;  /* 0x0000000000047805 */ /* 0x000fe2000001ff00 */
[----:B------:R-:W4:Y:S01]  /*0500*/  @!P4 LDG.E R6, desc[UR10][R156.64+0x28] ;  /* 0x0000280a9c06c981 */ /* 0x000f22000c1e1900 */
[-C--:B------:R-:W-:Y:S02]  /*0510*/  ISETP.GE.AND P4, PT, R10, R87.reuse, PT ;  /* 0x000000570a00720c */ /* 0x080fe40003f86270 */
[----:B------:R-:W-:Y:S01]  /*0520*/  CS2R R8, SRZ ;  /* 0x0000000000087805 */ /* 0x000fe2000001ff00 */
[C---:B------:R-:W-:Y:S01]  /*0530*/  VIADD R10, R86.reuse, 0x13 ;  /* 0x00000013560a7836 */ /* 0x040fe20000000000 */
[----:B------:R-:W-:Y:S01]  /*0540*/  CS2R R14, SRZ ;  /* 0x00000000000e7805 */ /* 0x000fe2000001ff00 */
[C---:B------:R-:W-:Y:S01]  /*0550*/  VIADD R12, R86.reuse, 0x12 ;  /* 0x00000012560c7836 */ /* 0x040fe20000000000 */
[----:B------:R-:W5:Y:S01]  /*0560*/  @!P6 LDG.E R4, desc[UR10][R156.64+0x30] ;  /* 0x0000300a9c04e981 */ /* 0x000f62000c1e1900 */
[----:B------:R-:W-:Y:S01]  /*0570*/  VIADD R16, R86, 0x14 ;  /* 0x0000001456107836 */ /* 0x000fe20000000000 */
[----:B------:R-:W-:-:S02]  /*0580*/  ISETP.GE.AND P6, PT, R10, R87, PT ;  /* 0x000000570a00720c */ /* 0x000fc40003fc6270 */
[----:B------:R-:W-:Y:S01]  /*0590*/  CS2R R10, SRZ ;  /* 0x00000000000a7805 */ /* 0x000fe2000001ff00 */
[----:B------:R-:W2:Y:S01]  /*05a0*/  @!P5 LDG.E R8, desc[UR10][R156.64+0x2c] ;  /* 0x00002c0a9c08d981 */ /* 0x000ea2000c1e1900 */
[-C--:B------:R-:W-:Y:S02]  /*05b0*/  ISETP.GE.AND P5, PT, R12, R87.reuse, PT ;  /* 0x000000570c00720c */ /* 0x080fe40003fa6270 */
[----:B------:R-:W-:Y:S01]  /*05c0*/  CS2R R20, SRZ ;  /* 0x0000000000147805 */ /* 0x000fe2000001ff00 */
[----:B------:R-:W3:Y:S01]  /*05d0*/  @!P0 LDG.E R14, desc[UR10][R156.64+0x34] ;  /* 0x0000340a9c0e8981 */ /* 0x000ee2000c1e1900 */
[----:B------:R-:W-:Y:S01]  /*05e0*/  ISETP.GE.AND P0, PT, R16, R87, PT ;  /* 0x000000571000720c */ /* 0x000fe20003f06270 */
[C---:B------:R-:W-:Y:S02]  /*05f0*/  VIADD R16, R86.reuse, 0x16 ;  /* 0x0000001656107836 */ /* 0x040fe40000000000 */
[----:B------:R-:W-:Y:S01]  /*0600*/  VIADD R22, R86, 0x17 ;  /* 0x0000001756167836 */ /* 0x000fe20000000000 */
[----:B------:R-:W3:Y:S01]  /*0610*/  @!P2 LDG.E R10, desc[UR10][R156.64+0x3c] ;  /* 0x00003c0a9c0aa981 */ /* 0x000ee2000c1e1900 */
[----:B------:R-:W-:-:S02]  /*0620*/  CS2R R12, SRZ ;  /* 0x00000000000c7805 */ /* 0x000fc4000001ff00 */
[-C--:B------:R-:W-:Y:S02]  /*0630*/  ISETP.GE.AND P2, PT, R16, R87.reuse, PT ;  /* 0x000000571000720c */ /* 0x080fe40003f46270 */
[----:B------:R-:W-:Y:S01]  /*0640*/  CS2R R16, SRZ ;  /* 0x0000000000107805 */ /* 0x000fe2000001ff00 */
[----:B------:R-:W3:Y:S01]  /*0650*/  @!P3 LDG.E R20, desc[UR10][R156.64+0x40] ;  /* 0x0000400a9c14b981 */ /* 0x000ee2000c1e1900 */
[-C--:B------:R-:W-:Y:S01]  /*0660*/  ISETP.GE.AND P3, PT, R22, R87.reuse, PT ;  /* 0x000000571600720c */ /* 0x080fe20003f66270 */
[C---:B------:R-:W-:Y:S02]  /*0670*/  VIADD R18, R86.reuse, 0x15 ;  /* 0x0000001556127836 */ /* 0x040fe40000000000 */
[----:B------:R-:W-:Y:S01]  /*0680*/  VIADD R22, R86, 0x19 ;  /* 0x0000001956167836 */ /* 0x000fe20000000000 */
[----:B------:R-:W3:Y:S02]  /*0690*/  @!P1 LDG.E R12, desc[UR10][R156.64+0x38] ;  /* 0x0000380a9c0c9981 */ /* 0x000ee4000c1e1900 */
[----:B------:R-:W-:-:S02]  /*06a0*/  ISETP.GE.AND P1, PT, R18, R87, PT ;  /* 0x000000571200720c */ /* 0x000fc40003f26270 */
[----:B------:R-:W3:Y:S01]  /*06b0*/  @!P5 LDG.E R16, desc[UR10][R156.64+0x48] ;  /* 0x0000480a9c10d981 */ /* 0x000ee2000c1e1900 */
[-C--:B------:R-:W-:Y:S02]  /*06c0*/  ISETP.GE.AND P5, PT, R22, R87.reuse, PT ;  /* 0x000000571600720c */ /* 0x080fe40003fa6270 */
[----:B------:R-:W-:Y:S01]  /*06d0*/  CS2R R22, SRZ ;  /* 0x0000000000167805 */ /* 0x000fe2000001ff00 */
[C---:B------:R-:W-:Y:S01]  /*06e0*/  VIADD R28, R86.reuse, 0x1a ;  /* 0x0000001a561c7836 */ /* 0x040fe20000000000 */
[----:B------:R-:W-:Y:S02]  /*06f0*/  CS2R R18, SRZ ;  /* 0x0000000000127805 */ /* 0x000fe4000001ff00 */
[----:B------:R-:W-:Y:S01]  /*0700*/  CS2R R26, SRZ ;  /* 0x00000000001a7805 */ /* 0x000fe2000001ff00 */
[----:B------:R-:W-:Y:S01]  /*0710*/  VIADD R24, R86, 0x18 ;  /* 0x0000001856187836 */ /* 0x000fe20000000000 */
[----:B------:R-:W3:Y:S01]  /*0720*/  @!P6 LDG.E R22, desc[UR10][R156.64+0x4c] ;  /* 0x00004c0a9c16e981 */ /* 0x000ee2000c1e1900 */
[----:B------:R-:W-:Y:S01]  /*0730*/  ISETP.GE.AND P6, PT, R28, R87, PT ;  /* 0x000000571c00720c */ /* 0x000fe20003fc6270 */
[----:B------:R-:W-:-:S02]  /*0740*/  VIADD R28, R86, 0x1c ;  /* 0x0000001c561c7836 */ /* 0x000fc40000000000 */
[----:B------:R-:W3:Y:S01]  /*0750*/  @!P4 LDG.E R18, desc[UR10][R156.64+0x44] ;  /* 0x0000440a9c12c981 */ /* 0x000ee2000c1e1900 */
[----:B------:R-:W-:-:S03]  /*0760*/  ISETP.GE.AND P4, PT, R24, R87, PT ;  /* 0x000000571800720c */ /* 0x000fc60003f86270 */
        /* <DEDUP_REMOVED lines=95> */
[-C--:B------:R-:W-:Y:S02]  /*0d60*/  ISETP.GE.AND P0, PT, R72, R87.reuse, PT ;  /* 0x000000574800720c */ /* 0x080fe40003f06270 */
[----:B------:R-:W-:Y:S01]  /*0d70*/  CS2R R72, SRZ ;  /* 0x0000000000487805 */ /* 0x000fe2000001ff00 */
[----:B------:R-:W3:Y:S01]  /*0d80*/  @!P4 LDG.E R74, desc[UR10][R156.64+0xb4] ;  /* 0x0000b40a9c4ac981 */ /* 0x000ee2000c1e1900 */
[----:B------:R-:W-:Y:S02]  /*0d90*/  ISETP.GE.AND P4, PT, R76, R87, PT ;  /* 0x000000574c00720c */ /* 0x000fe40003f86270 */
[----:B------:R-:W-:Y:S01]  /*0da0*/  CS2R R76, SRZ ;  /* 0x00000000004c7805 */ /* 0x000fe2000001ff00 */
[C---:B------:R-:W-:Y:S01]  /*0db0*/  VIADD R78, R86.reuse, 0x33 ;  /* 0x00000033564e7836 */ /* 0x040fe20000000000 */
[----:B------:R-:W3:Y:S01]  /*0dc0*/  @!P3 LDG.E R72, desc[UR10][R156.64+0xb0] ;  /* 0x0000b00a9c48b981 */ /* 0x000ee2000c1e1900 */
[----:B------:R-:W-:Y:S01]  /*0dd0*/  VIADD R82, R86, 0x35 ;  /* 0x0000003556527836 */ /* 0x000fe20000000000 */
[----:B------:R-:W-:-:S02]  /*0de0*/  CS2R R80, SRZ ;  /* 0x0000000000507805 */ /* 0x000fc4000001ff00 */
[----:B------:R-:W3:Y:S01]  /*0df0*/  @!P5 LDG.E R76, desc[UR10][R156.64+0xb8] ;  /* 0x0000b80a9c4cd981 */ /* 0x000ee2000c1e1900 */
[-C--:B------:R-:W-:Y:S02]  /*0e00*/  ISETP.GE.AND P3, PT, R78, R87.reuse, PT ;  /* 0x000000574e00720c */ /* 0x080fe40003f66270 */
[----:B------:R-:W-:Y:S02]  /*0e10*/  CS2R R78, SRZ ;  /* 0x00000000004e7805 */ /* 0x000fe4000001ff00 */
[----:B------:R-:W-:Y:S01]  /*0e20*/  ISETP.GE.AND P5, PT, R82, R87, PT ;  /* 0x000000575200720c */ /* 0x000fe20003fa6270 */
[C---:B------:R-:W-:Y:S01]  /*0e30*/  VIADD R82, R86.reuse, 0x37 ;  /* 0x0000003756527836 */ /* 0x040fe20000000000 */
[----:B------:R-:W3:Y:S01]  /*0e40*/  @!P0 LDG.E R80, desc[UR10][R156.64+0xc0] ;  /* 0x0000c00a9c508981 */ /* 0x000ee2000c1e1900 */
[----:B------:R-:W-:-:S03]  /*0e50*/  VIADD R90, R86, 0x36 ;  /* 0x00000036565a7836 */ /* 0x000fc60000000000 */
[-C--:B------:R-:W-:Y:S01]  /*0e60*/  ISETP.GE.AND P0, PT, R82, R87.reuse, PT ;  /* 0x000000575200720c */ /* 0x080fe20003f06270 */
[----:B------:R-:W3:Y:S01]  /*0e70*/  @!P6 LDG.E R78, desc[UR10][R156.64+0xbc] ;  /* 0x0000bc0a9c4ee981 */ /* 0x000ee2000c1e1900 */
[----:B------:R-:W-:Y:S02]  /*0e80*/  CS2R R82, SRZ ;  /* 0x0000000000527805 */ /* 0x000fe4000001ff00 */
[-C--:B------:R-:W-:Y:S01]  /*0e90*/  ISETP.GE.AND P6, PT, R90, R87.reuse, PT ;  /* 0x000000575a00720c */ /* 0x080fe20003fc6270 */
[----:B------:R-:W-:Y:S01]  /*0ea0*/  VIADD R90, R86, 0x38 ;  /* 0x00000038565a7836 */ /* 0x000fe20000000000 */
[----:B------:R-:W-:Y:S02]  /*0eb0*/  CS2R R106, SRZ ;  /* 0x00000000006a7805 */ /* 0x000fe4000001ff00 */
[----:B------:R-:W3:Y:S02]  /*0ec0*/  @!P1 LDG.E R82, desc[UR10][R156.64+0xc4] ;  /* 0x0000c40a9c529981 */ /* 0x000ee4000c1e1900 */
[-C--:B------:R-:W-:Y:S01]  /*0ed0*/  ISETP.GE.AND P1, PT, R90, R87.reuse, PT ;  /* 0x000000575a00720c */ /* 0x080fe20003f26270 */
[----:B------:R-:W-:Y:S01]  /*0ee0*/  VIADD R90, R86, 0x3a ;  /* 0x0000003a565a7836 */ /* 0x000fe20000000000 */
[----:B------:R-:W-:Y:S01]  /*0ef0*/  CS2R R108, SRZ ;  /* 0x00000000006c7805 */ /* 0x000fe2000001ff00 */
[----:B------:R-:W3:Y:S03]  /*0f00*/  @!P3 LDG.E R106, desc[UR10][R156.64+0xcc] ;  /* 0x0000cc0a9c6ab981 */ /* 0x000ee6000c1e1900 */
[-C--:B------:R-:W-:Y:S01]  /*0f10*/  ISETP.GE.AND P3, PT, R90, R87.reuse, PT ;  /* 0x000000575a00720c */ /* 0x080fe20003f66270 */
[C---:B------:R-:W-:Y:S01]  /*0f20*/  VIADD R90, R86.reuse, 0x3b ;  /* 0x0000003b565a7836 */ /* 0x040fe20000000000 */
[----:B------:R-:W-:Y:S01]  /*0f30*/  CS2R R104, SRZ ;  /* 0x0000000000687805 */ /* 0x000fe2000001ff00 */
[----:B------:R-:W-:Y:S01]  /*0f40*/  VIADD R92, R86, 0x39 ;  /* 0x00000039565c7836 */ /* 0x000fe20000000000 */
[----:B------:R-:W-:Y:S01]  /*0f50*/  CS2R R112, SRZ ;  /* 0x0000000000707805 */ /* 0x000fe2000001ff00 */
[----:B------:R-:W3:Y:S01]  /*0f60*/  @!P4 LDG.E R108, desc[UR10][R156.64+0xd0] ;  /* 0x0000d00a9c6cc981 */ /* 0x000ee2000c1e1900 */
[----:B------:R-:W-:Y:S01]  /*0f70*/  ISETP.GE.AND P4, PT, R90, R87, PT ;  /* 0x000000575a00720c */ /* 0x000fe20003f86270 */
[----:B------:R-:W-:-:S02]  /*0f80*/  VIADD R90, R86, 0x3d ;  /* 0x0000003d565a7836 */ /* 0x000fc40000000000 */
[----:B------:R-:W3:Y:S01]  /*0f90*/  @!P2 LDG.E R104, desc[UR10][R156.64+0xc8] ;  /* 0x0000c80a9c68a981 */ /* 0x000ee2000c1e1900 */
[-C--:B------:R-:W-:Y:S02]  /*0fa0*/  ISETP.GE.AND P2, PT, R92, R87.reuse, PT ;  /* 0x000000575c00720c */ /* 0x080fe40003f46270 */
[----:B------:R-:W-:Y:S01]  /*0fb0*/  CS2R R114, SRZ ;  /* 0x0000000000727805 */ /* 0x000fe2000001ff00 */
[----:B------:R-:W3:Y:S01]  /*0fc0*/  @!P6 LDG.E R112, desc[UR10][R156.64+0xd8] ;  /* 0x0000d80a9c70e981 */ /* 0x000ee2000c1e1900 */
        /* <DEDUP_REMOVED lines=9> */
[-C--:B------:R-:W-:Y:S01]  /*1060*/  ISETP.GE.AND P5, PT, R92, R87.reuse, PT ;  /* 0x000000575c00720c */ /* 0x080fe20003fa6270 */
[----:B------:R-:W-:Y:S02]  /*1070*/  IMAD.MOV.U32 R120, RZ, RZ, RZ ;  /* 0x000000ffff787224 */ /* 0x000fe400078e00ff */
[----:B------:R-:W3:Y:S01]  /*1080*/  @!P2 LDG.E R118, desc[UR10][R156.64+0xe4] ;  /* 0x0000e40a9c76a981 */ /* 0x000ee2000c1e1900 */
[-C--:B------:R-:W-:Y:S01]  /*1090*/  ISETP.GE.AND P2, PT, R90, R87.reuse, PT ;  /* 0x000000575a00720c */ /* 0x080fe20003f46270 */
[C---:B------:R-:W-:Y:S01]  /*10a0*/  VIADD R90, R86.reuse, 0x41 ;  /* 0x00000041565a7836 */ /* 0x040fe20000000000 */
[----:B------:R-:W-:Y:S01]  /*10b0*/  CS2R R116, SRZ ;  /* 0x0000000000747805 */ /* 0x000fe2000001ff00 */
[----:B------:R-:W-:Y:S01]  /*10c0*/  VIADD R92, R86, 0x3f ;  /* 0x0000003f565c7836 */ /* 0x000fe20000000000 */
[----:B------:R-:W3:Y:S01]  /*10d0*/  @!P3 LDG.E R120, desc[UR10][R156.64+0xe8] ;  /* 0x0000e80a9c78b981 */ /* 0x000ee2000c1e1900 */
[----:B------:R-:W-:Y:S01]  /*10e0*/  IMAD.MOV.U32 R124, RZ, RZ, RZ ;  /* 0x000000ffff7c7224 */ /* 0x000fe200078e00ff */
[-C--:B------:R-:W-:Y:S01]  /*10f0*/  ISETP.GE.AND P3, PT, R90, R87.reuse, PT ;  /* 0x000000575a00720c */ /* 0x080fe20003f66270 */
[----:B------:R-:W-:Y:S01]  /*1100*/  VIADD R90, R86, 0x43 ;  /* 0x00000043565a7836 */ /* 0x000fe20000000000 */
[----:B------:R-:W3:Y:S01]  /*1110*/  @!P1 LDG.E R116, desc[UR10][R156.64+0xe0] ;  /* 0x0000e00a9c749981 */ /* 0x000ee2000c1e1900 */
[----:B------:R-:W-:Y:S01]  /*1120*/  ISETP.GE.AND P1, PT, R92, R87, PT ;  /* 0x000000575c00720c */ /* 0x000fe20003f26270 */
[----:B------:R-:W-:-:S02]  /*1130*/  IMAD.MOV.U32 R126, RZ, RZ, RZ ;  /* 0x000000ffff7e7224 */ /* 0x000fc400078e00ff */
[----:B------:R-:W3:Y:S01]  /*1140*/  @!P5 LDG.E R124, desc[UR10][R156.64+0xf0] ;  /* 0x0000f00a9c7cd981 */ /* 0x000ee2000c1e1900 */
[-C--:B------:R-:W-:Y:S01]  /*1150*/  ISETP.GE.AND P5, PT, R90, R87.reuse, PT ;  /* 0x000000575a00720c */ /* 0x080fe20003fa6270 */
[C---:B------:R-:W-:Y:S02]  /*1160*/  VIADD R90, R86.reuse, 0x44 ;  /* 0x00000044565a7836 */ /* 0x040fe40000000000 */
[----:B------:R-:W-:Y:S01]  /*1170*/  IMAD.MOV.U32 R122, RZ, RZ, RZ ;  /* 0x000000ffff7a7224 */ /* 0x000fe200078e00ff */
[----:B------:R-:W3:Y:S01]  /*1180*/  @!P6 LDG.E R126, desc[UR10][R156.64+0xf4] ;  /* 0x0000f40a9c7ee981 */ /* 0x000ee2000c1e1900 */
[----:B------:R-:W-:Y:S01]  /*1190*/  VIADD R92, R86, 0x42 ;  /* 0x00000042565c7836 */ /* 0x000fe20000000000 */
[-C--:B------:R-:W-:Y:S01]  /*11a0*/  ISETP.GE.AND P6, PT, R90, R87.reuse, PT ;  /* 0x000000575a00720c */ /* 0x080fe20003fc6270 */
[----:B------:R-:W-:Y:S02]  /*11b0*/  IMAD.MOV.U32 R130, RZ, RZ, RZ ;  /* 0x000000ffff827224 */ /* 0x000fe400078e00ff */
        /* <DEDUP_REMOVED lines=58> */
[----:B------:R-:W-:Y:S01]  /*1560*/  ISETP.GE.AND P0, PT, R90, R87, PT ;  /* 0x000000575a00720c */ /* 0x000fe20003f06270 */
[----:B------:R-:W-:Y:S01]  /*1570*/  IMAD.MOV.U32 R160, RZ, RZ, RZ ;  /* 0x000000ffffa07224 */ /* 0x000fe200078e00ff */
[----:B------:R-:W3:Y:S01]  /*1580*/  @!P3 LDG.E R7, desc[UR10][R156.64+0x13c] ;  /* 0x00013c0a9c07b981 */ /* 0x000ee2000c1e1900 */
[----:B------:R-:W-:-:S03]  /*1590*/  VIADD R90, R86, 0x55 ;  /* 0x00000055565a7836 */ /* 0x000fc60000000000 */
[----:B------:R-:W3:Y:S01]  /*15a0*/  @!P5 LDG.E R154, desc[UR10][R156.64+0x128] ;  /* 0x0001280a9c9ad981 */ /* 0x000ee2000c1e1900 */
[----:B------:R-:W-:-:S03]  /*15b0*/  ISETP.GE.AND P5, PT, R92, R87, PT ;  /* 0x000000575c00720c */ /* 0x000fc60003fa6270 */
[----:B------:R-:W3:Y:S01]  /*15c0*/  @!P2 LDG.E R160, desc[UR10][R156.64+0x138] ;  /* 0x0001380a9ca0a981 */ /* 0x000ee2000c1e1900 */
[-C--:B------:R-:W-:Y:S01]  /*15d0*/  ISETP.GE.AND P2, PT, R90, R87.reuse, PT ;  /* 0x000000575a00720c */ /* 0x080fe20003f46270 */
[C---:B------:R-:W-:Y:S02]  /*15e0*/  VIADD R90, R86.reuse, 0x56 ;  /* 0x00000056565a7836 */ /* 0x040fe40000000000 */
[----:B------:R-:W-:Y:S01]  /*15f0*/  IMAD.MOV.U32 R162, RZ, RZ, RZ ;  /* 0x000000ffffa27224 */ /* 0x000fe200078e00ff */
[----:B------:R-:W3:Y:S01]  /*1600*/  @!P6 LDG.E R13, desc[UR10][R156.64+0x148] ;  /* 0x0001480a9c0de981 */ /* 0x000ee2000c1e1900 */
[----:B------:R-:W-:Y:S01]  /*1610*/  VIADD R92, R86, 0x54 ;  /* 0x00000054565c7836 */ /* 0x000fe20000000000 */
[-C--:B------:R-:W-:Y:S01]  /*1620*/  ISETP.GE.AND P3, PT, R90, R87.reuse, PT ;  /* 0x000000575a00720c */ /* 0x080fe20003f66270 */
[----:B------:R-:W-:Y:S01]  /*1630*/  VIADD R90, R86, 0x58 ;  /* 0x00000058565a7836 */ /* 0x000fe20000000000 */
[----:B------:R-:W3:Y:S04]  /*1640*/  @!P4 LDG.E R5, desc[UR10][R156.64+0x140] ;  /* 0x0001400a9c05c981 */ /* 0x000ee8000c1e1900 */
[----:B------:R-:W3:Y:S01]  /*1650*/  @!P1 LDG.E R162, desc[UR10][R156.64+0x134] ;  /* 0x0001340a9ca29981 */ /* 0x000ee2000c1e1900 */
[----:B------:R-:W-:-:S03]  /*1660*/  ISETP.GE.AND P1, PT, R92, R87, PT ;  /* 0x000000575c00720c */ /* 0x000fc60003f26270 */
[----:B------:R-:W3:Y:S01]  /*1670*/  @!P5 LDG.E R3, desc[UR10][R156.64+0x144] ;  /* 0x0001440a9c03d981 */ /* 0x000ee2000c1e1900 */
[-C--:B------:R-:W-:Y:S01]  /*1680*/  ISETP.GE.AND P5, PT, R90, R87.reuse, PT ;  /* 0x000000575a00720c */ /* 0x080fe20003fa6270 */
[C---:B------:R-:W-:Y:S02]  /*1690*/  VIADD R90, R86.reuse, 0x59 ;  /* 0x00000059565a7836 */ /* 0x040fe40000000000 */
[----:B------:R-:W-:Y:S01]  /*16a0*/  VIADD R92, R86, 0x57 ;  /* 0x00000057565c7836 */ /* 0x000fe20000000000 */
[----:B------:R-:W3:Y:S02]  /*16b0*/  @!P2 LDG.E R19, desc[UR10][R156.64+0x154] ;  /* 0x0001540a9c13a981 */ /* 0x000ee4000c1e1900 */
[-C--:B------:R-:W-:Y:S01]  /*16c0*/  ISETP.GE.AND P6, PT, R90, R87.reuse, PT ;  /* 0x000000575a00720c */ /* 0x080fe20003fc6270 */
[----:B------:R-:W-:Y:S01]  /*16d0*/  VIADD R90, R86, 0x5b ;  /* 0x0000005b565a7836 */ /* 0x000fe20000000000 */
[-C--:B------:R-:W-:Y:S01]  /*16e0*/  ISETP.GE.AND P4, PT, R92, R87.reuse, PT ;  /* 0x000000575c00720c */ /* 0x080fe20003f86270 */
[----:B------:R-:W3:Y:S03]  /*16f0*/  @!P1 LDG.E R9, desc[UR10][R156.64+0x150] ;  /* 0x0001500a9c099981 */ /* 0x000ee6000c1e1900 */
[----:B------:R-:W-:Y:S01]  /*1700*/  ISETP.GE.AND P1, PT, R90, R87, PT ;  /* 0x000000575a00720c */ /* 0x000fe20003f26270 */
[C---:B------:R-:W-:Y:S01]  /*1710*/  VIADD R90, R86.reuse, 0x5c ;  /* 0x0000005c565a7836 */ /* 0x040fe20000000000 */
[----:B------:R-:W3:Y:S01]  /*1720*/  @!P0 LDG.E R11, desc[UR10][R156.64+0x14c] ;  /* 0x00014c0a9c0b8981 */ /* 0x000ee2000c1e1900 */
[----:B------:R-:W-:-:S03]  /*1730*/  VIADD R92, R86, 0x5a ;  /* 0x0000005a565c7836 */ /* 0x000fc60000000000 */
        /* <DEDUP_REMOVED lines=100> */
[----:B------:R-:W-:Y:S01]  /*1d80*/  IMAD.MOV.U32 R101, RZ, RZ, RZ ;  /* 0x000000ffff657224 */ /* 0x000fe200078e00ff */
[-C--:B------:R-:W-:Y:S01]  /*1d90*/  ISETP.GE.AND P6, PT, R90, R87.reuse, PT ;  /* 0x000000575a00720c */ /* 0x080fe20003fc6270 */
[C---:B------:R-:W-:Y:S01]  /*1da0*/  VIADD R92, R86.reuse, 0x7b ;  /* 0x0000007b565c7836 */ /* 0x040fe20000000000 */
[----:B------:R-:W3:Y:S01]  /*1db0*/  @!P5 LDG.E R97, desc[UR10][R156.64+0x1d0] ;  /* 0x0001d00a9c61d981 */ /* 0x000ee2000c1e1900 */
[----:B------:R-:W-:Y:S02]  /*1dc0*/  VIADD R90, R86, 0x7d ;  /* 0x0000007d565a7836 */ /* 0x000fe40000000000 */
[----:B------:R-:W-:Y:S01]  /*1dd0*/  IMAD.MOV.U32 R103, RZ, RZ, RZ ;  /* 0x000000ffff677224 */ /* 0x000fe200078e00ff */
[----:B------:R-:W3:Y:S01]  /*1de0*/  @!P0 LDG.E R101, desc[UR10][R156.64+0x1d8] ;  /* 0x0001d80a9c658981 */ /* 0x000ee2000c1e1900 */
[-C--:B------:R-:W-:Y:S01]  /*1df0*/  ISETP.GE.AND P5, PT, R92, R87.reuse, PT ;  /* 0x000000575c00720c */ /* 0x080fe20003fa6270 */
[----:B------:R-:W-:Y:S01]  /*1e00*/  VIADD R92, R86, 0x7e ;  /* 0x0000007e565c7836 */ /* 0x000fe20000000000 */
[-C--:B------:R-:W-:Y:S01]  /*1e10*/  ISETP.GE.AND P0, PT, R90, R87.reuse, PT ;  /* 0x000000575a00720c */ /* 0x080fe20003f06270 */
[----:B------:R-:W-:Y:S01]  /*1e20*/  VIADD R90, R86, 0x7f ;  /* 0x0000007f565a7836 */ /* 0x000fe20000000000 */
[----:B------:R-:W3:Y:S02]  /*1e30*/  @!P1 LDG.E R103, desc[UR10][R156.64+0x1dc] ;  /* 0x0001dc0a9c679981 */ /* 0x000ee4000c1e1900 */
[----:B------:R-:W-:-:S02]  /*1e40*/  ISETP.GE.AND P1, PT, R92, R87, PT ;  /* 0x000000575c00720c */ /* 0x000fc40003f26270 */
[----:B------:R-:W3:Y:S01]  /*1e50*/  @!P2 LDG.E R105, desc[UR10][R156.64+0x1e0] ;  /* 0x0001e00a9c69a981 */ /* 0x000ee2000c1e1900 */
[----:B------:R-:W-:-:S03]  /*1e60*/  ISETP.GE.AND P2, PT, R90, R87, PT ;  /* 0x000000575a00720c */ /* 0x000fc60003f46270 */
[----:B------:R-:W3:Y:S01]  /*1e70*/  @!P3 LDG.E R107, desc[UR10][R156.64+0x1e4] ;  /* 0x0001e40a9c6bb981 */ /* 0x000ee2000c1e1900 */
[C---:B------:R-:W-:Y:S01]  /*1e80*/  ISETP.GE.AND P3, PT, R86.reuse, R87, PT ;  /* 0x000000575600720c */ /* 0x040fe20003f66270 */
[C---:B------:R-:W-:Y:S02]  /*1e90*/  VIADD R90, R86.reuse, 0x1 ;  /* 0x00000001565a7836 */ /* 0x040fe40000000000 */
[C---:B------:R-:W-:Y:S01]  /*1ea0*/  VIADD R92, R86.reuse, 0x2 ;  /* 0x00000002565c7836 */ /* 0x040fe20000000000 */
[----:B------:R-:W3:Y:S01]  /*1eb0*/  @!P4 LDG.E R109, desc[UR10][R156.64+0x1e8] ;  /* 0x0001e80a9c6dc981 */ /* 0x000ee2000c1e1900 */
[C---:B------:R-:W-:Y:S02]  /*1ec0*/  VIADD R94, R86.reuse, 0x3 ;  /* 0x00000003565e7836 */ /* 0x040fe40000000000 */
[C---:B------:R-:W-:Y:S01]  /*1ed0*/  VIADD R96, R86.reuse, 0x4 ;  /* 0x0000000456607836 */ /* 0x040fe20000000000 */
[----:B------:R-:W3:Y:S01]  /*1ee0*/  @!P5 LDG.E R111, desc[UR10][R156.64+0x1ec] ;  /* 0x0001ec0a9c6fd981 */ /* 0x000ee2000c1e1900 */
[----:B------:R-:W-:-:S02]  /*1ef0*/  VIADD R98, R86, 0x5 ;  /* 0x0000000556627836 */ /* 0x000fc40000000000 */
[C---:B------:R-:W-:Y:S01]  /*1f00*/  VIADD R100, R86.reuse, 0x6 ;  /* 0x0000000656647836 */ /* 0x040fe20000000000 */
[----:B------:R-:W3:Y:S01]  /*1f10*/  @!P6 LDG.E R113, desc[UR10][R156.64+0x1f0] ;  /* 0x0001f00a9c71e981 */ /* 0x000ee2000c1e1900 */
[----:B------:R-:W-:Y:S01]  /*1f20*/  VIADD R102, R86, 0x7 ;  /* 0x0000000756667836 */ /* 0x000fe20000000000 */
[-C--:B------:R-:W-:Y:S02]  /*1f30*/  ISETP.GE.AND P4, PT, R90, R87.reuse, PT ;  /* 0x000000575a00720c */ /* 0x080fe40003f86270 */
[----:B------:R-:W3:Y:S01]  /*1f40*/  @!P0 LDG.E R115, desc[UR10][R156.64+0x1f4] ;  /* 0x0001f40a9c738981 */ /* 0x000ee2000c1e1900 */
[-C--:B------:R-:W-:Y:S02]  /*1f50*/  ISETP.GE.AND P5, PT, R92, R87.reuse, PT ;  /* 0x000000575c00720c */ /* 0x080fe40003fa6270 */
[-C--:B------:R-:W-:Y:S01]  /*1f60*/  ISETP.GE.AND P6, PT, R94, R87.reuse, PT ;  /* 0x000000575e00720c */ /* 0x080fe20003fc6270 */
[----:B------:R-:W3:Y:S01]  /*1f70*/  @!P1 LDG.E R117, desc[UR10][R156.64+0x1f8] ;  /* 0x0001f80a9c759981 */ /* 0x000ee2000c1e1900 */
[----:B------:R-:W-:-:S02]  /*1f80*/  ISETP.GE.AND P0, PT, R96, R87, PT ;  /* 0x000000576000720c */ /* 0x000fc40003f06270 */
[-C--:B------:R-:W-:Y:S01]  /*1f90*/  ISETP.GE.AND P1, PT, R98, R87.reuse, PT ;  /* 0x000000576200720c */ /* 0x080fe20003f26270 */
[----:B------:R-:W3:Y:S01]  /*1fa0*/  @!P2 LDG.E R119, desc[UR10][R156.64+0x1fc] ;  /* 0x0001fc0a9c77a981 */ /* 0x000ee2000c1e1900 */
[----:B------:R-:W-:-:S03]  /*1fb0*/  ISETP.GE.AND P2, PT, R100, R87, PT ;  /* 0x000000576400720c */ /* 0x000fc60003f46270 */
[----:B------:R-:W3:Y:S01]  /*1fc0*/  @!P3 LDG.E R51, desc[UR10][R156.64] ;  /* 0x0000000a9c33b981 */ /* 0x000ee2000c1e1900 */
[----:B------:R-:W-:-:S03]  /*1fd0*/  ISETP.GE.AND P3, PT, R102, R87, PT ;  /* 0x000000576600720c */ /* 0x000fc60003f66270 */
[----:B------:R-:W3:Y:S04]  /*1fe0*/  @!P4 LDG.E R53, desc[UR10][R156.64+0x4] ;  /* 0x0000040a9c35c981 */ /* 0x000ee8000c1e1900 */
[----:B------:R-:W3:Y:S04]  /*1ff0*/  @!P5 LDG.E R55, desc[UR10][R156.64+0x8] ;  /* 0x0000080a9c37d981 */ /* 0x000ee8000c1e1900 */
[----:B------:R-:W3:Y:S04]  /*2000*/  @!P6 LDG.E R57, desc[UR10][R156.64+0xc] ;  /* 0x00000c0a9c39e981 */ /* 0x000ee8000c1e1900 */
[----:B------:R-:W3:Y:S04]  /*2010*/  @!P0 LDG.E R59, desc[UR10][R156.64+0x10] ;  /* 0x0000100a9c3b8981 */ /* 0x000ee8000c1e1900 */
[----:B------:R-:W3:Y:S04]  /*2020*/  @!P1 LDG.E R61, desc[UR10][R156.64+0x14] ;  /* 0x0000140a9c3d9981 */ /* 0x000ee8000c1e1900 */
[----:B------:R-:W3:Y:S04]  /*2030*/  @!P2 LDG.E R63, desc[UR10][R156.64+0x18] ;  /* 0x0000180a9c3fa981 */ /* 0x000ee8000c1e1900 */
[----:B------:R-:W3:Y:S04]  /*2040*/  @!P3 LDG.E R65, desc[UR10][R156.64+0x1c] ;  /* 0x00001c0a9c41b981 */ /* 0x000ee8000c1e1900 */
        /* <DEDUP_REMOVED lines=31> */
[----:B------:R-:W-:Y:S04]  /*2240*/  STL.128 [R1+0x10], RZ ;  /* 0x000010ff01007387 */ /* 0x000fe80000100c00 */
[----:B----4-:R-:W-:Y:S04]  /*2250*/  STL [R1+0x28], R6 ;  /* 0x0000280601007387 */ /* 0x010fe80000100800 */
[----:B--2---:R-:W-:Y:S04]  /*2260*/  STL [R1+0x2c], R8 ;  /* 0x00002c0801007387 */ /* 0x004fe80000100800 */
[----:B-----5:R-:W-:Y:S04]  /*2270*/  STL [R1+0x30], R4 ;  /* 0x0000300401007387 */ /* 0x020fe80000100800 */
[----:B---3--:R-:W-:Y:S04]  /*2280*/  STL [R1+0x34], R14 ;  /* 0x0000340e01007387 */ /* 0x008fe80000100800 */
        /* <DEDUP_REMOVED lines=112> */
[----:B------:R-:W-:Y:S04]  /*2990*/  STL [R1], R51 ;  /* 0x0000003301007387 */ /* 0x000fe80000100800 */
[----:B------:R-:W-:Y:S04]  /*29a0*/  STL [R1+0x4], R53 ;  /* 0x0000043501007387 */ /* 0x000fe80000100800 */
[----:B------:R-:W-:Y:S04]  /*29b0*/  STL [R1+0x8], R55 ;  /* 0x0000083701007387 */ /* 0x000fe80000100800 */
[----:B------:R-:W-:Y:S04]  /*29c0*/  STL [R1+0xc], R57 ;  /* 0x00000c3901007387 */ /* 0x000fe80000100800 */
[----:B------:R-:W-:Y:S04]  /*29d0*/  STL [R1+0x10], R59 ;  /* 0x0000103b01007387 */ /* 0x000fe80000100800 */
[----:B------:R-:W-:Y:S04]  /*29e0*/  STL [R1+0x14], R61 ;  /* 0x0000143d01007387 */ /* 0x000fe80000100800 */
[----:B------:R-:W-:Y:S04]  /*29f0*/  STL [R1+0x18], R63 ;  /* 0x0000183f01007387 */ /* 0x000fe80000100800 */
[----:B------:R-:W-:Y:S04]  /*2a00*/  STL [R1+0x1c], R65 ;  /* 0x00001c4101007387 */ /* 0x000fe80000100800 */
[----:B------:R0:W-:Y:S01]  /*2a10*/  STL [R1+0x1cc], R95 ;  /* 0x0001cc5f01007387 */ /* 0x0001e20000100800 */
[----:B------:R-:W-:Y:S03]  /*2a20*/  BSSY.RECONVERGENT B0, `(.L_x_689) ;  /* 0x000001f000007945 */ /* 0x000fe60003800200 */
[----:B------:R1:W-:Y:S01]  /*2a30*/  STL [R1+0x20], R0 ;  /* 0x0000200001007387 */ /* 0x0003e20000100800 */
[----:B0-----:R-:W-:-:S03]  /*2a40*/  SHF.R.U32.HI R95, RZ, 0x5, R85 ;  /* 0x00000005ff5f7819 */ /* 0x001fc60000011655 */
[----:B------:R0:W-:Y:S01]  /*2a50*/  STL [R1+0x24], R2 ;  /* 0x0000240201007387 */ /* 0x0001e20000100800 */
[----:B-1----:R-:W-:-:S03]  /*2a60*/  SHF.R.S32.HI R0, RZ, 0x1f, R88 ;  /* 0x0000001fff007819 */ /* 0x002fc60000011458 */
[----:B------:R1:W-:Y:S01]  /*2a70*/  STL [R1+0x144], R3 ;  /* 0x0001440301007387 */ /* 0x0003e20000100800 */
[----:B0-----:R-:W-:Y:S01]  /*2a80*/  IMAD.MOV.U32 R2, RZ, RZ, R95 ;  /* 0x000000ffff027224 */ /* 0x001fe200078e005f */
[----:B-1----:R-:W-:-:S07]  /*2a90*/  LOP3.LUT R3, R85, 0x1f, RZ, 0xc0, !PT ;  /* 0x0000001f55037812 */ /* 0x002fce00078ec0ff */
.L_x_692:
[----:B0-----:R-:W0:Y:S01]  /*2aa0*/  S2R R5, SR_CgaCtaId ;  /* 0x0000000000057919 */ /* 0x001e220000008800 */
[----:B------:R-:W-:Y:S01]  /*2ab0*/  MOV R4, 0x400 ;  /* 0x0000040000047802 */ /* 0x000fe20000000f00 */
[----:B------:R-:W-:Y:S01]  /*2ac0*/  BSSY.RECONVERGENT B1, `(.L_x_690) ;  /* 0x0000011000017945 */ /* 0x000fe20003800200 */
[----:B------:R-:W-:Y:S01]  /*2ad0*/  LEA R8, R2, 0x80, 0x8 ;  /* 0x0000008002087811 */ /* 0x000fe200078e40ff */
[----:B------:R-:W-:Y:S02]  /*2ae0*/  IMAD.MOV.U32 R7, RZ, RZ, R3 ;  /* 0x000000ffff077224 */ /* 0x000fe400078e0003 */
[----:B------:R-:W-:-:S05]  /*2af0*/  VIADD R4, R4, 0x4b0 ;  /* 0x000004b004047836 */ /* 0x000fca0000000000 */
[----:B0-----:R-:W-:-:S07]  /*2b00*/  LEA R104, R5, R4, 0x18 ;  /* 0x0000000405687211 */ /* 0x001fce00078ec0ff */
.L_x_691:
[----:B------:R-:W-:Y:S02]  /*2b10*/  IMAD.IADD R4, R8, 0x1, R7 ;  /* 0x0000000108047824 */ /* 0x000fe400078e0207 */
[----:B0-----:R-:W-:-:S03]  /*2b20*/  IMAD.MOV.U32 R6, RZ, RZ, RZ ;  /* 0x000000ffff067224 */ /* 0x001fc600078e00ff */
[----:B------:R-:W-:-:S13]  /*2b30*/  ISETP.GE.AND P0, PT, R4, R87, PT ;  /* 0x000000570400720c */ /* 0x000fda0003f06270 */
[----:B------:R-:W-:-:S04]  /*2b40*/  @!P0 VIADD R5, R4, 0xffffff80 ;  /* 0xffffff8004058836 */ /* 0x000fc80000000000 */
[----:B------:R-:W-:-:S05]  /*2b50*/  @!P0 IMAD.WIDE.U32 R4, R5, 0x4, R152 ;  /* 0x0000000405048825 */ /* 0x000fca00078e0098 */
[----:B------:R-:W2:Y:S01]  /*2b60*/  @!P0 LDG.E R6, desc[UR10][R4.64+0x200] ;  /* 0x0002000a04068981 */ /* 0x000ea2000c1e1900 */
[C---:B------:R-:W-:Y:S01]  /*2b70*/  IMAD R9, R7.reuse, 0x100, R2 ;  /* 0x0000010007097824 */ /* 0x040fe200078e0202 */
[C---:B------:R-:W-:Y:S01]  /*2b80*/  ISETP.GE.U32.AND P0, PT, R7.reuse, 0x60, PT ;  /* 0x000000600700780c */ /* 0x040fe20003f06070 */
[----:B------:R-:W-:Y:S02]  /*2b90*/  VIADD R7, R7, 0x20 ;  /* 0x0000002007077836 */ /* 0x000fe40000000000 */
[----:B------:R-:W-:-:S05]  /*2ba0*/  IMAD R9, R9, 0x4, R104 ;  /* 0x0000000409097824 */ /* 0x000fca00078e0268 */
[----:B--2---:R0:W-:Y:S05]  /*2bb0*/  STS [R9+0x6000], R6 ;  /* 0x0060000609007388 */ /* 0x0041ea0000000800 */
[----:B------:R-:W-:Y:S05]  /*2bc0*/  @!P0 BRA `(.L_x_691) ;  /* 0xfffffffc00d08947 */ /* 0x000fea000383ffff */
[----:B------:R-:W-:Y:S05]  /*2bd0*/  BSYNC.RECONVERGENT B1 ;  /* 0x0000000000017941 */ /* 0x000fea0003800200 */
.L_x_690:
[C---:B------:R-:W-:Y:S01]  /*2be0*/  ISETP.GE.U32.AND P0, PT, R2.reuse, 0xf8, PT ;  /* 0x000000f80200780c */ /* 0x040fe20003f06070 */
[----:B------:R-:W-:-:S12]  /*2bf0*/  VIADD R2, R2, 0x8 ;  /* 0x0000000802027836 */ /* 0x000fd80000000000 */
[----:B------:R-:W-:Y:S05]  /*2c00*/  @!P0 BRA `(.L_x_692) ;  /* 0xfffffffc00a48947 */ /* 0x000fea000383ffff */
[----:B------:R-:W-:Y:S05]  /*2c10*/  BSYNC.RECONVERGENT B0 ;  /* 0x0000000000007941 */ /* 0x000fea0003800200 */
.L_x_689:
[----:B------:R-:W1:Y:S01]  /*2c20*/  S2R R4, SR_CgaCtaId ;  /* 0x0000000000047919 */ /* 0x000e620000008800 */
[C---:B------:R-:W-:Y:S01]  /*2c30*/  ISETP.NE.AND P0, PT, R85.reuse, RZ, PT ;  /* 0x000000ff5500720c */ /* 0x040fe20003f05270 */
[----:B------:R-:W2:Y:S01]  /*2c40*/  LDC R108, c[0x0][0x3d4] ;  /* 0x0000f500ff6c7b82 */ /* 0x000ea20000000800 */
[----:B------:R-:W-:Y:S01]  /*2c50*/  MOV R3, 0x400 ;  /* 0x0000040000037802 */ /* 0x000fe20000000f00 */
[----:B------:R-:W-:Y:S01]  /*2c60*/  VIADD R89, R86, 0x80 ;  /* 0x0000008056597836 */ /* 0x000fe20000000000 */
[----:B------:R-:W-:Y:S01]  /*2c70*/  LEA.HI R101, R85, R85, RZ, 0x1d ;  /* 0x0000005555657211 */ /* 0x000fe200078fe8ff */
[----:B------:R-:W-:Y:S01]  /*2c80*/  IMAD.MOV.U32 R91, RZ, RZ, RZ ;  /* 0x000000ffff5b7224 */ /* 0x000fe200078e00ff */
[----:B------:R-:W-:Y:S01]  /*2c90*/  UMOV UR9, 0x1d ;  /* 0x0000001d00097882 */ /* 0x000fe20000000000 */
[----:B------:R-:W-:Y:S01]  /*2ca0*/  IMAD.MOV.U32 R93, RZ, RZ, RZ ;  /* 0x000000ffff5d7224 */ /* 0x000fe200078e00ff */
[----:B------:R-:W-:Y:S01]  /*2cb0*/  UMOV UR4, URZ ;  /* 0x000000ff00047c82 */ /* 0x000fe20008000000 */
[----:B------:R-:W-:Y:S01]  /*2cc0*/  IMAD.MOV.U32 R106, RZ, RZ, RZ ;  /* 0x000000ffff6a7224 */ /* 0x000fe200078e00ff */
[----:B------:R-:W-:Y:S01]  /*2cd0*/  UMOV UR5, URZ ;  /* 0x000000ff00057c82 */ /* 0x000fe20008000000 */
[----:B------:R-:W-:-:S02]  /*2ce0*/  IMAD.MOV.U32 R97, RZ, RZ, RZ ;  /* 0x000000ffff617224 */ /* 0x000fc400078e00ff */
[----:B------:R-:W-:Y:S02]  /*2cf0*/  VIADD R99, R1, 0x200 ;  /* 0x0000020001637836 */ /* 0x000fe40000000000 */
[----:B--2---:R-:W-:Y:S01]  /*2d00*/  FADD.FTZ R108, R108, 0.0099999997764825820923 ;  /* 0x3c23d70a6c6c7421 */ /* 0x004fe20000010000 */
[----:B-1----:R-:W-:Y:S01]  /*2d10*/  @!P0 LEA R2, R4, R3, 0x18 ;  /* 0x0000000304028211 */ /* 0x002fe200078ec0ff */
[----:B------:R-:W-:-:S04]  /*2d20*/  VIADD R3, R3, 0x10 ;  /* 0x0000001003037836 */ /* 0x000fc80000000000 */
[----:B------:R1:W-:Y:S01]  /*2d30*/  @!P0 STS [R2], RZ ;  /* 0x000000ff02008388 */ /* 0x0003e20000000800 */
[----:B------:R-:W-:-:S05]  /*2d40*/  LEA R4, R4, R3, 0x18 ;  /* 0x0000000304047211 */ /* 0x000fca00078ec0ff */
[----:B------:R-:W-:Y:S02]  /*2d50*/  IMAD R95, R95, 0x4, R4 ;  /* 0x000000045f5f7824 */ /* 0x000fe400078e0204 */
[----:B------:R-:W-:-:S04]  /*2d60*/  VIADD R4, R4, 0x10 ;  /* 0x0000001004047836 */ /* 0x000fc80000000000 */
[--C-:B------:R-:W-:Y:S02]  /*2d70*/  IMAD R101, R101, 0x4, R4.reuse ;  /* 0x0000000465657824 */ /* 0x100fe400078e0204 */
[----:B-1----:R-:W-:-:S07]  /*2d80*/  IMAD R103, R85, 0x24, R4 ;  /* 0x0000002455677824 */ /* 0x002fce00078e0204 */
.L_x_704:
[----:B--2---:R-:W2:Y:S04]  /*2d90*/  LDL.128 R64, [R1] ;  /* 0x0000000001407983 */ /* 0x004ea80000100c00 */
[----:B---3--:R-:W3:Y:S04]  /*2da0*/  LDL.128 R24, [R1+0x10] ;  /* 0x0000100001187983 */ /* 0x008ee80000100c00 */
[----:B----4-:R-:W4:Y:S04]  /*2db0*/  LDL.128 R60, [R1+0x20] ;  /* 0x00002000013c7983 */ /* 0x010f280000100c00 */
[----:B------:R-:W5:Y:S04]  /*2dc0*/  LDL.128 R56, [R1+0x30] ;  /* 0x0000300001387983 */ /* 0x000f680000100c00 */
[----:B------:R-:W5:Y:S04]  /*2dd0*/  LDL.128 R52, [R1+0x40] ;  /* 0x0000400001347983 */ /* 0x000f680000100c00 */
[----:B------:R-:W5:Y:S04]  /*2de0*/  LDL.128 R48, [R1+0x50] ;  /* 0x0000500001307983 */ /* 0x000f680000100c00 */
[----:B------:R-:W5:Y:S04]  /*2df0*/  LDL.128 R44, [R1+0x60] ;  /* 0x00006000012c7983 */ /* 0x000f680000100c00 */
[----:B------:R-:W5:Y:S04]  /*2e00*/  LDL.128 R40, [R1+0x70] ;  /* 0x0000700001287983 */ /* 0x000f680000100c00 */
[----:B------:R-:W-:Y:S04]  /*2e10*/  STL.128 [R1+0x200], RZ ;  /* 0x000200ff01007387 */ /* 0x000fe80000100c00 */
[----:B------:R-:W5:Y:S04]  /*2e20*/  LDL R3, [R1+0x200] ;  /* 0x0002000001037983 */ /* 0x000f680000100800 */
[----:B------:R-:W5:Y:S04]  /*2e30*/  LDL.128 R32, [R1+0x80] ;  /* 0x0000800001207983 */ /* 0x000f680000100c00 */
[----:B------:R-:W5:Y:S04]  /*2e40*/  LDL.128 R36, [R1+0x90] ;  /* 0x0000900001247983 */ /* 0x000f680000100c00 */
[----:B------:R-:W5:Y:S04]  /*2e50*/  LDL.128 R28, [R1+0xa0] ;  /* 0x0000a000011c7983 */ /* 0x000f680000100c00 */
[----:B------:R-:W5:Y:S04]  /*2e60*/  LDL.128 R12, [R1+0xb0] ;  /* 0x0000b000010c7983 */ /* 0x000f680000100c00 */
[----:B0-----:R-:W5:Y:S04]  /*2e70*/  LDL.128 R4, [R1+0xc0] ;  /* 0x0000c00001047983 */ /* 0x001f680000100c00 */
[----:B------:R-:W5:Y:S04]  /*2e80*/  LDL R2, [R1+0x204] ;  /* 0x0002040001027983 */ /* 0x000f680000100800 */
[----:B------:R-:W5:Y:S04]  /*2e90*/  LDL.128 R16, [R1+0xd0] ;  /* 0x0000d00001107983 */ /* 0x000f680000100c00 */
[----:B------:R-:W5:Y:S01]  /*2ea0*/  LDL.128 R8, [R1+0xe0] ;  /* 0x0000e00001087983 */ /* 0x000f620000100c00 */
[----:B------:R-:W-:-:S02]  /*2eb0*/  UMOV UR6, 0x1 ;  /* 0x0000000100067882 */ /* 0x000fc40000000000 */
[----:B------:R-:W-:Y:S01]  /*2ec0*/  USHF.L.U32 UR6, UR6, UR9, URZ ;  /* 0x0000000906067299 */ /* 0x000fe200080006ff */
[----:B------:R-:W5:Y:S03]  /*2ed0*/  LDL.128 R20, [R1+0xf0] ;  /* 0x0000f00001147983 */ /* 0x000f660000100c00 */
[----:B------:R-:W-:Y:S01]  /*2ee0*/  ULOP3.LUT UR6, UR6, UR4, URZ, 0xfc, !UPT ;  /* 0x0000000406067292 */ /* 0x000fe2000f8efcff */
[----:B------:R-:W5:Y:S04]  /*2ef0*/  LDL R109, [R1+0x208] ;  /* 0x00020800016d7983 */ /* 0x000f680000100800 */
[----:B------:R-:W5:Y:S01]  /*2f00*/  LDL R121, [R1+0x20c] ;  /* 0x00020c0001797983 */ /* 0x000f620000100800 */
[----:B------:R-:W-:Y:S01]  /*2f10*/  BAR.SYNC.DEFER_BLOCKING 0x0 ;  /* 0x0000000000007b1d */ /* 0x000fe20000010000 */
[----:B--2---:R-:W-:-:S02]  /*2f20*/  LOP3.LUT P1, RZ, R64, UR6, RZ, 0xc, !PT ;  /* 0x0000000640ff7c12 */ /* 0x004fc4000f820cff */
[----:B------:R-:W-:Y:S02]  /*2f30*/  LOP3.LUT P2, RZ, R65, UR6, RZ, 0xc, !PT ;  /* 0x0000000641ff7c12 */ /* 0x000fe4000f840cff */
[----:B------:R-:W-:Y:S02]  /*2f40*/  FSEL R69, RZ, 1, P1 ;  /* 0x3f800000ff457808 */ /* 0x000fe40000800000 */
[----:B------:R-:W-:Y:S02]  /*2f50*/  LOP3.LUT P3, RZ, R66, UR6, RZ, 0xc, !PT ;  /* 0x0000000642ff7c12 */ /* 0x000fe4000f860cff */
[----:B------:R-:W-:Y:S01]  /*2f60*/  FSEL R68, RZ, 1, P2 ;  /* 0x3f800000ff447808 */ /* 0x000fe20001000000 */
[----:B------:R-:W-:Y:S01]  /*2f70*/  FFMA.FTZ R64, R64, R69, RZ ;  /* 0x0000004540407223 */ /* 0x000fe200000100ff */
[----:B------:R-:W-:Y:S02]  /*2f80*/  LOP3.LUT P4, RZ, R67, UR6, RZ, 0xc, !PT ;  /* 0x0000000643ff7c12 */ /* 0x000fe4000f880cff */
[----:B------:R-:W-:Y:S01]  /*2f90*/  FSEL R69, RZ, 1, P3 ;  /* 0x3f800000ff457808 */ /* 0x000fe20001800000 */
[----:B------:R-:W-:Y:S01]  /*2fa0*/  FFMA.FTZ R65, R65, R68, R64 ;  /* 0x0000004441417223 */ /* 0x000fe20000010040 */
[----:B---3--:R-:W-:-:S02]  /*2fb0*/  LOP3.LUT P5, RZ, R24, UR6, RZ, 0xc, !PT ;  /* 0x0000000618ff7c12 */ /* 0x008fc4000f8a0cff */
[----:B------:R-:W-:Y:S01]  /*2fc0*/  FSEL R64, RZ, 1, P4 ;  /* 0x3f800000ff407808 */ /* 0x000fe20002000000 */
[----:B------:R-:W-:Y:S01]  /*2fd0*/  FFMA.FTZ R66, R66, R69, R65 ;  /* 0x0000004542427223 */ /* 0x000fe20000010041 */
[----:B------:R-:W-:Y:S01]  /*2fe0*/  FSEL R65, RZ, 1, P5 ;  /* 0x3f800000ff417808 */ /* 0x000fe20002800000 */
[----:B------:R-:W2:Y:S01]  /*2ff0*/  LDL.128 R68, [R1+0x100] ;  /* 0x0001000001447983 */ /* 0x000ea20000100c00 */
[----:B------:R-:W-:Y:S01]  /*3000*/  LOP3.LUT P6, RZ, R25, UR6, RZ, 0xc, !PT ;  /* 0x0000000619ff7c12 */ /* 0x000fe2000f8c0cff */
[----:B------:R-:W-:Y:S01]  /*3010*/  FFMA.FTZ R67, R67, R64, R66 ;  /* 0x0000004043437223 */ /* 0x000fe20000010042 */
[----:B------:R-:W-:-:S03]  /*3020*/  LOP3.LUT P0, RZ, R26, UR6, RZ, 0xc, !PT ;  /* 0x000000061aff7c12 */ /* 0x000fc6000f800cff */
[----:B------:R-:W-:Y:S01]  /*3030*/  FFMA.FTZ R66, R24, R65, R67 ;  /* 0x0000004118427223 */ /* 0x000fe20000010043 */
[----:B------:R-:W-:Y:S02]  /*3040*/  FSEL R65, RZ, 1, P6 ;  /* 0x3f800000ff417808 */ /* 0x000fe40003000000 */
[----:B------:R-:W-:Y:S02]  /*3050*/  SEL R64, RZ, 0x1, P1 ;  /* 0x00000001ff407807 */ /* 0x000fe40000800000 */
[----:B------:R-:W-:Y:S01]  /*3060*/  LOP3.LUT P1, RZ, R27, UR6, RZ, 0xc, !PT ;  /* 0x000000061bff7c12 */ /* 0x000fe2000f820cff */
[----:B------:R-:W-:Y:S01]  /*3070*/  FFMA.FTZ R25, R25, R65, R66 ;  /* 0x0000004119197223 */ /* 0x000fe20000010042 */
[----:B------:R-:W-:Y:S02]  /*3080*/  FSEL R24, RZ, 1, P0 ;  /* 0x3f800000ff187808 */ /* 0x000fe40000000000 */
[----:B------:R-:W-:Y:S02]  /*3090*/  SEL R65, RZ, 0x2, P2 ;  /* 0x00000002ff417807 */ /* 0x000fe40001000000 */
[----:B----4-:R-:W-:Y:S01]  /*30a0*/  LOP3.LUT P2, RZ, R60, UR6, RZ, 0xc, !PT ;  /* 0x000000063cff7c12 */ /* 0x010fe2000f840cff */
[----:B------:R-:W-:Y:S01]  /*30b0*/  FFMA.FTZ R24, R26, R24, R25 ;  /* 0x000000181a187223 */ /* 0x000fe20000010019 */
[----:B------:R-:W-:-:S02]  /*30c0*/  FSEL R67, RZ, 1, P1 ;  /* 0x3f800000ff437808 */ /* 0x000fc40000800000 */
[----:B------:R-:W-:Y:S02]  /*30d0*/  SEL R66, RZ, 0x4, P3 ;  /* 0x00000004ff427807 */ /* 0x000fe40001800000 */
[----:B------:R-:W-:Y:S01]  /*30e0*/  LOP3.LUT P3, RZ, R61, UR6, RZ, 0xc, !PT ;  /* 0x000000063dff7c12 */ /* 0x000fe2000f860cff */
[----:B------:R-:W-:Y:S01]  /*30f0*/  FFMA.FTZ R67, R27, R67, R24 ;  /* 0x000000431b437223 */ /* 0x000fe20000010018 */
[----:B------:R-:W-:Y:S02]  /*3100*/  FSEL R25, RZ, 1, P2 ;  /* 0x3f800000ff197808 */ /* 0x000fe40001000000 */
[----:B------:R-:W-:Y:S02]  /*3110*/  FSEL R24, RZ, 1, P3 ;  /* 0x3f800000ff187808 */ /* 0x000fe40001800000 */
[----:B------:R-:W-:Y:S01]  /*3120*/  SEL R110, RZ, 0x8, P4 ;  /* 0x00000008ff6e7807 */ /* 0x000fe20002000000 */
[----:B------:R-:W-:Y:S01]  /*3130*/  FFMA.FTZ R60, R60, R25, R67 ;  /* 0x000000193c3c7223 */ /* 0x000fe20000010043 */
[----:B------:R-:W-:-:S03]  /*3140*/  LOP3.LUT P4, RZ, R62, UR6, RZ, 0xc, !PT ;  /* 0x000000063eff7c12 */ /* 0x000fc6000f880cff */
[----:B------:R-:W-:Y:S01]  /*3150*/  FFMA.FTZ R73, R61, R24, R60 ;  /* 0x000000183d497223 */ /* 0x000fe2000001003c */
[----:B------:R-:W-:Y:S01]  /*3160*/  SEL R61, RZ, 0x10, P5 ;  /* 0x00000010ff3d7807 */ /* 0x000fe20002800000 */
[----:B------:R-:W3:Y:S01]  /*3170*/  LDL.128 R24, [R1+0x110] ;  /* 0x0001100001187983 */ /* 0x000ee20000100c00 */
[----:B------:R-:W-:Y:S02]  /*3180*/  LOP3.LUT P5, RZ, R63, UR6, RZ, 0xc, !PT ;  /* 0x000000063fff7c12 */ /* 0x000fe4000f8a0cff */
[----:B------:R-:W-:Y:S02]  /*3190*/  FSEL R67, RZ, 1, P4 ;  /* 0x3f800000ff437808 */ /* 0x000fe40002000000 */
[----:B------:R-:W-:Y:S02]  /*31a0*/  SEL R60, RZ, 0x20, P6 ;  /* 0x00000020ff3c7807 */ /* 0x000fe40003000000 */
[----:B-----5:R-:W-:Y:S01]  /*31b0*/  LOP3.LUT P6, RZ, R56, UR6, RZ, 0xc, !PT ;  /* 0x0000000638ff7c12 */ /* 0x020fe2000f8c0cff */
[----:B------:R-:W-:Y:S01]  /*31c0*/  FFMA.FTZ R62, R62, R67, R73 ;  /* 0x000000433e3e7223 */ /* 0x000fe20000010049 */
[----:B------:R-:W-:-:S02]  /*31d0*/  FSEL R72, RZ, 1, P5 ;  /* 0x3f800000ff487808 */ /* 0x000fc40002800000 */
[----:B------:R-:W-:-:S03]  /*31e0*/  FSEL R67, RZ, 1, P6 ;  /* 0x3f800000ff437808 */ /* 0x000fc60003000000 */
[----:B------:R-:W-:Y:S01]  /*31f0*/  FFMA.FTZ R63, R63, R72, R62 ;  /* 0x000000483f3f7223 */ /* 0x000fe2000001003e */
[----:B------:R-:W-:Y:S01]  /*3200*/  SEL R62, RZ, 0x40, P0 ;  /* 0x00000040ff3e7807 */ /* 0x000fe20000000000 */
[----:B------:R-:W4:Y:S01]  /*3210*/  LDL.128 R72, [R1+0x120] ;  /* 0x0001200001487983 */ /* 0x000f220000100c00 */
[----:B------:R-:W-:Y:S01]  /*3220*/  LOP3.LUT P0, RZ, R57, UR6, RZ, 0xc, !PT ;  /* 0x0000000639ff7c12 */ /* 0x000fe2000f800cff */
[----:B------:R-:W-:Y:S01]  /*3230*/  FFMA.FTZ R76, R56, R67, R63 ;  /* 0x00000043384c7223 */ /* 0x000fe2000001003f */
[----:B------:R-:W-:Y:S02]  /*3240*/  SEL R63, RZ, 0x80, P1 ;  /* 0x00000080ff3f7807 */ /* 0x000fe40000800000 */
[----:B------:R-:W-:Y:S02]  /*3250*/  LOP3.LUT P1, RZ, R58, UR6, RZ, 0xc, !PT ;  /* 0x000000063aff7c12 */ /* 0x000fe4000f820cff */
[----:B------:R-:W-:Y:S02]  /*3260*/  FSEL R77, RZ, 1, P0 ;  /* 0x3f800000ff4d7808 */ /* 0x000fe40000000000 */
[----:B------:R-:W-:-:S02]  /*3270*/  SEL R56, RZ, 0x100, P2 ;  /* 0x00000100ff387807 */ /* 0x000fc40001000000 */
[----:B------:R-:W-:Y:S01]  /*3280*/  LOP3.LUT P2, RZ, R59, UR6, RZ, 0xc, !PT ;  /* 0x000000063bff7c12 */ /* 0x000fe2000f840cff */
[----:B------:R-:W-:Y:S01]  /*3290*/  FFMA.FTZ R57, R57, R77, R76 ;  /* 0x0000004d39397223 */ /* 0x000fe2000001004c */
[----:B------:R-:W-:Y:S02]  /*32a0*/  FSEL R67, RZ, 1, P1 ;  /* 0x3f800000ff437808 */ /* 0x000fe40000800000 */
[----:B------:R-:W-:-:S03]  /*32b0*/  FSEL R76, RZ, 1, P2 ;  /* 0x3f800000ff4c7808 */ /* 0x000fc60001000000 */
[----:B------:R-:W-:Y:S01]  /*32c0*/  FFMA.FTZ R58, R58, R67, R57 ;  /* 0x000000433a3a7223 */ /* 0x000fe20000010039 */
[----:B------:R-:W-:Y:S02]  /*32d0*/  SEL R57, RZ, 0x200, P3 ;  /* 0x00000200ff397807 */ /* 0x000fe40001800000 */
[----:B------:R-:W-:Y:S01]  /*32e0*/  LOP3.LUT P3, RZ, R52, UR6, RZ, 0xc, !PT ;  /* 0x0000000634ff7c12 */ /* 0x000fe2000f860cff */
[----:B------:R-:W-:Y:S01]  /*32f0*/  FFMA.FTZ R67, R59, R76, R58 ;  /* 0x0000004c3b437223 */ /* 0x000fe2000001003a */
[----:B------:R-:W-:Y:S01]  /*3300*/  SEL R58, RZ, 0x400, P4 ;  /* 0x00000400ff3a7807 */ /* 0x000fe20002000000 */
[----:B------:R-:W5:Y:S01]  /*3310*/  LDL.128 R76, [R1+0x130] ;  /* 0x00013000014c7983 */ /* 0x000f620000100c00 */
[----:B------:R-:W-:Y:S02]  /*3320*/  LOP3.LUT P4, RZ, R53, UR6, RZ, 0xc, !PT ;  /* 0x0000000635ff7c12 */ /* 0x000fe4000f880cff */
[----:B------:R-:W-:Y:S02]  /*3330*/  FSEL R80, RZ, 1, P3 ;  /* 0x3f800000ff507808 */ /* 0x000fe40001800000 */
[----:B------:R-:W-:-:S02]  /*3340*/  SEL R59, RZ, 0x800, P5 ;  /* 0x00000800ff3b7807 */ /* 0x000fc40002800000 */
[----:B------:R-:W-:Y:S01]  /*3350*/  LOP3.LUT P5, RZ, R54, UR6, RZ, 0xc, !PT ;  /* 0x0000000636ff7c12 */ /* 0x000fe2000f8a0cff */
[----:B------:R-:W-:Y:S01]  /*3360*/  FFMA.FTZ R80, R52, R80, R67 ;  /* 0x0000005034507223 */ /* 0x000fe20000010043 */
[----:B------:R-:W-:Y:S02]  /*3370*/  FSEL R81, RZ, 1, P4 ;  /* 0x3f800000ff517808 */ /* 0x000fe40002000000 */
[----:B------:R-:W-:Y:S02]  /*3380*/  SEL R52, RZ, 0x1000, P6 ;  /* 0x00001000ff347807 */ /* 0x000fe40003000000 */
[----:B------:R-:W-:Y:S01]  /*3390*/  LOP3.LUT P6, RZ, R55, UR6, RZ, 0xc, !PT ;  /* 0x0000000637ff7c12 */ /* 0x000fe2000f8c0cff */
[----:B------:R-:W-:Y:S01]  /*33a0*/  FFMA.FTZ R81, R53, R81, R80 ;  /* 0x0000005135517223 */ /* 0x000fe20000010050 */
[----:B------:R-:W-:Y:S02]  /*33b0*/  FSEL R67, RZ, 1, P5 ;  /* 0x3f800000ff437808 */ /* 0x000fe40002800000 */
[----:B------:R-:W-:-:S02]  /*33c0*/  SEL R113, RZ, 0x2000, P0 ;  /* 0x00002000ff717807 */ /* 0x000fc40000000000 */
[----:B------:R-:W-:Y:S01]  /*33d0*/  FSEL R53, RZ, 1, P6 ;  /* 0x3f800000ff357808 */ /* 0x000fe20003000000 */
[----:B------:R-:W-:Y:S01]  /*33e0*/  FFMA.FTZ R54, R54, R67, R81 ;  /* 0x0000004336367223 */ /* 0x000fe20000010051 */
[----:B------:R-:W-:Y:S01]  /*33f0*/  LOP3.LUT P0, RZ, R48, UR6, RZ, 0xc, !PT ;  /* 0x0000000630ff7c12 */ /* 0x000fe2000f800cff */
[----:B------:R-:W5:Y:S01]  /*3400*/  LDL.128 R80, [R1+0x140] ;  /* 0x0001400001507983 */ /* 0x000f620000100c00 */
[----:B------:R-:W-:Y:S01]  /*3410*/  SEL R112, RZ, 0x4000, P1 ;  /* 0x00004000ff707807 */ /* 0x000fe20000800000 */
[----:B------:R-:W-:Y:S01]  /*3420*/  FFMA.FTZ R53, R55, R53, R54 ;  /* 0x0000003537357223 */ /* 0x000fe20000010036 */
        /* <DEDUP_REMOVED lines=13> */
[----:B------:R-:W-:Y:S02]  /*3500*/  LOP3.LUT P4, RZ, R44, UR6, RZ, 0xc, !PT ;  /* 0x000000062cff7c12 */ /* 0x000fe4000f880cff */
[----:B------:R-:W-:Y:S01]  /*3510*/  SEL R117, RZ, 0x40000, P5 ;  /* 0x00040000ff757807 */ /* 0x000fe20002800000 */
[----:B------:R-:W-:Y:S01]  /*3520*/  FFMA.FTZ R105, R51, R48, R50 ;  /* 0x0000003033697223 */ /* 0x000fe20000010032 */
[----:B------:R-:W-:Y:S01]  /*3530*/  LOP3.LUT P5, RZ, R45, UR6, RZ, 0xc, !PT ;  /* 0x000000062dff7c12 */ /* 0x000fe2000f8a0cff */
[----:B------:R-:W5:Y:S01]  /*3540*/  LDL.128 R48, [R1+0x150] ;  /* 0x0001500001307983 */ /* 0x000f620000100c00 */
[----:B------:R-:W-:Y:S02]  /*3550*/  FSEL R54, RZ, 1, P4 ;  /* 0x3f800000ff367808 */ /* 0x000fe40002000000 */
[----:B------:R-:W-:-:S02]  /*3560*/  SEL R107, RZ, 0x80000, P6 ;  /* 0x00080000ff6b7807 */ /* 0x000fc40003000000 */
[----:B------:R-:W-:Y:S01]  /*3570*/  LOP3.LUT P6, RZ, R46, UR6, RZ, 0xc, !PT ;  /* 0x000000062eff7c12 */ /* 0x000fe2000f8c0cff */
[----:B------:R-:W-:Y:S01]  /*3580*/  FFMA.FTZ R44, R44, R54, R105 ;  /* 0x000000362c2c7223 */ /* 0x000fe20000010069 */
[----:B------:R-:W-:Y:S02]  /*3590*/  FSEL R67, RZ, 1, P5 ;  /* 0x3f800000ff437808 */ /* 0x000fe40002800000 */
[----:B------:R-:W-:Y:S02]  /*35a0*/  SEL R54, RZ, 0x100000, P0 ;  /* 0x00100000ff367807 */ /* 0x000fe40000000000 */
[----:B------:R-:W-:Y:S01]  /*35b0*/  FSEL R105, RZ, 1, P6 ;  /* 0x3f800000ff697808 */ /* 0x000fe20003000000 */
[----:B------:R-:W-:Y:S01]  /*35c0*/  FFMA.FTZ R67, R45, R67, R44 ;  /* 0x000000432d437223 */ /* 0x000fe2000001002c */
[----:B------:R-:W-:Y:S02]  /*35d0*/  LOP3.LUT P0, RZ, R47, UR6, RZ, 0xc, !PT ;  /* 0x000000062fff7c12 */ /* 0x000fe4000f800cff */
[----:B------:R-:W-:Y:S01]  /*35e0*/  SEL R116, RZ, 0x200000, P1 ;  /* 0x00200000ff747807 */ /* 0x000fe20000800000 */
[----:B------:R-:W-:Y:S01]  /*35f0*/  FFMA.FTZ R46, R46, R105, R67 ;  /* 0x000000692e2e7223 */ /* 0x000fe20000010043 */
[----:B------:R-:W-:-:S02]  /*3600*/  FSEL R44, RZ, 1, P0 ;  /* 0x3f800000ff2c7808 */ /* 0x000fc40000000000 */
[----:B------:R-:W-:Y:S02]  /*3610*/  LOP3.LUT P1, RZ, R40, UR6, RZ, 0xc, !PT ;  /* 0x0000000628ff7c12 */ /* 0x000fe4000f820cff */
[----:B------:R-:W-:Y:S01]  /*3620*/  SEL R114, RZ, 0x400000, P2 ;  /* 0x00400000ff727807 */ /* 0x000fe20001000000 */
[----:B------:R-:W-:Y:S01]  /*3630*/  FFMA.FTZ R111, R47, R44, R46 ;  /* 0x0000002c2f6f7223 */ /* 0x000fe2000001002e */
[----:B------:R-:W-:Y:S01]  /*3640*/  LOP3.LUT P2, RZ, R41, UR6, RZ, 0xc, !PT ;  /* 0x0000000629ff7c12 */ /* 0x000fe2000f840cff */
[----:B------:R-:W5:Y:S01]  /*3650*/  LDL.128 R44, [R1+0x160] ;  /* 0x00016000012c7983 */ /* 0x000f620000100c00 */
[----:B------:R-:W-:Y:S02]  /*3660*/  FSEL R118, RZ, 1, P1 ;  /* 0x3f800000ff767808 */ /* 0x000fe40000800000 */
[----:B------:R-:W-:Y:S02]  /*3670*/  SEL R105, RZ, 0x800000, P3 ;  /* 0x00800000ff697807 */ /* 0x000fe40001800000 */
[----:B------:R-:W-:Y:S01]  /*3680*/  LOP3.LUT P3, RZ, R42, UR6, RZ, 0xc, !PT ;  /* 0x000000062aff7c12 */ /* 0x000fe2000f860cff */
[----:B------:R-:W-:Y:S01]  /*3690*/  FFMA.FTZ R40, R40, R118, R111 ;  /* 0x0000007628287223 */ /* 0x000fe2000001006f */
[----:B------:R-:W-:-:S02]  /*36a0*/  FSEL R67, RZ, 1, P2 ;  /* 0x3f800000ff437808 */ /* 0x000fc40001000000 */
[----:B------:R-:W-:Y:S02]  /*36b0*/  LOP3.LUT R3, R65, R64, R3, 0xfe, !PT ;  /* 0x0000004041037212 */ /* 0x000fe400078efe03 */
[----:B------:R-:W-:Y:S01]  /*36c0*/  SEL R111, RZ, 0x1000000, P4 ;  /* 0x01000000ff6f7807 */ /* 0x000fe20002000000 */
[----:B------:R-:W-:Y:S01]  /*36d0*/  FFMA.FTZ R67, R41, R67, R40 ;  /* 0x0000004329437223 */ /* 0x000fe20000010028 */
[----:B------:R-:W-:Y:S02]  /*36e0*/  FSEL R64, RZ, 1, P3 ;  /* 0x3f800000ff407808 */ /* 0x000fe40001800000 */
[----:B------:R-:W-:Y:S02]  /*36f0*/  LOP3.LUT P4, RZ, R43, UR6, RZ, 0xc, !PT ;  /* 0x000000062bff7c12 */ /* 0x000fe4000f880cff */
[----:B------:R-:W-:Y:S02]  /*3700*/  LOP3.LUT R40, R110, R66, R3, 0xfe, !PT ;  /* 0x000000426e287212 */ /* 0x000fe400078efe03 */
[----:B------:R-:W-:Y:S01]  /*3710*/  SEL R118, RZ, 0x2000000, P5 ;  /* 0x02000000ff767807 */ /* 0x000fe20002800000 */
[----:B------:R-:W-:Y:S01]  /*3720*/  FFMA.FTZ R42, R42, R64, R67 ;  /* 0x000000402a2a7223 */ /* 0x000fe20000010043 */
[----:B------:R-:W-:Y:S01]  /*3730*/  LOP3.LUT P5, RZ, R32, UR6, RZ, 0xc, !PT ;  /* 0x0000000620ff7c12 */ /* 0x000fe2000f8a0cff */
[----:B------:R-:W5:Y:S01]  /*3740*/  LDL.128 R64, [R1+0x170] ;  /* 0x0001700001407983 */ /* 0x000f620000100c00 */
[----:B------:R-:W-:-:S02]  /*3750*/  FSEL R110, RZ, 1, P4 ;  /* 0x3f800000ff6e7808 */ /* 0x000fc40002000000 */
[----:B------:R-:W-:Y:S02]  /*3760*/  SEL R3, RZ, 0x4000000, P6 ;  /* 0x04000000ff037807 */ /* 0x000fe40003000000 */
[----:B------:R-:W-:Y:S01]  /*3770*/  LOP3.LUT P6, RZ, R33, UR6, RZ, 0xc, !PT ;  /* 0x0000000621ff7c12 */ /* 0x000fe2000f8c0cff */
[----:B------:R-:W-:Y:S01]  /*3780*/  FFMA.FTZ R43, R43, R110, R42 ;  /* 0x0000006e2b2b7223 */ /* 0x000fe2000001002a */
[----:B------:R-:W-:Y:S02]  /*3790*/  FSEL R41, RZ, 1, P5 ;  /* 0x3f800000ff297808 */ /* 0x000fe40002800000 */
[----:B------:R-:W-:Y:S02]  /*37a0*/  SEL R110, RZ, 0x8000000, P0 ;  /* 0x08000000ff6e7807 */ /* 0x000fe40000000000 */
[----:B------:R-:W-:Y:S01]  /*37b0*/  LOP3.LUT P0, RZ, R34, UR6, RZ, 0xc, !PT ;  /* 0x0000000622ff7c12 */ /* 0x000fe2000f800cff */
[----:B------:R-:W-:Y:S01]  /*37c0*/  FFMA.FTZ R32, R32, R41, R43 ;  /* 0x0000002920207223 */ /* 0x000fe2000001002b */
[----:B------:R-:W-:-:S02]  /*37d0*/  FSEL R42, RZ, 1, P6 ;  /* 0x3f800000ff2a7808 */ /* 0x000fc40003000000 */
[----:B------:R-:W-:Y:S02]  /*37e0*/  FSEL R41, RZ, 1, P0 ;  /* 0x3f800000ff297808 */ /* 0x000fe40000000000 */
[----:B------:R-:W-:Y:S01]  /*37f0*/  SEL R120, RZ, 0x10000000, P1 ;  /* 0x10000000ff787807 */ /* 0x000fe20000800000 */
[----:B------:R-:W-:Y:S01]  /*3800*/  FFMA.FTZ R33, R33, R42, R32 ;  /* 0x0000002a21217223 */ /* 0x000fe20000010020 */
[----:B------:R-:W-:Y:S02]  /*3810*/  LOP3.LUT P1, RZ, R35, UR6, RZ, 0xc, !PT ;  /* 0x0000000623ff7c12 */ /* 0x000fe4000f820cff */
[----:B------:R-:W-:Y:S01]  /*3820*/  LOP3.LUT R40, R60, R61, R40, 0xfe, !PT ;  /* 0x0000003d3c287212 */ /* 0x000fe200078efe28 */
[----:B------:R-:W-:Y:S01]  /*3830*/  FFMA.FTZ R34, R34, R41, R33 ;  /* 0x0000002922227223 */ /* 0x000fe20000010021 */
[----:B------:R-:W-:Y:S02]  /*3840*/  SEL R119, RZ, 0x20000000, P2 ;  /* 0x20000000ff777807 */ /* 0x000fe40001000000 */
[----:B------:R-:W-:-:S02]  /*3850*/  LOP3.LUT P2, RZ, R36, UR6, RZ, 0xc, !PT ;  /* 0x0000000624ff7c12 */ /* 0x000fc4000f840cff */
[----:B------:R-:W-:Y:S02]  /*3860*/  FSEL R33, RZ, 1, P1 ;  /* 0x3f800000ff217808 */ /* 0x000fe40000800000 */
[----:B------:R-:W-:Y:S02]  /*3870*/  SEL R60, RZ, 0x40000000, P3 ;  /* 0x40000000ff3c7807 */ /* 0x000fe40001800000 */
[----:B------:R-:W-:Y:S01]  /*3880*/  LOP3.LUT R62, R63, R62, R40, 0xfe, !PT ;  /* 0x0000003e3f3e7212 */ /* 0x000fe200078efe28 */
        /* <DEDUP_REMOVED lines=16> */
[----:B------:R-:W-:Y:S01]  /*3990*/  LOP3.LUT R56, R57, R56, R62, 0xfe, !PT ;  /* 0x0000003839387212 */ /* 0x000fe200078efe3e */
[----:B------:R-:W-:Y:S01]  /*39a0*/  FFMA.FTZ R39, R39, R32, R34 ;  /* 0x0000002027277223 */ /* 0x000fe20000010022 */
[----:B------:R-:W-:Y:S01]  /*39b0*/  SEL R57, RZ, 0x4, P0 ;  /* 0x00000004ff397807 */ /* 0x000fe20000000000 */
[----:B------:R-:W5:Y:S01]  /*39c0*/  LDL.128 R32, [R1+0x190] ;  /* 0x0001900001207983 */ /* 0x000f620000100c00 */
[----:B------:R-:W-:Y:S02]  /*39d0*/  LOP3.LUT P0, RZ, R29, UR6, RZ, 0xc, !PT ;  /* 0x000000061dff7c12 */ /* 0x000fe4000f800cff */
[----:B------:R-:W-:Y:S02]  /*39e0*/  FSEL R37, RZ, 1, P6 ;  /* 0x3f800000ff257808 */ /* 0x000fe40003000000 */
[----:B------:R-:W-:-:S02]  /*39f0*/  LOP3.LUT R59, R59, R58, R56, 0xfe, !PT ;  /* 0x0000003a3b3b7212 */ /* 0x000fc400078efe38 */
[----:B------:R-:W-:Y:S01]  /*3a00*/  SEL R58, RZ, 0x8, P1 ;  /* 0x00000008ff3a7807 */ /* 0x000fe20000800000 */
[----:B------:R-:W-:Y:S01]  /*3a10*/  FFMA.FTZ R28, R28, R37, R39 ;  /* 0x000000251c1c7223 */ /* 0x000fe20000010027 */
[----:B------:R-:W-:Y:S02]  /*3a20*/  LOP3.LUT P1, RZ, R30, UR6, RZ, 0xc, !PT ;  /* 0x000000061eff7c12 */ /* 0x000fe4000f820cff */
[----:B------:R-:W-:Y:S02]  /*3a30*/  FSEL R36, RZ, 1, P0 ;  /* 0x3f800000ff247808 */ /* 0x000fe40000000000 */
[----:B------:R-:W-:Y:S02]  /*3a40*/  SEL R56, RZ, 0x10, P2 ;  /* 0x00000010ff387807 */ /* 0x000fe40001000000 */
[----:B------:R-:W-:Y:S01]  /*3a50*/  FSEL R37, RZ, 1, P1 ;  /* 0x3f800000ff257808 */ /* 0x000fe20000800000 */
[----:B------:R-:W-:Y:S01]  /*3a60*/  FFMA.FTZ R29, R29, R36, R28 ;  /* 0x000000241d1d7223 */ /* 0x000fe2000001001c */
[----:B------:R-:W-:-:S02]  /*3a70*/  LOP3.LUT P2, RZ, R31, UR6, RZ, 0xc, !PT ;  /* 0x000000061fff7c12 */ /* 0x000fc4000f840cff */
[----:B------:R-:W-:Y:S01]  /*3a80*/  LOP3.LUT R52, R113, R52, R59, 0xfe, !PT ;  /* 0x0000003471347212 */ /* 0x000fe200078efe3b */
[----:B------:R-:W-:Y:S01]  /*3a90*/  FFMA.FTZ R30, R30, R37, R29 ;  /* 0x000000251e1e7223 */ /* 0x000fe2000001001d */
[----:B------:R-:W-:Y:S02]  /*3aa0*/  FSEL R28, RZ, 1, P2 ;  /* 0x3f800000ff1c7808 */ /* 0x000fe40001000000 */
[----:B------:R-:W-:Y:S02]  /*3ab0*/  LOP3.LUT R52, R55, R112, R52, 0xfe, !PT ;  /* 0x0000007037347212 */ /* 0x000fe400078efe34 */
[----:B------:R-:W-:Y:S02]  /*3ac0*/  SEL R55, RZ, 0x20, P3 ;  /* 0x00000020ff377807 */ /* 0x000fe40001800000 */
[----:B------:R-:W-:Y:S01]  /*3ad0*/  LOP3.LUT P3, RZ, R12, UR6, RZ, 0xc, !PT ;  /* 0x000000060cff7c12 */ /* 0x000fe2000f860cff */
[----:B------:R-:W-:Y:S01]  /*3ae0*/  FFMA.FTZ R37, R31, R28, R30 ;  /* 0x0000001c1f257223 */ /* 0x000fe2000001001e */
[----:B------:R-:W-:Y:S01]  /*3af0*/  SEL R112, RZ, 0x40, P4 ;  /* 0x00000040ff707807 */ /* 0x000fe20002000000 */
[----:B------:R-:W5:Y:S01]  /*3b00*/  LDL.128 R28, [R1+0x1a0] ;  /* 0x0001a000011c7983 */ /* 0x000f620000100c00 */
[----:B------:R-:W-:-:S02]  /*3b10*/  LOP3.LUT P4, RZ, R13, UR6, RZ, 0xc, !PT ;  /* 0x000000060dff7c12 */ /* 0x000fc4000f880cff */
[----:B------:R-:W-:Y:S02]  /*3b20*/  FSEL R36, RZ, 1, P3 ;  /* 0x3f800000ff247808 */ /* 0x000fe40001800000 */
[----:B------:R-:W-:Y:S02]  /*3b30*/  SEL R59, RZ, 0x80, P5 ;  /* 0x00000080ff3b7807 */ /* 0x000fe40002800000 */
[----:B------:R-:W-:Y:S01]  /*3b40*/  LOP3.LUT P5, RZ, R14, UR6, RZ, 0xc, !PT ;  /* 0x000000060eff7c12 */ /* 0x000fe2000f8a0cff */
[----:B------:R-:W-:Y:S01]  /*3b50*/  FFMA.FTZ R36, R12, R36, R37 ;  /* 0x000000240c247223 */ /* 0x000fe20000010025 */
[----:B------:R-:W-:Y:S02]  /*3b60*/  FSEL R38, RZ, 1, P4 ;  /* 0x3f800000ff267808 */ /* 0x000fe40002000000 */
[----:B------:R-:W-:Y:S02]  /*3b70*/  LOP3.LUT R12, R115, R53, R52, 0xfe, !PT ;  /* 0x00000035730c7212 */ /* 0x000fe400078efe34 */
[----:B------:R-:W-:Y:S01]  /*3b80*/  SEL R113, RZ, 0x100, P6 ;  /* 0x00000100ff717807 */ /* 0x000fe20003000000 */
[----:B------:R-:W-:Y:S01]  /*3b90*/  FFMA.FTZ R13, R13, R38, R36 ;  /* 0x000000260d0d7223 */ /* 0x000fe20000010024 */
[----:B------:R-:W-:-:S02]  /*3ba0*/  FSEL R37, RZ, 1, P5 ;  /* 0x3f800000ff257808 */ /* 0x000fc40002800000 */
[----:B------:R-:W-:Y:S01]  /*3bb0*/  LOP3.LUT P6, RZ, R15, UR6, RZ, 0xc, !PT ;  /* 0x000000060fff7c12 */ /* 0x000fe2000f8c0cff */
[----:B------:R0:W-:Y:S01]  /*3bc0*/  STL [R1+0x200], R62 ;  /* 0x0002003e01007387 */ /* 0x0001e20000100800 */
[----:B------:R-:W-:Y:S01]  /*3bd0*/  LOP3.LUT R107, R107, R117, R12, 0xfe, !PT ;  /* 0x000000756b6b7212 */ /* 0x000fe200078efe0c */
[----:B------:R-:W-:Y:S01]  /*3be0*/  FFMA.FTZ R14, R14, R37, R13 ;  /* 0x000000250e0e7223 */ /* 0x000fe2000001000d */
[----:B------:R-:W-:Y:S01]  /*3bf0*/  FSEL R12, RZ, 1, P6 ;  /* 0x3f800000ff0c7808 */ /* 0x000fe20003000000 */
[----:B-1----:R1:W-:Y:S01]  /*3c00*/  STL [R1+0x200], R52 ;  /* 0x0002003401007387 */ /* 0x0023e20000100800 */
[----:B------:R-:W-:-:S03]  /*3c10*/  SEL R53, RZ, 0x800, P2 ;  /* 0x00000800ff357807 */ /* 0x000fc60001000000 */
[----:B------:R-:W5:Y:S01]  /*3c20*/  LDL.128 R36, [R1+0x1b0] ;  /* 0x0001b00001247983 */ /* 0x000f620000100c00 */
[----:B0-----:R-:W-:Y:S02]  /*3c30*/  SEL R62, RZ, 0x200, P0 ;  /* 0x00000200ff3e7807 */ /* 0x001fe40000000000 */
[----:B------:R-:W-:Y:S02]  /*3c40*/  LOP3.LUT P0, RZ, R4, UR6, RZ, 0xc, !PT ;  /* 0x0000000604ff7c12 */ /* 0x000fe4000f800cff */
[----:B-1----:R-:W-:Y:S01]  /*3c50*/  SEL R52, RZ, 0x400, P1 ;  /* 0x00000400ff347807 */ /* 0x002fe20000800000 */
[----:B------:R-:W-:Y:S01]  /*3c60*/  FFMA.FTZ R15, R15, R12, R14 ;  /* 0x0000000c0f0f7223 */ /* 0x000fe2000001000e */
[----:B------:R-:W-:Y:S02]  /*3c70*/  LOP3.LUT P1, RZ, R5, UR6, RZ, 0xc, !PT ;  /* 0x0000000605ff7c12 */ /* 0x000fe4000f820cff */
[----:B------:R-:W-:Y:S02]  /*3c80*/  FSEL R13, RZ, 1, P0 ;  /* 0x3f800000ff0d7808 */ /* 0x000fe40000000000 */
[----:B------:R-:W-:-:S02]  /*3c90*/  LOP3.LUT P2, RZ, R6, UR6, RZ, 0xc, !PT ;  /* 0x0000000606ff7c12 */ /* 0x000fc4000f840cff */
[----:B------:R-:W-:Y:S01]  /*3ca0*/  FSEL R12, RZ, 1, P1 ;  /* 0x3f800000ff0c7808 */ /* 0x000fe20000800000 */
[----:B------:R-:W-:Y:S01]  /*3cb0*/  FFMA.FTZ R4, R4, R13, R15 ;  /* 0x0000000d04047223 */ /* 0x000fe2000001000f */
[----:B------:R-:W-:Y:S02]  /*3cc0*/  LOP3.LUT R2, R122, R63, R2, 0xfe, !PT ;  /* 0x0000003f7a027212 */ /* 0x000fe400078efe02 */
[----:B------:R-:W-:Y:S01]  /*3cd0*/  LOP3.LUT R54, R116, R54, R107, 0xfe, !PT ;  /* 0x0000003674367212 */ /* 0x000fe200078efe6b */
[----:B------:R-:W-:Y:S01]  /*3ce0*/  FFMA.FTZ R5, R5, R12, R4 ;  /* 0x0000000c05057223 */ /* 0x000fe20000010004 */
[----:B------:R-:W-:Y:S02]  /*3cf0*/  FSEL R13, RZ, 1, P2 ;  /* 0x3f800000ff0d7808 */ /* 0x000fe40001000000 */
[----:B------:R-:W-:Y:S02]  /*3d00*/  SEL R107, RZ, 0x1000, P3 ;  /* 0x00001000ff6b7807 */ /* 0x000fe40001800000 */
[----:B------:R-:W-:Y:S01]  /*3d10*/  LOP3.LUT P3, RZ, R7, UR6, RZ, 0xc, !PT ;  /* 0x0000000607ff7c12 */ /* 0x000fe2000f860cff */
[----:B------:R-:W-:Y:S01]  /*3d20*/  FFMA.FTZ R6, R6, R13, R5 ;  /* 0x0000000d06067223 */ /* 0x000fe20000010005 */
[----:B------:R-:W-:Y:S01]  /*3d30*/  LOP3.LUT R57, R58, R57, R2, 0xfe, !PT ;  /* 0x000000393a397212 */ /* 0x000fe200078efe02 */
[----:B------:R-:W5:Y:S01]  /*3d40*/  LDL.128 R12, [R1+0x1c0] ;  /* 0x0001c000010c7983 */ /* 0x000f620000100c00 */
[----:B------:R-:W-:-:S02]  /*3d50*/  SEL R115, RZ, 0x2000, P4 ;  /* 0x00002000ff737807 */ /* 0x000fc40002000000 */
[----:B------:R-:W-:Y:S02]  /*3d60*/  LOP3.LUT P4, RZ, R16, UR6, RZ, 0xc, !PT ;  /* 0x0000000610ff7c12 */ /* 0x000fe4000f880cff */
[----:B------:R-:W-:Y:S02]  /*3d70*/  FSEL R5, RZ, 1, P3 ;  /* 0x3f800000ff057808 */ /* 0x000fe40001800000 */
[----:B------:R-:W-:Y:S02]  /*3d80*/  LOP3.LUT R55, R55, R56, R57, 0xfe, !PT ;  /* 0x0000003837377212 */ /* 0x000fe400078efe39 */
[----:B------:R-:W-:Y:S01]  /*3d90*/  SEL R2, RZ, 0x4000, P5 ;  /* 0x00004000ff027807 */ /* 0x000fe20002800000 */
[----:B------:R-:W-:Y:S01]  /*3da0*/  FFMA.FTZ R7, R7, R5, R6 ;  /* 0x0000000507077223 */ /* 0x000fe20000010006 */
[----:B------:R-:W-:Y:S02]  /*3db0*/  LOP3.LUT P5, RZ, R17, UR6, RZ, 0xc, !PT ;  /* 0x0000000611ff7c12 */ /* 0x000fe4000f8a0cff */
        /* <DEDUP_REMOVED lines=24> */
[----:B------:R-:W-:Y:S01]  /*3f40*/  SEL R63, RZ, 0x100000, P4 ;  /* 0x00100000ff3f7807 */ /* 0x000fe20002000000 */
[----:B------:R-:W-:Y:S01]  /*3f50*/  FFMA.FTZ R9, R9, R16, R8 ;  /* 0x0000001009097223 */ /* 0x000fe20000010008 */
[----:B------:R-:W-:Y:S01]  /*3f60*/  LOP3.LUT P4, RZ, R11, UR6, RZ, 0xc, !PT ;  /* 0x000000060bff7c12 */ /* 0x000fe2000f880cff */
[----:B------:R0:W-:Y:S01]  /*3f70*/  STL [R1+0x200], R54 ;  /* 0x0002003601007387 */ /* 0x0001e20000100800 */
[----:B------:R-:W-:-:S02]  /*3f80*/  FSEL R8, RZ, 1, P3 ;  /* 0x3f800000ff087808 */ /* 0x000fc40001800000 */
[----:B------:R-:W-:Y:S01]  /*3f90*/  LOP3.LUT R111, R118, R111, R54, 0xfe, !PT ;  /* 0x0000006f766f7212 */ /* 0x000fe200078efe36 */
[----:B------:R-:W5:Y:S01]  /*3fa0*/  LDL.128 R16, [R1+0x1e0] ;  /* 0x0001e00001107983 */ /* 0x000f620000100c00 */
[----:B------:R-:W-:Y:S01]  /*3fb0*/  FSEL R58, RZ, 1, P4 ;  /* 0x3f800000ff3a7808 */ /* 0x000fe20002000000 */
[----:B------:R-:W-:Y:S01]  /*3fc0*/  FFMA.FTZ R8, R10, R8, R9 ;  /* 0x000000080a087223 */ /* 0x000fe20000010009 */
[----:B0-----:R-:W-:Y:S02]  /*3fd0*/  SEL R54, RZ, 0x200000, P5 ;  /* 0x00200000ff367807 */ /* 0x001fe40002800000 */
[----:B------:R-:W-:Y:S01]  /*3fe0*/  LOP3.LUT P5, RZ, R20, UR6, RZ, 0xc, !PT ;  /* 0x0000000614ff7c12 */ /* 0x000fe2000f8a0cff */
[----:B------:R-:W-:-:S03]  /*3ff0*/  FFMA.FTZ R11, R11, R58, R8 ;  /* 0x0000003a0b0b7223 */ /* 0x000fc60000010008 */
[----:B------:R-:W-:-:S05]  /*4000*/  FSEL R9, RZ, 1, P5 ;  /* 0x3f800000ff097808 */ /* 0x000fca0002800000 */
[----:B------:R-:W-:Y:S02]  /*4010*/  FFMA.FTZ R58, R20, R9, R11 ;  /* 0x00000009143a7223 */ /* 0x000fe4000001000b */
[----:B------:R-:W5:Y:S01]  /*4020*/  LDL.128 R8, [R1+0x1f0] ;  /* 0x0001f00001087983 */ /* 0x000f620000100c00 */
[----:B------:R-:W-:-:S04]  /*4030*/  LOP3.LUT R62, R62, R113, R112, 0xfe, !PT ;  /* 0x000000713e3e7212 */ /* 0x000fc800078efe70 */
[----:B------:R-:W-:Y:S02]  /*4040*/  LOP3.LUT R52, R53, R52, R62, 0xfe, !PT ;  /* 0x0000003435347212 */ /* 0x000fe400078efe3e */
[----:B------:R-:W-:Y:S02]  /*4050*/  SEL R53, RZ, 0x400000, P6 ;  /* 0x00400000ff357807 */ /* 0x000fe40003000000 */
[----:B------:R-:W-:Y:S02]  /*4060*/  LOP3.LUT P6, RZ, R21, UR6, RZ, 0xc, !PT ;  /* 0x0000000615ff7c12 */ /* 0x000fe4000f8c0cff */
[----:B------:R-:W-:Y:S02]  /*4070*/  LOP3.LUT R107, R115, R107, R52, 0xfe, !PT ;  /* 0x0000006b736b7212 */ /* 0x000fe400078efe34 */
[----:B------:R-:W-:Y:S02]  /*4080*/  FSEL R52, RZ, 1, P6 ;  /* 0x3f800000ff347808 */ /* 0x000fe40003000000 */
[----:B------:R-:W-:-:S02]  /*4090*/  SEL R20, RZ, 0x800000, P0 ;  /* 0x00800000ff147807 */ /* 0x000fc40000000000 */
[----:B------:R-:W-:Y:S02]  /*40a0*/  LOP3.LUT R3, R110, R3, R111, 0xfe, !PT ;  /* 0x000000036e037212 */ /* 0x000fe400078efe6f */
[----:B------:R-:W-:Y:S02]  /*40b0*/  LOP3.LUT P0, RZ, R22, UR6, RZ, 0xc, !PT ;  /* 0x0000000616ff7c12 */ /* 0x000fe4000f800cff */
[----:B------:R-:W-:Y:S01]  /*40c0*/  LOP3.LUT R2, R55, R2, R107, 0xfe, !PT ;  /* 0x0000000237027212 */ /* 0x000fe200078efe6b */
[----:B------:R-:W-:Y:S01]  /*40d0*/  FFMA.FTZ R55, R21, R52, R58 ;  /* 0x0000003415377223 */ /* 0x000fe2000001003a */
[----:B------:R-:W-:Y:S02]  /*40e0*/  LOP3.LUT R3, R119, R120, R3, 0xfe, !PT ;  /* 0x0000007877037212 */ /* 0x000fe400078efe03 */
[----:B------:R-:W-:Y:S02]  /*40f0*/  FSEL R52, RZ, 1, P0 ;  /* 0x3f800000ff347808 */ /* 0x000fe40000000000 */
[----:B------:R-:W-:-:S02]  /*4100*/  SEL R21, RZ, 0x1000000, P1 ;  /* 0x01000000ff157807 */ /* 0x000fc40000800000 */
[----:B------:R-:W-:Y:S01]  /*4110*/  LOP3.LUT P1, RZ, R23, UR6, RZ, 0xc, !PT ;  /* 0x0000000617ff7c12 */ /* 0x000fe2000f820cff */
[----:B------:R-:W-:Y:S01]  /*4120*/  FFMA.FTZ R52, R22, R52, R55 ;  /* 0x0000003416347223 */ /* 0x000fe20000010037 */
[----:B------:R-:W-:Y:S02]  /*4130*/  LOP3.LUT R60, R61, R60, R3, 0xfe, !PT ;  /* 0x0000003c3d3c7212 */ /* 0x000fe400078efe03 */
[----:B------:R-:W-:Y:S02]  /*4140*/  FSEL R3, RZ, 1, P1 ;  /* 0x3f800000ff037808 */ /* 0x000fe40000800000 */
[----:B------:R-:W-:Y:S02]  /*4150*/  SEL R55, RZ, 0x2000000, P2 ;  /* 0x02000000ff377807 */ /* 0x000fe40001000000 */
[----:B--2---:R-:W-:Y:S02]  /*4160*/  LOP3.LUT P2, RZ, R68, UR6, RZ, 0xc, !PT ;  /* 0x0000000644ff7c12 */ /* 0x004fe4000f840cff */
[----:B------:R-:W-:Y:S01]  /*4170*/  LOP3.LUT R57, R57, R105, R2, 0xfe, !PT ;  /* 0x0000006939397212 */ /* 0x000fe200078efe02 */
[----:B------:R-:W-:Y:S01]  /*4180*/  FFMA.FTZ R23, R23, R3, R52 ;  /* 0x0000000317177223 */ /* 0x000fe20000010034 */
[----:B------:R-:W-:-:S02]  /*4190*/  FSEL R3, RZ, 1, P2 ;  /* 0x3f800000ff037808 */ /* 0x000fc40001000000 */
[----:B------:R-:W-:Y:S02]  /*41a0*/  LOP3.LUT R56, R59, R56, R57, 0xfe, !PT ;  /* 0x000000383b387212 */ /* 0x000fe400078efe39 */
[----:B------:R-:W-:Y:S02]  /*41b0*/  SEL R22, RZ, 0x4000000, P3 ;  /* 0x04000000ff167807 */ /* 0x000fe40001800000 */
[----:B------:R-:W-:Y:S01]  /*41c0*/  LOP3.LUT P3, RZ, R69, UR6, RZ, 0xc, !PT ;  /* 0x0000000645ff7c12 */ /* 0x000fe2000f860cff */
[----:B------:R-:W-:Y:S01]  /*41d0*/  FFMA.FTZ R68, R68, R3, R23 ;  /* 0x0000000344447223 */ /* 0x000fe20000010017 */
[----:B------:R-:W-:Y:S02]  /*41e0*/  LOP3.LUT R54, R54, R63, R56, 0xfe, !PT ;  /* 0x0000003f36367212 */ /* 0x000fe400078efe38 */
[----:B------:R-:W-:Y:S02]  /*41f0*/  SEL R52, RZ, 0x1, P2 ;  /* 0x00000001ff347807 */ /* 0x000fe40001000000 */
[----:B------:R-:W-:-:S02]  /*4200*/  FSEL R3, RZ, 1, P3 ;  /* 0x3f800000ff037808 */ /* 0x000fc40001800000 */
[----:B------:R-:W-:Y:S02]  /*4210*/  LOP3.LUT P2, RZ, R70, UR6, RZ, 0xc, !PT ;  /* 0x0000000646ff7c12 */ /* 0x000fe4000f840cff */
[----:B------:R-:W-:Y:S01]  /*4220*/  LOP3.LUT R20, R20, R53, R54, 0xfe, !PT ;  /* 0x0000003514147212 */ /* 0x000fe200078efe36 */
[----:B------:R-:W-:Y:S01]  /*4230*/  FFMA.FTZ R3, R69, R3, R68 ;  /* 0x0000000345037223 */ /* 0x000fe20000010044 */
[----:B------:R-:W-:Y:S02]  /*4240*/  FSEL R53, RZ, 1, P2 ;  /* 0x3f800000ff357808 */ /* 0x000fe40001000000 */
[----:B------:R-:W-:Y:S01]  /*4250*/  SEL R23, RZ, 0x2, P3 ;  /* 0x00000002ff177807 */ /* 0x000fe20001800000 */
[----:B------:R-:W-:Y:S01]  /*4260*/  STL [R1+0x204], R112 ;  /* 0x0002047001007387 */ /* 0x000fe20000100800 */
[----:B------:R-:W-:Y:S01]  /*4270*/  LOP3.LUT P3, RZ, R71, UR6, RZ, 0xc, !PT ;  /* 0x0000000647ff7c12 */ /* 0x000fe2000f860cff */
[----:B------:R-:W-:Y:S02]  /*4280*/  FFMA.FTZ R70, R70, R53, R3 ;  /* 0x0000003546467223 */ /* 0x000fe40000010003 */
[----:B------:R0:W-:Y:S01]  /*4290*/  STL [R1+0x204], R2 ;  /* 0x0002040201007387 */ /* 0x0001e20000100800 */
[----:B------:R-:W-:-:S02]  /*42a0*/  FSEL R3, RZ, 1, P3 ;  /* 0x3f800000ff037808 */ /* 0x000fc40001800000 */
[----:B------:R-:W-:Y:S02]  /*42b0*/  LOP3.LUT R23, R23, R52, R109, 0xfe, !PT ;  /* 0x0000003417177212 */ /* 0x000fe400078efe6d */
[----:B------:R-:W-:Y:S02]  /*42c0*/  SEL R52, RZ, 0x8, P3 ;  /* 0x00000008ff347807 */ /* 0x000fe40001800000 */
[----:B0-----:R-:W-:Y:S02]  /*42d0*/  SEL R2, RZ, 0x4, P2 ;  /* 0x00000004ff027807 */ /* 0x001fe40001000000 */
[----:B---3--:R-:W-:Y:S01]  /*42e0*/  LOP3.LUT P2, RZ, R24, UR6, RZ, 0xc, !PT ;  /* 0x0000000618ff7c12 */ /* 0x008fe2000f840cff */
[----:B------:R-:W-:Y:S01]  /*42f0*/  FFMA.FTZ R3, R71, R3, R70 ;  /* 0x0000000347037223 */ /* 0x000fe20000010046 */
[----:B------:R-:W-:Y:S02]  /*4300*/  LOP3.LUT P3, RZ, R25, UR6, RZ, 0xc, !PT ;  /* 0x0000000619ff7c12 */ /* 0x000fe4000f860cff */
[----:B------:R-:W-:-:S02]  /*4310*/  FSEL R53, RZ, 1, P2 ;  /* 0x3f800000ff357808 */ /* 0x000fc40001000000 */
[----:B------:R-:W-:Y:S02]  /*4320*/  LOP3.LUT R23, R52, R2, R23, 0xfe, !PT ;  /* 0x0000000234177212 */ /* 0x000fe400078efe17 */
[----:B------:R-:W-:Y:S01]  /*4330*/  SEL R2, RZ, 0x8000000, P4 ;  /* 0x08000000ff027807 */ /* 0x000fe20002000000 */
[----:B------:R-:W-:Y:S01]  /*4340*/  FFMA.FTZ R24, R24, R53, R3 ;  /* 0x0000003518187223 */ /* 0x000fe20000010003 */
[----:B------:R-:W-:Y:S02]  /*4350*/  LOP3.LUT P4, RZ, R26, UR6, RZ, 0xc, !PT ;  /* 0x000000061aff7c12 */ /* 0x000fe4000f880cff */
[----:B------:R-:W-:Y:S02]  /*4360*/  FSEL R52, RZ, 1, P3 ;  /* 0x3f800000ff347808 */ /* 0x000fe40001800000 */
[----:B------:R-:W-:Y:S02]  /*4370*/  LOP3.LUT R21, R55, R21, R20, 0xfe, !PT ;  /* 0x0000001537157212 */ /* 0x000fe400078efe14 */
[----:B------:R-:W-:Y:S01]  /*4380*/  SEL R3, RZ, 0x20, P3 ;  /* 0x00000020ff037807 */ /* 0x000fe20001800000 */
[----:B------:R0:W-:Y:S01]  /*4390*/  STL [R1+0x204], R20 ;  /* 0x0002041401007387 */ /* 0x0001e20000100800 */
[----:B------:R-:W-:Y:S01]  /*43a0*/  FSEL R53, RZ, 1, P4 ;  /* 0x3f800000ff357808 */ /* 0x000fe20002000000 */
[----:B------:R-:W-:Y:S01]  /*43b0*/  FFMA.FTZ R25, R25, R52, R24 ;  /* 0x0000003419197223 */ /* 0x000fe20000010018 */
[----:B------:R-:W-:-:S02]  /*43c0*/  LOP3.LUT P3, RZ, R27, UR6, RZ, 0xc, !PT ;  /* 0x000000061bff7c12 */ /* 0x000fc4000f860cff */
[----:B------:R-:W-:Y:S01]  /*43d0*/  LOP3.LUT R2, R2, R22, R21, 0xfe, !PT ;  /* 0x0000001602027212 */ /* 0x000fe200078efe15 */
[----:B------:R-:W-:Y:S01]  /*43e0*/  FFMA.FTZ R26, R26, R53, R25 ;  /* 0x000000351a1a7223 */ /* 0x000fe20000010019 */
[----:B------:R-:W-:Y:S02]  /*43f0*/  FSEL R21, RZ, 1, P3 ;  /* 0x3f800000ff157808 */ /* 0x000fe40001800000 */
[----:B0-----:R-:W-:Y:S02]  /*4400*/  SEL R20, RZ, 0x10, P2 ;  /* 0x00000010ff147807 */ /* 0x001fe40001000000 */
[----:B----4-:R-:W-:Y:S02]  /*4410*/  LOP3.LUT P2, RZ, R72, UR6, RZ, 0xc, !PT ;  /* 0x0000000648ff7c12 */ /* 0x010fe4000f840cff */
[----:B------:R-:W-:Y:S02]  /*4420*/  LOP3.LUT R20, R3, R20, R23, 0xfe, !PT ;  /* 0x0000001403147212 */ /* 0x000fe400078efe17 */
[----:B------:R-:W-:-:S02]  /*4430*/  SEL R3, RZ, 0x40, P4 ;  /* 0x00000040ff037807 */ /* 0x000fc40002000000 */
[----:B------:R-:W-:Y:S01]  /*4440*/  SEL R22, RZ, 0x80, P3 ;  /* 0x00000080ff167807 */ /* 0x000fe20001800000 */
[----:B------:R-:W-:Y:S01]  /*4450*/  FFMA.FTZ R21, R27, R21, R26 ;  /* 0x000000151b157223 */ /* 0x000fe2000001001a */
[----:B------:R-:W-:Y:S02]  /*4460*/  LOP3.LUT P4, RZ, R73, UR6, RZ, 0xc, !PT ;  /* 0x0000000649ff7c12 */ /* 0x000fe4000f880cff */
[----:B------:R-:W-:Y:S02]  /*4470*/  FSEL R23, RZ, 1, P2 ;  /* 0x3f800000ff177808 */ /* 0x000fe40001000000 */
[----:B------:R-:W-:Y:S02]  /*4480*/  LOP3.LUT R20, R22, R3, R20, 0xfe, !PT ;  /* 0x0000000316147212 */ /* 0x000fe400078efe14 */
[----:B------:R-:W-:Y:S01]  /*4490*/  LOP3.LUT P3, RZ, R74, UR6, RZ, 0xc, !PT ;  /* 0x000000064aff7c12 */ /* 0x000fe2000f860cff */
[----:B------:R-:W-:Y:S01]  /*44a0*/  FFMA.FTZ R72, R72, R23, R21 ;  /* 0x0000001748487223 */ /* 0x000fe20000010015 */
[----:B------:R-:W-:-:S02]  /*44b0*/  FSEL R22, RZ, 1, P4 ;  /* 0x3f800000ff167808 */ /* 0x000fc40002000000 */
[----:B------:R-:W-:Y:S02]  /*44c0*/  SEL R3, RZ, 0x10000000, P5 ;  /* 0x10000000ff037807 */ /* 0x000fe40002800000 */
[----:B------:R-:W-:Y:S01]  /*44d0*/  LOP3.LUT P5, RZ, R75, UR6, RZ, 0xc, !PT ;  /* 0x000000064bff7c12 */ /* 0x000fe2000f8a0cff */
[----:B------:R-:W-:Y:S01]  /*44e0*/  FFMA.FTZ R73, R73, R22, R72 ;  /* 0x0000001649497223 */ /* 0x000fe20000010048 */
[----:B------:R-:W-:Y:S02]  /*44f0*/  FSEL R23, RZ, 1, P3 ;  /* 0x3f800000ff177808 */ /* 0x000fe40001800000 */
[----:B------:R-:W-:Y:S02]  /*4500*/  SEL R21, RZ, 0x20000000, P6 ;  /* 0x20000000ff157807 */ /* 0x000fe40003000000 */
[----:B-----5:R-:W-:Y:S01]  /*4510*/  LOP3.LUT P6, RZ, R76, UR6, RZ, 0xc, !PT ;  /* 0x000000064cff7c12 */ /* 0x020fe2000f8c0cff */
[----:B------:R-:W-:Y:S01]  /*4520*/  FFMA.FTZ R74, R74, R23, R73 ;  /* 0x000000174a4a7223 */ /* 0x000fe20000010049 */
        /* <DEDUP_REMOVED lines=17> */
[----:B------:R-:W-:Y:S02]  /*4640*/  LOP3.LUT P5, RZ, R80, UR6, RZ, 0xc, !PT ;  /* 0x0000000650ff7c12 */ /* 0x000fe4000f8a0cff */
[----:B------:R-:W-:Y:S02]  /*4650*/  LOP3.LUT R2, R21, R3, R2, 0xfe, !PT ;  /* 0x0000000315027212 */ /* 0x000fe400078efe02 */
[----:B------:R-:W-:Y:S02]  /*4660*/  LOP3.LUT R22, R23, R25, R22, 0xfe, !PT ;  /* 0x0000001917167212 */ /* 0x000fe400078efe16 */
[----:B------:R-:W-:Y:S01]  /*4670*/  SEL R3, RZ, 0x40000000, P0 ;  /* 0x40000000ff037807 */ /* 0x000fe20000000000 */
[----:B------:R-:W-:Y:S01]  /*4680*/  FFMA.FTZ R79, R79, R24, R78 ;  /* 0x000000184f4f7223 */ /* 0x000fe2000001004e */
[----:B------:R-:W-:Y:S02]  /*4690*/  LOP3.LUT P0, RZ, R81, UR6, RZ, 0xc, !PT ;  /* 0x0000000651ff7c12 */ /* 0x000fe4000f800cff */
[----:B------:R-:W-:-:S02]  /*46a0*/  FSEL R25, RZ, 1, P5 ;  /* 0x3f800000ff197808 */ /* 0x000fc40002800000 */
[----:B------:R-:W-:Y:S02]  /*46b0*/  SEL R23, RZ, 0x1000, P6 ;  /* 0x00001000ff177807 */ /* 0x000fe40003000000 */
[----:B------:R-:W-:Y:S01]  /*46c0*/  SEL R24, RZ, 0x2000, P2 ;  /* 0x00002000ff187807 */ /* 0x000fe20001000000 */
[----:B------:R-:W-:Y:S01]  /*46d0*/  FFMA.FTZ R80, R80, R25, R79 ;  /* 0x0000001950507223 */ /* 0x000fe2000001004f */
[----:B------:R-:W-:Y:S02]  /*46e0*/  FSEL R26, RZ, 1, P0 ;  /* 0x3f800000ff1a7808 */ /* 0x000fe40000000000 */
[----:B------:R-:W-:Y:S02]  /*46f0*/  LOP3.LUT P2, RZ, R82, UR6, RZ, 0xc, !PT ;  /* 0x0000000652ff7c12 */ /* 0x000fe4000f840cff */
[----:B------:R-:W-:Y:S02]  /*4700*/  SEL R21, RZ, 0x80000000, P1 ;  /* 0x80000000ff157807 */ /* 0x000fe40000800000 */
[----:B------:R-:W-:Y:S01]  /*4710*/  LOP3.LUT R22, R24, R23, R22, 0xfe, !PT ;  /* 0x0000001718167212 */ /* 0x000fe200078efe16 */
[----:B------:R-:W-:Y:S01]  /*4720*/  FFMA.FTZ R81, R81, R26, R80 ;  /* 0x0000001a51517223 */ /* 0x000fe20000010050 */
[----:B------:R-:W-:-:S02]  /*4730*/  LOP3.LUT P1, RZ, R83, UR6, RZ, 0xc, !PT ;  /* 0x0000000653ff7c12 */ /* 0x000fc4000f820cff */
[----:B------:R-:W-:Y:S02]  /*4740*/  FSEL R23, RZ, 1, P2 ;  /* 0x3f800000ff177808 */ /* 0x000fe40001000000 */
[----:B------:R-:W-:Y:S02]  /*4750*/  LOP3.LUT R2, R21, R3, R2, 0xfe, !PT ;  /* 0x0000000315027212 */ /* 0x000fe400078efe02 */
        /* <DEDUP_REMOVED lines=8> */
[----:B------:R-:W-:Y:S02]  /*47e0*/  LOP3.LUT R22, R21, R3, R22, 0xfe, !PT ;  /* 0x0000000315167212 */ /* 0x000fe400078efe16 */
[----:B------:R-:W-:Y:S01]  /*47f0*/  SEL R21, RZ, 0x20000, P0 ;  /* 0x00020000ff157807 */ /* 0x000fe20000000000 */
[----:B------:R-:W-:Y:S01]  /*4800*/  FFMA.FTZ R48, R48, R23, R83 ;  /* 0x0000001730307223 */ /* 0x000fe20000010053 */
[----:B------:R-:W-:Y:S02]  /*4810*/  FSEL R24, RZ, 1, P3 ;  /* 0x3f800000ff187808 */ /* 0x000fe40001800000 */
[----:B------:R-:W-:-:S02]  /*4820*/  LOP3.LUT P0, RZ, R50, UR6, RZ, 0xc, !PT ;  /* 0x0000000632ff7c12 */ /* 0x000fc4000f800cff */
[----:B------:R-:W-:Y:S01]  /*4830*/  SEL R3, RZ, 0x10000, P5 ;  /* 0x00010000ff037807 */ /* 0x000fe20002800000 */
[----:B------:R-:W-:Y:S01]  /*4840*/  FFMA.FTZ R49, R49, R24, R48 ;  /* 0x0000001831317223 */ /* 0x000fe20000010030 */
[----:B------:R-:W-:Y:S02]  /*4850*/  LOP3.LUT P5, RZ, R51, UR6, RZ, 0xc, !PT ;  /* 0x0000000633ff7c12 */ /* 0x000fe4000f8a0cff */
[----:B------:R-:W-:Y:S02]  /*4860*/  FSEL R23, RZ, 1, P0 ;  /* 0x3f800000ff177808 */ /* 0x000fe40000000000 */
[----:B------:R-:W-:Y:S02]  /*4870*/  LOP3.LUT R3, R21, R3, R22, 0xfe, !PT ;  /* 0x0000000315037212 */ /* 0x000fe400078efe16 */
[----:B------:R-:W-:Y:S01]  /*4880*/  SEL R21, RZ, 0x80000, P1 ;  /* 0x00080000ff157807 */ /* 0x000fe20000800000 */
[----:B------:R-:W-:Y:S01]  /*4890*/  FFMA.FTZ R50, R50, R23, R49 ;  /* 0x0000001732327223 */ /* 0x000fe20000010031 */
[----:B------:R-:W-:-:S02]  /*48a0*/  LOP3.LUT P1, RZ, R44, UR6, RZ, 0xc, !PT ;  /* 0x000000062cff7c12 */ /* 0x000fc4000f820cff */
[----:B------:R-:W-:Y:S02]  /*48b0*/  FSEL R25, RZ, 1, P5 ;  /* 0x3f800000ff197808 */ /* 0x000fe40002800000 */
[----:B------:R-:W-:Y:S01]  /*48c0*/  SEL R24, RZ, 0x40000, P2 ;  /* 0x00040000ff187807 */ /* 0x000fe20001000000 */
[----:B------:R0:W-:Y:S01]  /*48d0*/  STL [R1+0x204], R2 ;  /* 0x0002040201007387 */ /* 0x0001e20000100800 */
[----:B------:R-:W-:Y:S01]  /*48e0*/  LOP3.LUT P2, RZ, R45, UR6, RZ, 0xc, !PT ;  /* 0x000000062dff7c12 */ /* 0x000fe2000f840cff */
[----:B------:R-:W-:Y:S01]  /*48f0*/  FFMA.FTZ R25, R51, R25, R50 ;  /* 0x0000001933197223 */ /* 0x000fe20000010032 */
[----:B------:R-:W-:Y:S02]  /*4900*/  FSEL R23, RZ, 1, P1 ;  /* 0x3f800000ff177808 */ /* 0x000fe40000800000 */
[----:B0-----:R-:W-:Y:S02]  /*4910*/  LOP3.LUT R2, R21, R24, R3, 0xfe, !PT ;  /* 0x0000001815027212 */ /* 0x001fe400078efe03 */
[----:B------:R-:W-:Y:S01]  /*4920*/  SEL R3, RZ, 0x100000, P4 ;  /* 0x00100000ff037807 */ /* 0x000fe20002000000 */
[----:B------:R-:W-:Y:S01]  /*4930*/  FFMA.FTZ R44, R44, R23, R25 ;  /* 0x000000172c2c7223 */ /* 0x000fe20000010019 */
[----:B------:R-:W-:-:S02]  /*4940*/  FSEL R24, RZ, 1, P2 ;  /* 0x3f800000ff187808 */ /* 0x000fc40001000000 */
[----:B------:R-:W-:Y:S02]  /*4950*/  LOP3.LUT P4, RZ, R46, UR6, RZ, 0xc, !PT ;  /* 0x000000062eff7c12 */ /* 0x000fe4000f880cff */
[----:B------:R-:W-:Y:S01]  /*4960*/  SEL R21, RZ, 0x200000, P3 ;  /* 0x00200000ff157807 */ /* 0x000fe20001800000 */
[----:B------:R-:W-:Y:S01]  /*4970*/  FFMA.FTZ R45, R45, R24, R44 ;  /* 0x000000182d2d7223 */ /* 0x000fe2000001002c */
[----:B------:R-:W-:Y:S02]  /*4980*/  LOP3.LUT P3, RZ, R47, UR6, RZ, 0xc, !PT ;  /* 0x000000062fff7c12 */ /* 0x000fe4000f860cff */
[----:B------:R-:W-:Y:S02]  /*4990*/  FSEL R23, RZ, 1, P4 ;  /* 0x3f800000ff177808 */ /* 0x000fe40002000000 */
        /* <DEDUP_REMOVED lines=10> */
[----:B------:R-:W-:Y:S02]  /*4a40*/  FSEL R23, RZ, 1, P0 ;  /* 0x3f800000ff177808 */ /* 0x000fe40000000000 */
[----:B------:R-:W-:Y:S01]  /*4a50*/  SEL R3, RZ, 0x1000000, P1 ;  /* 0x01000000ff037807 */ /* 0x000fe20000800000 */
[----:B------:R-:W-:Y:S01]  /*4a60*/  FFMA.FTZ R64, R64, R21, R47 ;  /* 0x0000001540407223 */ /* 0x000fe2000001002f */
[----:B------:R-:W-:Y:S01]  /*4a70*/  LOP3.LUT P1, RZ, R66, UR6, RZ, 0xc, !PT ;  /* 0x0000000642ff7c12 */ /* 0x000fe2000f820cff */
[----:B------:R0:W-:Y:S02]  /*4a80*/  STL [R1+0x208], R20 ;  /* 0x0002081401007387 */ /* 0x0001e40000100800 */
[----:B------:R-:W-:Y:S01]  /*4a90*/  FFMA.FTZ R65, R65, R23, R64 ;  /* 0x0000001741417223 */ /* 0x000fe20000010040 */
[----:B------:R-:W-:Y:S02]  /*4aa0*/  FSEL R23, RZ, 1, P1 ;  /* 0x3f800000ff177808 */ /* 0x000fe40000800000 */
[----:B0-----:R-:W-:-:S02]  /*4ab0*/  SEL R20, RZ, 0x2000000, P2 ;  /* 0x02000000ff147807 */ /* 0x001fc40001000000 */
[----:B------:R-:W-:Y:S02]  /*4ac0*/  LOP3.LUT P2, RZ, R67, UR6, RZ, 0xc, !PT ;  /* 0x0000000643ff7c12 */ /* 0x000fe4000f840cff */
[----:B------:R-:W-:Y:S02]  /*4ad0*/  LOP3.LUT R3, R20, R3, R2, 0xfe, !PT ;  /* 0x0000000314037212 */ /* 0x000fe400078efe02 */
[----:B------:R-:W-:Y:S01]  /*4ae0*/  SEL R20, RZ, 0x4000000, P4 ;  /* 0x04000000ff147807 */ /* 0x000fe20002000000 */
[----:B------:R-:W-:Y:S01]  /*4af0*/  FFMA.FTZ R66, R66, R23, R65 ;  /* 0x0000001742427223 */ /* 0x000fe20000010041 */
[----:B------:R-:W-:Y:S02]  /*4b00*/  LOP3.LUT P4, RZ, R40, UR6, RZ, 0xc, !PT ;  /* 0x0000000628ff7c12 */ /* 0x000fe4000f880cff */
[----:B------:R-:W-:Y:S02]  /*4b10*/  FSEL R24, RZ, 1, P2 ;  /* 0x3f800000ff187808 */ /* 0x000fe40001000000 */
[----:B------:R-:W-:Y:S01]  /*4b20*/  SEL R21, RZ, 0x8000000, P3 ;  /* 0x08000000ff157807 */ /* 0x000fe20001800000 */
[----:B------:R0:W-:Y:S01]  /*4b30*/  STL [R1+0x208], R22 ;  /* 0x0002081601007387 */ /* 0x0001e20000100800 */
[----:B------:R-:W-:Y:S01]  /*4b40*/  LOP3.LUT P3, RZ, R41, UR6, RZ, 0xc, !PT ;  /* 0x0000000629ff7c12 */ /* 0x000fe2000f860cff */
[----:B------:R-:W-:Y:S01]  /*4b50*/  FFMA.FTZ R67, R67, R24, R66 ;  /* 0x0000001843437223 */ /* 0x000fe20000010042 */
[----:B------:R-:W-:-:S02]  /*4b60*/  LOP3.LUT R3, R21, R20, R3, 0xfe, !PT ;  /* 0x0000001415037212 */ /* 0x000fc400078efe03 */
[----:B------:R-:W-:Y:S02]  /*4b70*/  SEL R20, RZ, 0x10000000, P5 ;  /* 0x10000000ff147807 */ /* 0x000fe40002800000 */
[----:B------:R-:W-:Y:S02]  /*4b80*/  SEL R21, RZ, 0x20000000, P0 ;  /* 0x20000000ff157807 */ /* 0x000fe40000000000 */
[----:B0-----:R-:W-:Y:S02]  /*4b90*/  FSEL R22, RZ, 1, P4 ;  /* 0x3f800000ff167808 */ /* 0x001fe40002000000 */
[----:B------:R-:W-:Y:S02]  /*4ba0*/  FSEL R23, RZ, 1, P3 ;  /* 0x3f800000ff177808 */ /* 0x000fe40001800000 */
[----:B------:R-:W-:Y:S01]  /*4bb0*/  LOP3.LUT P0, RZ, R42, UR6, RZ, 0xc, !PT ;  /* 0x000000062aff7c12 */ /* 0x000fe2000f800cff */
[----:B------:R-:W-:Y:S01]  /*4bc0*/  FFMA.FTZ R22, R40, R22, R67 ;  /* 0x0000001628167223 */ /* 0x000fe20000010043 */
[----:B------:R-:W-:-:S02]  /*4bd0*/  LOP3.LUT R3, R21, R20, R3, 0xfe, !PT ;  /* 0x0000001415037212 */ /* 0x000fc400078efe03 */
[----:B------:R-:W-:Y:S01]  /*4be0*/  SEL R20, RZ, 0x40000000, P1 ;  /* 0x40000000ff147807 */ /* 0x000fe20000800000 */
[----:B------:R-:W-:Y:S01]  /*4bf0*/  FFMA.FTZ R41, R41, R23, R22 ;  /* 0x0000001729297223 */ /* 0x000fe20000010016 */
[----:B------:R-:W-:Y:S02]  /*4c00*/  SEL R21, RZ, 0x80000000, P2 ;  /* 0x80000000ff157807 */ /* 0x000fe40001000000 */
[----:B------:R-:W-:Y:S02]  /*4c10*/  FSEL R24, RZ, 1, P0 ;  /* 0x3f800000ff187808 */ /* 0x000fe40000000000 */
[----:B------:R-:W-:Y:S01]  /*4c20*/  LOP3.LUT P1, RZ, R43, UR6, RZ, 0xc, !PT ;  /* 0x000000062bff7c12 */ /* 0x000fe2000f820cff */
[----:B------:R0:W-:Y:S01]  /*4c30*/  STL [R1+0x208], R2 ;  /* 0x0002080201007387 */ /* 0x0001e20000100800 */
[----:B------:R-:W-:Y:S01]  /*4c40*/  SEL R22, RZ, 0x1, P4 ;  /* 0x00000001ff167807 */ /* 0x000fe20002000000 */
[----:B------:R-:W-:Y:S01]  /*4c50*/  FFMA.FTZ R24, R42, R24, R41 ;  /* 0x000000182a187223 */ /* 0x000fe20000010029 */
[----:B------:R-:W-:-:S02]  /*4c60*/  SEL R23, RZ, 0x2, P3 ;  /* 0x00000002ff177807 */ /* 0x000fc40001800000 */
[----:B------:R-:W-:Y:S02]  /*4c70*/  LOP3.LUT R20, R21, R20, R3, 0xfe, !PT ;  /* 0x0000001415147212 */ /* 0x000fe400078efe03 */
[----:B------:R-:W-:Y:S02]  /*4c80*/  SEL R3, RZ, 0x4, P0 ;  /* 0x00000004ff037807 */ /* 0x000fe40000000000 */
[----:B0-----:R-:W-:Y:S02]  /*4c90*/  FSEL R2, RZ, 1, P1 ;  /* 0x3f800000ff027808 */ /* 0x001fe40000800000 */
[----:B------:R-:W-:Y:S02]  /*4ca0*/  LOP3.LUT P0, RZ, R32, UR6, RZ, 0xc, !PT ;  /* 0x0000000620ff7c12 */ /* 0x000fe4000f800cff */
[----:B------:R-:W-:Y:S01]  /*4cb0*/  LOP3.LUT R22, R23, R22, R121, 0xfe, !PT ;  /* 0x0000001617167212 */ /* 0x000fe200078efe79 */
[----:B------:R-:W-:Y:S01]  /*4cc0*/  FFMA.FTZ R43, R43, R2, R24 ;  /* 0x000000022b2b7223 */ /* 0x000fe20000010018 */
[----:B------:R-:W-:-:S02]  /*4cd0*/  SEL R21, RZ, 0x8, P1 ;  /* 0x00000008ff157807 */ /* 0x000fc40000800000 */
[----:B------:R-:W-:Y:S02]  /*4ce0*/  LOP3.LUT P1, RZ, R33, UR6, RZ, 0xc, !PT ;  /* 0x0000000621ff7c12 */ /* 0x000fe4000f820cff */
[----:B------:R-:W-:Y:S02]  /*4cf0*/  FSEL R2, RZ, 1, P0 ;  /* 0x3f800000ff027808 */ /* 0x000fe40000000000 */
[----:B------:R-:W-:Y:S02]  /*4d00*/  LOP3.LUT R3, R21, R3, R22, 0xfe, !PT ;  /* 0x0000000315037212 */ /* 0x000fe400078efe16 */
[----:B------:R-:W-:Y:S02]  /*4d10*/  SEL R22, RZ, 0x10, P0 ;  /* 0x00000010ff167807 */ /* 0x000fe40000000000 */
[----:B------:R-:W-:Y:S01]  /*4d20*/  SEL R23, RZ, 0x20, P1 ;  /* 0x00000020ff177807 */ /* 0x000fe20000800000 */
[----:B------:R-:W-:Y:S01]  /*4d30*/  FFMA.FTZ R2, R32, R2, R43 ;  /* 0x0000000220027223 */ /* 0x000fe2000001002b */
[----:B------:R-:W-:-:S02]  /*4d40*/  LOP3.LUT P0, RZ, R34, UR6, RZ, 0xc, !PT ;  /* 0x0000000622ff7c12 */ /* 0x000fc4000f800cff */
[----:B------:R-:W-:Y:S02]  /*4d50*/  FSEL R21, RZ, 1, P1 ;  /* 0x3f800000ff157808 */ /* 0x000fe40000800000 */
[----:B------:R-:W-:Y:S02]  /*4d60*/  LOP3.LUT R22, R23, R22, R3, 0xfe, !PT ;  /* 0x0000001617167212 */ /* 0x000fe400078efe03 */
[----:B------:R-:W-:Y:S01]  /*4d70*/  LOP3.LUT P1, RZ, R35, UR6, RZ, 0xc, !PT ;  /* 0x0000000623ff7c12 */ /* 0x000fe2000f820cff */
[----:B------:R-:W-:Y:S01]  /*4d80*/  FFMA.FTZ R21, R33, R21, R2 ;  /* 0x0000001521157223 */ /* 0x000fe20000010002 */
[----:B------:R-:W-:Y:S02]  /*4d90*/  FSEL R3, RZ, 1, P0 ;  /* 0x3f800000ff037808 */ /* 0x000fe40000000000 */
[----:B------:R-:W-:Y:S02]  /*4da0*/  FSEL R2, RZ, 1, P1 ;  /* 0x3f800000ff027808 */ /* 0x000fe40000800000 */
[----:B------:R-:W-:Y:S01]  /*4db0*/  SEL R23, RZ, 0x40, P0 ;  /* 0x00000040ff177807 */ /* 0x000fe20000000000 */
[----:B------:R-:W-:Y:S01]  /*4dc0*/  FFMA.FTZ R34, R34, R3, R21 ;  /* 0x0000000322227223 */ /* 0x000fe20000010015 */
[----:B------:R-:W-:-:S02]  /*4dd0*/  LOP3.LUT P0, RZ, R28, UR6, RZ, 0xc, !PT ;  /* 0x000000061cff7c12 */ /* 0x000fc4000f800cff */
[----:B------:R-:W-:Y:S01]  /*4de0*/  SEL R24, RZ, 0x80, P1 ;  /* 0x00000080ff187807 */ /* 0x000fe20000800000 */
[----:B------:R-:W-:Y:S01]  /*4df0*/  FFMA.FTZ R35, R35, R2, R34 ;  /* 0x0000000223237223 */ /* 0x000fe20000010022 */
        /* <DEDUP_REMOVED lines=12> */
[----:B------:R-:W-:Y:S02]  /*4ec0*/  SEL R2, RZ, 0x400, P0 ;  /* 0x00000400ff027807 */ /* 0x000fe40000000000 */
[----:B------:R-:W-:Y:S01]  /*4ed0*/  SEL R25, RZ, 0x800, P1 ;  /* 0x00000800ff197807 */ /* 0x000fe20000800000 */
[----:B------:R-:W-:Y:S01]  /*4ee0*/  FFMA.FTZ R30, R30, R23, R21 ;  /* 0x000000171e1e7223 */ /* 0x000fe20000010015 */
[----:B------:R-:W-:-:S02]  /*4ef0*/  FSEL R24, RZ, 1, P1 ;  /* 0x3f800000ff187808 */ /* 0x000fc40000800000 */
[C---:B------:R-:W-:Y:S02]  /*4f00*/  LOP3.LUT P0, RZ, R36.reuse, UR6, RZ, 0xc, !PT ;  /* 0x0000000624ff7c12 */ /* 0x040fe4000f800cff */
[----:B------:R-:W-:Y:S02]  /*4f10*/  LOP3.LUT R2, R25, R2, R3, 0xfe, !PT ;  /* 0x0000000219027212 */ /* 0x000fe400078efe03 */
[----:B------:R-:W-:Y:S01]  /*4f20*/  LOP3.LUT P1, RZ, R37, UR6, RZ, 0xc, !PT ;  /* 0x0000000625ff7c12 */ /* 0x000fe2000f820cff */
[----:B------:R-:W-:Y:S01]  /*4f30*/  FFMA.FTZ R31, R31, R24, R30 ;  /* 0x000000181f1f7223 */ /* 0x000fe2000001001e */
[----:B------:R-:W-:Y:S02]  /*4f40*/  FSEL R3, RZ, 1, P0 ;  /* 0x3f800000ff037808 */ /* 0x000fe40000000000 */
        /* <DEDUP_REMOVED lines=22> */
[----:B------:R-:W-:Y:S02]  /*50b0*/  SEL R25, RZ, 0x20000, P1 ;  /* 0x00020000ff197807 */ /* 0x000fe40000800000 */
[----:B------:R-:W-:Y:S01]  /*50c0*/  LOP3.LUT P1, RZ, R15, UR6, RZ, 0xc, !PT ;  /* 0x000000060fff7c12 */ /* 0x000fe2000f820cff */
[----:B------:R-:W-:Y:S01]  /*50d0*/  FFMA.FTZ R23, R13, R23, R2 ;  /* 0x000000170d177223 */ /* 0x000fe20000010002 */
[----:B------:R-:W-:Y:S02]  /*50e0*/  FSEL R12, RZ, 1, P0 ;  /* 0x3f800000ff0c7808 */ /* 0x000fe40000000000 */
[----:B------:R-:W-:Y:S02]  /*50f0*/  LOP3.LUT R3, R25, R3, R24, 0xfe, !PT ;  /* 0x0000000319037212 */ /* 0x000fe400078efe18 */
[----:B------:R-:W-:-:S02]  /*5100*/  SEL R2, RZ, 0x40000, P0 ;  /* 0x00040000ff027807 */ /* 0x000fc40000000000 */
[----:B------:R-:W-:Y:S01]  /*5110*/  SEL R21, RZ, 0x80000, P1 ;  /* 0x00080000ff157807 */ /* 0x000fe20000800000 */
[----:B------:R-:W-:Y:S01]  /*5120*/  FFMA.FTZ R12, R14, R12, R23 ;  /* 0x0000000c0e0c7223 */ /* 0x000fe20000010017 */
[----:B------:R-:W-:Y:S02]  /*5130*/  FSEL R13, RZ, 1, P1 ;  /* 0x3f800000ff0d7808 */ /* 0x000fe40000800000 */
[----:B------:R-:W-:Y:S02]  /*5140*/  LOP3.LUT P0, RZ, R4, UR6, RZ, 0xc, !PT ;  /* 0x0000000604ff7c12 */ /* 0x000fe4000f800cff */
[----:B------:R-:W-:Y:S01]  /*5150*/  LOP3.LUT R2, R21, R2, R3, 0xfe, !PT ;  /* 0x0000000215027212 */ /* 0x000fe200078efe03 */
[----:B------:R-:W-:Y:S01]  /*5160*/  FFMA.FTZ R13, R15, R13, R12 ;  /* 0x0000000d0f0d7223 */ /* 0x000fe2000001000c */
[----:B------:R-:W-:Y:S02]  /*5170*/  LOP3.LUT P1, RZ, R5, UR6, RZ, 0xc, !PT ;  /* 0x0000000605ff7c12 */ /* 0x000fe4000f820cff */
[----:B------:R-:W-:-:S02]  /*5180*/  FSEL R3, RZ, 1, P0 ;  /* 0x3f800000ff037808 */ /* 0x000fc40000000000 */
[----:B------:R-:W-:Y:S02]  /*5190*/  SEL R15, RZ, 0x100000, P0 ;  /* 0x00100000ff0f7807 */ /* 0x000fe40000000000 */
[----:B------:R-:W-:Y:S01]  /*51a0*/  FSEL R12, RZ, 1, P1 ;  /* 0x3f800000ff0c7808 */ /* 0x000fe20000800000 */
[----:B------:R-:W-:Y:S01]  /*51b0*/  FFMA.FTZ R4, R4, R3, R13 ;  /* 0x0000000304047223 */ /* 0x000fe2000001000d */
[----:B------:R-:W-:Y:S02]  /*51c0*/  SEL R14, RZ, 0x200000, P1 ;  /* 0x00200000ff0e7807 */ /* 0x000fe40000800000 */
[----:B------:R-:W-:Y:S02]  /*51d0*/  LOP3.LUT P0, RZ, R6, UR6, RZ, 0xc, !PT ;  /* 0x0000000606ff7c12 */ /* 0x000fe4000f800cff */
[----:B------:R-:W-:Y:S01]  /*51e0*/  LOP3.LUT P1, RZ, R7, UR6, RZ, 0xc, !PT ;  /* 0x0000000607ff7c12 */ /* 0x000fe2000f820cff */
[----:B------:R-:W-:Y:S01]  /*51f0*/  FFMA.FTZ R5, R5, R12, R4 ;  /* 0x0000000c05057223 */ /* 0x000fe20000010004 */
[----:B------:R-:W-:-:S02]  /*5200*/  FSEL R3, RZ, 1, P0 ;  /* 0x3f800000ff037808 */ /* 0x000fc40000000000 */
[----:B------:R-:W-:Y:S02]  /*5210*/  LOP3.LUT R2, R14, R15, R2, 0xfe, !PT ;  /* 0x0000000f0e027212 */ /* 0x000fe400078efe02 */
[----:B------:R-:W-:Y:S02]  /*5220*/  SEL R13, RZ, 0x400000, P0 ;  /* 0x00400000ff0d7807 */ /* 0x000fe40000000000 */
        /* <DEDUP_REMOVED lines=13> */
[----:B------:R-:W-:Y:S02]  /*5300*/  FSEL R2, RZ, 1, P3 ;  /* 0x3f800000ff027808 */ /* 0x000fe40001800000 */
[----:B------:R-:W-:Y:S02]  /*5310*/  SEL R4, RZ, 0x4000000, P1 ;  /* 0x04000000ff047807 */ /* 0x000fe40000800000 */
[----:B------:R-:W-:Y:S02]  /*5320*/  SEL R6, RZ, 0x8000000, P0 ;  /* 0x08000000ff067807 */ /* 0x000fe40000000000 */
[----:B------:R-:W-:Y:S02]  /*5330*/  LOP3.LUT P2, RZ, R8, UR6, RZ, 0xc, !PT ;  /* 0x0000000608ff7c12 */ /* 0x000fe4000f840cff */
[----:B------:R-:W-:Y:S01]  /*5340*/  LOP3.LUT P3, RZ, R9, UR6, RZ, 0xc, !PT ;  /* 0x0000000609ff7c12 */ /* 0x000fe2000f860cff */
[----:B------:R-:W-:Y:S01]  /*5350*/  FFMA.FTZ R16, R16, R3, R7 ;  /* 0x0000000310107223 */ /* 0x000fe20000010007 */
[----:B------:R-:W-:-:S02]  /*5360*/  LOP3.LUT R4, R6, R4, R5, 0xfe, !PT ;  /* 0x0000000406047212 */ /* 0x000fc400078efe05 */
[----:B------:R-:W-:Y:S02]  /*5370*/  SEL R3, RZ, 0x10000000, P2 ;  /* 0x10000000ff037807 */ /* 0x000fe40001000000 */
[----:B------:R-:W-:Y:S02]  /*5380*/  SEL R5, RZ, 0x20000000, P3 ;  /* 0x20000000ff057807 */ /* 0x000fe40001800000 */
[----:B------:R-:W-:Y:S02]  /*5390*/  LOP3.LUT P4, RZ, R10, UR6, RZ, 0xc, !PT ;  /* 0x000000060aff7c12 */ /* 0x000fe4000f880cff */
[----:B------:R-:W-:Y:S01]  /*53a0*/  LOP3.LUT P5, RZ, R11, UR6, RZ, 0xc, !PT ;  /* 0x000000060bff7c12 */ /* 0x000fe2000f8a0cff */
[----:B------:R-:W-:Y:S01]  /*53b0*/  FFMA.FTZ R17, R17, R2, R16 ;  /* 0x0000000211117223 */ /* 0x000fe20000010010 */
[----:B------:R-:W-:Y:S02]  /*53c0*/  FSEL R2, RZ, 1, P1 ;  /* 0x3f800000ff027808 */ /* 0x000fe40000800000 */
[----:B------:R-:W-:-:S02]  /*53d0*/  LOP3.LUT R3, R5, R3, R4, 0xfe, !PT ;  /* 0x0000000305037212 */ /* 0x000fc400078efe04 */
[----:B------:R-:W-:Y:S02]  /*53e0*/  SEL R6, RZ, 0x40000000, P4 ;  /* 0x40000000ff067807 */ /* 0x000fe40002000000 */
[----:B------:R-:W-:Y:S01]  /*53f0*/  SEL R4, RZ, 0x80000000, P5 ;  /* 0x80000000ff047807 */ /* 0x000fe20002800000 */
[----:B------:R-:W-:Y:S01]  /*5400*/  FFMA.FTZ R18, R18, R2, R17 ;  /* 0x0000000212127223 */ /* 0x000fe20000010011 */
[----:B------:R-:W-:Y:S02]  /*5410*/  FSEL R2, RZ, 1, P0 ;  /* 0x3f800000ff027808 */ /* 0x000fe40000000000 */
[----:B------:R-:W-:Y:S01]  /*5420*/  LOP3.LUT R6, R4, R6, R3, 0xfe, !PT ;  /* 0x0000000604067212 */ /* 0x000fe200078efe03 */
[----:B------:R0:W-:Y:S04]  /*5430*/  STL [R1+0x20c], R22 ;  /* 0x00020c1601007387 */ /* 0x0001e80000100800 */
[----:B------:R0:W-:Y:S01]  /*5440*/  STL [R1+0x20c], R24 ;  /* 0x00020c1801007387 */ /* 0x0001e20000100800 */
[----:B------:R-:W-:-:S03]  /*5450*/  FFMA.FTZ R19, R19, R2, R18 ;  /* 0x0000000213137223 */ /* 0x000fc60000010012 */
[----:B------:R0:W-:Y:S01]  /*5460*/  STL [R1+0x20c], R12 ;  /* 0x00020c0c01007387 */ /* 0x0001e20000100800 */
[----:B------:R-:W-:-:S03]  /*5470*/  FSEL R2, RZ, 1, P2 ;  /* 0x3f800000ff027808 */ /* 0x000fc60001000000 */
[----:B------:R0:W-:Y:S04]  /*5480*/  STL [R1+0x200], R60 ;  /* 0x0002003c01007387 */ /* 0x0001e80000100800 */
[----:B------:R0:W-:Y:S04]  /*5490*/  STL [R1+0x208], R20 ;  /* 0x0002081401007387 */ /* 0x0001e80000100800 */
[----:B------:R0:W-:Y:S04]  /*54a0*/  STL [R1+0x20c], R6 ;  /* 0x00020c0601007387 */ /* 0x0001e80000100800 */
[----:B------:R0:W-:Y:S01]  /*54b0*/  STL.128 [R1+0x210], RZ ;  /* 0x000210ff01007387 */ /* 0x0001e20000100c00 */
[----:B------:R-:W-:Y:S01]  /*54c0*/  FSEL R3, RZ, 1, P3 ;  /* 0x3f800000ff037808 */ /* 0x000fe20001800000 */
[----:B------:R-:W-:Y:S01]  /*54d0*/  FFMA.FTZ R2, R8, R2, R19 ;  /* 0x0000000208027223 */ /* 0x000fe20000010013 */
[----:B------:R-:W-:-:S03]  /*54e0*/  FSEL R4, RZ, 1, P4 ;  /* 0x3f800000ff047808 */ /* 0x000fc60002000000 */
[----:B------:R-:W-:Y:S01]  /*54f0*/  FFMA.FTZ R3, R9, R3, R2 ;  /* 0x0000000309037223 */ /* 0x000fe20000010002 */
[----:B------:R-:W-:-:S03]  /*5500*/  FSEL R2, RZ, 1, P5 ;  /* 0x3f800000ff027808 */ /* 0x000fc60002800000 */
[----:B------:R-:W-:-:S04]  /*5510*/  FFMA.FTZ R4, R10, R4, R3 ;  /* 0x000000040a047223 */ /* 0x000fc80000010003 */
[----:B------:R-:W-:Y:S01]  /*5520*/  FFMA.FTZ R11, R11, R2, R4 ;  /* 0x000000020b0b7223 */ /* 0x000fe20000010004 */
[----:B0-----:R-:W-:-:S07]  /*5530*/  IMAD.MOV.U32 R2, RZ, RZ, RZ ;  /* 0x000000ffff027224 */ /* 0x001fce00078e00ff */
.L_x_693:
[----:B------:R-:W-:-:S05]  /*5540*/  VIADD R3, R2, 0x80 ;  /* 0x0000008002037836 */ /* 0x000fca0000000000 */
[----:B------:R-:W-:-:S05]  /*5550*/  SHF.R.U32.HI R4, RZ, 0x5, R3 ;  /* 0x00000005ff047819 */ /* 0x000fca0000011603 */
[----:B------:R-:W-:-:S05]  /*5560*/  IMAD R7, R4, 0x4, R99 ;  /* 0x0000000404077824 */ /* 0x000fca00078e0263 */
[----:B------:R-:W2:Y:S01]  /*5570*/  LDL R8, [R7] ;  /* 0x0000000007087983 */ /* 0x000ea20000100800 */
[C---:B------:R-:W-:Y:S01]  /*5580*/  IMAD R3, R2.reuse, 0x100, R85 ;  /* 0x0000010002037824 */ /* 0x040fe200078e0255 */
[C---:B------:R-:W-:Y:S01]  /*5590*/  LOP3.LUT R6, R2.reuse, 0x18, RZ, 0xc0, !PT ;  /* 0x0000001802067812 */ /* 0x040fe200078ec0ff */
[C---:B------:R-:W-:Y:S02]  /*55a0*/  VIADD R5, R2.reuse, 0x1 ;  /* 0x0000000102057836 */ /* 0x040fe40000000000 */
[----:B------:R-:W-:Y:S02]  /*55b0*/  IMAD R3, R3, 0x4, R104 ;  /* 0x0000000403037824 */ /* 0x000fe400078e0268 */
[----:B------:R-:W-:Y:S01]  /*55c0*/  VIADD R13, R2, 0x2 ;  /* 0x00000002020d7836 */ /* 0x000fe20000000000 */
[----:B------:R-:W-:Y:S02]  /*55d0*/  LOP3.LUT R12, R5, 0x19, RZ, 0xc0, !PT ;  /* 0x00000019050c7812 */ /* 0x000fe400078ec0ff */
[----:B------:R-:W0:Y:S04]  /*55e0*/  LDS R4, [R3+0x6000] ;  /* 0x0060000003047984 */ /* 0x000e280000000800 */
[----:B------:R-:W1:Y:S04]  /*55f0*/  LDS R10, [R3+0x6400] ;  /* 0x00640000030a7984 */ /* 0x000e680000000800 */
[----:B------:R-:W3:Y:S04]  /*5600*/  LDS R14, [R3+0x6800] ;  /* 0x00680000030e7984 */ /* 0x000ee80000000800 */
[----:B------:R-:W4:Y:S04]  /*5610*/  LDS R16, [R3+0x6c00] ;  /* 0x006c000003107984 */ /* 0x000f280000000800 */
[----:B------:R-:W5:Y:S04]  /*5620*/  LDS R18, [R3+0x7000] ;  /* 0x0070000003127984 */ /* 0x000f680000000800 */
[----:B------:R-:W5:Y:S04]  /*5630*/  LDS R22, [R3+0x7400] ;  /* 0x0074000003167984 */ /* 0x000f680000000800 */
[----:B------:R-:W5:Y:S04]  /*5640*/  LDS R24, [R3+0x7800] ;  /* 0x0078000003187984 */ /* 0x000f680000000800 */
[----:B------:R3:W2:Y:S01]  /*5650*/  LDS R26, [R3+0x7c00] ;  /* 0x007c0000031a7984 */ /* 0x0006a20000000800 */
[----:B0-----:R-:W-:-:S02]  /*5660*/  LOP3.LUT P6, RZ, R4, UR6, RZ, 0xc, !PT ;  /* 0x0000000604ff7c12 */ /* 0x001fc4000f8c0cff */
[----:B-1----:R-:W-:Y:S02]  /*5670*/  LOP3.LUT P0, RZ, R10, UR6, RZ, 0xc, !PT ;  /* 0x000000060aff7c12 */ /* 0x002fe4000f800cff */
[----:B------:R-:W-:Y:S02]  /*5680*/  SEL R5, RZ, 0x1, P6 ;  /* 0x00000001ff057807 */ /* 0x000fe40003000000 */
[----:B------:R-:W-:Y:S02]  /*5690*/  SEL R9, RZ, 0x1, P0 ;  /* 0x00000001ff097807 */ /* 0x000fe40000000000 */
[----:B---3--:R-:W-:Y:S02]  /*56a0*/  LOP3.LUT P1, RZ, R14, UR6, RZ, 0xc, !PT ;  /* 0x000000060eff7c12 */ /* 0x008fe4000f820cff */
[----:B------:R-:W-:Y:S02]  /*56b0*/  SHF.L.U32 R5, R5, R6, RZ ;  /* 0x0000000605057219 */ /* 0x000fe400000006ff */
[----:B------:R-:W-:Y:S01]  /*56c0*/  SHF.L.U32 R9, R9, R12, RZ ;  /* 0x0000000c09097219 */ /* 0x000fe200000006ff */
[C---:B------:R-:W-:Y:S01]  /*56d0*/  VIADD R12, R2.reuse, 0x3 ;  /* 0x00000003020c7836 */ /* 0x040fe20000000000 */
[----:B------:R-:W-:Y:S01]  /*56e0*/  LOP3.LUT R6, R13, 0x1a, RZ, 0xc0, !PT ;  /* 0x0000001a0d067812 */ /* 0x000fe200078ec0ff */
[----:B------:R-:W-:Y:S01]  /*56f0*/  VIADD R13, R2, 0x4 ;  /* 0x00000004020d7836 */ /* 0x000fe20000000000 */
[----:B------:R-:W-:-:S02]  /*5700*/  SEL R3, RZ, 0x1, P1 ;  /* 0x00000001ff037807 */ /* 0x000fc40000800000 */
[----:B----4-:R-:W-:Y:S02]  /*5710*/  LOP3.LUT P2, RZ, R16, UR6, RZ, 0xc, !PT ;  /* 0x0000000610ff7c12 */ /* 0x010fe4000f840cff */
[----:B------:R-:W-:Y:S02]  /*5720*/  SHF.L.U32 R3, R3, R6, RZ ;  /* 0x0000000603037219 */ /* 0x000fe400000006ff */
[----:B------:R-:W-:Y:S02]  /*5730*/  LOP3.LUT R12, R12, 0x1b, RZ, 0xc0, !PT ;  /* 0x0000001b0c0c7812 */ /* 0x000fe400078ec0ff */
[----:B-----5:R-:W-:Y:S02]  /*5740*/  LOP3.LUT P3, RZ, R18, UR6, RZ, 0xc, !PT ;  /* 0x0000000612ff7c12 */ /* 0x020fe4000f860cff */
[----:B------:R-:W-:Y:S02]  /*5750*/  LOP3.LUT R20, R13, 0x1c, RZ, 0xc0, !PT ;  /* 0x0000001c0d147812 */ /* 0x000fe400078ec0ff */
[----:B------:R-:W-:-:S02]  /*5760*/  LOP3.LUT P4, RZ, R22, UR6, RZ, 0xc, !PT ;  /* 0x0000000616ff7c12 */ /* 0x000fc4000f880cff */
[----:B------:R-:W-:Y:S02]  /*5770*/  LOP3.LUT P5, RZ, R24, UR6, RZ, 0xc, !PT ;  /* 0x0000000618ff7c12 */ /* 0x000fe4000f8a0cff */
[----:B--2---:R-:W-:Y:S02]  /*5780*/  LOP3.LUT R8, R5, R8, RZ, 0xfc, !PT ;  /* 0x0000000805087212 */ /* 0x004fe400078efcff */
[----:B------:R-:W-:Y:S02]  /*5790*/  SEL R5, RZ, 0x1, P2 ;  /* 0x00000001ff057807 */ /* 0x000fe40001000000 */
[----:B------:R-:W-:Y:S01]  /*57a0*/  LOP3.LUT R6, R9, R8, RZ, 0xfc, !PT ;  /* 0x0000000809067212 */ /* 0x000fe200078efcff */
[----:B------:R-:W-:Y:S01]  /*57b0*/  VIADD R9, R2, 0x5 ;  /* 0x0000000502097836 */ /* 0x000fe20000000000 */
[----:B------:R-:W-:Y:S01]  /*57c0*/  SHF.L.U32 R12, R5, R12, RZ ;  /* 0x0000000c050c7219 */ /* 0x000fe200000006ff */
[----:B------:R0:W-:Y:S01]  /*57d0*/  STL [R7], R8 ;  /* 0x0000000807007387 */ /* 0x0001e20000100800 */
[----:B------:R-:W-:-:S02]  /*57e0*/  LOP3.LUT R3, R3, R6, RZ, 0xfc, !PT ;  /* 0x0000000603037212 */ /* 0x000fc400078efcff */
[----:B------:R-:W-:Y:S01]  /*57f0*/  SEL R5, RZ, 0x1, P3 ;  /* 0x00000001ff057807 */ /* 0x000fe20001800000 */
[----:B------:R0:W-:Y:S01]  /*5800*/  STL [R7], R6 ;  /* 0x0000000607007387 */ /* 0x0001e20000100800 */
[----:B------:R-:W-:Y:S02]  /*5810*/  LOP3.LUT R3, R12, R3, RZ, 0xfc, !PT ;  /* 0x000000030c037212 */ /* 0x000fe400078efcff */
[----:B------:R-:W-:Y:S02]  /*5820*/  SHF.L.U32 R20, R5, R20, RZ ;  /* 0x0000001405147219 */ /* 0x000fe400000006ff */
[----:B------:R-:W-:Y:S01]  /*5830*/  LOP3.LUT R12, R9, 0x1d, RZ, 0xc0, !PT ;  /* 0x0000001d090c7812 */ /* 0x000fe200078ec0ff */
[----:B------:R-:W-:Y:S01]  /*5840*/  VIADD R9, R2, 0x6 ;  /* 0x0000000602097836 */ /* 0x000fe20000000000 */
[----:B------:R-:W-:Y:S02]  /*5850*/  SEL R5, RZ, 0x1, P4 ;  /* 0x00000001ff057807 */ /* 0x000fe40002000000 */
[----:B------:R-:W-:-:S02]  /*5860*/  LOP3.LUT R20, R20, R3, RZ, 0xfc, !PT ;  /* 0x0000000314147212 */ /* 0x000fc400078efcff */
[----:B------:R-:W-:Y:S02]  /*5870*/  SHF.L.U32 R5, R5, R12, RZ ;  /* 0x0000000c05057219 */ /* 0x000fe400000006ff */
[----:B------:R-:W-:Y:S02]  /*5880*/  LOP3.LUT R12, R9, 0x1e, RZ, 0xc0, !PT ;  /* 0x0000001e090c7812 */ /* 0x000fe400078ec0ff */
[----:B------:R-:W-:Y:S02]  /*5890*/  SEL R9, RZ, 0x1, P5 ;  /* 0x00000001ff097807 */ /* 0x000fe40002800000 */
[----:B------:R-:W-:Y:S02]  /*58a0*/  FSEL R3, RZ, 1, P6 ;  /* 0x3f800000ff037808 */ /* 0x000fe40003000000 */
[----:B------:R-:W-:Y:S02]  /*58b0*/  LOP3.LUT P6, RZ, R26, UR6, RZ, 0xc, !PT ;  /* 0x000000061aff7c12 */ /* 0x000fe4000f8c0cff */
[----:B------:R-:W-:Y:S01]  /*58c0*/  SHF.L.U32 R12, R9, R12, RZ ;  /* 0x0000000c090c7219 */ /* 0x000fe200000006ff */
[----:B------:R-:W-:Y:S01]  /*58d0*/  VIADD R9, R2, 0x7 ;  /* 0x0000000702097836 */ /* 0x000fe20000000000 */
[----:B------:R-:W-:Y:S01]  /*58e0*/  LOP3.LUT R5, R5, R20, RZ, 0xfc, !PT ;  /* 0x0000001405057212 */ /* 0x000fe200078efcff */
[----:B------:R-:W-:Y:S01]  /*58f0*/  FFMA.FTZ R3, R4, R3, R11 ;  /* 0x0000000304037223 */ /* 0x000fe2000001000b */
[----:B------:R-:W-:Y:S01]  /*5900*/  SEL R20, RZ, 0x1, P6 ;  /* 0x00000001ff147807 */ /* 0x000fe20003000000 */
[----:B------:R-:W-:Y:S01]  /*5910*/  VIADD R2, R2, 0x8 ;  /* 0x0000000802027836 */ /* 0x000fe20000000000 */
[----:B------:R-:W-:-:S02]  /*5920*/  FSEL R4, RZ, 1, P0 ;  /* 0x3f800000ff047808 */ /* 0x000fc40000000000 */
[----:B------:R-:W-:Y:S02]  /*5930*/  LOP3.LUT R12, R12, R5, RZ, 0xfc, !PT ;  /* 0x000000050c0c7212 */ /* 0x000fe400078efcff */
[----:B------:R-:W-:Y:S01]  /*5940*/  SHF.L.W.U32 R9, R20, R9, RZ ;  /* 0x0000000914097219 */ /* 0x000fe20000000eff */
[----:B------:R-:W-:Y:S01]  /*5950*/  FFMA.FTZ R3, R10, R4, R3 ;  /* 0x000000040a037223 */ /* 0x000fe20000010003 */
[----:B------:R-:W-:Y:S02]  /*5960*/  FSEL R5, RZ, 1, P1 ;  /* 0x3f800000ff057808 */ /* 0x000fe40000800000 */
[----:B------:R-:W-:Y:S02]  /*5970*/  LOP3.LUT R12, R9, R12, RZ, 0xfc, !PT ;  /* 0x0000000c090c7212 */ /* 0x000fe400078efcff */
[----:B------:R-:W-:Y:S01]  /*5980*/  FSEL R4, RZ, 1, P2 ;  /* 0x3f800000ff047808 */ /* 0x000fe20001000000 */
[----:B------:R-:W-:Y:S01]  /*5990*/  FFMA.FTZ R3, R14, R5, R3 ;  /* 0x000000050e037223 */ /* 0x000fe20000010003 */
[----:B------:R-:W-:Y:S01]  /*59a0*/  FSEL R5, RZ, 1, P3 ;  /* 0x3f800000ff057808 */ /* 0x000fe20001800000 */
[----:B------:R0:W-:Y:S01]  /*59b0*/  STL [R7], R12 ;  /* 0x0000000c07007387 */ /* 0x0001e20000100800 */
[----:B------:R-:W-:Y:S01]  /*59c0*/  ISETP.NE.AND P0, PT, R2, 0x80, PT ;  /* 0x000000800200780c */ /* 0x000fe20003f05270 */
[----:B------:R-:W-:Y:S01]  /*59d0*/  FFMA.FTZ R3, R16, R4, R3 ;  /* 0x0000000410037223 */ /* 0x000fe20000010003 */
[----:B------:R-:W-:-:S02]  /*59e0*/  FSEL R4, RZ, 1, P4 ;  /* 0x3f800000ff047808 */ /* 0x000fc40002000000 */
[----:B------:R-:W-:Y:S01]  /*59f0*/  FSEL R11, RZ, 1, P6 ;  /* 0x3f800000ff0b7808 */ /* 0x000fe20003000000 */
[----:B------:R-:W-:Y:S01]  /*5a00*/  FFMA.FTZ R3, R18, R5, R3 ;  /* 0x0000000512037223 */ /* 0x000fe20000010003 */
[----:B------:R-:W-:-:S03]  /*5a10*/  FSEL R5, RZ, 1, P5 ;  /* 0x3f800000ff057808 */ /* 0x000fc60002800000 */
[----:B------:R-:W-:-:S04]  /*5a20*/  FFMA.FTZ R3, R22, R4, R3 ;  /* 0x0000000416037223 */ /* 0x000fc80000010003 */
[----:B------:R-:W-:-:S04]  /*5a30*/  FFMA.FTZ R3, R24, R5, R3 ;  /* 0x0000000518037223 */ /* 0x000fc80000010003 */
[----:B------:R-:W-:Y:S01]  /*5a40*/  FFMA.FTZ R11, R26, R11, R3 ;  /* 0x0000000b1a0b7223 */ /* 0x000fe20000010003 */
[----:B0-----:R-:W-:Y:S06]  /*5a50*/  @P0 BRA `(.L_x_693) ;  /* 0xfffffff800b80947 */ /* 0x001fec000383ffff */
        /* <DEDUP_REMOVED lines=80> */
.L_x_718:
        /* <DEDUP_REMOVED lines=18> */
.L_x_694:
        /* <DEDUP_REMOVED lines=17> */
.L_x_696:
[----:B------:R-:W-:-:S07]  /*6190*/  IMAD.MOV.U32 R5, RZ, RZ, RZ ;  /* 0x000000ffff057224 */ /* 0x000fce00078e00ff */
.L_x_698:
[----:B0---4-:R-:W-:-:S05]  /*61a0*/  SHF.R.U32.HI R4, RZ, 0x5, R5 ;  /* 0x00000005ff047819 */ /* 0x011fca0000011605 */
[----:B------:R-:W-:-:S05]  /*61b0*/  IMAD R4, R4, 0x4, R99 ;  /* 0x0000000404047824 */ /* 0x000fca00078e0263 */
[----:B------:R-:W4:Y:S01]  /*61c0*/  LDL R10, [R4] ;  /* 0x00000000040a7983 */ /* 0x000f220000100800 */
[----:B------:R-:W-:Y:S02]  /*61d0*/  LOP3.LUT R6, R5, 0x18, RZ, 0xc0, !PT ;  /* 0x0000001805067812 */ /* 0x000fe400078ec0ff */
[----:B---3--:R-:W-:Y:S01]  /*61e0*/  ISETP.GT.U32.AND P6, PT, R3, 0xbff, PT ;  /* 0x00000bff0300780c */ /* 0x008fe20003fc4070 */
[----:B------:R-:W-:-:S05]  /*61f0*/  VIADD R7, R5, 0x1 ;  /* 0x0000000105077836 */ /* 0x000fca0000000000 */
[----:B------:R-:W-:Y:S02]  /*6200*/  LOP3.LUT R7, R7, 0x19, RZ, 0xc0, !PT ;  /* 0x0000001907077812 */ /* 0x000fe400078ec0ff */
[----:B----4-:R-:W-:-:S04]  /*6210*/  SHF.R.U32.HI R6, RZ, R6, R10 ;  /* 0x00000006ff067219 */ /* 0x010fc8000001160a */
[----:B------:R-:W-:-:S04]  /*6220*/  LOP3.LUT R6, R6, 0x1, RZ, 0xc0, !PT ;  /* 0x0000000106067812 */ /* 0x000fc800078ec0ff */
[----:B------:R-:W-:Y:S01]  /*6230*/  ISETP.NE.U32.OR P6, PT, R6, 0x1, P6 ;  /* 0x000000010600780c */ /* 0x000fe200037c5470 */
[----:B------:R-:W-:-:S12]  /*6240*/  IMAD R6, R5, 0x4, R1 ;  /* 0x0000000405067824 */ /* 0x000fd800078e0201 */
[----:B------:R-:W3:Y:S01]  /*6250*/  @!P6 LDL R8, [R6] ;  /* 0x000000000608e983 */ /* 0x000ee20000100800 */
[C---:B------:R-:W-:Y:S01]  /*6260*/  @!P6 IMAD R4, R3.reuse, 0x8, R104 ;  /* 0x000000080304e824 */ /* 0x040fe200078e0268 */
[----:B------:R-:W-:Y:S01]  /*6270*/  SHF.R.U32.HI R7, RZ, R7, R10 ;  /* 0x00000007ff077219 */ /* 0x000fe2000001160a */
[----:B------:R-:W-:Y:S01]  /*6280*/  @!P6 VIADD R3, R3, 0x1 ;  /* 0x000000010303e836 */ /* 0x000fe20000000000 */
[----:B------:R-:W-:Y:S01]  /*6290*/  @!P6 STL [R6], RZ ;  /* 0x000000ff0600e387 */ /* 0x000fe20000100800 */
[----:B------:R-:W-:Y:S01]  /*62a0*/  @!P6 IMAD.IADD R9, R86, 0x1, R5 ;  /* 0x000000015609e824 */ /* 0x000fe200078e0205 */
[----:B------:R-:W-:Y:S02]  /*62b0*/  LOP3.LUT R7, R7, 0x1, RZ, 0xc0, !PT ;  /* 0x0000000107077812 */ /* 0x000fe400078ec0ff */
[----:B------:R-:W-:-:S04]  /*62c0*/  ISETP.GT.U32.AND P5, PT, R3, 0xbff, PT ;  /* 0x00000bff0300780c */ /* 0x000fc80003fa4070 */
[----:B------:R-:W-:Y:S01]  /*62d0*/  ISETP.NE.U32.OR P5, PT, R7, 0x1, P5 ;  /* 0x000000010700780c */ /* 0x000fe20002fa5470 */
[----:B------:R-:W-:-:S05]  /*62e0*/  VIADD R7, R5, 0x2 ;  /* 0x0000000205077836 */ /* 0x000fca0000000000 */
[----:B------:R-:W-:-:S04]  /*62f0*/  LOP3.LUT R7, R7, 0x1a, RZ, 0xc0, !PT ;  /* 0x0000001a07077812 */ /* 0x000fc800078ec0ff */
[----:B------:R-:W-:-:S03]  /*6300*/  SHF.R.U32.HI R7, RZ, R7, R10 ;  /* 0x00000007ff077219 */ /* 0x000fc6000001160a */
[----:B------:R-:W-:Y:S01]  /*6310*/  @!P5 IMAD R13, R3, 0x8, R104 ;  /* 0x00000008030dd824 */ /* 0x000fe200078e0268 */
[----:B------:R-:W-:Y:S01]  /*6320*/  LOP3.LUT R7, R7, 0x1, RZ, 0xc0, !PT ;  /* 0x0000000107077812 */ /* 0x000fe200078ec0ff */
[----:B------:R-:W-:Y:S01]  /*6330*/  @!P5 VIADD R3, R3, 0x1 ;  /* 0x000000010303d836 */ /* 0x000fe20000000000 */
[----:B------:R-:W4:Y:S04]  /*6340*/  @!P5 LDL R14, [R6+0x4] ;  /* 0x00000400060ed983 */ /* 0x000f280000100800 */
        /* <DEDUP_REMOVED lines=8> */
[----:B------:R-:W5:Y:S04]  /*63d0*/  @!P4 LDL R16, [R6+0x8] ;  /* 0x000008000610c983 */ /* 0x000f680000100800 */
        /* <DEDUP_REMOVED lines=8> */
[----:B------:R-:W2:Y:S04]  /*6460*/  @!P3 LDL R18, [R6+0xc] ;  /* 0x00000c000612b983 */ /* 0x000ea80000100800 */
[----:B------:R-:W-:-:S04]  /*6470*/  ISETP.GT.U32.AND P2, PT, R3, 0xbff, PT ;  /* 0x00000bff0300780c */ /* 0x000fc80003f44070 */
[----:B------:R-:W-:Y:S01]  /*6480*/  ISETP.NE.U32.OR P2, PT, R7, 0x1, P2 ;  /* 0x000000010700780c */ /* 0x000fe20001745470 */
[----:B------:R-:W-:-:S05]  /*6490*/  VIADD R7, R5, 0x5 ;  /* 0x0000000505077836 */ /* 0x000fca0000000000 */
[----:B------:R-:W-:-:S04]  /*64a0*/  LOP3.LUT R7, R7, 0x1d, RZ, 0xc0, !PT ;  /* 0x0000001d07077812 */ /* 0x000fc800078ec0ff */
[----:B------:R-:W-:-:S03]  /*64b0*/  SHF.R.U32.HI R7, RZ, R7, R10 ;  /* 0x00000007ff077219 */ /* 0x000fc6000001160a */
[----:B------:R-:W-:Y:S01]  /*64c0*/  @!P2 IMAD R28, R3, 0x8, R104 ;  /* 0x00000008031ca824 */ /* 0x000fe200078e0268 */
[----:B------:R-:W-:Y:S01]  /*64d0*/  LOP3.LUT R7, R7, 0x1, RZ, 0xc0, !PT ;  /* 0x0000000107077812 */ /* 0x000fe200078ec0ff */
[----:B------:R-:W-:-:S05]  /*64e0*/  @!P2 VIADD R3, R3, 0x1 ;  /* 0x000000010303a836 */ /* 0x000fca0000000000 */
        /* <DEDUP_REMOVED lines=12> */
[----:B------:R-:W-:Y:S02]  /*65b0*/  SHF.R.W.U32.HI R7, RZ, R7, R10 ;  /* 0x00000007ff077219 */ /* 0x000fe40000011e0a */
[----:B------:R-:W2:Y:S02]  /*65c0*/  @!P2 LDL R10, [R6+0x10] ;  /* 0x00001000060aa983 */ /* 0x000ea40000100800 */
[----:B------:R-:W-:-:S03]  /*65d0*/  LOP3.LUT R7, R7, 0x1, RZ, 0xc0, !PT ;  /* 0x0000000107077812 */ /* 0x000fc600078ec0ff */
[C---:B------:R-:W-:Y:S01]  /*65e0*/  @!P0 IMAD R30, R3.reuse, 0x8, R104 ;  /* 0x00000008031e8824 */ /* 0x040fe200078e0268 */
[----:B------:R-:W2:Y:S01]  /*65f0*/  @!P0 LDL R22, [R6+0x18] ;  /* 0x0000180006168983 */ /* 0x000ea20000100800 */
[----:B------:R-:W-:-:S03]  /*6600*/  @!P0 VIADD R3, R3, 0x1 ;  /* 0x0000000103038836 */ /* 0x000fc60000000000 */
[----:B---3--:R0:W-:Y:S02]  /*6610*/  @!P6 STS.64 [R4], R8 ;  /* 0x000000080400e388 */ /* 0x0081e40000000a00 */
[----:B------:R-:W-:-:S04]  /*6620*/  ISETP.GT.U32.AND P6, PT, R3, 0xbff, PT ;  /* 0x00000bff0300780c */ /* 0x000fc80003fc4070 */
[----:B------:R-:W-:-:S13]  /*6630*/  ISETP.NE.U32.OR P6, PT, R7, 0x1, P6 ;  /* 0x000000010700780c */ /* 0x000fda00037c5470 */
[----:B------:R-:W3:Y:S01]  /*6640*/  @!P6 LDL R24, [R6+0x1c] ;  /* 0x00001c000618e983 */ /* 0x000ee20000100800 */
[--C-:B------:R-:W-:Y:S02]  /*6650*/  @!P5 IMAD.IADD R15, R90, 0x1, R5.reuse ;  /* 0x000000015a0fd824 */ /* 0x100fe400078e0205 */
[--C-:B------:R-:W-:Y:S02]  /*6660*/  @!P4 IMAD.IADD R17, R92, 0x1, R5.reuse ;  /* 0x000000015c11c824 */ /* 0x100fe400078e0205 */
[--C-:B------:R-:W-:Y:S02]  /*6670*/  @!P3 IMAD.IADD R19, R94, 0x1, R5.reuse ;  /* 0x000000015e13b824 */ /* 0x100fe400078e0205 */
[--C-:B------:R-:W-:Y:S02]  /*6680*/  @!P2 IMAD.IADD R11, R96, 0x1, R5.reuse ;  /* 0x00000001600ba824 */ /* 0x100fe400078e0205 */
[--C-:B------:R-:W-:Y:S01]  /*6690*/  @!P1 IMAD.IADD R21, R98, 0x1, R5.reuse ;  /* 0x0000000162159824 */ /* 0x100fe200078e0205 */
[----:B----4-:R4:W-:Y:S01]  /*66a0*/  @!P5 STS.64 [R13], R14 ;  /* 0x0000000e0d00d388 */ /* 0x0109e20000000a00 */
[----:B------:R-:W-:-:S02]  /*66b0*/  @!P0 IMAD.IADD R23, R100, 0x1, R5 ;  /* 0x0000000164178824 */ /* 0x000fc400078e0205 */
[----:B0-----:R-:W-:Y:S02]  /*66c0*/  @!P6 IMAD R4, R3, 0x8, R104 ;  /* 0x000000080304e824 */ /* 0x001fe400078e0268 */
[----:B------:R-:W-:Y:S01]  /*66d0*/  @!P6 IMAD.IADD R25, R102, 0x1, R5 ;  /* 0x000000016619e824 */ /* 0x000fe200078e0205 */
[----:B------:R4:W-:Y:S01]  /*66e0*/  @!P5 STL [R6+0x4], RZ ;  /* 0x000004ff0600d387 */ /* 0x0009e20000100800 */
[----:B------:R-:W-:-:S03]  /*66f0*/  VIADD R5, R5, 0x8 ;  /* 0x0000000805057836 */ /* 0x000fc60000000000 */
[----:B------:R4:W-:Y:S04]  /*6700*/  @!P4 STL [R6+0x8], RZ ;  /* 0x000008ff0600c387 */ /* 0x0009e80000100800 */
[----:B------:R4:W-:Y:S04]  /*6710*/  @!P3 STL [R6+0xc], RZ ;  /* 0x00000cff0600b387 */ /* 0x0009e80000100800 */
[----:B------:R4:W-:Y:S04]  /*6720*/  @!P2 STL [R6+0x10], RZ ;  /* 0x000010ff0600a387 */ /* 0x0009e80000100800 */
[----:B-----5:R4:W-:Y:S04]  /*6730*/  @!P4 STS.64 [R26], R16 ;  /* 0x000000101a00c388 */ /* 0x0209e80000000a00 */
[----:B------:R4:W-:Y:S04]  /*6740*/  @!P1 STL [R6+0x14], RZ ;  /* 0x000014ff06009387 */ /* 0x0009e80000100800 */
[----:B------:R4:W-:Y:S04]  /*6750*/  @!P6 STL [R6+0x1c], RZ ;  /* 0x00001cff0600e387 */ /* 0x0009e80000100800 */
[----:B------:R4:W-:Y:S04]  /*6760*/  @!P0 STL [R6+0x18], RZ ;  /* 0x000018ff06008387 */ /* 0x0009e80000100800 */
[----:B--2---:R4:W-:Y:S01]  /*6770*/  @!P3 STS.64 [R27], R18 ;  /* 0x000000121b00b388 */ /* 0x0049e20000000a00 */
[----:B------:R-:W-:-:S03]  /*6780*/  @!P6 VIADD R3, R3, 0x1 ;  /* 0x000000010303e836 */ /* 0x000fc60000000000 */
[----:B------:R4:W-:Y:S04]  /*6790*/  @!P2 STS.64 [R28], R10 ;  /* 0x0000000a1c00a388 */ /* 0x0009e80000000a00 */
[----:B------:R4:W-:Y:S04]  /*67a0*/  @!P1 STS.64 [R29], R20 ;  /* 0x000000141d009388 */ /* 0x0009e80000000a00 */
[----:B------:R4:W-:Y:S01]  /*67b0*/  @!P0 STS.64 [R30], R22 ;  /* 0x000000161e008388 */ /* 0x0009e20000000a00 */
[----:B------:R-:W-:-:S03]  /*67c0*/  ISETP.NE.AND P0, PT, R5, 0x80, PT ;  /* 0x000000800500780c */ /* 0x000fc60003f05270 */
[----:B---3--:R4:W-:Y:S10]  /*67d0*/  @!P6 STS.64 [R4], R24 ;  /* 0x000000180400e388 */ /* 0x0089f40000000a00 */
[----:B------:R-:W-:Y:S05]  /*67e0*/  @P0 BRA `(.L_x_698) ;  /* 0xfffffff8006c0947 */ /* 0x000fea000383ffff */
[----:B----4-:R-:W-:-:S07]  /*67f0*/  IMAD.MOV.U32 R4, RZ, RZ, RZ ;  /* 0x000000ffff047224 */ /* 0x010fce00078e00ff */
.L_x_699:
[----:B--2---:R-:W-:-:S05]  /*6800*/  VIADD R5, R4, 0x80 ;  /* 0x0000008004057836 */ /* 0x004fca0000000000 */
[----:B------:R-:W-:-:S05]  /*6810*/  SHF.R.U32.HI R6, RZ, 0x5, R5 ;  /* 0x00000005ff067819 */ /* 0x000fca0000011605 */
[----:B------:R-:W-:-:S05]  /*6820*/  IMAD R6, R6, 0x4, R99 ;  /* 0x0000000406067824 */ /* 0x000fca00078e0263 */
[----:B------:R-:W2:Y:S01]  /*6830*/  LDL R10, [R6] ;  /* 0x00000000060a7983 */ /* 0x000ea20000100800 */
[C---:B------:R-:W-:Y:S01]  /*6840*/  LOP3.LUT R5, R4.reuse, 0x18, RZ, 0xc0, !PT ;  /* 0x0000001804057812 */ /* 0x040fe200078ec0ff */
[C---:B------:R-:W-:Y:S01]  /*6850*/  VIADD R14, R4.reuse, 0x1 ;  /* 0x00000001040e7836 */ /* 0x040fe20000000000 */
[----:B------:R-:W-:Y:S01]  /*6860*/  ISETP.GT.U32.AND P0, PT, R3, 0xbff, PT ;  /* 0x00000bff0300780c */ /* 0x000fe20003f04070 */
[----:B------:R-:W-:Y:S01]  /*6870*/  VIADD R16, R4, 0x2 ;  /* 0x0000000204107836 */ /* 0x000fe20000000000 */
[----:B--2---:R-:W-:-:S04]  /*6880*/  SHF.R.U32.HI R5, RZ, R5, R10 ;  /* 0x00000005ff057219 */ /* 0x004fc8000001160a */
[----:B------:R-:W-:-:S04]  /*6890*/  LOP3.LUT R5, R5, 0x1, RZ, 0xc0, !PT ;  /* 0x0000000105057812 */ /* 0x000fc800078ec0ff */
[----:B------:R-:W-:Y:S01]  /*68a0*/  ISETP.NE.U32.OR P0, PT, R5, 0x1, P0 ;  /* 0x000000010500780c */ /* 0x000fe20000705470 */
[----:B------:R-:W-:-:S04]  /*68b0*/  IMAD R5, R4, 0x100, R85 ;  /* 0x0000010004057824 */ /* 0x000fc800078e0255 */
[----:B------:R-:W-:Y:S01]  /*68c0*/  IMAD R11, R5, 0x4, R104 ;  /* 0x00000004050b7824 */ /* 0x000fe200078e0268 */
[----:B------:R-:W-:-:S04]  /*68d0*/  LOP3.LUT R5, R14, 0x19, RZ, 0xc0, !PT ;  /* 0x000000190e057812 */ /* 0x000fc800078ec0ff */
[----:B------:R-:W-:-:S03]  /*68e0*/  SHF.R.U32.HI R5, RZ, R5, R10 ;  /* 0x00000005ff057219 */ /* 0x000fc6000001160a */
[----:B------:R-:W0:Y:S01]  /*68f0*/  @!P0 LDS R8, [R11+0x6000] ;  /* 0x006000000b088984 */ /* 0x000e220000000800 */
[----:B------:R-:W-:Y:S01]  /*6900*/  @!P0 IMAD R13, R3, 0x8, R104 ;  /* 0x00000008030d8824 */ /* 0x000fe200078e0268 */
[----:B------:R-:W-:Y:S01]  /*6910*/  LOP3.LUT R5, R5, 0x1, RZ, 0xc0, !PT ;  /* 0x0000000105057812 */ /* 0x000fe200078ec0ff */
[----:B------:R-:W-:Y:S02]  /*6920*/  @!P0 VIADD R3, R3, 0x1 ;  /* 0x0000000103038836 */ /* 0x000fe40000000000 */
[----:B------:R-:W-:-:S03]  /*6930*/  @!P0 IMAD.IADD R9, R89, 0x1, R4 ;  /* 0x0000000159098824 */ /* 0x000fc600078e0204 */
[----:B------:R-:W-:-:S04]  /*6940*/  ISETP.GT.U32.AND P1, PT, R3, 0xbff, PT ;  /* 0x00000bff0300780c */ /* 0x000fc80003f24070 */
[----:B------:R-:W-:Y:S02]  /*6950*/  ISETP.NE.U32.OR P1, PT, R5, 0x1, P1 ;  /* 0x000000010500780c */ /* 0x000fe40000f25470 */
[----:B------:R-:W-:-:S04]  /*6960*/  LOP3.LUT R5, R16, 0x1a, RZ, 0xc0, !PT ;  /* 0x0000001a10057812 */ /* 0x000fc800078ec0ff */
[----:B------:R-:W-:-:S04]  /*6970*/  SHF.R.U32.HI R5, RZ, R5, R10 ;  /* 0x00000005ff057219 */ /* 0x000fc8000001160a */
[----:B------:R-:W-:-:S03]  /*6980*/  LOP3.LUT R5, R5, 0x1, RZ, 0xc0, !PT ;  /* 0x0000000105057812 */ /* 0x000fc600078ec0ff */
[C---:B------:R-:W-:Y:S02]  /*6990*/  @!P1 IMAD R15, R3.reuse, 0x8, R104 ;  /* 0x00000008030f9824 */ /* 0x040fe400078e0268 */
[----:B------:R-:W-:Y:S02]  /*69a0*/  @!P1 VIADD R3, R3, 0x1 ;  /* 0x0000000103039836 */ /* 0x000fe40000000000 */
[----:B------:R-:W-:Y:S02]  /*69b0*/  @!P1 IMAD.IADD R7, R89, 0x1, R14 ;  /* 0x0000000159079824 */ /* 0x000fe400078e020e */
[----:B------:R-:W-:Y:S01]  /*69c0*/  VIADD R14, R4, 0x3 ;  /* 0x00000003040e7836 */ /* 0x000fe20000000000 */
[----:B------:R-:W-:-:S04]  /*69d0*/  ISETP.GT.U32.AND P2, PT, R3, 0xbff, PT ;  /* 0x00000bff0300780c */ /* 0x000fc80003f44070 */
[----:B------:R-:W-:Y:S02]  /*69e0*/  ISETP.NE.U32.OR P2, PT, R5, 0x1, P2 ;  /* 0x000000010500780c */ /* 0x000fe40001745470 */
[----:B------:R-:W-:Y:S01]  /*69f0*/  LOP3.LUT R5, R14, 0x1b, RZ, 0xc0, !PT ;  /* 0x0000001b0e057812 */ /* 0x000fe200078ec0ff */
[----:B0-----:R0:W-:Y:S03]  /*6a00*/  @!P0 STS.64 [R13], R8 ;  /* 0x000000080d008388 */ /* 0x0011e60000000a00 */
[----:B------:R-:W-:Y:S01]  /*6a10*/  SHF.R.U32.HI R5, RZ, R5, R10 ;  /* 0x00000005ff057219 */ /* 0x000fe2000001160a */
[----:B------:R-:W2:Y:S03]  /*6a20*/  @!P1 LDS R6, [R11+0x6400] ;  /* 0x006400000b069984 */ /* 0x000ea60000000800 */
[----:B------:R-:W-:Y:S01]  /*6a30*/  LOP3.LUT R5, R5, 0x1, RZ, 0xc0, !PT ;  /* 0x0000000105057812 */ /* 0x000fe200078ec0ff */
[----:B------:R-:W-:Y:S02]  /*6a40*/  @!P0 STS [R11+0x6000], RZ ;  /* 0x006000ff0b008388 */ /* 0x000fe40000000800 */
[----:B0-----:R-:W-:-:S02]  /*6a50*/  @!P2 IMAD R13, R3, 0x8, R104 ;  /* 0x00000008030da824 */ /* 0x001fc400078e0268 */
        /* <DEDUP_REMOVED lines=9> */
[----:B------:R-:W2:Y:S04]  /*6af0*/  @!P2 LDS R8, [R11+0x6800] ;  /* 0x006800000b08a984 */ /* 0x000ea80000000800 */
[----:B------:R-:W-:Y:S01]  /*6b00*/  @!P1 STS [R11+0x6400], RZ ;  /* 0x006400ff0b009388 */ /* 0x000fe20000000800 */
        /* <DEDUP_REMOVED lines=26> */
[----:B------:R-:W-:-:S03]  /*6cb0*/  @!P2 IMAD.IADD R7, R89, 0x1, R14 ;  /* 0x000000015907a824 */ /* 0x000fc600078e020e */
[----:B------:R-:W-:-:S04]  /*6cc0*/  ISETP.GT.U32.AND P0, PT, R3, 0xbff, PT ;  /* 0x00000bff0300780c */ /* 0x000fc80003f04070 */
[----:B------:R-:W-:Y:S01]  /*6cd0*/  ISETP.NE.U32.OR P0, PT, R5, 0x1, P0 ;  /* 0x000000010500780c */ /* 0x000fe20000705470 */
[----:B--2---:R0:W-:Y:S04]  /*6ce0*/  @!P1 STS.64 [R13], R8 ;  /* 0x000000080d009388 */ /* 0x0041e80000000a00 */
[----:B------:R-:W2:Y:S04]  /*6cf0*/  @!P2 LDS R6, [R11+0x7400] ;  /* 0x007400000b06a984 */ /* 0x000ea80000000800 */
[----:B------:R-:W-:Y:S01]  /*6d00*/  @!P1 STS [R11+0x7000], RZ ;  /* 0x007000ff0b009388 */ /* 0x000fe20000000800 */
[----:B0-----:R-:W-:-:S03]  /*6d10*/  VIADD R13, R4, 0x7 ;  /* 0x00000007040d7836 */ /* 0x001fc60000000000 */
        /* <DEDUP_REMOVED lines=9> */
[----:B--2---:R0:W-:Y:S01]  /*6db0*/  @!P2 STS.64 [R15], R6 ;  /* 0x000000060f00a388 */ /* 0x0041e20000000a00 */
[----:B------:R-:W-:-:S03]  /*6dc0*/  @!P1 VIADD R3, R3, 0x1 ;  /* 0x0000000103039836 */ /* 0x000fc60000000000 */
[----:B------:R-:W2:Y:S04]  /*6dd0*/  @!P0 LDS R8, [R11+0x7800] ;  /* 0x007800000b088984 */ /* 0x000ea80000000800 */
[----:B------:R-:W-:Y:S01]  /*6de0*/  @!P2 STS [R11+0x7400], RZ ;  /* 0x007400ff0b00a388 */ /* 0x000fe20000000800 */
[----:B0-----:R-:W-:-:S03]  /*6df0*/  @!P1 IMAD.IADD R7, R89, 0x1, R13 ;  /* 0x0000000159079824 */ /* 0x001fc600078e020d */
[----:B--2---:R-:W-:Y:S04]  /*6e00*/  @!P0 STS.64 [R10], R8 ;  /* 0x000000080a008388 */ /* 0x004fe80000000a00 */
[----:B------:R-:W0:Y:S04]  /*6e10*/  @!P1 LDS R6, [R11+0x7c00] ;  /* 0x007c00000b069984 */ /* 0x000e280000000800 */
[----:B------:R2:W-:Y:S01]  /*6e20*/  @!P0 STS [R11+0x7800], RZ ;  /* 0x007800ff0b008388 */ /* 0x0005e20000000800 */
[----:B------:R-:W-:-:S03]  /*6e30*/  ISETP.NE.AND P0, PT, R4, 0x80, PT ;  /* 0x000000800400780c */ /* 0x000fc60003f05270 */
[----:B0-----:R2:W-:Y:S04]  /*6e40*/  @!P1 STS.64 [R5], R6 ;  /* 0x0000000605009388 */ /* 0x0015e80000000a00 */
[----:B------:R2:W-:Y:S06]  /*6e50*/  @!P1 STS [R11+0x7c00], RZ ;  /* 0x007c00ff0b009388 */ /* 0x0005ec0000000800 */
[----:B------:R-:W-:Y:S05]  /*6e60*/  @P0 BRA `(.L_x_699) ;  /* 0xfffffff800640947 */ /* 0x000fea000383ffff */
.L_x_697:
[C---:B------:R-:W-:Y:S02]  /*6e70*/  FSETP.GTU.FTZ.AND P1, PT, R12.reuse, 0.0099999997764825820923, PT ;  /* 0x3c23d70a0c00780b */ /* 0x040fe40003f3c000 */
[----:B------:R-:W-:-:S04]  /*6e80*/  FSETP.GE.FTZ.AND P0, PT, R12, RZ, PT ;  /* 0x000000ff0c00720b */ /* 0x000fc80003f16000 */
[----:B------:R-:W-:Y:S02]  /*6e90*/  PLOP3.LUT P1, PT, P1, P0, PT, 0x8, 0x80 ;  /* 0x000000000080781c */ /* 0x000fe40000f20170 */
[----:B------:R-:W-:-:S11]  /*6ea0*/  PLOP3.LUT P0, PT, PT, PT, PT, 0x80, 0x8 ;  /* 0x000000000008781c */ /* 0x000fd60003f0f070 */
[----:B0-----:R-:W0:Y:S02]  /*6eb0*/  @!P1 LDC R4, c[0x0][0x3d4] ;  /* 0x0000f500ff049b82 */ /* 0x001e240000000800 */
[----:B0-----:R-:W-:-:S04]  /*6ec0*/  @!P1 FSETP.GT.FTZ.AND P2, PT, R91, R4, PT ;  /* 0x000000045b00920b */ /* 0x001fc80003f54000 */
[----:B------:R-:W-:-:S04]  /*6ed0*/  @!P1 ISETP.LT.U32.AND P0, PT, R2, 0xc01, P2 ;  /* 0x00000c010200980c */ /* 0x000fc80001701070 */
[----:B------:R-:W-:-:S13]  /*6ee0*/  ISETP.EQ.OR P0, PT, RZ, UR9, P0 ;  /* 0x00000009ff007c0c */ /* 0x000fda0008702670 */
[----:B------:R-:W-:Y:S05]  /*6ef0*/  @P0 BRA `(.L_x_700) ;  /* 0x0000000000680947 */ /* 0x000fea0003800000 */
[----:B------:R-:W-:Y:S01]  /*6f00*/  FSETP.GT.FTZ.AND P0, PT, R12, 0.0099999997764825820923, PT ;  /* 0x3c23d70a0c00780b */ /* 0x000fe20003f14000 */
[----:B------:R-:W-:-:S12]  /*6f10*/  BSSY.RECONVERGENT B0, `(.L_x_701) ;  /* 0x0000016000007945 */ /* 0x000fd80003800200 */
[----:B------:R-:W-:Y:S05]  /*6f20*/  @!P0 BRA `(.L_x_702) ;  /* 0x00000000002c8947 */ /* 0x000fea0003800000 */
[----:B------:R-:W-:Y:S01]  /*6f30*/  ISETP.NE.AND P0, PT, R85, RZ, PT ;  /* 0x000000ff5500720c */ /* 0x000fe20003f05270 */
[----:B------:R-:W-:Y:S01]  /*6f40*/  UMOV UR4, UR6 ;  /* 0x0000000600047c82 */ /* 0x000fe20008000000 */
[----:B------:R-:W-:-:S11]  /*6f50*/  UMOV UR5, UR6 ;  /* 0x0000000600057c82 */ /* 0x000fd60008000000 */
        /* <DEDUP_REMOVED lines=8> */
.L_x_702:
[----:B------:R-:W0:Y:S01]  /*6fe0*/  S2UR UR7, SR_CgaCtaId ;  /* 0x00000000000779c3 */ /* 0x000e220000008800 */
[----:B------:R-:W-:Y:S01]  /*6ff0*/  ISETP.NE.AND P0, PT, R85, RZ, PT ;  /* 0x000000ff5500720c */ /* 0x000fe20003f05270 */
[----:B------:R-:W-:Y:S01]  /*7000*/  UMOV UR6, 0x400 ;  /* 0x0000040000067882 */ /* 0x000fe20000000000 */
[----:B------:R-:W-:Y:S02]  /*7010*/  UISETP.NE.AND UP0, UPT, UR5, URZ, UPT ;  /* 0x000000ff0500728c */ /* 0x000fe4000bf05270 */
[----:B------:R-:W-:Y:S02]  /*7020*/  FSEL R106, R91, R106, !P0 ;  /* 0x0000006a5b6a7208 */ /* 0x000fe40004000000 */
[----:B------:R-:W-:-:S03]  /*7030*/  USEL UR4, UR4, UR5, !UP0 ;  /* 0x0000000504047287 */ /* 0x000fc6000c000000 */
[----:B------:R-:W-:Y:S01]  /*7040*/  UMOV UR5, URZ ;  /* 0x000000ff00057c82 */ /* 0x000fe20008000000 */
[----:B0-----:R-:W-:-:S09]  /*7050*/  ULEA UR6, UR7, UR6, 0x18 ;  /* 0x0000000607067291 */ /* 0x001fd2000f8ec0ff */
[----:B------:R-:W0:Y:S03]  /*7060*/  @!P0 LDS R97, [UR6] ;  /* 0x00000006ff618984 */ /* 0x000e260008000800 */
.L_x_703:
[----:B------:R-:W-:Y:S05]  /*7070*/  BSYNC.RECONVERGENT B0 ;  /* 0x0000000000007941 */ /* 0x000fea0003800200 */
.L_x_701:
[----:B------:R-:W-:Y:S01]  /*7080*/  UIADD3 UR9, UPT, UPT, UR9, -0x1, URZ ;  /* 0xffffffff09097890 */ /* 0x000fe2000fffe0ff */
[----:B------:R-:W-:Y:S11]  /*7090*/  BRA `(.L_x_704) ;  /* 0xffffffbc003c7947 */ /* 0x000ff6000383ffff */
.L_x_700:
[----:B------:R-:W0:Y:S08]  /*70a0*/  S2UR UR5, SR_CgaCtaId ;  /* 0x00000000000579c3 */ /* 0x000e300000008800 */
[----:B------:R-:W-:Y:S01]  /*70b0*/  BAR.SYNC.DEFER_BLOCKING 0x0 ;  /* 0x0000000000007b1d */ /* 0x000fe20000010000 */
[----:B------:R-:W-:-:S05]  /*70c0*/  ISETP.NE.AND P1, PT, R85, RZ, PT ;  /* 0x000000ff5500720c */ /* 0x000fca0003f25270 */
[----:B------:R-:W-:Y:S01]  /*70d0*/  UMOV UR4, 0x400 ;  /* 0x0000040000047882 */ /* 0x000fe20000000000 */
[----:B------:R-:W-:Y:S01]  /*70e0*/  BSSY.RECONVERGENT B0, `(.L_x_705) ;  /* 0x0000014000007945 */ /* 0x000fe20003800200 */
[----:B0-----:R-:W-:-:S09]  /*70f0*/  ULEA UR4, UR5, UR4, 0x18 ;  /* 0x0000000405047291 */ /* 0x001fd2000f8ec0ff */
[----:B------:R-:W0:Y:S02]  /*7100*/  LDS R2, [UR4] ;  /* 0x00000004ff027984 */ /* 0x000e240008000800 */
[----:B------:R-:W4:Y:S02]  /*7110*/  LDCU UR4, c[0x0][0x3d4] ;  /* 0x00007a80ff0477ac */ /* 0x000f240008000800 */
[----:B----4-:R-:W-:-:S04]  /*7120*/  FSETP.GEU.FTZ.AND P0, PT, R91, UR4, PT ;  /* 0x000000045b007c0b */ /* 0x010fc8000bf1e000 */
[----:B0-----:R-:W-:-:S04]  /*7130*/  SEL R87, R87, R2, !P0 ;  /* 0x0000000257577207 */ /* 0x001fc80004000000 */
[----:B------:R-:W-:-:S04]  /*7140*/  ISETP.GE.U32.AND P0, PT, R85, R87, PT ;  /* 0x000000575500720c */ /* 0x000fc80003f06070 */
[----:B------:R-:W-:Y:S01]  /*7150*/  ISETP.GT.U32.OR P0, PT, R87, 0xbff, P0 ;  /* 0x00000bff5700780c */ /* 0x000fe20000704470 */
[----:B------:R-:W-:-:S12]  /*7160*/  @P1 BRA `(.L_x_706) ;  /* 0x00000000002c1947 */ /* 0x000fd80003800000 */
[----:B--2---:R-:W0:Y:S01]  /*7170*/  S2R R6, SR_LANEID ;  /* 0x0000000000067919 */ /* 0x004e220000000000 */
[----:B---3--:R-:W2:Y:S01]  /*7180*/  LDC.64 R2, c[0x0][0x3a0] ;  /* 0x0000e800ff027b82 */ /* 0x008ea20000000a00 */
[----:B------:R-:W-:Y:S01]  /*7190*/  VOTEU.ANY UR4, UPT, PT ;  /* 0x0000000000047886 */ /* 0x000fe200038e0100 */
[----:B------:R-:W-:Y:S01]  /*71a0*/  CREDUX.MAX.S32 UR5, R87 ;  /* 0x00000000570572cc */ /* 0x000fe20000000200 */
[----:B------:R-:W-:-:S05]  /*71b0*/  UFLO.U32 UR4, UR4 ;  /* 0x00000004000472bd */ /* 0x000fca00080e0000 */
[----:B------:R-:W3:Y:S07]  /*71c0*/  LDC.64 R4, c[0x0][0x3a8] ;  /* 0x0000ea00ff047b82 */ /* 0x000eee0000000a00 */
[----:B------:R-:W-:Y:S02]  /*71d0*/  IMAD.U32 R7, RZ, RZ, UR5 ;  /* 0x00000005ff077e24 */ /* 0x000fe4000f8e00ff */
[----:B--2---:R-:W-:-:S05]  /*71e0*/  IMAD.WIDE.U32 R2, R84, 0x4, R2 ;  /* 0x0000000454027825 */ /* 0x004fca00078e0002 */
[----:B------:R4:W-:Y:S01]  /*71f0*/  STG.E desc[UR10][R2.64], R87 ;  /* 0x0000005702007986 */ /* 0x0009e2000c10190a */
[----:B0-----:R-:W-:-:S13]  /*7200*/  ISETP.EQ.U32.AND P1, PT, R6, UR4, PT ;  /* 0x0000000406007c0c */ /* 0x001fda000bf22070 */
[----:B---3--:R4:W-:Y:S02]  /*7210*/  @P1 REDG.E.MAX.S32.STRONG.GPU desc[UR10][R4.64], R7 ;  /* 0x000000070400198e */ /* 0x0089e4000d12e30a */
.L_x_706:
[----:B------:R-:W-:Y:S05]  /*7220*/  BSYNC.RECONVERGENT B0 ;  /* 0x0000000000007941 */ /* 0x000fea0003800200 */
.L_x_705:
[----:B------:R-:W-:Y:S05]  /*7230*/  @P0 EXIT ;  /* 0x000000000000094d */ /* 0x000fea0003800000 */
[----:B------:R-:W2:Y:S01]  /*7240*/  LDC R20, c[0x0][0x360] ;  /* 0x0000d800ff147b82 */ /* 0x000ea20000000800 */
[----:B------:R-:W0:Y:S01]  /*7250*/  LDCU.64 UR8, c[0x0][0x388] ;  /* 0x00007100ff0877ac */ /* 0x000e220008000a00 */
[----:B------:R-:W-:Y:S01]  /*7260*/  BSSY.RECONVERGENT B0, `(.L_x_707) ;  /* 0x0000037000007945 */ /* 0x000fe20003800200 */
[----:B------:R-:W0:Y:S01]  /*7270*/  LDCU.64 UR12, c[0x0][0x390] ;  /* 0x00007200ff0c77ac */ /* 0x000e220008000a00 */
[----:B------:R-:W0:Y:S01]  /*7280*/  LDCU.64 UR4, c[0x0][0x388] ;  /* 0x00007100ff0477ac */ /* 0x000e220008000a00 */
[----:B------:R-:W0:Y:S01]  /*7290*/  LDCU.64 UR6, c[0x0][0x390] ;  /* 0x00007200ff0677ac */ /* 0x000e220008000a00 */
[----:B--2-4-:R-:W2:Y:S01]  /*72a0*/  I2F.U32.RP R7, R20 ;  /* 0x0000001400077306 */ /* 0x014ea20000209000 */
[----:B------:R-:W-:Y:S01]  /*72b0*/  IMAD.IADD R4, R85, 0x1, R20 ;  /* 0x0000000155047824 */ /* 0x000fe200078e0214 */
[----:B------:R-:W-:-:S04]  /*72c0*/  ISETP.NE.U32.AND P2, PT, R20, RZ, PT ;  /* 0x000000ff1400720c */ /* 0x000fc80003f45070 */
[----:B------:R-:W-:Y:S02]  /*72d0*/  ISETP.GE.U32.AND P0, PT, R4, R87, PT ;  /* 0x000000570400720c */ /* 0x000fe40003f06070 */
[----:B------:R-:W-:Y:S02]  /*72e0*/  VIMNMX.U32 R5, PT, PT, R87, R4, !PT ;  /* 0x0000000457057248 */ /* 0x000fe40007fe0000 */
[----:B------:R-:W-:-:S04]  /*72f0*/  SEL R6, RZ, 0x1, P0 ;  /* 0x00000001ff067807 */ /* 0x000fc80000000000 */
[----:B------:R-:W-:Y:S01]  /*7300*/  IADD3 R5, PT, PT, R5, -R4, -R6 ;  /* 0x8000000405057210 */ /* 0x000fe20007ffe806 */
[----:B--2---:R-:W2:Y:S02]  /*7310*/  MUFU.RCP R7, R7 ;  /* 0x0000000700077308 */ /* 0x004ea40000001000 */
[----:B--2---:R-:W-:-:S06]  /*7320*/  VIADD R2, R7, 0xffffffe ;  /* 0x0ffffffe07027836 */ /* 0x004fcc0000000000 */
[----:B---3--:R2:W3:Y:S02]  /*7330*/  F2I.FTZ.U32.TRUNC.NTZ R3, R2 ;  /* 0x0000000200037305 */ /* 0x0084e4000021f000 */
[----:B--2---:R-:W-:Y:S02]  /*7340*/  IMAD.MOV.U32 R2, RZ, RZ, RZ ;  /* 0x000000ffff027224 */ /* 0x004fe400078e00ff */
        /* <DEDUP_REMOVED lines=17> */
[----:B------:R-:W-:Y:S01]  /*7460*/  IADD3 R12, P0, PT, R88, R85, RZ ;  /* 0x00000055580c7210 */ /* 0x000fe20007f1e0ff */
[----:B------:R-:W-:Y:S02]  /*7470*/  VIADD R2, R2, 0x1 ;  /* 0x0000000102027836 */ /* 0x000fe40000000000 */
[----:B------:R-:W-:Y:S02]  /*7480*/  IMAD R8, R85, 0x8, R104 ;  /* 0x0000000855087824 */ /* 0x000fe400078e0268 */
[----:B------:R-:W-:Y:S01]  /*7490*/  IMAD.X R3, RZ, RZ, R0, P0 ;  /* 0x000000ffff037224 */ /* 0x000fe200000e0600 */
[----:B------:R-:W-:-:S04]  /*74a0*/  LOP3.LUT R2, R2, 0x3, RZ, 0xc0, !PT ;  /* 0x0000000302027812 */ /* 0x000fc800078ec0ff */
[C---:B------:R-:W-:Y:S01]  /*74b0*/  SHF.L.U64.HI R3, R12.reuse, 0x2, R3 ;  /* 0x000000020c037819 */ /* 0x040fe20000010203 */
[----:B------:R-:W-:Y:S02]  /*74c0*/  IMAD.SHL.U32 R12, R12, 0x4, RZ ;  /* 0x000000040c0c7824 */ /* 0x000fe400078e00ff */
[----:B------:R-:W-:Y:S02]  /*74d0*/  IMAD R85, R2, R20, R85 ;  /* 0x0000001402557224 */ /* 0x000fe400078e0255 */
[----:B------:R-:W-:-:S07]  /*74e0*/  IMAD.MOV R9, RZ, RZ, -R2 ;  /* 0x000000ffff097224 */ /* 0x000fce00078e0a02 */
.L_x_709:
[----:B0-----:R0:W2:Y:S01]  /*74f0*/  LDS.64 R10, [R8] ;  /* 0x00000000080a7984 */ /* 0x0010a20000000a00 */
[C---:B------:R-:W-:Y:S01]  /*7500*/  IADD3 R4, P0, PT, R12.reuse, UR4, RZ ;  /* 0x000000040c047c10 */ /* 0x040fe2000ff1e0ff */
[----:B------:R-:W-:Y:S01]  /*7510*/  VIADD R9, R9, 0x1 ;  /* 0x0000000109097836 */ /* 0x000fe20000000000 */
[----:B------:R-:W-:Y:S01]  /*7520*/  IADD3 R6, P2, PT, R12, UR6, RZ ;  /* 0x000000060c067c10 */ /* 0x000fe2000ff5e0ff */
[----:B------:R-:W-:Y:S01]  /*7530*/  IMAD.MOV.U32 R2, RZ, RZ, R12 ;  /* 0x000000ffff027224 */ /* 0x000fe200078e000c */
[C---:B------:R-:W-:Y:S02]  /*7540*/  IADD3.X R5, PT, PT, R3.reuse, UR5, RZ, P0, !PT ;  /* 0x0000000503057c10 */ /* 0x040fe400087fe4ff */
[----:B------:R-:W-:Y:S01]  /*7550*/  IADD3.X R7, PT, PT, R3, UR7, RZ, P2, !PT ;  /* 0x0000000703077c10 */ /* 0x000fe200097fe4ff */
[----:B------:R-:W-:Y:S01]  /*7560*/  IMAD.WIDE.U32 R2, R20, 0x4, R2 ;  /* 0x0000000414027825 */ /* 0x000fe200078e0002 */
[----:B------:R-:W-:-:S03]  /*7570*/  ISETP.NE.AND P0, PT, R9, RZ, PT ;  /* 0x000000ff0900720c */ /* 0x000fc60003f05270 */
[----:B------:R-:W-:Y:S02]  /*7580*/  IMAD.MOV.U32 R12, RZ, RZ, R2 ;  /* 0x000000ffff0c7224 */ /* 0x000fe400078e0002 */
[----:B0-----:R-:W-:Y:S01]  /*7590*/  IMAD R8, R20, 0x8, R8 ;  /* 0x0000000814087824 */ /* 0x001fe200078e0208 */
[----:B--2---:R0:W-:Y:S04]  /*75a0*/  STG.E desc[UR10][R4.64], R10 ;  /* 0x0000000a04007986 */ /* 0x0041e8000c10190a */
[----:B------:R0:W-:Y:S03]  /*75b0*/  STG.E desc[UR10][R6.64], R11 ;  /* 0x0000000b06007986 */ /* 0x0001e6000c10190a */
[----:B------:R-:W-:Y:S05]  /*75c0*/  @P0 BRA `(.L_x_709) ;  /* 0xfffffffc00c80947 */ /* 0x000fea000383ffff */
.L_x_708:
[----:B------:R-:W-:Y:S05]  /*75d0*/  BSYNC.RECONVERGENT B0 ;  /* 0x0000000000007941 */ /* 0x000fea0003800200 */
.L_x_707:
[----:B------:R-:W-:Y:S05]  /*75e0*/  @!P1 EXIT ;  /* 0x000000000000994d */ /* 0x000fea0003800000 */
.L_x_710:
[----:B0--3--:R-:W-:Y:S01]  /*75f0*/  IMAD R4, R85, 0x8, R104 ;  /* 0x0000000855047824 */ /* 0x009fe200078e0268 */
[----:B------:R-:W-:Y:S01]  /*7600*/  IADD3 R7, P0, PT, R88, R85, RZ ;  /* 0x0000005558077210 */ /* 0x000fe20007f1e0ff */
[C---:B------:R-:W-:Y:S02]  /*7610*/  IMAD.IADD R85, R20.reuse, 0x1, R85 ;  /* 0x0000000114557824 */ /* 0x040fe400078e0255 */
[----:B------:R-:W-:Y:S01]  /*7620*/  IMAD R5, R20, 0x8, R4 ;  /* 0x0000000814057824 */ /* 0x000fe200078e0204 */
[----:B------:R0:W2:Y:S01]  /*7630*/  LDS.64 R10, [R4] ;  /* 0x00000000040a7984 */ /* 0x0000a20000000a00 */
[----:B------:R-:W-:Y:S01]  /*7640*/  IMAD.X R2, RZ, RZ, R0, P0 ;  /* 0x000000ffff027224 */ /* 0x000fe200000e0600 */
[----:B------:R-:W-:Y:S01]  /*7650*/  IADD3 R9, P2, PT, R88, R85, RZ ;  /* 0x0000005558097210 */ /* 0x000fe20007f5e0ff */
[C---:B------:R-:W-:Y:S01]  /*7660*/  IMAD R6, R20.reuse, 0x8, R5 ;  /* 0x0000000814067824 */ /* 0x040fe200078e0205 */
[----:B------:R3:W4:Y:S01]  /*7670*/  LDS.64 R14, [R5] ;  /* 0x00000000050e7984 */ /* 0x0007220000000a00 */
[C---:B------:R-:W-:Y:S01]  /*7680*/  IMAD.SHL.U32 R3, R7.reuse, 0x4, RZ ;  /* 0x0000000407037824 */ /* 0x040fe200078e00ff */
[----:B------:R-:W-:Y:S01]  /*7690*/  SHF.L.U64.HI R7, R7, 0x2, R2 ;  /* 0x0000000207077819 */ /* 0x000fe20000010202 */
[----:B------:R-:W-:Y:S01]  /*76a0*/  IMAD R8, R20, 0x8, R6 ;  /* 0x0000000814087824 */ /* 0x000fe200078e0206 */
[----:B------:R5:W1:Y:S01]  /*76b0*/  LDS.64 R16, [R6] ;  /* 0x0000000006107984 */ /* 0x000a620000000a00 */
[----:B------:R-:W-:Y:S01]  /*76c0*/  IMAD.IADD R85, R85, 0x1, R20 ;  /* 0x0000000155557824 */ /* 0x000fe200078e0214 */
[C---:B0-----:R-:W-:Y:S01]  /*76d0*/  IADD3 R4, P1, PT, R3.reuse, UR12, RZ ;  /* 0x0000000c03047c10 */ /* 0x041fe2000ff3e0ff */
[----:B------:R-:W-:Y:S01]  /*76e0*/  IMAD.X R12, RZ, RZ, R0, P2 ;  /* 0x000000ffff0c7224 */ /* 0x000fe200010e0600 */
[----:B------:R0:W1:Y:S01]  /*76f0*/  LDS.64 R18, [R8] ;  /* 0x0000000008127984 */ /* 0x0000620000000a00 */
[----:B------:R-:W-:-:S02]  /*7700*/  IADD3 R2, P0, PT, R3, UR8, RZ ;  /* 0x0000000803027c10 */ /* 0x000fc4000ff1e0ff */
[----:B---3--:R-:W-:Y:S02]  /*7710*/  IADD3.X R5, PT, PT, R7, UR13, RZ, P1, !PT ;  /* 0x0000000d07057c10 */ /* 0x008fe40008ffe4ff */
[C---:B------:R-:W-:Y:S01]  /*7720*/  IADD3 R21, P1, PT, R88.reuse, R85, RZ ;  /* 0x0000005558157210 */ /* 0x040fe20007f3e0ff */
[----:B------:R-:W-:Y:S01]  /*7730*/  IMAD.IADD R85, R85, 0x1, R20 ;  /* 0x0000000155557824 */ /* 0x000fe200078e0214 */
[C---:B------:R-:W-:Y:S01]  /*7740*/  SHF.L.U64.HI R23, R9.reuse, 0x2, R12 ;  /* 0x0000000209177819 */ /* 0x040fe2000001020c */
[----:B------:R-:W-:Y:S01]  /*7750*/  IMAD.SHL.U32 R9, R9, 0x4, RZ ;  /* 0x0000000409097824 */ /* 0x000fe200078e00ff */
[----:B------:R-:W-:Y:S01]  /*7760*/  IADD3.X R3, PT, PT, R7, UR9, RZ, P0, !PT ;  /* 0x0000000907037c10 */ /* 0x000fe200087fe4ff */
[----:B------:R-:W-:Y:S01]  /*7770*/  IMAD.X R22, RZ, RZ, R0, P1 ;  /* 0x000000ffff167224 */ /* 0x000fe200008e0600 */
[----:B------:R-:W-:Y:S01]  /*7780*/  IADD3 R12, P1, PT, R88, R85, RZ ;  /* 0x00000055580c7210 */ /* 0x000fe20007f3e0ff */
[----:B------:R-:W-:Y:S01]  /*7790*/  IMAD.IADD R85, R85, 0x1, R20 ;  /* 0x0000000155557824 */ /* 0x000fe200078e0214 */
[----:B-----5:R-:W-:-:S02]  /*77a0*/  IADD3 R6, P0, PT, R9, UR8, RZ ;  /* 0x0000000809067c10 */ /* 0x020fc4000ff1e0ff */
[----:B------:R-:W-:Y:S01]  /*77b0*/  SHF.L.U64.HI R22, R21, 0x2, R22 ;  /* 0x0000000215167819 */ /* 0x000fe20000010216 */
[----:B------:R-:W-:Y:S01]  /*77c0*/  IMAD.X R13, RZ, RZ, R0, P1 ;  /* 0x000000ffff0d7224 */ /* 0x000fe200008e0600 */
[----:B------:R-:W-:Y:S01]  /*77d0*/  IADD3.X R7, PT, PT, R23, UR9, RZ, P0, !PT ;  /* 0x0000000917077c10 */ /* 0x000fe200087fe4ff */
[----:B------:R-:W-:Y:S01]  /*77e0*/  IMAD.SHL.U32 R21, R21, 0x4, RZ ;  /* 0x0000000415157824 */ /* 0x000fe200078e00ff */
[----:B0-----:R-:W-:Y:S02]  /*77f0*/  IADD3 R8, P0, PT, R9, UR12, RZ ;  /* 0x0000000c09087c10 */ /* 0x001fe4000ff1e0ff */
[C---:B------:R-:W-:Y:S01]  /*7800*/  SHF.L.U64.HI R13, R12.reuse, 0x2, R13 ;  /* 0x000000020c0d7819 */ /* 0x040fe2000001020d */
[----:B------:R-:W-:Y:S01]  /*7810*/  IMAD.SHL.U32 R12, R12, 0x4, RZ ;  /* 0x000000040c0c7824 */ /* 0x000fe200078e00ff */
[----:B------:R-:W-:Y:S01]  /*7820*/  IADD3.X R9, PT, PT, R23, UR13, RZ, P0, !PT ;  /* 0x0000000d17097c10 */ /* 0x000fe200087fe4ff */
[----:B--2---:R0:W-:Y:S04]  /*7830*/  STG.E desc[UR10][R2.64], R10 ;  /* 0x0000000a02007986 */ /* 0x0041e8000c10190a */
[----:B------:R2:W-:Y:S04]  /*7840*/  STG.E desc[UR10][R4.64], R11 ;  /* 0x0000000b04007986 */ /* 0x0005e8000c10190a */
[----:B----4-:R3:W-:Y:S01]  /*7850*/  STG.E desc[UR10][R6.64], R14 ;  /* 0x0000000e06007986 */ /* 0x0107e2000c10190a */
[----:B0-----:R-:W-:-:S03]  /*7860*/  IADD3 R2, P0, PT, R21, UR8, RZ ;  /* 0x0000000815027c10 */ /* 0x001fc6000ff1e0ff */
[----:B------:R3:W-:Y:S01]  /*7870*/  STG.E desc[UR10][R8.64], R15 ;  /* 0x0000000f08007986 */ /* 0x0007e2000c10190a */
[----:B--2---:R-:W-:Y:S02]  /*7880*/  IADD3 R4, P1, PT, R21, UR12, RZ ;  /* 0x0000000c15047c10 */ /* 0x004fe4000ff3e0ff */
[----:B------:R-:W-:Y:S02]  /*7890*/  IADD3.X R3, PT, PT, R22, UR9, RZ, P0, !PT ;  /* 0x0000000916037c10 */ /* 0x000fe400087fe4ff */
[C---:B------:R-:W-:Y:S02]  /*78a0*/  IADD3 R10, P0, PT, R12.reuse, UR8, RZ ;  /* 0x000000080c0a7c10 */ /* 0x040fe4000ff1e0ff */
[----:B------:R-:W-:Y:S01]  /*78b0*/  IADD3 R12, P2, PT, R12, UR12, RZ ;  /* 0x0000000c0c0c7c10 */ /* 0x000fe2000ff5e0ff */
[----:B-1----:R3:W-:Y:S01]  /*78c0*/  STG.E desc[UR10][R2.64], R16 ;  /* 0x0000001002007986 */ /* 0x0027e2000c10190a */
[----:B------:R-:W-:Y:S02]  /*78d0*/  IADD3.X R5, PT, PT, R22, UR13, RZ, P1, !PT ;  /* 0x0000000d16057c10 */ /* 0x000fe40008ffe4ff */
[----:B------:R-:W-:-:S02]  /*78e0*/  IADD3.X R11, PT, PT, R13, UR9, RZ, P0, !PT ;  /* 0x000000090d0b7c10 */ /* 0x000fc400087fe4ff */
[----:B------:R-:W-:Y:S01]  /*78f0*/  IADD3.X R13, PT, PT, R13, UR13, RZ, P2, !PT ;  /* 0x0000000d0d0d7c10 */ /* 0x000fe200097fe4ff */
[----:B------:R3:W-:Y:S01]  /*7900*/  STG.E desc[UR10][R4.64], R17 ;  /* 0x0000001104007986 */ /* 0x0007e2000c10190a */
[----:B------:R-:W-:-:S03]  /*7910*/  ISETP.GE.U32.AND P0, PT, R85, R87, PT ;  /* 0x000000575500720c */ /* 0x000fc60003f06070 */
[----:B------:R3:W-:Y:S04]  /*7920*/  STG.E desc[UR10][R10.64], R18 ;  /* 0x000000120a007986 */ /* 0x0007e8000c10190a */
[----:B------:R3:W-:Y:S06]  /*7930*/  STG.E desc[UR10][R12.64], R19 ;  /* 0x000000130c007986 */ /* 0x0007ec000c10190a */
[----:B------:R-:W-:Y:S05]  /*7940*/  @!P0 BRA `(.L_x_710) ;  /* 0xfffffffc00288947 */ /* 0x000fea000383ffff */
[----:B------:R-:W-:Y:S05]  /*7950*/  EXIT ;  /* 0x000000000000794d */ /* 0x000fea0003800000 */
.L_x_695:
        /* <DEDUP_REMOVED lines=8> */
.L_x_711:
[----:B------:R-:W-:Y:S02]  /*79e0*/  IMAD.MOV.U32 R15, RZ, RZ, 0x2 ;  /* 0x00000002ff0f7424 */ /* 0x000fe400078e00ff */
[----:B------:R-:W-:-:S04]  /*79f0*/  IMAD.MOV.U32 R10, RZ, RZ, R14 ;  /* 0x000000ffff0a7224 */ /* 0x000fc800078e000e */
[----:B------:R-:W-:-:S04]  /*7a00*/  @P0 IMAD.IADD R10, R9, 0x1, R10 ;  /* 0x00000001090a0824 */ /* 0x000fc800078e020a */
[----:B------:R-:W-:-:S07]  /*7a10*/  IMAD.MOV.U32 R18, RZ, RZ, R10 ;  /* 0x000000ffff127224 */ /* 0x000fce00078e000a */
[----:B------:R-:W-:Y:S05]  /*7a20*/  WARPSYNC.COLLECTIVE R17, `(.L_x_712) ;  /* 0x0000000011087348 */ /* 0x000fea0003c00000 */
[----:B------:R0:W1:Y:S02]  /*7a30*/  SHFL.UP P0, R14, R18, R15, R20 ;  /* 0x0400000f120e7389 */ /* 0x0000640000000014 */
[----:B01----:R-:W-:Y:S05]  /*7a40*/  ENDCOLLECTIVE ;  /* 0x000000000000791b */ /* 0x003fea0003800000 */
.L_x_712:
[----:B------:R-:W-:Y:S02]  /*7a50*/  IMAD.MOV.U32 R15, RZ, RZ, 0x4 ;  /* 0x00000004ff0f7424 */ /* 0x000fe400078e00ff */
[----:B------:R-:W-:-:S04]  /*7a60*/  IMAD.MOV.U32 R11, RZ, RZ, R14 ;  /* 0x000000ffff0b7224 */ /* 0x000fc800078e000e */
[----:B------:R-:W-:-:S04]  /*7a70*/  @P0 IMAD.IADD R11, R10, 0x1, R11 ;  /* 0x000000010a0b0824 */ /* 0x000fc800078e020b */
[----:B------:R-:W-:-:S07]  /*7a80*/  IMAD.MOV.U32 R18, RZ, RZ, R11 ;  /* 0x000000ffff127224 */ /* 0x000fce00078e000b */
[----:B------:R-:W-:Y:S05]  /*7a90*/  WARPSYNC.COLLECTIVE R17, `(.L_x_713) ;  /* 0x0000000011087348 */ /* 0x000fea0003c00000 */
[----:B------:R0:W1:Y:S02]  /*7aa0*/  SHFL.UP P0, R14, R18, R15, R20 ;  /* 0x0400000f120e7389 */ /* 0x0000640000000014 */
[----:B01----:R-:W-:Y:S05]  /*7ab0*/  ENDCOLLECTIVE ;  /* 0x000000000000791b */ /* 0x003fea0003800000 */
.L_x_713:
        /* <DEDUP_REMOVED lines=8> */
.L_x_714:
[----:B------:R-:W-:Y:S02]  /*7b40*/  IMAD.MOV.U32 R15, RZ, RZ, 0x10 ;  /* 0x00000010ff0f7424 */ /* 0x000fe400078e00ff */
[----:B------:R-:W-:-:S04]  /*7b50*/  IMAD.MOV.U32 R13, RZ, RZ, R14 ;  /* 0x000000ffff0d7224 */ /* 0x000fc800078e000e */
[----:B------:R-:W-:-:S04]  /*7b60*/  @P0 IMAD.IADD R13, R12, 0x1, R13 ;  /* 0x000000010c0d0824 */ /* 0x000fc800078e020d */
[----:B------:R-:W-:-:S07]  /*7b70*/  IMAD.MOV.U32 R18, RZ, RZ, R13 ;  /* 0x000000ffff127224 */ /* 0x000fce00078e000d */
[----:B------:R-:W-:Y:S05]  /*7b80*/  WARPSYNC.COLLECTIVE R17, `(.L_x_715) ;  /* 0x0000000011087348 */ /* 0x000fea0003c00000 */
[----:B------:R0:W1:Y:S02]  /*7b90*/  SHFL.UP P0, R14, R18, R15, R20 ;  /* 0x0400000f120e7389 */ /* 0x0000640000000014 */
[----:B01----:R-:W-:Y:S05]  /*7ba0*/  ENDCOLLECTIVE ;  /* 0x000000000000791b */ /* 0x003fea0003800000 */
.L_x_715:
[----:B------:R-:W-:-:S04]  /*7bb0*/  @P0 IMAD.IADD R14, R13, 0x1, R14 ;  /* 0x000000010d0e0824 */ /* 0x000fc800078e020e */
[----:B------:R-:W-:Y:S02]  /*7bc0*/  IMAD.MOV.U32 R12, RZ, RZ, R14 ;  /* 0x000000ffff0c7224 */ /* 0x000fe400078e000e */
[----:B------:R-:W-:-:S07]  /*7bd0*/  IMAD.IADD R9, R14, 0x1, -R9 ;  /* 0x000000010e097824 */ /* 0x000fce00078e0a09 */
[----:B------:R-:W-:Y:S05]  /*7be0*/  WARPSYNC.COLLECTIVE R17, `(.L_x_716) ;  /* 0x0000000011087348 */ /* 0x000fea0003c00000 */
[----:B------:R0:W1:Y:S02]  /*7bf0*/  SHFL.IDX P0, R10, R12, R11, R22 ;  /* 0x0000000b0c0a7389 */ /* 0x0000640000000016 */
[----:B01----:R-:W-:Y:S05]  /*7c00*/  ENDCOLLECTIVE ;  /* 0x000000000000791b */ /* 0x003fea0003800000 */
.L_x_716:
[----:B------:R-:W-:Y:S02]  /*7c10*/  IMAD.MOV.U32 R12, RZ, RZ, R93 ;  /* 0x000000ffff0c7224 */ /* 0x000fe400078e005d */
[----:B------:R-:W-:Y:S02]  /*7c20*/  IMAD.MOV.U32 R11, RZ, RZ, RZ ;  /* 0x000000ffff0b7224 */ /* 0x000fe400078e00ff */
[----:B------:R-:W-:-:S07]  /*7c30*/  IMAD.MOV.U32 R16, RZ, RZ, R10 ;  /* 0x000000ffff107224 */ /* 0x000fce00078e000a */
[----:B------:R-:W-:Y:S05]  /*7c40*/  WARPSYNC.COLLECTIVE R17, `(.L_x_717) ;  /* 0x0000000011087348 */ /* 0x000fea0003c00000 */
[----:B------:R0:W1:Y:S02]  /*7c50*/  SHFL.IDX P0, R10, R12, R11, R22 ;  /* 0x0000000b0c0a7389 */ /* 0x0000640000000016 */
[----:B01----:R-:W-:Y:S05]  /*7c60*/  ENDCOLLECTIVE ;  /* 0x000000000000791b */ /* 0x003fea0003800000 */
.L_x_717:
[----:B------:R-:W-:Y:S02]  /*7c70*/  IMAD.IADD R16, R93, 0x1, R16 ;  /* 0x000000015d107824 */ /* 0x000fe400078e0210 */
[----:B------:R-:W-:Y:S01]  /*7c80*/  IMAD.MOV.U32 R15, RZ, RZ, R10 ;  /* 0x000000ffff0f7224 */ /* 0x000fe200078e000a */
[----:B------:R-:W-:Y:S06]  /*7c90*/  BRA `(.L_x_718) ;  /* 0xffffffe000b07947 */ /* 0x000fec000383ffff */
.L_x_719:
        /* <DEDUP_REMOVED lines=14> */
.L_x_2075:


//--------------------- .text._ZN17fastertransformer19segmented_topp_impl27segmented_top_p_single_passINS0_28Segmented_topk_kernel_paramsIfiLi256ELi1EEELi224EEEvNS0_20TopKPerSegmentParamsE --------------------------
	.section	.text._ZN17fastertransformer19segmented_topp_impl27segmented_top_p_single_passINS0_28Segmented_topk_kernel_paramsIfiLi256ELi1EEELi224EEEvNS0_20TopKPerSegmentParamsE,"ax",@progbits
	.align	128
        .global         _ZN17fastertransformer19segmented_topp_impl27segmented_top_p_single_passINS0_28Segmented_topk_kernel_paramsIfiLi256ELi1EEELi224EEEvNS0_20TopKPerSegmentParamsE
        .type           _ZN17fastertransformer19segmented_topp_impl27segmented_top_p_single_passINS0_28Segmented_topk_kernel_paramsIfiLi256ELi1EEELi224EEEvNS0_20TopKPerSegmentParamsE,@function
        .size           _ZN17fastertransformer19segmented_topp_impl27segmented_top_p_single_passINS0_28Segmented_topk_kernel_paramsIfiLi256ELi1EEELi224EEEvNS0_20TopKPerSegmentParamsE,(.L_x_2076 - _ZN17fastertransformer19segmented_topp_impl27segmented_top_p_single_passINS0_28Segmented_topk_kernel_paramsIfiLi256ELi1EEELi224EEEvNS0_20TopKPerSegmentParamsE)
        .other          _ZN17fastertransformer19segmented_topp_impl27segmented_top_p_single_passINS0_28Segmented_topk_kernel_paramsIfiLi256ELi1EEELi224EEEvNS0_20TopKPerSegmentParamsE,@"STO_CUDA_ENTRY STV_DEFAULT"
_ZN17fastertransformer19segmented_topp_impl27segmented_top_p_single_passINS0_28Segmented_topk_kernel_paramsIfiLi256ELi1EEELi224EEEvNS0_20TopKPerSegmentParamsE:
.text._ZN17fastertransformer19segmented_topp_impl27segmented_top_p_single_passINS0_28Segmented_topk_kernel_paramsIfiLi256ELi1EEELi224EEEvNS0_20TopKPerSegmentParamsE:
        /* <DEDUP_REMOVED lines=25> */
.L_x_720:
[----:B------:R-:W0:Y:S01]  /*0190*/  LDC.64 R8, c[0x0][0x3c8] ;  /* 0x0000f200ff087b82 */ /* 0x000e220000000a00 */
[----:B------:R-:W1:Y:S07]  /*01a0*/  S2R R97, SR_TID.X ;  /* 0x0000000000617919 */ /* 0x000e6e0000002100 */
[----:B------:R-:W2:Y:S01]  /*01b0*/  LDC.64 R150, c[0x0][0x380] ;  /* 0x0000e000ff967b82 */ /* 0x000ea20000000a00 */
[----:B0-----:R-:W-:-:S04]  /*01c0*/  IABS R5, R9 ;  /* 0x0000000900057213 */ /* 0x001fc80000000000 */
[----:B------:R-:W0:Y:S01]  /*01d0*/  I2F.RP R0, R5 ;  /* 0x0000000500007306 */ /* 0x000e220000209400 */
[----:B-1----:R-:W-:-:S04]  /*01e0*/  IMAD R98, R97, 0xe0, RZ ;  /* 0x000000e061627824 */ /* 0x002fc800078e02ff */
        /* <DEDUP_REMOVED lines=29> */
[-C--:B------:R-:W-:Y:S01]  /*03c0*/  ISETP.GE.AND P6, PT, R4, R99.reuse, PT ;  /* 0x000000630400720c */ /* 0x080fe20003fc6270 */
[----:B--2---:R-:W-:Y:S01]  /*03d0*/  IMAD.WIDE R150, R100, 0x4, R150 ;  /* 0x0000000464967825 */ /* 0x004fe200078e0296 */
[-C--:B------:R-:W-:Y:S02]  /*03e0*/  ISETP.GE.AND P2, PT, R6, R99.reuse, PT ;  /* 0x000000630600720c */ /* 0x080fe40003f46270 */
[----:B------:R-:W-:Y:S01]  /*03f0*/  ISETP.GE.AND P5, PT, R0, R99, PT ;  /* 0x000000630000720c */ /* 0x000fe20003fa6270 */
[----:B------:R-:W-:Y:S02]  /*0400*/  VIADD R2, R98, 0xc ;  /* 0x0000000c62027836 */ /* 0x000fe40000000000 */
[----:B------:R-:W-:-:S02]  /*0410*/  IMAD.MOV.U32 R0, RZ, RZ, RZ ;  /* 0x000000ffff007224 */ /* 0x000fc400078e00ff */
[----:B------:R-:W-:Y:S01]  /*0420*/  IMAD.WIDE.U32 R156, R98, 0x4, R150 ;  /* 0x00000004629c7825 */ /* 0x000fe200078e0096 */
[----:B------:R-:W-:-:S03]  /*0430*/  ISETP.GE.AND P0, PT, R2, R99, PT ;  /* 0x000000630200720c */ /* 0x000fc60003f06270 */
[C---:B------:R-:W-:Y:S01]  /*0440*/  VIADD R2, R98.reuse, 0xf ;  /* 0x0000000f62027836 */ /* 0x040fe20000000000 */
[----:B------:R-:W2:Y:S01]  /*0450*/  @!P3 LDG.E R0, desc[UR10][R156.64+0x20] ;  /* 0x0000200a9c00b981 */ /* 0x000ea2000c1e1900 */
[----:B------:R-:W-:-:S03]  /*0460*/  VIADD R4, R98, 0xd ;  /* 0x0000000d62047836 */ /* 0x000fc60000000000 */
[-C--:B------:R-:W-:Y:S02]  /*0470*/  ISETP.GE.AND P3, PT, R2, R99.reuse, PT ;  /* 0x000000630200720c */ /* 0x080fe40003f66270 */
[----:B------:R-:W-:Y:S01]  /*0480*/  CS2R R2, SRZ ;  /* 0x0000000000027805 */ /* 0x000fe2000001ff00 */
[----:B------:R-:W-:Y:S01]  /*0490*/  VIADD R8, R98, 0x10 ;  /* 0x0000001062087836 */ /* 0x000fe20000000000 */
[----:B------:R-:W-:Y:S02]  /*04a0*/  CS2R R6, SRZ ;  /* 0x0000000000067805 */ /* 0x000fe4000001ff00 */
[-C--:B------:R-:W-:Y:S02]  /*04b0*/  ISETP.GE.AND P1, PT, R4, R99.reuse, PT ;  /* 0x000000630400720c */ /* 0x080fe40003f26270 */
[----:B------:R-:W-:Y:S01]  /*04c0*/  CS2R R4, SRZ ;  /* 0x0000000000047805 */ /* 0x000fe2000001ff00 */
[----:B------:R-:W3:Y:S01]  /*04d0*/  @!P4 LDG.E R2, desc[UR10][R156.64+0x24] ;  /* 0x0000240a9c02c981 */ /* 0x000ee2000c1e1900 */
[-C--:B------:R-:W-:Y:S01]  /*04e0*/  ISETP.GE.AND P4, PT, R8, R99.reuse, PT ;  /* 0x000000630800720c */ /* 0x080fe20003f86270 */
[C---:B------:R-:W-:Y:S01]  /*04f0*/  VIADD R8, R98.reuse, 0x12 ;  /* 0x0000001262087836 */ /* 0x040fe20000000000 */
[----:B------:R-:W-:Y:S01]  /*0500*/  CS2R R12, SRZ ;  /* 0x00000000000c7805 */ /* 0x000fe2000001ff00 */
[C---:B------:R-:W-:Y:S01]  /*0510*/  VIADD R10, R98.reuse, 0x11 ;  /* 0x00000011620a7836 */ /* 0x040fe20000000000 */
[----:B------:R-:W4:Y:S01]  /*0520*/  @!P6 LDG.E R6, desc[UR10][R156.64+0x2c] ;  /* 0x00002c0a9c06e981 */ /* 0x000f22000c1e1900 */
[----:B------:R-:W-:Y:S01]  /*0530*/  VIADD R14, R98, 0x13 ;  /* 0x00000013620e7836 */ /* 0x000fe20000000000 */
[----:B------:R-:W-:-:S02]  /*0540*/  ISETP.GE.AND P6, PT, R8, R99, PT ;  /* 0x000000630800720c */ /* 0x000fc40003fc6270 */
[----:B------:R-:W-:Y:S01]  /*0550*/  CS2R R8, SRZ ;  /* 0x0000000000087805 */ /* 0x000fe2000001ff00 */
[----:B------:R-:W5:Y:S01]  /*0560*/  @!P5 LDG.E R4, desc[UR10][R156.64+0x28] ;  /* 0x0000280a9c04d981 */ /* 0x000f62000c1e1900 */
[-C--:B------:R-:W-:Y:S02]  /*0570*/  ISETP.GE.AND P5, PT, R10, R99.reuse, PT ;  /* 0x000000630a00720c */ /* 0x080fe40003fa6270 */
[----:B------:R-:W-:Y:S01]  /*0580*/  CS2R R18, SRZ ;  /* 0x0000000000127805 */ /* 0x000fe2000001ff00 */
[----:B------:R-:W2:Y:S01]  /*0590*/  @!P0 LDG.E R12, desc[UR10][R156.64+0x30] ;  /* 0x0000300a9c0c8981 */ /* 0x000ea2000c1e1900 */
        /* <DEDUP_REMOVED lines=135> */
[----:B------:R-:W-:Y:S02]  /*0e10*/  IMAD.MOV.U32 R84, RZ, RZ, RZ ;  /* 0x000000ffff547224 */ /* 0x000fe400078e00ff */
[----:B------:R-:W-:-:S02]  /*0e20*/  VIADD R82, R98, 0x35 ;  /* 0x0000003562527836 */ /* 0x000fc40000000000 */
[----:B------:R-:W-:Y:S01]  /*0e30*/  VIADD R86, R98, 0x37 ;  /* 0x0000003762567836 */ /* 0x000fe20000000000 */
[-C--:B------:R-:W-:Y:S01]  /*0e40*/  ISETP.GE.AND P0, PT, R80, R99.reuse, PT ;  /* 0x000000635000720c */ /* 0x080fe20003f06270 */
[----:B------:R-:W3:Y:S01]  /*0e50*/  @!P6 LDG.E R76, desc[UR10][R156.64+0xb8] ;  /* 0x0000b80a9c4ce981 */ /* 0x000ee2000c1e1900 */
[----:B------:R-:W-:Y:S02]  /*0e60*/  CS2R R80, SRZ ;  /* 0x0000000000507805 */ /* 0x000fe4000001ff00 */
[-C--:B------:R-:W-:Y:S01]  /*0e70*/  ISETP.GE.AND P6, PT, R82, R99.reuse, PT ;  /* 0x000000635200720c */ /* 0x080fe20003fc6270 */
[----:B------:R-:W3:Y:S01]  /*0e80*/  @!P1 LDG.E R84, desc[UR10][R156.64+0xc0] ;  /* 0x0000c00a9c549981 */ /* 0x000ee2000c1e1900 */
[----:B------:R-:W-:Y:S02]  /*0e90*/  ISETP.GE.AND P1, PT, R86, R99, PT ;  /* 0x000000635600720c */ /* 0x000fe40003f26270 */
[----:B------:R-:W-:Y:S01]  /*0ea0*/  CS2R R82, SRZ ;  /* 0x0000000000527805 */ /* 0x000fe2000001ff00 */
[----:B------:R-:W-:Y:S01]  /*0eb0*/  VIADD R86, R98, 0x39 ;  /* 0x0000003962567836 */ /* 0x000fe20000000000 */
[----:B------:R-:W3:Y:S01]  /*0ec0*/  @!P3 LDG.E R80, desc[UR10][R156.64+0xc8] ;  /* 0x0000c80a9c50b981 */ /* 0x000ee2000c1e1900 */
[----:B------:R-:W-:-:S02]  /*0ed0*/  IMAD.MOV.U32 R90, RZ, RZ, RZ ;  /* 0x000000ffff5a7224 */ /* 0x000fc400078e00ff */
[C---:B------:R-:W-:Y:S02]  /*0ee0*/  VIADD R88, R98.reuse, 0x38 ;  /* 0x0000003862587836 */ /* 0x040fe40000000000 */
[----:B------:R-:W-:Y:S01]  /*0ef0*/  VIADD R92, R98, 0x3a ;  /* 0x0000003a625c7836 */ /* 0x000fe20000000000 */
[-C--:B------:R-:W-:Y:S01]  /*0f00*/  ISETP.GE.AND P3, PT, R86, R99.reuse, PT ;  /* 0x000000635600720c */ /* 0x080fe20003f66270 */
[----:B------:R-:W3:Y:S01]  /*0f10*/  @!P2 LDG.E R82, desc[UR10][R156.64+0xc4] ;  /* 0x0000c40a9c52a981 */ /* 0x000ee2000c1e1900 */
[----:B------:R-:W-:Y:S01]  /*0f20*/  IMAD.MOV.U32 R86, RZ, RZ, RZ ;  /* 0x000000ffff567224 */ /* 0x000fe200078e00ff */
[-C--:B------:R-:W-:Y:S02]  /*0f30*/  ISETP.GE.AND P2, PT, R88, R99.reuse, PT ;  /* 0x000000635800720c */ /* 0x080fe40003f46270 */
[----:B------:R-:W3:Y:S01]  /*0f40*/  @!P4 LDG.E R90, desc[UR10][R156.64+0xcc] ;  /* 0x0000cc0a9c5ac981 */ /* 0x000ee2000c1e1900 */
[----:B------:R-:W-:Y:S01]  /*0f50*/  ISETP.GE.AND P4, PT, R92, R99, PT ;  /* 0x000000635c00720c */ /* 0x000fe20003f86270 */
[----:B------:R-:W-:-:S02]  /*0f60*/  VIADD R92, R98, 0x3c ;  /* 0x0000003c625c7836 */ /* 0x000fc40000000000 */
[----:B------:R-:W-:Y:S01]  /*0f70*/  IMAD.MOV.U32 R116, RZ, RZ, RZ ;  /* 0x000000ffff747224 */ /* 0x000fe200078e00ff */
[----:B------:R-:W3:Y:S01]  /*0f80*/  @!P6 LDG.E R86, desc[UR10][R156.64+0xd4] ;  /* 0x0000d40a9c56e981 */ /* 0x000ee2000c1e1900 */
[----:B------:R-:W-:Y:S01]  /*0f90*/  VIADD R102, R98, 0x3d ;  /* 0x0000003d62667836 */ /* 0x000fe20000000000 */
[-C--:B------:R-:W-:Y:S01]  /*0fa0*/  ISETP.GE.AND P6, PT, R92, R99.reuse, PT ;  /* 0x000000635c00720c */ /* 0x080fe20003fc6270 */
[----:B------:R-:W-:Y:S02]  /*0fb0*/  IMAD.MOV.U32 R88, RZ, RZ, RZ ;  /* 0x000000ffff587224 */ /* 0x000fe400078e00ff */
        /* <DEDUP_REMOVED lines=157> */
[----:B------:R-:W-:-:S02]  /*1990*/  VIADD R104, R98, 0x6b ;  /* 0x0000006b62687836 */ /* 0x000fc40000000000 */
[----:B------:R-:W3:Y:S01]  /*19a0*/  @!P5 LDG.E R63, desc[UR10][R156.64+0x194] ;  /* 0x0001940a9c3fd981 */ /* 0x000ee2000c1e1900 */
[-C--:B------:R-:W-:Y:S01]  /*19b0*/  ISETP.GE.AND P5, PT, R102, R99.reuse, PT ;  /* 0x000000636600720c */ /* 0x080fe20003fa6270 */
[----:B------:R-:W-:Y:S02]  /*19c0*/  VIADD R102, R98, 0x6d ;  /* 0x0000006d62667836 */ /* 0x000fe40000000000 */
[----:B------:R-:W3:Y:S01]  /*19d0*/  @!P4 LDG.E R61, desc[UR10][R156.64+0x190] ;  /* 0x0001900a9c3dc981 */ /* 0x000ee2000c1e1900 */
[-C--:B------:R-:W-:Y:S01]  /*19e0*/  ISETP.GE.AND P4, PT, R104, R99.reuse, PT ;  /* 0x000000636800720c */ /* 0x080fe20003f86270 */
[----:B------:R-:W-:Y:S02]  /*19f0*/  VIADD R104, R98, 0x6e ;  /* 0x0000006e62687836 */ /* 0x000fe40000000000 */
[----:B------:R-:W3:Y:S01]  /*1a00*/  @!P6 LDG.E R65, desc[UR10][R156.64+0x198] ;  /* 0x0001980a9c41e981 */ /* 0x000ee2000c1e1900 */
[----:B------:R-:W-:Y:S01]  /*1a10*/  ISETP.GE.AND P6, PT, R102, R99, PT ;  /* 0x000000636600720c */ /* 0x000fe20003fc6270 */
[----:B------:R-:W-:-:S02]  /*1a20*/  VIADD R102, R98, 0x6f ;  /* 0x0000006f62667836 */ /* 0x000fc40000000000 */
[----:B------:R-:W3:Y:S01]  /*1a30*/  @!P0 LDG.E R67, desc[UR10][R156.64+0x19c] ;  /* 0x00019c0a9c438981 */ /* 0x000ee2000c1e1900 */
[----:B------:R-:W-:-:S03]  /*1a40*/  ISETP.GE.AND P0, PT, R104, R99, PT ;  /* 0x000000636800720c */ /* 0x000fc60003f06270 */
[----:B------:R-:W3:Y:S01]  /*1a50*/  @!P1 LDG.E R69, desc[UR10][R156.64+0x1a0] ;  /* 0x0001a00a9c459981 */ /* 0x000ee2000c1e1900 */
[----:B------:R-:W-:-:S03]  /*1a60*/  ISETP.GE.AND P1, PT, R102, R99, PT ;  /* 0x000000636600720c */ /* 0x000fc60003f26270 */
[----:B------:R-:W3:Y:S01]  /*1a70*/  @!P2 LDG.E R71, desc[UR10][R156.64+0x1a4] ;  /* 0x0001a40a9c47a981 */ /* 0x000ee2000c1e1900 */
[C---:B------:R-:W-:Y:S01]  /*1a80*/  ISETP.GE.AND P2, PT, R98.reuse, R99, PT ;  /* 0x000000636200720c */ /* 0x040fe20003f46270 */
[----:B------:R-:W-:Y:S02]  /*1a90*/  IMAD.MOV.U32 R142, RZ, RZ, RZ ;  /* 0x000000ffff8e7224 */ /* 0x000fe400078e00ff */
        /* <DEDUP_REMOVED lines=8> */
[C---:B------:R-:W-:Y:S02]  /*1b20*/  VIADD R112, R98.reuse, 0x6 ;  /* 0x0000000662707836 */ /* 0x040fe40000000000 */
[----:B------:R-:W-:Y:S01]  /*1b30*/  VIADD R114, R98, 0x7 ;  /* 0x0000000762727836 */ /* 0x000fe20000000000 */
[----:B------:R-:W3:Y:S01]  /*1b40*/  @!P6 LDG.E R79, desc[UR10][R156.64+0x1b4] ;  /* 0x0001b40a9c4fe981 */ /* 0x000ee2000c1e1900 */
[-C--:B------:R-:W-:Y:S02]  /*1b50*/  ISETP.GE.AND P3, PT, R102, R99.reuse, PT ;  /* 0x000000636600720c */ /* 0x080fe40003f66270 */
[-C--:B------:R-:W-:Y:S01]  /*1b60*/  ISETP.GE.AND P4, PT, R104, R99.reuse, PT ;  /* 0x000000636800720c */ /* 0x080fe20003f86270 */
[----:B------:R-:W3:Y:S01]  /*1b70*/  @!P0 LDG.E R81, desc[UR10][R156.64+0x1b8] ;  /* 0x0001b80a9c518981 */ /* 0x000ee2000c1e1900 */
[----:B------:R-:W-:-:S02]  /*1b80*/  ISETP.GE.AND P5, PT, R106, R99, PT ;  /* 0x000000636a00720c */ /* 0x000fc40003fa6270 */
[-C--:B------:R-:W-:Y:S01]  /*1b90*/  ISETP.GE.AND P6, PT, R108, R99.reuse, PT ;  /* 0x000000636c00720c */ /* 0x080fe20003fc6270 */
[----:B------:R-:W3:Y:S01]  /*1ba0*/  @!P1 LDG.E R83, desc[UR10][R156.64+0x1bc] ;  /* 0x0001bc0a9c539981 */ /* 0x000ee2000c1e1900 */
[-C--:B------:R-:W-:Y:S02]  /*1bb0*/  ISETP.GE.AND P0, PT, R110, R99.reuse, PT ;  /* 0x000000636e00720c */ /* 0x080fe40003f06270 */
[-C--:B------:R-:W-:Y:S01]  /*1bc0*/  ISETP.GE.AND P1, PT, R112, R99.reuse, PT ;  /* 0x000000637000720c */ /* 0x080fe20003f26270 */
[----:B------:R-:W3:Y:S01]  /*1bd0*/  @!P2 LDG.E R142, desc[UR10][R156.64] ;  /* 0x0000000a9c8ea981 */ /* 0x000ee2000c1e1900 */
[----:B------:R-:W-:Y:S01]  /*1be0*/  ISETP.GE.AND P2, PT, R114, R99, PT ;  /* 0x000000637200720c */ /* 0x000fe20003f46270 */
[----:B------:R-:W-:Y:S02]  /*1bf0*/  IMAD.MOV.U32 R144, RZ, RZ, RZ ;  /* 0x000000ffff907224 */ /* 0x000fe400078e00ff */
[----:B------:R-:W-:Y:S02]  /*1c00*/  IMAD.MOV.U32 R146, RZ, RZ, RZ ;  /* 0x000000ffff927224 */ /* 0x000fe400078e00ff */
[----:B------:R-:W-:-:S02]  /*1c10*/  IMAD.MOV.U32 R148, RZ, RZ, RZ ;  /* 0x000000ffff947224 */ /* 0x000fc400078e00ff */
[----:B------:R-:W-:Y:S01]  /*1c20*/  IMAD.MOV.U32 R152, RZ, RZ, RZ ;  /* 0x000000ffff987224 */ /* 0x000fe200078e00ff */
[----:B------:R-:W3:Y:S01]  /*1c30*/  @!P3 LDG.E R144, desc[UR10][R156.64+0x4] ;  /* 0x0000040a9c90b981 */ /* 0x000ee2000c1e1900 */
[----:B------:R-:W-:Y:S02]  /*1c40*/  IMAD.MOV.U32 R154, RZ, RZ, RZ ;  /* 0x000000ffff9a7224 */ /* 0x000fe400078e00ff */
[----:B------:R-:W-:Y:S01]  /*1c50*/  IMAD.MOV.U32 R158, RZ, RZ, RZ ;  /* 0x000000ffff9e7224 */ /* 0x000fe200078e00ff */
[----:B------:R-:W3:Y:S01]  /*1c60*/  @!P4 LDG.E R146, desc[UR10][R156.64+0x8] ;  /* 0x0000080a9c92c981 */ /* 0x000ee2000c1e1900 */
[----:B------:R-:W-:-:S03]  /*1c70*/  IMAD.MOV.U32 R160, RZ, RZ, RZ ;  /* 0x000000ffffa07224 */ /* 0x000fc600078e00ff */
        /* <DEDUP_REMOVED lines=33> */
[----:B-----5:R-:W-:Y:S04]  /*1e90*/  STL [R1+0x28], R4 ;  /* 0x0000280401007387 */ /* 0x020fe80000100800 */
[----:B----4-:R-:W-:Y:S04]  /*1ea0*/  STL [R1+0x2c], R6 ;  /* 0x00002c0601007387 */ /* 0x010fe80000100800 */
[----:B--2---:R-:W-:Y:S04]  /*1eb0*/  STL [R1+0x30], R12 ;  /* 0x0000300c01007387 */ /* 0x004fe80000100800 */
        /* <DEDUP_REMOVED lines=107> */
[----:B------:R-:W-:Y:S02]  /*2570*/  BSSY.RECONVERGENT B0, `(.L_x_721) ;  /* 0x000001f000007945 */ /* 0x000fe40003800200 */
[----:B------:R0:W-:Y:S04]  /*2580*/  STL [R1+0x20], R0 ;  /* 0x0000200001007387 */ /* 0x0001e80000100800 */
[----:B------:R1:W-:Y:S04]  /*2590*/  STL [R1+0x24], R2 ;  /* 0x0000240201007387 */ /* 0x0003e80000100800 */
[----:B------:R2:W-:Y:S01]  /*25a0*/  STL [R1+0x11c], R3 ;  /* 0x00011c0301007387 */ /* 0x0005e20000100800 */
[----:B0-----:R-:W-:Y:S01]  /*25b0*/  SHF.R.S32.HI R0, RZ, 0x1f, R100 ;  /* 0x0000001fff007819 */ /* 0x001fe20000011464 */
[----:B-1----:R-:W-:Y:S01]  /*25c0*/  IMAD.MOV.U32 R2, RZ, RZ, R107 ;  /* 0x000000ffff027224 */ /* 0x002fe200078e006b */
[----:B--2---:R-:W-:-:S07]  /*25d0*/  LOP3.LUT R3, R97, 0x1f, RZ, 0xc0, !PT ;  /* 0x0000001f61037812 */ /* 0x004fce00078ec0ff */
.L_x_724:
[----:B0-----:R-:W0:Y:S01]  /*25e0*/  S2R R5, SR_CgaCtaId ;  /* 0x0000000000057919 */ /* 0x001e220000008800 */
[----:B------:R-:W-:Y:S01]  /*25f0*/  MOV R4, 0x400 ;  /* 0x0000040000047802 */ /* 0x000fe20000000f00 */
[----:B------:R-:W-:Y:S01]  /*2600*/  IMAD.MOV.U32 R9, RZ, RZ, 0xe0 ;  /* 0x000000e0ff097424 */ /* 0x000fe200078e00ff */
[----:B------:R-:W-:Y:S01]  /*2610*/  BSSY.RECONVERGENT B1, `(.L_x_722) ;  /* 0x0000011000017945 */ /* 0x000fe20003800200 */
[----:B------:R-:W-:Y:S02]  /*2620*/  IMAD.MOV.U32 R7, RZ, RZ, R3 ;  /* 0x000000ffff077224 */ /* 0x000fe400078e0003 */
[----:B------:R-:W-:Y:S02]  /*2630*/  VIADD R4, R4, 0x4b0 ;  /* 0x000004b004047836 */ /* 0x000fe40000000000 */
[----:B------:R-:W-:-:S03]  /*2640*/  IMAD R8, R2, R9, 0x70 ;  /* 0x0000007002087424 */ /* 0x000fc600078e0209 */
[----:B0-----:R-:W-:-:S07]  /*2650*/  LEA R116, R5, R4, 0x18 ;  /* 0x0000000405747211 */ /* 0x001fce00078ec0ff */
.L_x_723:
        /* <DEDUP_REMOVED lines=13> */
.L_x_722:
[C---:B------:R-:W-:Y:S01]  /*2730*/  ISETP.GE.U32.AND P0, PT, R2.reuse, 0xf8, PT ;  /* 0x000000f80200780c */ /* 0x040fe20003f06070 */
[----:B------:R-:W-:-:S12]  /*2740*/  VIADD R2, R2, 0x8 ;  /* 0x0000000802027836 */ /* 0x000fd80000000000 */
[----:B------:R-:W-:Y:S05]  /*2750*/  @!P0 BRA `(.L_x_724) ;  /* 0xfffffffc00a08947 */ /* 0x000fea000383ffff */
[----:B------:R-:W-:Y:S05]  /*2760*/  BSYNC.RECONVERGENT B0 ;  /* 0x0000000000007941 */ /* 0x000fea0003800200 */
.L_x_721:
        /* <DEDUP_REMOVED lines=12> */
[----:B------:R-:W-:-:S02]  /*2830*/  VIADD R111, R1, 0x1c0 ;  /* 0x000001c0016f7836 */ /* 0x000fc40000000000 */
[----:B--2---:R-:W-:Y:S01]  /*2840*/  FADD.FTZ R113, R113, 0.0099999997764825820923 ;  /* 0x3c23d70a71717421 */ /* 0x004fe20000010000 */
[----:B-1----:R-:W-:Y:S01]  /*2850*/  @!P0 LEA R3, R5, R2, 0x18 ;  /* 0x0000000205038211 */ /* 0x002fe200078ec0ff */
[----:B------:R-:W-:-:S04]  /*2860*/  VIADD R2, R2, 0x10 ;  /* 0x0000001002027836 */ /* 0x000fc80000000000 */
[----:B------:R1:W-:Y:S01]  /*2870*/  @!P0 STS [R3], RZ ;  /* 0x000000ff03008388 */ /* 0x0003e20000000800 */
[----:B------:R-:W-:Y:S01]  /*2880*/  LEA R4, R5, R2, 0x18 ;  /* 0x0000000205047211 */ /* 0x000fe200078ec0ff */
[----:B------:R-:W-:-:S04]  /*2890*/  IMAD.MOV.U32 R2, RZ, RZ, RZ ;  /* 0x000000ffff027224 */ /* 0x000fc800078e00ff */
[----:B------:R-:W-:Y:S02]  /*28a0*/  IMAD R107, R107, 0x4, R4 ;  /* 0x000000046b6b7824 */ /* 0x000fe400078e0204 */
[----:B------:R-:W-:-:S04]  /*28b0*/  VIADD R4, R4, 0x10 ;  /* 0x0000001004047836 */ /* 0x000fc80000000000 */
[--C-:B------:R-:W-:Y:S02]  /*28c0*/  IMAD R115, R115, 0x4, R4.reuse ;  /* 0x0000000473737824 */ /* 0x100fe400078e0204 */
[----:B-1----:R-:W-:-:S07]  /*28d0*/  IMAD R117, R97, 0x24, R4 ;  /* 0x0000002461757824 */ /* 0x002fce00078e0204 */
.L_x_735:
[----:B--2---:R-:W2:Y:S04]  /*28e0*/  LDL.128 R68, [R1] ;  /* 0x0000000001447983 */ /* 0x004ea80000100c00 */
[----:B------:R-:W3:Y:S04]  /*28f0*/  LDL.128 R64, [R1+0x10] ;  /* 0x0000100001407983 */ /* 0x000ee80000100c00 */
[----:B----4-:R-:W4:Y:S04]  /*2900*/  LDL.128 R60, [R1+0x20] ;  /* 0x00002000013c7983 */ /* 0x010f280000100c00 */
        /* <DEDUP_REMOVED lines=10> */
[----:B------:R-:W5:Y:S04]  /*29b0*/  LDL.128 R36, [R1+0xb0] ;  /* 0x0000b00001247983 */ /* 0x000f680000100c00 */
[----:B------:R-:W5:Y:S04]  /*29c0*/  LDL.128 R20, [R1+0xc0] ;  /* 0x0000c00001147983 */ /* 0x000f680000100c00 */
[----:B------:R-:W5:Y:S04]  /*29d0*/  LDL.128 R32, [R1+0xd0] ;  /* 0x0000d00001207983 */ /* 0x000f680000100c00 */
[----:B------:R-:W5:Y:S04]  /*29e0*/  LDL.128 R12, [R1+0xe0] ;  /* 0x0000e000010c7983 */ /* 0x000f680000100c00 */
[----:B0-----:R-:W5:Y:S01]  /*29f0*/  LDL.128 R8, [R1+0xf0] ;  /* 0x0000f00001087983 */ /* 0x001f620000100c00 */
[----:B------:R-:W-:-:S02]  /*2a00*/  UMOV UR6, 0x1 ;  /* 0x0000000100067882 */ /* 0x000fc40000000000 */
[----:B------:R-:W-:Y:S01]  /*2a10*/  USHF.L.U32 UR6, UR6, UR9, URZ ;  /* 0x0000000906067299 */ /* 0x000fe200080006ff */
[----:B------:R-:W5:Y:S03]  /*2a20*/  LDL.128 R4, [R1+0x100] ;  /* 0x0001000001047983 */ /* 0x000f660000100c00 */
[----:B------:R-:W-:Y:S01]  /*2a30*/  ULOP3.LUT UR6, UR6, UR4, URZ, 0xfc, !UPT ;  /* 0x0000000406067292 */ /* 0x000fe2000f8efcff */
[----:B------:R-:W-:Y:S05]  /*2a40*/  BAR.SYNC.DEFER_BLOCKING 0x0 ;  /* 0x0000000000007b1d */ /* 0x000fea0000010000 */
        /* <DEDUP_REMOVED lines=9> */
[----:B---3--:R-:W-:Y:S01]  /*2ae0*/  LOP3.LUT P4, RZ, R64, UR6, RZ, 0xc, !PT ;  /* 0x0000000640ff7c12 */ /* 0x008fe2000f880cff */
[----:B------:R-:W2:Y:S01]  /*2af0*/  LDL.128 R72, [R1+0x110] ;  /* 0x0001100001487983 */ /* 0x000ea20000100c00 */
[----:B------:R-:W-:Y:S01]  /*2b00*/  FSEL R68, RZ, 1, P3 ;  /* 0x3f800000ff447808 */ /* 0x000fe20001800000 */
[----:B------:R-:W-:Y:S01]  /*2b10*/  FFMA.FTZ R70, R70, R3, R69 ;  /* 0x0000000346467223 */ /* 0x000fe20000010045 */
[----:B------:R-:W-:-:S02]  /*2b20*/  LOP3.LUT P5, RZ, R65, UR6, RZ, 0xc, !PT ;  /* 0x0000000641ff7c12 */ /* 0x000fc4000f8a0cff */
[----:B------:R-:W-:Y:S01]  /*2b30*/  FSEL R69, RZ, 1, P4 ;  /* 0x3f800000ff457808 */ /* 0x000fe20002000000 */
[----:B------:R-:W-:Y:S01]  /*2b40*/  FFMA.FTZ R71, R71, R68, R70 ;  /* 0x0000004447477223 */ /* 0x000fe20000010046 */
[----:B------:R-:W-:Y:S02]  /*2b50*/  LOP3.LUT P6, RZ, R66, UR6, RZ, 0xc, !PT ;  /* 0x0000000642ff7c12 */ /* 0x000fe4000f8c0cff */
[----:B------:R-:W-:Y:S01]  /*2b60*/  FSEL R3, RZ, 1, P5 ;  /* 0x3f800000ff037808 */ /* 0x000fe20002800000 */
[----:B------:R-:W-:Y:S01]  /*2b70*/  FFMA.FTZ R64, R64, R69, R71 ;  /* 0x0000004540407223 */ /* 0x000fe20000010047 */
[----:B------:R-:W-:-:S03]  /*2b80*/  FSEL R68, RZ, 1, P6 ;  /* 0x3f800000ff447808 */ /* 0x000fc60003000000 */
[----:B------:R-:W-:Y:S01]  /*2b90*/  FFMA.FTZ R3, R65, R3, R64 ;  /* 0x0000000341037223 */ /* 0x000fe20000010040 */
[----:B------:R-:W-:Y:S02]  /*2ba0*/  SEL R85, RZ, 0x1, P2 ;  /* 0x00000001ff557807 */ /* 0x000fe40001000000 */
[----:B------:R-:W-:Y:S01]  /*2bb0*/  LOP3.LUT P2, RZ, R67, UR6, RZ, 0xc, !PT ;  /* 0x0000000643ff7c12 */ /* 0x000fe2000f840cff */
[----:B------:R-:W-:Y:S01]  /*2bc0*/  FFMA.FTZ R66, R66, R68, R3 ;  /* 0x0000004442427223 */ /* 0x000fe20000010003 */
[----:B------:R-:W-:Y:S01]  /*2bd0*/  SEL R89, RZ, 0x2, P0 ;  /* 0x00000002ff597807 */ /* 0x000fe20000000000 */
[----:B------:R-:W3:Y:S01]  /*2be0*/  LDL.128 R68, [R1+0x120] ;  /* 0x0001200001447983 */ /* 0x000ee20000100c00 */
[----:B----4-:R-:W-:Y:S02]  /*2bf0*/  LOP3.LUT P0, RZ, R60, UR6, RZ, 0xc, !PT ;  /* 0x000000063cff7c12 */ /* 0x010fe4000f800cff */
        /* <DEDUP_REMOVED lines=11> */
[----:B------:R-:W4:Y:S01]  /*2cb0*/  LDL.128 R64, [R1+0x130] ;  /* 0x0001300001407983 */ /* 0x000f220000100c00 */
[----:B------:R-:W-:Y:S02]  /*2cc0*/  LOP3.LUT P4, RZ, R63, UR6, RZ, 0xc, !PT ;  /* 0x000000063fff7c12 */ /* 0x000fe4000f880cff */
[----:B------:R-:W-:Y:S02]  /*2cd0*/  FSEL R60, RZ, 1, P3 ;  /* 0x3f800000ff3c7808 */ /* 0x000fe40001800000 */
[----:B------:R-:W-:-:S02]  /*2ce0*/  SEL R87, RZ, 0x20, P5 ;  /* 0x00000020ff577807 */ /* 0x000fc40002800000 */
[----:B-----5:R-:W-:Y:S01]  /*2cf0*/  LOP3.LUT P5, RZ, R56, UR6, RZ, 0xc, !PT ;  /* 0x0000000638ff7c12 */ /* 0x020fe2000f8a0cff */
[----:B------:R-:W-:Y:S01]  /*2d00*/  FFMA.FTZ R62, R62, R60, R61 ;  /* 0x0000003c3e3e7223 */ /* 0x000fe2000001003d */
[----:B------:R-:W-:Y:S02]  /*2d10*/  FSEL R3, RZ, 1, P4 ;  /* 0x3f800000ff037808 */ /* 0x000fe40002000000 */
[----:B------:R-:W-:-:S03]  /*2d20*/  FSEL R60, RZ, 1, P5 ;  /* 0x3f800000ff3c7808 */ /* 0x000fc60002800000 */
[----:B------:R-:W-:Y:S01]  /*2d30*/  FFMA.FTZ R3, R63, R3, R62 ;  /* 0x000000033f037223 */ /* 0x000fe2000001003e */
[----:B------:R-:W-:Y:S02]  /*2d40*/  SEL R118, RZ, 0x40, P6 ;  /* 0x00000040ff767807 */ /* 0x000fe40003000000 */
[----:B------:R-:W-:Y:S01]  /*2d50*/  LOP3.LUT P6, RZ, R57, UR6, RZ, 0xc, !PT ;  /* 0x0000000639ff7c12 */ /* 0x000fe2000f8c0cff */
[----:B------:R-:W-:Y:S02]  /*2d60*/  FFMA.FTZ R56, R56, R60, R3 ;  /* 0x0000003c38387223 */ /* 0x000fe40000010003 */
[----:B------:R-:W5:Y:S01]  /*2d70*/  LDL.128 R60, [R1+0x140] ;  /* 0x00014000013c7983 */ /* 0x000f620000100c00 */
[----:B------:R-:W-:Y:S02]  /*2d80*/  SEL R123, RZ, 0x80, P2 ;  /* 0x00000080ff7b7807 */ /* 0x000fe40001000000 */
[----:B------:R-:W-:Y:S02]  /*2d90*/  LOP3.LUT P2, RZ, R58, UR6, RZ, 0xc, !PT ;  /* 0x000000063aff7c12 */ /* 0x000fe4000f840cff */
[----:B------:R-:W-:-:S02]  /*2da0*/  FSEL R76, RZ, 1, P6 ;  /* 0x3f800000ff4c7808 */ /* 0x000fc40003000000 */
[----:B------:R-:W-:Y:S02]  /*2db0*/  SEL R92, RZ, 0x100, P0 ;  /* 0x00000100ff5c7807 */ /* 0x000fe40000000000 */
[----:B------:R-:W-:Y:S01]  /*2dc0*/  LOP3.LUT P0, RZ, R59, UR6, RZ, 0xc, !PT ;  /* 0x000000063bff7c12 */ /* 0x000fe2000f800cff */
[----:B------:R-:W-:Y:S01]  /*2dd0*/  FFMA.FTZ R57, R57, R76, R56 ;  /* 0x0000004c39397223 */ /* 0x000fe20000010038 */
[----:B------:R-:W-:Y:S01]  /*2de0*/  FSEL R3, RZ, 1, P2 ;  /* 0x3f800000ff037808 */ /* 0x000fe20001000000 */
[----:B------:R-:W5:Y:S01]  /*2df0*/  LDL.128 R76, [R1+0x150] ;  /* 0x00015000014c7983 */ /* 0x000f620000100c00 */
        /* <DEDUP_REMOVED lines=8> */
[----:B------:R-:W-:Y:S02]  /*2e80*/  SEL R94, RZ, 0x800, P4 ;  /* 0x00000800ff5e7807 */ /* 0x000fe40002000000 */
[----:B------:R-:W-:Y:S01]  /*2e90*/  LOP3.LUT P4, RZ, R54, UR6, RZ, 0xc, !PT ;  /* 0x0000000636ff7c12 */ /* 0x000fe2000f880cff */
[----:B------:R-:W-:Y:S01]  /*2ea0*/  FFMA.FTZ R52, R52, R56, R59 ;  /* 0x0000003834347223 */ /* 0x000fe2000001003b */
[----:B------:R-:W-:-:S02]  /*2eb0*/  FSEL R3, RZ, 1, P3 ;  /* 0x3f800000ff037808 */ /* 0x000fc40001800000 */
[----:B------:R-:W-:Y:S02]  /*2ec0*/  SEL R119, RZ, 0x1000, P5 ;  /* 0x00001000ff777807 */ /* 0x000fe40002800000 */
[----:B------:R-:W-:Y:S01]  /*2ed0*/  FSEL R56, RZ, 1, P4 ;  /* 0x3f800000ff387808 */ /* 0x000fe20002000000 */
[----:B------:R-:W-:Y:S01]  /*2ee0*/  FFMA.FTZ R3, R53, R3, R52 ;  /* 0x0000000335037223 */ /* 0x000fe20000010034 */
[----:B------:R-:W-:Y:S02]  /*2ef0*/  LOP3.LUT P5, RZ, R55, UR6, RZ, 0xc, !PT ;  /* 0x0000000637ff7c12 */ /* 0x000fe4000f8a0cff */
        /* <DEDUP_REMOVED lines=15> */
[----:B------:R-:W5:Y:S01]  /*2ff0*/  LDL.128 R52, [R1+0x170] ;  /* 0x0001700001347983 */ /* 0x000f620000100c00 */
[----:B------:R-:W-:Y:S02]  /*3000*/  LOP3.LUT P1, RZ, R51, UR6, RZ, 0xc, !PT ;  /* 0x0000000633ff7c12 */ /* 0x000fe4000f820cff */
[----:B------:R-:W-:Y:S02]  /*3010*/  FSEL R81, RZ, 1, P0 ;  /* 0x3f800000ff517808 */ /* 0x000fe40000000000 */
[----:B------:R-:W-:Y:S02]  /*3020*/  SEL R49, RZ, 0x20000, P3 ;  /* 0x00020000ff317807 */ /* 0x000fe40001800000 */
[----:B------:R-:W-:Y:S01]  /*3030*/  LOP3.LUT P3, RZ, R44, UR6, RZ, 0xc, !PT ;  /* 0x000000062cff7c12 */ /* 0x000fe2000f860cff */
[----:B------:R-:W-:Y:S01]  /*3040*/  FFMA.FTZ R50, R50, R81, R3 ;  /* 0x0000005132327223 */ /* 0x000fe20000010003 */
[----:B------:R-:W-:-:S02]  /*3050*/  FSEL R80, RZ, 1, P1 ;  /* 0x3f800000ff507808 */ /* 0x000fc40000800000 */
[----:B------:R-:W-:-:S03]  /*3060*/  FSEL R3, RZ, 1, P3 ;  /* 0x3f800000ff037808 */ /* 0x000fc60001800000 */
[----:B------:R-:W-:Y:S01]  /*3070*/  FFMA.FTZ R51, R51, R80, R50 ;  /* 0x0000005033337223 */ /* 0x000fe20000010032 */
[----:B------:R-:W-:Y:S01]  /*3080*/  SEL R50, RZ, 0x40000, P4 ;  /* 0x00040000ff327807 */ /* 0x000fe20002000000 */
[----:B------:R-:W5:Y:S01]  /*3090*/  LDL.128 R80, [R1+0x180] ;  /* 0x0001800001507983 */ /* 0x000f620000100c00 */
        /* <DEDUP_REMOVED lines=9> */
[----:B------:R-:W-:Y:S02]  /*3130*/  LOP3.LUT R84, R89, R85, R84, 0xfe, !PT ;  /* 0x0000005559547212 */ /* 0x000fe400078efe54 */
[----:B------:R-:W-:Y:S01]  /*3140*/  FSEL R85, RZ, 1, P6 ;  /* 0x3f800000ff557808 */ /* 0x000fe20003000000 */
[----:B------:R-:W-:Y:S01]  /*3150*/  FFMA.FTZ R90, R46, R90, R45 ;  /* 0x0000005a2e5a7223 */ /* 0x000fe2000001002d */
[----:B------:R-:W-:Y:S02]  /*3160*/  SEL R44, RZ, 0x200000, P2 ;  /* 0x00200000ff2c7807 */ /* 0x000fe40001000000 */
[----:B------:R-:W-:Y:S01]  /*3170*/  LOP3.LUT P2, RZ, R40, UR6, RZ, 0xc, !PT ;  /* 0x0000000628ff7c12 */ /* 0x000fe2000f840cff */
[----:B------:R-:W-:Y:S01]  /*3180*/  FFMA.FTZ R85, R47, R85, R90 ;  /* 0x000000552f557223 */ /* 0x000fe2000001005a */
[----:B------:R-:W-:-:S02]  /*3190*/  SEL R125, RZ, 0x400000, P0 ;  /* 0x00400000ff7d7807 */ /* 0x000fc40000000000 */
[----:B------:R-:W-:Y:S02]  /*31a0*/  LOP3.LUT P0, RZ, R41, UR6, RZ, 0xc, !PT ;  /* 0x0000000629ff7c12 */ /* 0x000fe4000f800cff */
[----:B------:R-:W-:Y:S02]  /*31b0*/  FSEL R47, RZ, 1, P2 ;  /* 0x3f800000ff2f7808 */ /* 0x000fe40001000000 */
[----:B------:R-:W-:Y:S02]  /*31c0*/  SEL R46, RZ, 0x800000, P1 ;  /* 0x00800000ff2e7807 */ /* 0x000fe40000800000 */
[----:B------:R-:W-:Y:S01]  /*31d0*/  LOP3.LUT P1, RZ, R42, UR6, RZ, 0xc, !PT ;  /* 0x000000062aff7c12 */ /* 0x000fe2000f820cff */
[----:B------:R-:W-:Y:S01]  /*31e0*/  FFMA.FTZ R40, R40, R47, R85 ;  /* 0x0000002f28287223 */ /* 0x000fe20000010055 */
[----:B------:R-:W-:Y:S02]  /*31f0*/  FSEL R45, RZ, 1, P0 ;  /* 0x3f800000ff2d7808 */ /* 0x000fe40000000000 */
[----:B------:R-:W-:-:S02]  /*3200*/  LOP3.LUT R84, R91, R88, R84, 0xfe, !PT ;  /* 0x000000585b547212 */ /* 0x000fc400078efe54 */
[----:B------:R-:W5:Y:S01]  /*3210*/  LDL.128 R88, [R1+0x190] ;  /* 0x0001900001587983 */ /* 0x000f620000100c00 */
[----:B------:R-:W-:Y:S01]  /*3220*/  FSEL R47, RZ, 1, P1 ;  /* 0x3f800000ff2f7808 */ /* 0x000fe20000800000 */
[----:B------:R-:W-:Y:S01]  /*3230*/  FFMA.FTZ R45, R41, R45, R40 ;  /* 0x0000002d292d7223 */ /* 0x000fe20000010028 */
[----:B------:R-:W-:-:S03]  /*3240*/  LOP3.LUT R84, R87, R86, R84, 0xfe, !PT ;  /* 0x0000005657547212 */ /* 0x000fc600078efe54 */
[----:B------:R-:W-:Y:S01]  /*3250*/  FFMA.FTZ R42, R42, R47, R45 ;  /* 0x0000002f2a2a7223 */ /* 0x000fe2000001002d */
[----:B------:R-:W-:Y:S01]  /*3260*/  SEL R45, RZ, 0x1000000, P3 ;  /* 0x01000000ff2d7807 */ /* 0x000fe20001800000 */
[----:B------:R-:W5:Y:S01]  /*3270*/  LDL R47, [R1+0x1c4] ;  /* 0x0001c400012f7983 */ /* 0x000f620000100800 */
[----:B------:R-:W-:Y:S02]  /*3280*/  LOP3.LUT P3, RZ, R43, UR6, RZ, 0xc, !PT ;  /* 0x000000062bff7c12 */ /* 0x000fe4000f860cff */
[----:B------:R-:W-:Y:S02]  /*3290*/  LOP3.LUT R126, R123, R118, R84, 0xfe, !PT ;  /* 0x000000767b7e7212 */ /* 0x000fe400078efe54 */
[----:B------:R-:W-:Y:S01]  /*32a0*/  SEL R40, RZ, 0x2000000, P4 ;  /* 0x02000000ff287807 */ /* 0x000fe20002000000 */
[----:B------:R-:W5:Y:S01]  /*32b0*/  LDL.128 R84, [R1+0x1a0] ;  /* 0x0001a00001547983 */ /* 0x000f620000100c00 */
[----:B------:R-:W-:Y:S02]  /*32c0*/  LOP3.LUT P4, RZ, R24, UR6, RZ, 0xc, !PT ;  /* 0x0000000618ff7c12 */ /* 0x000fe4000f880cff */
        /* <DEDUP_REMOVED lines=22> */
[----:B------:R-:W-:Y:S01]  /*3430*/  FSEL R93, RZ, 1, P1 ;  /* 0x3f800000ff5d7808 */ /* 0x000fe20000800000 */
[----:B------:R-:W-:Y:S01]  /*3440*/  FFMA.FTZ R16, R16, R25, R27 ;  /* 0x0000001910107223 */ /* 0x000fe2000001001b */
[----:B------:R-:W-:Y:S01]  /*3450*/  LOP3.LUT R26, R94, R95, R92, 0xfe, !PT ;  /* 0x0000005f5e1a7212 */ /* 0x000fe200078efe5c */
[----:B------:R-:W5:Y:S02]  /*3460*/  LDL R27, [R1+0x1c8] ;  /* 0x0001c800011b7983 */ /* 0x000f640000100800 */
[----:B------:R-:W-:-:S02]  /*3470*/  FFMA.FTZ R17, R17, R93, R16 ;  /* 0x0000005d11117223 */ /* 0x000fc40000010010 */
[----:B------:R-:W5:Y:S01]  /*3480*/  LDL.128 R92, [R1+0x1b0] ;  /* 0x0001b000015c7983 */ /* 0x000f620000100c00 */
[----:B------:R-:W-:Y:S02]  /*3490*/  SEL R128, RZ, 0x80000000, P3 ;  /* 0x80000000ff807807 */ /* 0x000fe40001800000 */
[----:B------:R-:W-:Y:S02]  /*34a0*/  LOP3.LUT P3, RZ, R18, UR6, RZ, 0xc, !PT ;  /* 0x0000000612ff7c12 */ /* 0x000fe4000f860cff */
[----:B------:R-:W-:Y:S02]  /*34b0*/  SEL R129, RZ, 0x1, P4 ;  /* 0x00000001ff817807 */ /* 0x000fe40002000000 */
        /* <DEDUP_REMOVED lines=25> */
[----:B------:R-:W-:Y:S02]  /*3650*/  LOP3.LUT R26, R124, R121, R26, 0xfe, !PT ;  /* 0x000000797c1a7212 */ /* 0x000fe400078efe1a */
[----:B------:R-:W-:-:S02]  /*3660*/  SEL R121, RZ, 0x40, P3 ;  /* 0x00000040ff797807 */ /* 0x000fc40001800000 */
[----:B------:R-:W-:Y:S01]  /*3670*/  LOP3.LUT P3, RZ, R37, UR6, RZ, 0xc, !PT ;  /* 0x0000000625ff7c12 */ /* 0x000fe2000f860cff */
[----:B------:R-:W-:Y:S01]  /*3680*/  FFMA.FTZ R36, R36, R17, R31 ;  /* 0x0000001124247223 */ /* 0x000fe2000001001f */
[----:B------:R-:W-:Y:S02]  /*3690*/  SEL R124, RZ, 0x80, P4 ;  /* 0x00000080ff7c7807 */ /* 0x000fe40002000000 */
[----:B------:R-:W-:Y:S02]  /*36a0*/  LOP3.LUT P4, RZ, R38, UR6, RZ, 0xc, !PT ;  /* 0x0000000626ff7c12 */ /* 0x000fe4000f880cff */
        /* <DEDUP_REMOVED lines=69> */
[----:B------:R-:W-:-:S03]  /*3b00*/  FSEL R8, RZ, 1, P2 ;  /* 0x3f800000ff087808 */ /* 0x000fc60001000000 */
[----:B------:R-:W-:Y:S01]  /*3b10*/  FFMA.FTZ R10, R10, R13, R9 ;  /* 0x0000000d0a0a7223 */ /* 0x000fe20000010009 */
[----:B------:R-:W-:Y:S02]  /*3b20*/  SEL R9, RZ, 0x2000000, P0 ;  /* 0x02000000ff097807 */ /* 0x000fe40000000000 */
[----:B------:R-:W-:Y:S01]  /*3b30*/  LOP3.LUT P0, RZ, R4, UR6, RZ, 0xc, !PT ;  /* 0x0000000604ff7c12 */ /* 0x000fe2000f800cff */
[----:B------:R-:W-:Y:S01]  /*3b40*/  FFMA.FTZ R13, R11, R8, R10 ;  /* 0x000000080b0d7223 */ /* 0x000fe2000001000a */
[----:B------:R-:W-:Y:S01]  /*3b50*/  SEL R10, RZ, 0x4000000, P1 ;  /* 0x04000000ff0a7807 */ /* 0x000fe20000800000 */
[----:B------:R-:W5:Y:S01]  /*3b60*/  LDL R8, [R1+0x1cc] ;  /* 0x0001cc0001087983 */ /* 0x000f620000100800 */
        /* <DEDUP_REMOVED lines=11> */
[----:B--2---:R-:W-:Y:S01]  /*3c20*/  LOP3.LUT P5, RZ, R72, UR6, RZ, 0xc, !PT ;  /* 0x0000000648ff7c12 */ /* 0x004fe2000f8a0cff */
[----:B------:R-:W-:Y:S01]  /*3c30*/  FFMA.FTZ R6, R6, R15, R13 ;  /* 0x0000000f06067223 */ /* 0x000fe2000001000d */
        /* <DEDUP_REMOVED lines=9> */
[----:B------:R-:W-:Y:S02]  /*3cd0*/  LOP3.LUT P2, RZ, R74, UR6, RZ, 0xc, !PT ;  /* 0x000000064aff7c12 */ /* 0x000fe4000f840cff */
[----:B------:R-:W-:Y:S01]  /*3ce0*/  FSEL R6, RZ, 1, P6 ;  /* 0x3f800000ff067808 */ /* 0x000fe20003000000 */
[----:B------:R0:W-:Y:S01]  /*3cf0*/  STL [R1+0x1c0], R126 ;  /* 0x0001c07e01007387 */ /* 0x0001e20000100800 */
[----:B------:R-:W-:-:S03]  /*3d00*/  FSEL R7, RZ, 1, P2 ;  /* 0x3f800000ff077808 */ /* 0x000fc60001000000 */
[----:B------:R-:W-:Y:S01]  /*3d10*/  FFMA.FTZ R73, R73, R6, R72 ;  /* 0x0000000649497223 */ /* 0x000fe20000010048 */
[----:B------:R-:W-:Y:S02]  /*3d20*/  SEL R131, RZ, 0x2, P1 ;  /* 0x00000002ff837807 */ /* 0x000fe40000800000 */
[----:B0-----:R-:W-:Y:S02]  /*3d30*/  SEL R126, RZ, 0x1, P0 ;  /* 0x00000001ff7e7807 */ /* 0x001fe40000000000 */
[----:B------:R-:W-:Y:S01]  /*3d40*/  LOP3.LUT P0, RZ, R75, UR6, RZ, 0xc, !PT ;  /* 0x000000064bff7c12 */ /* 0x000fe2000f800cff */
[----:B------:R-:W-:Y:S01]  /*3d50*/  FFMA.FTZ R74, R74, R7, R73 ;  /* 0x000000074a4a7223 */ /* 0x000fe20000010049 */
[----:B---3--:R-:W-:Y:S02]  /*3d60*/  LOP3.LUT P1, RZ, R68, UR6, RZ, 0xc, !PT ;  /* 0x0000000644ff7c12 */ /* 0x008fe4000f820cff */
        /* <DEDUP_REMOVED lines=14> */
[----:B----4-:R-:W-:Y:S01]  /*3e50*/  LOP3.LUT P6, RZ, R64, UR6, RZ, 0xc, !PT ;  /* 0x0000000640ff7c12 */ /* 0x010fe2000f8c0cff */
        /* <DEDUP_REMOVED lines=15> */
[----:B-----5:R-:W-:Y:S01]  /*3f50*/  LOP3.LUT P3, RZ, R60, UR6, RZ, 0xc, !PT ;  /* 0x000000063cff7c12 */ /* 0x020fe2000f860cff */
        /* <DEDUP_REMOVED lines=98> */
[----:B------:R-:W-:-:S02]  /*4580*/  LOP3.LUT R44, R44, R3, R50, 0xfe, !PT ;  /* 0x000000032c2c7212 */ /* 0x000fc400078efe32 */
[----:B------:R-:W-:Y:S01]  /*4590*/  FSEL R3, RZ, 1, P6 ;  /* 0x3f800000ff037808 */ /* 0x000fe20003000000 */
[----:B------:R-:W-:Y:S01]  /*45a0*/  FFMA.FTZ R91, R91, R6, R90 ;  /* 0x000000065b5b7223 */ /* 0x000fe2000001005a */
[----:B------:R-:W-:Y:S01]  /*45b0*/  LOP3.LUT R46, R46, R125, R44, 0xfe, !PT ;  /* 0x0000007d2e2e7212 */ /* 0x000fe200078efe2c */
[----:B------:R-:W-:Y:S01]  /*45c0*/  IMAD R44, R97, 0x4, R116 ;  /* 0x00000004612c7824 */ /* 0x000fe200078e0274 */
[----:B------:R-:W-:Y:S01]  /*45d0*/  STL.64 [R1+0x1d0], RZ ;  /* 0x0001d0ff01007387 */ /* 0x000fe20000100a00 */
[----:B------:R-:W-:Y:S01]  /*45e0*/  FFMA.FTZ R84, R84, R3, R91 ;  /* 0x0000000354547223 */ /* 0x000fe2000001005b */
[----:B------:R-:W-:Y:S02]  /*45f0*/  SEL R12, RZ, 0x4, P2 ;  /* 0x00000004ff0c7807 */ /* 0x000fe40001000000 */
[----:B------:R-:W2:Y:S01]  /*4600*/  LDL R3, [R1+0x1d0] ;  /* 0x0001d00001037983 */ /* 0x000ea20000100800 */
[----:B------:R-:W-:-:S03]  /*4610*/  LOP3.LUT P2, RZ, R85, UR6, RZ, 0xc, !PT ;  /* 0x0000000655ff7c12 */ /* 0x000fc6000f840cff */
[----:B------:R-:W0:Y:S01]  /*4620*/  LDS R19, [R44+0x6000] ;  /* 0x006000002c137984 */ /* 0x000e220000000800 */
[----:B------:R-:W-:Y:S02]  /*4630*/  SEL R7, RZ, 0x8, P0 ;  /* 0x00000008ff077807 */ /* 0x000fe40000000000 */
[----:B------:R-:W-:Y:S01]  /*4640*/  LOP3.LUT P0, RZ, R86, UR6, RZ, 0xc, !PT ;  /* 0x0000000656ff7c12 */ /* 0x000fe2000f800cff */
[----:B-1----:R-:W1:Y:S01]  /*4650*/  LDS R20, [R44+0x6400] ;  /* 0x006400002c147984 */ /* 0x002e620000000800 */
[----:B------:R-:W-:Y:S02]  /*4660*/  FSEL R14, RZ, 1, P2 ;  /* 0x3f800000ff0e7808 */ /* 0x000fe40001000000 */
[----:B------:R-:W-:Y:S01]  /*4670*/  SEL R6, RZ, 0x10, P1 ;  /* 0x00000010ff067807 */ /* 0x000fe20000800000 */
[----:B------:R-:W3:Y:S01]  /*4680*/  LDS R21, [R44+0x6800] ;  /* 0x006800002c157984 */ /* 0x000ee20000000800 */
[----:B------:R-:W-:Y:S01]  /*4690*/  LOP3.LUT P1, RZ, R87, UR6, RZ, 0xc, !PT ;  /* 0x0000000657ff7c12 */ /* 0x000fe2000f820cff */
[----:B------:R-:W-:Y:S01]  /*46a0*/  FFMA.FTZ R85, R85, R14, R84 ;  /* 0x0000000e55557223 */ /* 0x000fe20000010054 */
[----:B------:R-:W-:Y:S01]  /*46b0*/  FSEL R13, RZ, 1, P0 ;  /* 0x3f800000ff0d7808 */ /* 0x000fe20000000000 */
[----:B------:R-:W4:Y:S01]  /*46c0*/  LDS R22, [R44+0x6c00] ;  /* 0x006c00002c167984 */ /* 0x000f220000000800 */
[----:B------:R-:W-:-:S02]  /*46d0*/  LOP3.LUT R47, R118, R129, R47, 0xfe, !PT ;  /* 0x00000081762f7212 */ /* 0x000fc400078efe2f */
[----:B------:R-:W-:Y:S01]  /*46e0*/  FSEL R14, RZ, 1, P1 ;  /* 0x3f800000ff0e7808 */ /* 0x000fe20000800000 */
[----:B------:R-:W-:Y:S01]  /*46f0*/  FFMA.FTZ R86, R86, R13, R85 ;  /* 0x0000000d56567223 */ /* 0x000fe20000010055 */
[----:B------:R-:W-:Y:S01]  /*4700*/  SEL R15, RZ, 0x20, P3 ;  /* 0x00000020ff0f7807 */ /* 0x000fe20001800000 */
[----:B------:R-:W5:Y:S01]  /*4710*/  LDS R50, [R44+0x7000] ;  /* 0x007000002c327984 */ /* 0x000f620000000800 */
[----:B------:R-:W-:Y:S02]  /*4720*/  LOP3.LUT R25, R120, R25, R47, 0xfe, !PT ;  /* 0x0000001978197212 */ /* 0x000fe400078efe2f */
[----:B------:R-:W-:Y:S02]  /*4730*/  LOP3.LUT P3, RZ, R92, UR6, RZ, 0xc, !PT ;  /* 0x000000065cff7c12 */ /* 0x000fe4000f860cff */
[----:B------:R-:W-:Y:S01]  /*4740*/  LOP3.LUT R40, R40, R45, R46, 0xfe, !PT ;  /* 0x0000002d28287212 */ /* 0x000fe200078efe2e */
[----:B------:R-:W-:Y:S01]  /*4750*/  FFMA.FTZ R87, R87, R14, R86 ;  /* 0x0000000e57577223 */ /* 0x000fe20000010056 */
[----:B------:R-:W-:Y:S01]  /*4760*/  SEL R13, RZ, 0x40, P4 ;  /* 0x00000040ff0d7807 */ /* 0x000fe20002000000 */
[----:B------:R0:W-:Y:S01]  /*4770*/  STL [R1+0x1c0], R26 ;  /* 0x0001c01a01007387 */ /* 0x0001e20000100800 */
[----:B------:R-:W-:-:S02]  /*4780*/  LOP3.LUT R127, R130, R127, R25, 0xfe, !PT ;  /* 0x0000007f827f7212 */ /* 0x000fc400078efe19 */
[----:B------:R-:W-:Y:S01]  /*4790*/  LOP3.LUT P4, RZ, R93, UR6, RZ, 0xc, !PT ;  /* 0x000000065dff7c12 */ /* 0x000fe2000f880cff */
[----:B------:R-:W-:Y:S01]  /*47a0*/  LDS R45, [R44+0xac00] ;  /* 0x00ac00002c2d7984 */ /* 0x000fe20000000800 */
[----:B------:R-:W-:Y:S02]  /*47b0*/  FSEL R14, RZ, 1, P3 ;  /* 0x3f800000ff0e7808 */ /* 0x000fe40001800000 */
[----:B------:R-:W-:Y:S01]  /*47c0*/  LOP3.LUT R40, R42, R41, R40, 0xfe, !PT ;  /* 0x000000292a287212 */ /* 0x000fe200078efe28 */
[----:B------:R-:W-:Y:S01]  /*47d0*/  LDS R47, [R44+0xb000] ;  /* 0x00b000002c2f7984 */ /* 0x000fe20000000800 */
[----:B------:R-:W-:Y:S01]  /*47e0*/  LOP3.LUT R124, R124, R121, R127, 0xfe, !PT ;  /* 0x000000797c7c7212 */ /* 0x000fe200078efe7f */
[----:B------:R-:W-:Y:S01]  /*47f0*/  FFMA.FTZ R14, R92, R14, R87 ;  /* 0x0000000e5c0e7223 */ /* 0x000fe20000010057 */
[----:B------:R-:W-:Y:S02]  /*4800*/  SEL R42, RZ, 0x80, P5 ;  /* 0x00000080ff2a7807 */ /* 0x000fe40002800000 */
[----:B------:R-:W-:-:S02]  /*4810*/  FSEL R25, RZ, 1, P4 ;  /* 0x3f800000ff197808 */ /* 0x000fc40002000000 */
[----:B------:R-:W-:Y:S02]  /*4820*/  LOP3.LUT P5, RZ, R94, UR6, RZ, 0xc, !PT ;  /* 0x000000065eff7c12 */ /* 0x000fe4000f8a0cff */
[----:B------:R-:W-:Y:S01]  /*4830*/  LOP3.LUT R24, R43, R24, R40, 0xfe, !PT ;  /* 0x000000182b187212 */ /* 0x000fe200078efe28 */
[----:B------:R-:W-:Y:S01]  /*4840*/  FFMA.FTZ R25, R93, R25, R14 ;  /* 0x000000195d197223 */ /* 0x000fe2000001000e */
[----:B------:R-:W-:Y:S01]  /*4850*/  LOP3.LUT R17, R17, R16, R124, 0xfe, !PT ;  /* 0x0000001011117212 */ /* 0x000fe200078efe7c */
[----:B------:R-:W-:Y:S01]  /*4860*/  LDS R43, [R44+0x7c00] ;  /* 0x007c00002c2b7984 */ /* 0x000fe20000000800 */
[----:B------:R-:W-:Y:S02]  /*4870*/  FSEL R16, RZ, 1, P5 ;  /* 0x3f800000ff107808 */ /* 0x000fe40002800000 */
[----:B------:R-:W-:Y:S01]  /*4880*/  LOP3.LUT R128, R128, R123, R24, 0xfe, !PT ;  /* 0x0000007b80807212 */ /* 0x000fe200078efe18 */
[----:B------:R-:W-:Y:S01]  /*4890*/  LDS R40, [R44+0x8800] ;  /* 0x008800002c287984 */ /* 0x000fe20000000800 */
[----:B------:R-:W-:-:S03]  /*48a0*/  LOP3.LUT R18, R119, R18, R17, 0xfe, !PT ;  /* 0x0000001277127212 */ /* 0x000fc600078efe11 */
[----:B------:R-:W5:Y:S01]  /*48b0*/  LDS R24, [R44+0x7400] ;  /* 0x007400002c187984 */ /* 0x000f620000000800 */
[----:B------:R-:W-:Y:S01]  /*48c0*/  FFMA.FTZ R94, R94, R16, R25 ;  /* 0x000000105e5e7223 */ /* 0x000fe20000010019 */
[----:B------:R-:W-:Y:S02]  /*48d0*/  SEL R17, RZ, 0x100, P6 ;  /* 0x00000100ff117807 */ /* 0x000fe40003000000 */
[----:B------:R-:W5:Y:S01]  /*48e0*/  LDS R25, [R44+0x7800] ;  /* 0x007800002c197984 */ /* 0x000f620000000800 */
[----:B------:R-:W-:Y:S02]  /*48f0*/  LOP3.LUT P6, RZ, R95, UR6, RZ, 0xc, !PT ;  /* 0x000000065fff7c12 */ /* 0x000fe4000f8c0cff */
[----:B------:R-:W-:Y:S02]  /*4900*/  SEL R14, RZ, 0x200, P2 ;  /* 0x00000200ff0e7807 */ /* 0x000fe40001000000 */
[----:B0-----:R-:W-:Y:S02]  /*4910*/  LOP3.LUT P2, RZ, R19, UR6, RZ, 0xc, !PT ;  /* 0x0000000613ff7c12 */ /* 0x001fe4000f840cff */
[----:B------:R-:W-:-:S02]  /*4920*/  FSEL R16, RZ, 1, P6 ;  /* 0x3f800000ff107808 */ /* 0x000fc40003000000 */
[----:B------:R-:W-:Y:S02]  /*4930*/  LOP3.LUT R27, R131, R126, R27, 0xfe, !PT ;  /* 0x0000007e831b7212 */ /* 0x000fe400078efe1b */
[----:B------:R-:W-:Y:S01]  /*4940*/  SEL R41, RZ, 0x400, P0 ;  /* 0x00000400ff297807 */ /* 0x000fe20000000000 */
[----:B------:R-:W-:Y:S01]  /*4950*/  FFMA.FTZ R16, R95, R16, R94 ;  /* 0x000000105f107223 */ /* 0x000fe2000001005e */
[----:B------:R-:W-:Y:S02]  /*4960*/  FSEL R26, RZ, 1, P2 ;  /* 0x3f800000ff1a7808 */ /* 0x000fe40001000000 */
[----:B-1----:R-:W-:Y:S02]  /*4970*/  LOP3.LUT P0, RZ, R20, UR6, RZ, 0xc, !PT ;  /* 0x0000000614ff7c12 */ /* 0x002fe4000f800cff */
[----:B------:R-:W-:Y:S02]  /*4980*/  LOP3.LUT R75, R75, R132, R27, 0xfe, !PT ;  /* 0x000000844b4b7212 */ /* 0x000fe400078efe1b */
[----:B------:R-:W0:Y:S01]  /*4990*/  LDS R27, [R44+0x8000] ;  /* 0x008000002c1b7984 */ /* 0x000e220000000800 */
[----:B------:R-:W-:Y:S01]  /*49a0*/  LOP3.LUT R29, R38, R29, R18, 0xfe, !PT ;  /* 0x0000001d261d7212 */ /* 0x000fe200078efe12 */
[----:B------:R-:W-:Y:S01]  /*49b0*/  FFMA.FTZ R19, R19, R26, R16 ;  /* 0x0000001a13137223 */ /* 0x000fe20000010010 */
[----:B------:R-:W-:Y:S01]  /*49c0*/  FSEL R18, RZ, 1, P0 ;  /* 0x3f800000ff127808 */ /* 0x000fe20000000000 */
[----:B------:R-:W1:Y:S04]  /*49d0*/  LDS R26, [R44+0x8400] ;  /* 0x008400002c1a7984 */ /* 0x000e680000000800 */
[----:B------:R-:W-:Y:S01]  /*49e0*/  FFMA.FTZ R20, R20, R18, R19 ;  /* 0x0000001214147223 */ /* 0x000fe20000010013 */
[----:B------:R-:W-:-:S02]  /*49f0*/  SEL R18, RZ, 0x800, P1 ;  /* 0x00000800ff127807 */ /* 0x000fc40000800000 */
[C---:B---3--:R-:W-:Y:S02]  /*4a00*/  LOP3.LUT P1, RZ, R21.reuse, UR6, RZ, 0xc, !PT ;  /* 0x0000000615ff7c12 */ /* 0x048fe4000f820cff */
[----:B------:R-:W-:Y:S02]  /*4a10*/  SEL R16, RZ, 0x1000, P3 ;  /* 0x00001000ff107807 */ /* 0x000fe40001800000 */
[----:B----4-:R-:W-:Y:S02]  /*4a20*/  LOP3.LUT P3, RZ, R22, UR6, RZ, 0xc, !PT ;  /* 0x0000000616ff7c12 */ /* 0x010fe4000f860cff */
[----:B------:R-:W-:Y:S02]  /*4a30*/  FSEL R19, RZ, 1, P1 ;  /* 0x3f800000ff137808 */ /* 0x000fe40000800000 */
[----:B------:R-:W-:Y:S02]  /*4a40*/  LOP3.LUT R122, R122, R39, R29, 0xfe, !PT ;  /* 0x000000277a7a7212 */ /* 0x000fe400078efe1d */
[----:B------:R-:W-:Y:S01]  /*4a50*/  SEL R38, RZ, 0x2000, P4 ;  /* 0x00002000ff267807 */ /* 0x000fe20002000000 */
[----:B------:R-:W-:Y:S01]  /*4a60*/  FFMA.FTZ R19, R21, R19, R20 ;  /* 0x0000001315137223 */ /* 0x000fe20000010014 */
[----:B-----5:R-:W-:-:S02]  /*4a70*/  LOP3.LUT P4, RZ, R50, UR6, RZ, 0xc, !PT ;  /* 0x0000000632ff7c12 */ /* 0x020fc4000f880cff */
[----:B------:R-:W-:Y:S02]  /*4a80*/  FSEL R29, RZ, 1, P3 ;  /* 0x3f800000ff1d7808 */ /* 0x000fe40001800000 */
[----:B------:R-:W-:Y:S02]  /*4a90*/  FSEL R21, RZ, 1, P4 ;  /* 0x3f800000ff157808 */ /* 0x000fe40002000000 */
[----:B------:R-:W-:Y:S01]  /*4aa0*/  LOP3.LUT R23, R28, R23, R122, 0xfe, !PT ;  /* 0x000000171c177212 */ /* 0x000fe200078efe7a */
[----:B------:R-:W-:Y:S01]  /*4ab0*/  FFMA.FTZ R19, R22, R29, R19 ;  /* 0x0000001d16137223 */ /* 0x000fe20000010013 */
[----:B------:R-:W-:Y:S01]  /*4ac0*/  SEL R22, RZ, 0x4000, P5 ;  /* 0x00004000ff167807 */ /* 0x000fe20002800000 */
[----:B------:R-:W3:Y:S01]  /*4ad0*/  LDS R29, [R44+0x8c00] ;  /* 0x008c00002c1d7984 */ /* 0x000ee20000000800 */
[----:B------:R-:W-:Y:S01]  /*4ae0*/  LOP3.LUT P5, RZ, R24, UR6, RZ, 0xc, !PT ;  /* 0x0000000618ff7c12 */ /* 0x000fe2000f8a0cff */
[----:B------:R-:W-:Y:S01]  /*4af0*/  FFMA.FTZ R21, R50, R21, R19 ;  /* 0x0000001532157223 */ /* 0x000fe20000010013 */
[----:B------:R-:W-:Y:S01]  /*4b00*/  LOP3.LUT R35, R35, R36, R23, 0xfe, !PT ;  /* 0x0000002423237212 */ /* 0x000fe200078efe17 */
[----:B------:R-:W4:Y:S01]  /*4b10*/  LDS R28, [R44+0x9000] ;  /* 0x009000002c1c7984 */ /* 0x000f220000000800 */
[----:B------:R-:W-:-:S02]  /*4b20*/  SEL R19, RZ, 0x8000, P6 ;  /* 0x00008000ff137807 */ /* 0x000fc40003000000 */
[----:B------:R-:W-:Y:S02]  /*4b30*/  LOP3.LUT P6, RZ, R25, UR6, RZ, 0xc, !PT ;  /* 0x0000000619ff7c12 */ /* 0x000fe4000f8c0cff */
[----:B------:R-:W-:Y:S02]  /*4b40*/  FSEL R23, RZ, 1, P5 ;  /* 0x3f800000ff177808 */ /* 0x000fe40002800000 */
[----:B------:R-:W-:Y:S02]  /*4b50*/  SEL R39, RZ, 0x10000, P2 ;  /* 0x00010000ff277807 */ /* 0x000fe40001000000 */
[----:B------:R-:W-:Y:S01]  /*4b60*/  LOP3.LUT P2, RZ, R43, UR6, RZ, 0xc, !PT ;  /* 0x000000062bff7c12 */ /* 0x000fe2000f840cff */
[----:B------:R-:W-:Y:S01]  /*4b70*/  FFMA.FTZ R24, R24, R23, R21 ;  /* 0x0000001718187223 */ /* 0x000fe20000010015 */
[----:B------:R-:W-:Y:S02]  /*4b80*/  FSEL R36, RZ, 1, P6 ;  /* 0x3f800000ff247808 */ /* 0x000fe40003000000 */
[----:B------:R-:W-:-:S02]  /*4b90*/  FSEL R21, RZ, 1, P2 ;  /* 0x3f800000ff157808 */ /* 0x000fc40001000000 */
[----:B------:R-:W-:Y:S01]  /*4ba0*/  SEL R23, RZ, 0x20000, P0 ;  /* 0x00020000ff177807 */ /* 0x000fe20000000000 */
[----:B------:R-:W-:Y:S01]  /*4bb0*/  FFMA.FTZ R24, R25, R36, R24 ;  /* 0x0000002419187223 */ /* 0x000fe20000010018 */
[----:B0-----:R-:W-:Y:S01]  /*4bc0*/  LOP3.LUT P0, RZ, R27, UR6, RZ, 0xc, !PT ;  /* 0x000000061bff7c12 */ /* 0x001fe2000f800cff */
[----:B------:R-:W-:Y:S01]  /*4bd0*/  STL [R1+0x1c0], R46 ;  /* 0x0001c02e01007387 */ /* 0x000fe20000100800 */
[----:B------:R-:W-:Y:S01]  /*4be0*/  LOP3.LUT R30, R31, R30, R35, 0xfe, !PT ;  /* 0x0000001e1f1e7212 */ /* 0x000fe200078efe23 */
[----:B------:R-:W-:Y:S01]  /*4bf0*/  FFMA.FTZ R24, R43, R21, R24 ;  /* 0x000000152b187223 */ /* 0x000fe20000010018 */
[----:B------:R-:W-:Y:S01]  /*4c00*/  SEL R21, RZ, 0x40000, P1 ;  /* 0x00040000ff157807 */ /* 0x000fe20000800000 */
[----:B------:R-:W0:Y:S01]  /*4c10*/  LDS R46, [R44+0x9400] ;  /* 0x009400002c2e7984 */ /* 0x000e220000000800 */
[----:B-1----:R-:W-:Y:S02]  /*4c20*/  LOP3.LUT P1, RZ, R26, UR6, RZ, 0xc, !PT ;  /* 0x000000061aff7c12 */ /* 0x002fe4000f820cff */
[----:B------:R-:W-:Y:S01]  /*4c30*/  FSEL R25, RZ, 1, P0 ;  /* 0x3f800000ff197808 */ /* 0x000fe20000000000 */
[----:B------:R-:W-:Y:S01]  /*4c40*/  LDS R31, [R44+0x9c00] ;  /* 0x009c00002c1f7984 */ /* 0x000fe20000000800 */
[----:B------:R-:W-:-:S02]  /*4c50*/  LOP3.LUT R34, R34, R33, R30, 0xfe, !PT ;  /* 0x0000002122227212 */ /* 0x000fc400078efe1e */
[----:B------:R-:W-:Y:S01]  /*4c60*/  SEL R33, RZ, 0x80000, P3 ;  /* 0x00080000ff217807 */ /* 0x000fe20001800000 */
[----:B------:R-:W1:Y:S01]  /*4c70*/  LDS R30, [R44+0x9800] ;  /* 0x009800002c1e7984 */ /* 0x000e620000000800 */
[----:B------:R-:W-:Y:S01]  /*4c80*/  FSEL R35, RZ, 1, P1 ;  /* 0x3f800000ff237808 */ /* 0x000fe20000800000 */
[----:B------:R-:W-:Y:S01]  /*4c90*/  FFMA.FTZ R25, R27, R25, R24 ;  /* 0x000000191b197223 */ /* 0x000fe20000010018 */
[----:B------:R-:W-:Y:S01]  /*4ca0*/  LOP3.LUT P3, RZ, R40, UR6, RZ, 0xc, !PT ;  /* 0x0000000628ff7c12 */ /* 0x000fe2000f860cff */
[----:B------:R-:W5:Y:S01]  /*4cb0*/  LDS R43, [R44+0xa000] ;  /* 0x00a000002c2b7984 */ /* 0x000f620000000800 */
[----:B------:R-:W-:Y:S01]  /*4cc0*/  LOP3.LUT R27, R9, R32, R34, 0xfe, !PT ;  /* 0x00000020091b7212 */ /* 0x000fe200078efe22 */
[----:B------:R-:W-:Y:S01]  /*4cd0*/  FFMA.FTZ R25, R26, R35, R25 ;  /* 0x000000231a197223 */ /* 0x000fe20000010019 */
[----:B------:R-:W-:Y:S01]  /*4ce0*/  FSEL R9, RZ, 1, P3 ;  /* 0x3f800000ff097808 */ /* 0x000fe20001800000 */
[----:B------:R-:W-:Y:S01]  /*4cf0*/  LDS R26, [R44+0xa800] ;  /* 0x00a800002c1a7984 */ /* 0x000fe20000000800 */
[----:B------:R-:W-:-:S02]  /*4d00*/  LOP3.LUT R20, R69, R68, R75, 0xfe, !PT ;  /* 0x0000004445147212 */ /* 0x000fc400078efe4b */
[----:B------:R-:W-:Y:S01]  /*4d10*/  LOP3.LUT R27, R11, R10, R27, 0xfe, !PT ;  /* 0x0000000a0b1b7212 */ /* 0x000fe200078efe1b */
[----:B------:R-:W-:Y:S01]  /*4d20*/  FFMA.FTZ R10, R40, R9, R25 ;  /* 0x00000009280a7223 */ /* 0x000fe20000010019 */
[----:B------:R-:W-:Y:S01]  /*4d30*/  LOP3.LUT R20, R74, R73, R20, 0xfe, !PT ;  /* 0x000000494a147212 */ /* 0x000fe200078efe14 */
[----:B------:R-:W5:Y:S03]  /*4d40*/  LDS R25, [R44+0xa400] ;  /* 0x00a400002c197984 */ /* 0x000f660000000800 */
[----:B------:R-:W-:Y:S02]  /*4d50*/  LOP3.LUT R51, R64, R51, R20, 0xfe, !PT ;  /* 0x0000003340337212 */ /* 0x000fe400078efe14 */
[----:B------:R-:W-:Y:S02]  /*4d60*/  SEL R11, RZ, 0x100000, P4 ;  /* 0x00100000ff0b7807 */ /* 0x000fe40002000000 */
[----:B------:R-:W-:Y:S01]  /*4d70*/  LOP3.LUT R79, R80, R79, R8, 0xfe, !PT ;  /* 0x0000004f504f7212 */ /* 0x000fe200078efe08 */
[----:B------:R-:W-:Y:S01]  /*4d80*/  STL [R1+0x1c4], R124 ;  /* 0x0001c47c01007387 */ /* 0x000fe20000100800 */
[----:B------:R-:W-:-:S02]  /*4d90*/  LOP3.LUT R65, R72, R65, R51, 0xfe, !PT ;  /* 0x0000004148417212 */ /* 0x000fc400078efe33 */
[----:B---3--:R-:W-:Y:S01]  /*4da0*/  LOP3.LUT P4, RZ, R29, UR6, RZ, 0xc, !PT ;  /* 0x000000061dff7c12 */ /* 0x008fe2000f880cff */
[----:B------:R-:W-:Y:S01]  /*4db0*/  LDS R51, [R44+0xb800] ;  /* 0x00b800002c337984 */ /* 0x000fe20000000800 */
[----:B------:R-:W-:Y:S02]  /*4dc0*/  LOP3.LUT R49, R66, R49, R65, 0xfe, !PT ;  /* 0x0000003142317212 */ /* 0x000fe400078efe41 */
[----:B------:R-:W-:Y:S01]  /*4dd0*/  SEL R9, RZ, 0x200000, P5 ;  /* 0x00200000ff097807 */ /* 0x000fe20002800000 */
[----:B------:R-:W-:Y:S01]  /*4de0*/  LDS R64, [R44+0xdc00] ;  /* 0x00dc00002c407984 */ /* 0x000fe20000000800 */
[----:B------:R-:W-:-:S03]  /*4df0*/  LOP3.LUT R62, R67, R62, R49, 0xfe, !PT ;  /* 0x0000003e433e7212 */ /* 0x000fc600078efe31 */
[----:B------:R-:W3:Y:S01]  /*4e00*/  LDS R49, [R44+0xb400] ;  /* 0x00b400002c317984 */ /* 0x000ee20000000800 */
[----:B----4-:R-:W-:Y:S02]  /*4e10*/  LOP3.LUT P5, RZ, R28, UR6, RZ, 0xc, !PT ;  /* 0x000000061cff7c12 */ /* 0x010fe4000f8a0cff */
[----:B------:R-:W-:Y:S02]  /*4e20*/  FSEL R24, RZ, 1, P4 ;  /* 0x3f800000ff187808 */ /* 0x000fe40002000000 */
[----:B------:R-:W-:Y:S02]  /*4e30*/  SEL R35, RZ, 0x400000, P6 ;  /* 0x00400000ff237807 */ /* 0x000fe40003000000 */
[----:B0-----:R-:W-:Y:S01]  /*4e40*/  LOP3.LUT P6, RZ, R46, UR6, RZ, 0xc, !PT ;  /* 0x000000062eff7c12 */ /* 0x001fe2000f8c0cff */
[----:B------:R-:W-:Y:S01]  /*4e50*/  FFMA.FTZ R29, R29, R24, R10 ;  /* 0x000000181d1d7223 */ /* 0x000fe2000001000a */
[----:B------:R-:W-:Y:S02]  /*4e60*/  FSEL R32, RZ, 1, P5 ;  /* 0x3f800000ff207808 */ /* 0x000fe40002800000 */
[----:B------:R-:W-:-:S02]  /*4e70*/  LOP3.LUT R10, R5, R4, R27, 0xfe, !PT ;  /* 0x00000004050a7212 */ /* 0x000fc400078efe1b */
[----:B------:R-:W-:Y:S01]  /*4e80*/  SEL R27, RZ, 0x800000, P2 ;  /* 0x00800000ff1b7807 */ /* 0x000fe20001000000 */
[----:B------:R-:W-:Y:S01]  /*4e90*/  FFMA.FTZ R29, R28, R32, R29 ;  /* 0x000000201c1d7223 */ /* 0x000fe2000001001d */
[----:B------:R-:W-:Y:S02]  /*4ea0*/  FSEL R8, RZ, 1, P6 ;  /* 0x3f800000ff087808 */ /* 0x000fe40003000000 */
[----:B------:R-:W-:Y:S02]  /*4eb0*/  LOP3.LUT R7, R7, R12, R79, 0xfe, !PT ;  /* 0x0000000c07077212 */ /* 0x000fe400078efe4f */
[----:B------:R-:W-:Y:S02]  /*4ec0*/  SEL R36, RZ, 0x1000000, P0 ;  /* 0x01000000ff247807 */ /* 0x000fe40000000000 */
[----:B-1----:R-:W-:Y:S01]  /*4ed0*/  LOP3.LUT P2, RZ, R30, UR6, RZ, 0xc, !PT ;  /* 0x000000061eff7c12 */ /* 0x002fe2000f840cff */
[----:B------:R-:W-:Y:S01]  /*4ee0*/  FFMA.FTZ R29, R46, R8, R29 ;  /* 0x000000082e1d7223 */ /* 0x000fe2000001001d */
[----:B------:R-:W-:Y:S01]  /*4ef0*/  LOP3.LUT P0, RZ, R31, UR6, RZ, 0xc, !PT ;  /* 0x000000061fff7c12 */ /* 0x000fe2000f800cff */
[----:B------:R-:W-:Y:S01]  /*4f00*/  STL [R1+0x1c4], R122 ;  /* 0x0001c47a01007387 */ /* 0x000fe20000100800 */
[----:B------:R-:W-:-:S02]  /*4f10*/  FSEL R4, RZ, 1, P2 ;  /* 0x3f800000ff047808 */ /* 0x000fc40001000000 */
[----:B------:R-:W-:Y:S02]  /*4f20*/  LOP3.LUT R7, R15, R6, R7, 0xfe, !PT ;  /* 0x000000060f077212 */ /* 0x000fe400078efe07 */
[----:B------:R-:W-:Y:S01]  /*4f30*/  SEL R40, RZ, 0x2000000, P1 ;  /* 0x02000000ff287807 */ /* 0x000fe20000800000 */
[----:B------:R0:W-:Y:S01]  /*4f40*/  STL [R1+0x1c4], R34 ;  /* 0x0001c42201007387 */ /* 0x0001e20000100800 */
[----:B-----5:R-:W-:Y:S01]  /*4f50*/  LOP3.LUT P1, RZ, R43, UR6, RZ, 0xc, !PT ;  /* 0x000000062bff7c12 */ /* 0x020fe2000f820cff */
[----:B------:R-:W-:Y:S01]  /*4f60*/  FFMA.FTZ R4, R30, R4, R29 ;  /* 0x000000041e047223 */ /* 0x000fe2000001001d */
[----:B------:R-:W-:Y:S01]  /*4f70*/  FSEL R5, RZ, 1, P0 ;  /* 0x3f800000ff057808 */ /* 0x000fe20000000000 */
[----:B------:R-:W1:Y:S01]  /*4f80*/  LDS R32, [R44+0xbc00] ;  /* 0x00bc00002c207984 */ /* 0x000e620000000800 */
[----:B------:R-:W-:Y:S02]  /*4f90*/  FSEL R6, RZ, 1, P1 ;  /* 0x3f800000ff067808 */ /* 0x000fe40000800000 */
[----:B------:R-:W-:Y:S01]  /*4fa0*/  SEL R46, RZ, 0x8000000, P4 ;  /* 0x08000000ff2e7807 */ /* 0x000fe20002000000 */
[----:B------:R-:W-:Y:S01]  /*4fb0*/  LDS R15, [R44+0xcc00] ;  /* 0x00cc00002c0f7984 */ /* 0x000fe20000000800 */
[----:B0-----:R-:W-:-:S02]  /*4fc0*/  LOP3.LUT R34, R42, R13, R7, 0xfe, !PT ;  /* 0x0000000d2a227212 */ /* 0x001fc400078efe07 */
[----:B------:R-:W-:Y:S01]  /*4fd0*/  SEL R42, RZ, 0x4000000, P3 ;  /* 0x04000000ff2a7807 */ /* 0x000fe20001800000 */
[----:B------:R-:W-:Y:S01]  /*4fe0*/  FFMA.FTZ R4, R31, R5, R4 ;  /* 0x000000051f047223 */ /* 0x000fe20000010004 */
[----:B------:R-:W-:Y:S01]  /*4ff0*/  LOP3.LUT P3, RZ, R25, UR6, RZ, 0xc, !PT ;  /* 0x0000000619ff7c12 */ /* 0x000fe2000f860cff */
[----:B------:R-:W-:Y:S01]  /*5000*/  LDS R30, [R44+0xc800] ;  /* 0x00c800002c1e7984 */ /* 0x000fe20000000800 */
[----:B------:R-:W-:Y:S01]  /*5010*/  LOP3.LUT P4, RZ, R26, UR6, RZ, 0xc, !PT ;  /* 0x000000061aff7c12 */ /* 0x000fe2000f880cff */
[----:B------:R-:W-:Y:S01]  /*5020*/  FFMA.FTZ R4, R43, R6, R4 ;  /* 0x000000062b047223 */ /* 0x000fe20000010004 */
[----:B------:R-:W-:Y:S01]  /*5030*/  FSEL R5, RZ, 1, P3 ;  /* 0x3f800000ff057808 */ /* 0x000fe20001800000 */
[----:B------:R-:W-:Y:S01]  /*5040*/  STL [R1+0x1c8], R20 ;  /* 0x0001c81401007387 */ /* 0x000fe20000100800 */
[----:B------:R-:W-:Y:S02]  /*5050*/  SEL R50, RZ, 0x10000000, P5 ;  /* 0x10000000ff327807 */ /* 0x000fe40002800000 */
[----:B------:R-:W-:Y:S01]  /*5060*/  LOP3.LUT P5, RZ, R45, UR6, RZ, 0xc, !PT ;  /* 0x000000062dff7c12 */ /* 0x000fe2000f8a0cff */
[----:B------:R-:W-:Y:S01]  /*5070*/  FFMA.FTZ R25, R25, R5, R4 ;  /* 0x0000000519197223 */ /* 0x000fe20000010004 */
[----:B------:R-:W-:Y:S01]  /*5080*/  FSEL R6, RZ, 1, P4 ;  /* 0x3f800000ff067808 */ /* 0x000fe20002000000 */
[----:B------:R-:W-:Y:S01]  /*5090*/  LDS R29, [R44+0xf000] ;  /* 0x00f000002c1d7984 */ /* 0x000fe20000000800 */
[----:B------:R-:W-:-:S02]  /*50a0*/  LOP3.LUT R60, R61, R60, R62, 0xfe, !PT ;  /* 0x0000003c3d3c7212 */ /* 0x000fc400078efe3e */
[----:B------:R-:W-:Y:S01]  /*50b0*/  FSEL R7, RZ, 1, P5 ;  /* 0x3f800000ff077808 */ /* 0x000fe20002800000 */
[----:B------:R-:W-:Y:S01]  /*50c0*/  FFMA.FTZ R4, R26, R6, R25 ;  /* 0x000000061a047223 */ /* 0x000fe20000010019 */
[----:B------:R-:W-:Y:S01]  /*50d0*/  SEL R24, RZ, 0x20000000, P6 ;  /* 0x20000000ff187807 */ /* 0x000fe20003000000 */
[----:B------:R-:W-:Y:S01]  /*50e0*/  LDS R25, [R44+0xd800] ;  /* 0x00d800002c197984 */ /* 0x000fe20000000800 */
[----:B------:R-:W-:Y:S02]  /*50f0*/  LOP3.LUT R60, R70, R63, R60, 0xfe, !PT ;  /* 0x0000003f463c7212 */ /* 0x000fe400078efe3c */
[----:B------:R-:W-:Y:S01]  /*5100*/  LOP3.LUT P6, RZ, R47, UR6, RZ, 0xc, !PT ;  /* 0x000000062fff7c12 */ /* 0x000fe2000f8c0cff */
[----:B------:R-:W-:Y:S01]  /*5110*/  FFMA.FTZ R4, R45, R7, R4 ;  /* 0x000000072d047223 */ /* 0x000fe20000010004 */
[----:B------:R-:W-:Y:S02]  /*5120*/  LOP3.LUT R48, R48, R37, R10, 0xfe, !PT ;  /* 0x0000002530307212 */ /* 0x000fe400078efe0a */
[----:B------:R-:W-:-:S02]  /*5130*/  SEL R26, RZ, 0x40000000, P2 ;  /* 0x40000000ff1a7807 */ /* 0x000fc40001000000 */
[----:B------:R-:W-:Y:S01]  /*5140*/  SEL R28, RZ, 0x1, P1 ;  /* 0x00000001ff1c7807 */ /* 0x000fe20000800000 */
[----:B------:R-:W-:Y:S01]  /*5150*/  STL [R1+0x1cc], R34 ;  /* 0x0001cc2201007387 */ /* 0x000fe20000100800 */
[----:B------:R-:W-:Y:S02]  /*5160*/  LOP3.LUT R56, R57, R56, R60, 0xfe, !PT ;  /* 0x0000003839387212 */ /* 0x000fe400078efe3c */
[----:B---3--:R-:W-:Y:S02]  /*5170*/  LOP3.LUT P2, RZ, R49, UR6, RZ, 0xc, !PT ;  /* 0x0000000631ff7c12 */ /* 0x008fe4000f840cff */
[----:B------:R-:W-:Y:S02]  /*5180*/  FSEL R7, RZ, 1, P6 ;  /* 0x3f800000ff077808 */ /* 0x000fe40003000000 */
[----:B------:R-:W-:Y:S01]  /*5190*/  LOP3.LUT R5, R14, R17, R34, 0xfe, !PT ;  /* 0x000000110e057212 */ /* 0x000fe200078efe22 */
[----:B------:R0:W-:Y:S01]  /*51a0*/  STL [R1+0x1c4], R48 ;  /* 0x0001c43001007387 */ /* 0x0001e20000100800 */
[----:B------:R-:W-:Y:S01]  /*51b0*/  FSEL R6, RZ, 1, P2 ;  /* 0x3f800000ff067808 */ /* 0x000fe20001000000 */
[----:B------:R-:W-:Y:S01]  /*51c0*/  FFMA.FTZ R4, R47, R7, R4 ;  /* 0x000000072f047223 */ /* 0x000fe20000010004 */
[----:B------:R-:W-:Y:S01]  /*51d0*/  LOP3.LUT R58, R59, R58, R56, 0xfe, !PT ;  /* 0x0000003a3b3a7212 */ /* 0x000fe200078efe38 */
[----:B------:R-:W3:Y:S01]  /*51e0*/  LDS R60, [R44+0xc400] ;  /* 0x00c400002c3c7984 */ /* 0x000ee20000000800 */
[----:B------:R-:W-:-:S03]  /*51f0*/  LOP3.LUT R5, R18, R41, R5, 0xfe, !PT ;  /* 0x0000002912057212 */ /* 0x000fc600078efe05 */
[----:B------:R-:W4:Y:S01]  /*5200*/  LDS R56, [R44+0xc000] ;  /* 0x00c000002c387984 */ /* 0x000f220000000800 */
[----:B0-----:R-:W-:Y:S02]  /*5210*/  SEL R48, RZ, 0x80000000, P0 ;  /* 0x80000000ff307807 */ /* 0x001fe40000000000 */
[----:B------:R-:W-:Y:S01]  /*5220*/  LOP3.LUT P0, RZ, R51, UR6, RZ, 0xc, !PT ;  /* 0x0000000633ff7c12 */ /* 0x000fe2000f800cff */
[----:B------:R-:W-:Y:S01]  /*5230*/  FFMA.FTZ R4, R49, R6, R4 ;  /* 0x0000000631047223 */ /* 0x000fe20000010004 */
[----:B------:R-:W-:Y:S01]  /*5240*/  LOP3.LUT R5, R38, R16, R5, 0xfe, !PT ;  /* 0x0000001026057212 */ /* 0x000fe200078efe05 */
[----:B------:R-:W-:Y:S01]  /*5250*/  LDS R17, [R44+0xd400] ;  /* 0x00d400002c117984 */ /* 0x000fe20000000800 */
[----:B------:R-:W-:Y:S02]  /*5260*/  FSEL R7, RZ, 1, P0 ;  /* 0x3f800000ff077808 */ /* 0x000fe40000000000 */
[----:B------:R-:W-:Y:S01]  /*5270*/  LOP3.LUT R22, R19, R22, R5, 0xfe, !PT ;  /* 0x0000001613167212 */ /* 0x000fe200078efe05 */
[----:B------:R-:W0:Y:S02]  /*5280*/  LDS R38, [R44+0xd000] ;  /* 0x00d000002c267984 */ /* 0x000e240000000800 */
[----:B------:R-:W-:-:S02]  /*5290*/  FFMA.FTZ R5, R51, R7, R4 ;  /* 0x0000000733057223 */ /* 0x000fc40000010004 */
[----:B------:R-:W5:Y:S01]  /*52a0*/  LDL R4, [R1+0x1d4] ;  /* 0x0001d40001047983 */ /* 0x000f620000100800 */
[C---:B-1----:R-:W-:Y:S02]  /*52b0*/  LOP3.LUT P1, RZ, R32.reuse, UR6, RZ, 0xc, !PT ;  /* 0x0000000620ff7c12 */ /* 0x042fe4000f820cff */
[----:B------:R-:W-:Y:S01]  /*52c0*/  LOP3.LUT R6, R39, R22, RZ, 0xfc, !PT ;  /* 0x0000001627067212 */ /* 0x000fe200078efcff */
[----:B------:R-:W-:Y:S01]  /*52d0*/  LDS R37, [R44+0x12400] ;  /* 0x012400002c257984 */ /* 0x000fe20000000800 */
[----:B------:R-:W-:Y:S02]  /*52e0*/  SEL R7, RZ, 0x2, P3 ;  /* 0x00000002ff077807 */ /* 0x000fe40001800000 */
[----:B------:R-:W-:Y:S02]  /*52f0*/  FSEL R10, RZ, 1, P1 ;  /* 0x3f800000ff0a7808 */ /* 0x000fe40000800000 */
[----:B------:R-:W-:Y:S02]  /*5300*/  LOP3.LUT R8, R23, R6, RZ, 0xfc, !PT ;  /* 0x0000000617087212 */ /* 0x000fe400078efcff */
[----:B------:R-:W-:Y:S01]  /*5310*/  SEL R13, RZ, 0x4, P4 ;  /* 0x00000004ff0d7807 */ /* 0x000fe20002000000 */
[----:B------:R-:W-:Y:S01]  /*5320*/  FFMA.FTZ R5, R32, R10, R5 ;  /* 0x0000000a20057223 */ /* 0x000fe20000010005 */
[----:B------:R-:W-:Y:S01]  /*5330*/  LOP3.LUT R10, R21, R8, RZ, 0xfc, !PT ;  /* 0x00000008150a7212 */ /* 0x000fe200078efcff */
[----:B------:R-:W-:Y:S04]  /*5340*/  LDS R23, [R44+0xe400] ;  /* 0x00e400002c177984 */ /* 0x000fe80000000800 */
[----:B------:R-:W1:Y:S01]  /*5350*/  LDS R21, [R44+0xe000] ;  /* 0x00e000002c157984 */ /* 0x000e620000000800 */
[----:B---3--:R-:W-:-:S03]  /*5360*/  LOP3.LUT P4, RZ, R60, UR6, RZ, 0xc, !PT ;  /* 0x000000063cff7c12 */ /* 0x008fc6000f880cff */
[----:B------:R-:W3:Y:S01]  /*5370*/  LDS R32, [R44+0xe800] ;  /* 0x00e800002c207984 */ /* 0x000ee20000000800 */
[----:B----4-:R-:W-:-:S04]  /*5380*/  LOP3.LUT P3, RZ, R56, UR6, RZ, 0xc, !PT ;  /* 0x0000000638ff7c12 */ /* 0x010fc8000f860cff */
[----:B------:R-:W-:Y:S02]  /*5390*/  FSEL R12, RZ, 1, P3 ;  /* 0x3f800000ff0c7808 */ /* 0x000fe40001800000 */
[----:B------:R-:W-:-:S03]  /*53a0*/  FSEL R14, RZ, 1, P4 ;  /* 0x3f800000ff0e7808 */ /* 0x000fc60002000000 */
[----:B------:R-:W-:Y:S01]  /*53b0*/  FFMA.FTZ R5, R56, R12, R5 ;  /* 0x0000000c38057223 */ /* 0x000fe20000010005 */
[----:B------:R-:W-:Y:S02]  /*53c0*/  LOP3.LUT R12, R33, R10, RZ, 0xfc, !PT ;  /* 0x0000000a210c7212 */ /* 0x000fe400078efcff */
[----:B------:R-:W-:Y:S01]  /*53d0*/  SEL R39, RZ, 0x10, P6 ;  /* 0x00000010ff277807 */ /* 0x000fe20003000000 */
[----:B------:R-:W-:Y:S01]  /*53e0*/  FFMA.FTZ R5, R60, R14, R5 ;  /* 0x0000000e3c057223 */ /* 0x000fe20000010005 */
[----:B------:R-:W-:Y:S02]  /*53f0*/  LOP3.LUT R14, R11, R12, RZ, 0xfc, !PT ;  /* 0x0000000c0b0e7212 */ /* 0x000fe400078efcff */
[----:B------:R-:W-:Y:S01]  /*5400*/  SEL R41, RZ, 0x20, P2 ;  /* 0x00000020ff297807 */ /* 0x000fe20001000000 */
[----:B------:R4:W-:Y:S01]  /*5410*/  STL [R1+0x1cc], R22 ;  /* 0x0001cc1601007387 */ /* 0x0009e20000100800 */
[----:B------:R-:W-:Y:S02]  /*5420*/  SEL R11, RZ, 0x8, P5 ;  /* 0x00000008ff0b7807 */ /* 0x000fe40002800000 */
[----:B------:R-:W-:Y:S01]  /*5430*/  LOP3.LUT R16, R9, R14, RZ, 0xfc, !PT ;  /* 0x0000000e09107212 */ /* 0x000fe200078efcff */
[----:B------:R-:W-:Y:S01]  /*5440*/  LDS R33, [R44+0x10c00] ;  /* 0x010c00002c217984 */ /* 0x000fe20000000800 */
[----:B------:R-:W-:-:S02]  /*5450*/  LOP3.LUT P5, RZ, R30, UR6, RZ, 0xc, !PT ;  /* 0x000000061eff7c12 */ /* 0x000fc4000f8a0cff */
[----:B------:R-:W-:Y:S02]  /*5460*/  LOP3.LUT P6, RZ, R15, UR6, RZ, 0xc, !PT ;  /* 0x000000060fff7c12 */ /* 0x000fe4000f8c0cff */
[----:B------:R-:W-:Y:S02]  /*5470*/  LOP3.LUT R18, R35, R16, RZ, 0xfc, !PT ;  /* 0x0000001023127212 */ /* 0x000fe400078efcff */
[----:B------:R-:W-:Y:S02]  /*5480*/  FSEL R9, RZ, 1, P5 ;  /* 0x3f800000ff097808 */ /* 0x000fe40002800000 */
[----:B0-----:R-:W-:Y:S02]  /*5490*/  LOP3.LUT P2, RZ, R38, UR6, RZ, 0xc, !PT ;  /* 0x0000000626ff7c12 */ /* 0x001fe4000f840cff */
[----:B------:R-:W-:Y:S01]  /*54a0*/  SEL R43, RZ, 0x100, P3 ;  /* 0x00000100ff2b7807 */ /* 0x000fe20001800000 */
[----:B------:R-:W-:Y:S01]  /*54b0*/  FFMA.FTZ R30, R30, R9, R5 ;  /* 0x000000091e1e7223 */ /* 0x000fe20000010005 */
[----:B------:R-:W-:Y:S01]  /*54c0*/  LOP3.LUT R27, R27, R18, RZ, 0xfc, !PT ;  /* 0x000000121b1b7212 */ /* 0x000fe200078efcff */
[----:B------:R-:W-:Y:S01]  /*54d0*/  STL [R1+0x1cc], R6 ;  /* 0x0001cc0601007387 */ /* 0x000fe20000100800 */
[----:B------:R-:W-:-:S02]  /*54e0*/  FSEL R19, RZ, 1, P6 ;  /* 0x3f800000ff137808 */ /* 0x000fc40003000000 */
[----:B------:R-:W-:Y:S01]  /*54f0*/  FSEL R20, RZ, 1, P2 ;  /* 0x3f800000ff147808 */ /* 0x000fe20001000000 */
[----:B------:R-:W-:Y:S01]  /*5500*/  LDS R35, [R44+0x11c00] ;  /* 0x011c00002c237984 */ /* 0x000fe20000000800 */
[----:B------:R-:W-:Y:S01]  /*5510*/  LOP3.LUT R5, R36, R27, RZ, 0xfc, !PT ;  /* 0x0000001b24057212 */ /* 0x000fe200078efcff */
[----:B------:R-:W-:Y:S01]  /*5520*/  FFMA.FTZ R15, R15, R19, R30 ;  /* 0x000000130f0f7223 */ /* 0x000fe2000001001e */
[----:B------:R-:W-:Y:S01]  /*5530*/  SEL R9, RZ, 0x40, P0 ;  /* 0x00000040ff097807 */ /* 0x000fe20000000000 */
[----:B------:R-:W0:Y:S01]  /*5540*/  LDS R27, [R44+0xec00] ;  /* 0x00ec00002c1b7984 */ /* 0x000e220000000800 */
[----:B------:R-:W-:Y:S01]  /*5550*/  LOP3.LUT P0, RZ, R17, UR6, RZ, 0xc, !PT ;  /* 0x0000000611ff7c12 */ /* 0x000fe2000f800cff */
[----:B------:R-:W-:Y:S01]  /*5560*/  FFMA.FTZ R20, R38, R20, R15 ;  /* 0x0000001426147223 */ /* 0x000fe2000001000f */
[----:B------:R-:W-:Y:S01]  /*5570*/  SEL R15, RZ, 0x80, P1 ;  /* 0x00000080ff0f7807 */ /* 0x000fe20000800000 */
[----:B------:R-:W2:Y:S01]  /*5580*/  LDS R30, [R44+0xf400] ;  /* 0x00f400002c1e7984 */ /* 0x000ea20000000800 */
[----:B------:R-:W-:-:S02]  /*5590*/  LOP3.LUT P1, RZ, R25, UR6, RZ, 0xc, !PT ;  /* 0x0000000619ff7c12 */ /* 0x000fc4000f820cff */
[----:B------:R-:W-:Y:S02]  /*55a0*/  FSEL R19, RZ, 1, P0 ;  /* 0x3f800000ff137808 */ /* 0x000fe40000000000 */
[C---:B------:R-:W-:Y:S01]  /*55b0*/  LOP3.LUT P3, RZ, R64.reuse, UR6, RZ, 0xc, !PT ;  /* 0x0000000640ff7c12 */ /* 0x040fe2000f860cff */
[----:B------:R3:W-:Y:S01]  /*55c0*/  STL [R1+0x1cc], R8 ;  /* 0x0001cc0801007387 */ /* 0x0007e20000100800 */
[----:B------:R-:W-:Y:S01]  /*55d0*/  FSEL R31, RZ, 1, P1 ;  /* 0x3f800000ff1f7808 */ /* 0x000fe20000800000 */
[----:B------:R-:W-:Y:S01]  /*55e0*/  FFMA.FTZ R34, R17, R19, R20 ;  /* 0x0000001311227223 */ /* 0x000fe20000010014 */
[----:B------:R-:W-:Y:S01]  /*55f0*/  FSEL R20, RZ, 1, P3 ;  /* 0x3f800000ff147808 */ /* 0x000fe20001800000 */
[----:B------:R-:W-:Y:S02]  /*5600*/  LDS R38, [R44+0x13c00] ;  /* 0x013c00002c267984 */ /* 0x000fe40000000800 */
[----:B------:R-:W-:Y:S01]  /*5610*/  FFMA.FTZ R25, R25, R31, R34 ;  /* 0x0000001f19197223 */ /* 0x000fe20000010022 */
[----:B------:R-:W-:Y:S01]  /*5620*/  SEL R17, RZ, 0x200, P4 ;  /* 0x00000200ff117807 */ /* 0x000fe20002000000 */
[----:B------:R-:W-:Y:S02]  /*5630*/  LDS R31, [R44+0xfc00] ;  /* 0x00fc00002c1f7984 */ /* 0x000fe40000000800 */
[----:B------:R-:W-:-:S02]  /*5640*/  FFMA.FTZ R20, R64, R20, R25 ;  /* 0x0000001440147223 */ /* 0x000fc40000010019 */
[----:B------:R-:W2:Y:S01]  /*5650*/  LDS R25, [R44+0xf800] ;  /* 0x00f800002c197984 */ /* 0x000ea20000000800 */
[----:B-1----:R-:W-:Y:S02]  /*5660*/  LOP3.LUT P4, RZ, R21, UR6, RZ, 0xc, !PT ;  /* 0x0000000615ff7c12 */ /* 0x002fe4000f880cff */
[----:B------:R-:W-:Y:S01]  /*5670*/  SEL R19, RZ, 0x400, P5 ;  /* 0x00000400ff137807 */ /* 0x000fe20002800000 */
[----:B------:R-:W1:Y:S01]  /*5680*/  LDS R34, [R44+0x10000] ;  /* 0x010000002c227984 */ /* 0x000e620000000800 */
[----:B----4-:R-:W-:Y:S02]  /*5690*/  FSEL R22, RZ, 1, P4 ;  /* 0x3f800000ff167808 */ /* 0x010fe40002000000 */
[----:B------:R-:W-:Y:S02]  /*56a0*/  LOP3.LUT P5, RZ, R23, UR6, RZ, 0xc, !PT ;  /* 0x0000000617ff7c12 */ /* 0x000fe4000f8a0cff */
[----:B------:R-:W-:Y:S01]  /*56b0*/  SEL R45, RZ, 0x800, P6 ;  /* 0x00000800ff2d7807 */ /* 0x000fe20003000000 */
[----:B------:R-:W-:Y:S01]  /*56c0*/  FFMA.FTZ R20, R21, R22, R20 ;  /* 0x0000001615147223 */ /* 0x000fe20000010014 */
[----:B---3--:R-:W-:Y:S01]  /*56d0*/  LOP3.LUT P6, RZ, R32, UR6, RZ, 0xc, !PT ;  /* 0x0000000620ff7c12 */ /* 0x008fe2000f8c0cff */
[----:B------:R-:W-:Y:S01]  /*56e0*/  LDS R22, [R44+0x10800] ;  /* 0x010800002c167984 */ /* 0x000fe20000000800 */
[----:B------:R-:W-:-:S02]  /*56f0*/  FSEL R8, RZ, 1, P5 ;  /* 0x3f800000ff087808 */ /* 0x000fc40002800000 */
[----:B------:R-:W-:Y:S02]  /*5700*/  FSEL R6, RZ, 1, P6 ;  /* 0x3f800000ff067808 */ /* 0x000fe40003000000 */
[----:B------:R-:W-:Y:S01]  /*5710*/  LOP3.LUT R5, R40, R5, RZ, 0xfc, !PT ;  /* 0x0000000528057212 */ /* 0x000fe200078efcff */
[----:B------:R-:W-:Y:S01]  /*5720*/  FFMA.FTZ R23, R23, R8, R20 ;  /* 0x0000000817177223 */ /* 0x000fe20000010014 */
[----:B------:R-:W-:Y:S01]  /*5730*/  SEL R21, RZ, 0x1000, P2 ;  /* 0x00001000ff157807 */ /* 0x000fe20001000000 */
[----:B------:R-:W3:Y:S01]  /*5740*/  LDS R20, [R44+0x10400] ;  /* 0x010400002c147984 */ /* 0x000ee20000000800 */
[----:B0-----:R-:W-:Y:S01]  /*5750*/  LOP3.LUT P2, RZ, R27, UR6, RZ, 0xc, !PT ;  /* 0x000000061bff7c12 */ /* 0x001fe2000f840cff */
[----:B------:R-:W-:Y:S01]  /*5760*/  FFMA.FTZ R6, R32, R6, R23 ;  /* 0x0000000620067223 */ /* 0x000fe20000010017 */
[----:B------:R-:W-:Y:S01]  /*5770*/  LOP3.LUT R5, R42, R5, RZ, 0xfc, !PT ;  /* 0x000000052a057212 */ /* 0x000fe200078efcff */
[----:B------:R0:W-:Y:S01]  /*5780*/  STL [R1+0x1cc], R10 ;  /* 0x0001cc0a01007387 */ /* 0x0001e20000100800 */
[----:B------:R-:W-:-:S02]  /*5790*/  SEL R23, RZ, 0x2000, P0 ;  /* 0x00002000ff177807 */ /* 0x000fc40000000000 */
[----:B------:R-:W-:Y:S01]  /*57a0*/  LOP3.LUT P0, RZ, R29, UR6, RZ, 0xc, !PT ;  /* 0x000000061dff7c12 */ /* 0x000fe2000f800cff */
[----:B------:R-:W-:Y:S01]  /*57b0*/  STL [R1+0x1c8], R62 ;  /* 0x0001c83e01007387 */ /* 0x000fe20000100800 */
[----:B------:R-:W-:Y:S02]  /*57c0*/  FSEL R8, RZ, 1, P2 ;  /* 0x3f800000ff087808 */ /* 0x000fe40001000000 */
[----:B------:R-:W-:Y:S01]  /*57d0*/  LOP3.LUT R5, R46, R5, RZ, 0xfc, !PT ;  /* 0x000000052e057212 */ /* 0x000fe200078efcff */
[----:B------:R-:W-:Y:S01]  /*57e0*/  LDS R40, [R44+0x15c00] ;  /* 0x015c00002c287984 */ /* 0x000fe20000000800 */
[----:B------:R-:W-:Y:S01]  /*57f0*/  SEL R47, RZ, 0x4000, P1 ;  /* 0x00004000ff2f7807 */ /* 0x000fe20000800000 */
[----:B------:R-:W-:Y:S01]  /*5800*/  FFMA.FTZ R6, R27, R8, R6 ;  /* 0x000000081b067223 */ /* 0x000fe20000010006 */
[----:B0-----:R-:W-:Y:S02]  /*5810*/  FSEL R10, RZ, 1, P0 ;  /* 0x3f800000ff0a7808 */ /* 0x001fe40000000000 */
[----:B--2---:R-:W-:-:S02]  /*5820*/  LOP3.LUT P1, RZ, R30, UR6, RZ, 0xc, !PT ;  /* 0x000000061eff7c12 */ /* 0x004fc4000f820cff */
[----:B------:R-:W-:Y:S01]  /*5830*/  LOP3.LUT R5, R50, R5, RZ, 0xfc, !PT ;  /* 0x0000000532057212 */ /* 0x000fe200078efcff */
[----:B------:R-:W-:Y:S01]  /*5840*/  FFMA.FTZ R29, R29, R10, R6 ;  /* 0x0000000a1d1d7223 */ /* 0x000fe20000010006 */
[----:B------:R-:W-:Y:S02]  /*5850*/  FSEL R8, RZ, 1, P1 ;  /* 0x3f800000ff087808 */ /* 0x000fe40000800000 */
[----:B------:R-:W-:Y:S02]  /*5860*/  LOP3.LUT R71, R76, R71, R58, 0xfe, !PT ;  /* 0x000000474c477212 */ /* 0x000fe400078efe3a */
[----:B------:R-:W-:Y:S01]  /*5870*/  LOP3.LUT R28, R28, R3, RZ, 0xfc, !PT ;  /* 0x000000031c1c7212 */ /* 0x000fe200078efcff */
[----:B------:R0:W-:Y:S01]  /*5880*/  STL [R1+0x1cc], R12 ;  /* 0x0001cc0c01007387 */ /* 0x0001e20000100800 */
[----:B------:R-:W-:Y:S01]  /*5890*/  LOP3.LUT R5, R24, R5, RZ, 0xfc, !PT ;  /* 0x0000000518057212 */ /* 0x000fe200078efcff */
[----:B------:R-:W-:Y:S01]  /*58a0*/  FFMA.FTZ R8, R30, R8, R29 ;  /* 0x000000081e087223 */ /* 0x000fe2000001001d */
[----:B------:R-:W-:Y:S01]  /*58b0*/  LOP3.LUT R77, R78, R77, R71, 0xfe, !PT ;  /* 0x0000004d4e4d7212 */ /* 0x000fe200078efe47 */
[----:B------:R-:W2:Y:S01]  /*58c0*/  LDS R29, [R44+0x11000] ;  /* 0x011000002c1d7984 */ /* 0x000ea20000000800 */
[----:B------:R-:W-:-:S02]  /*58d0*/  LOP3.LUT R5, R26, R5, RZ, 0xfc, !PT ;  /* 0x000000051a057212 */ /* 0x000fc400078efcff */
[----:B------:R-:W-:Y:S01]  /*58e0*/  SEL R3, RZ, 0x8000, P3 ;  /* 0x00008000ff037807 */ /* 0x000fe20001800000 */
[----:B------:R-:W-:Y:S01]  /*58f0*/  STL [R1+0x1cc], R14 ;  /* 0x0001cc0e01007387 */ /* 0x000fe20000100800 */
[----:B------:R-:W-:Y:S02]  /*5900*/  LOP3.LUT P3, RZ, R25, UR6, RZ, 0xc, !PT ;  /* 0x0000000619ff7c12 */ /* 0x000fe4000f860cff */
[----:B------:R-:W-:Y:S01]  /*5910*/  LOP3.LUT R54, R55, R54, R77, 0xfe, !PT ;  /* 0x0000003637367212 */ /* 0x000fe200078efe4d */
[----:B------:R-:W4:Y:S01]  /*5920*/  LDS R14, [R44+0x11400] ;  /* 0x011400002c0e7984 */ /* 0x000f220000000800 */
[----:B------:R-:W-:Y:S02]  /*5930*/  LOP3.LUT R6, R48, R5, RZ, 0xfc, !PT ;  /* 0x0000000530067212 */ /* 0x000fe400078efcff */
[----:B------:R-:W-:Y:S02]  /*5940*/  SEL R5, RZ, 0x10000, P4 ;  /* 0x00010000ff057807 */ /* 0x000fe40002000000 */
[----:B------:R-:W-:Y:S01]  /*5950*/  SEL R49, RZ, 0x20000, P5 ;  /* 0x00020000ff317807 */ /* 0x000fe20002800000 */
[----:B------:R-:W-:Y:S01]  /*5960*/  STL [R1+0x1cc], R16 ;  /* 0x0001cc1001007387 */ /* 0x000fe20000100800 */
[----:B------:R-:W-:-:S02]  /*5970*/  LOP3.LUT P4, RZ, R31, UR6, RZ, 0xc, !PT ;  /* 0x000000061fff7c12 */ /* 0x000fc4000f880cff */
[----:B------:R-:W-:Y:S01]  /*5980*/  FSEL R10, RZ, 1, P3 ;  /* 0x3f800000ff0a7808 */ /* 0x000fe20001800000 */
[----:B------:R-:W-:Y:S01]  /*5990*/  LDS R16, [R44+0x12000] ;  /* 0x012000002c107984 */ /* 0x000fe20000000800 */
[----:B------:R-:W-:Y:S02]  /*59a0*/  LOP3.LUT R52, R53, R52, R54, 0xfe, !PT ;  /* 0x0000003435347212 */ /* 0x000fe400078efe36 */
[C---:B-1----:R-:W-:Y:S01]  /*59b0*/  LOP3.LUT P5, RZ, R34.reuse, UR6, RZ, 0xc, !PT ;  /* 0x0000000622ff7c12 */ /* 0x042fe2000f8a0cff */
[----:B------:R-:W1:Y:S01]  /*59c0*/  LDS R53, [R44+0x11800] ;  /* 0x011800002c357984 */ /* 0x000e620000000800 */
[----:B0-----:R-:W-:Y:S01]  /*59d0*/  FSEL R12, RZ, 1, P4 ;  /* 0x3f800000ff0c7808 */ /* 0x001fe20002000000 */
[----:B------:R-:W-:Y:S01]  /*59e0*/  FFMA.FTZ R10, R25, R10, R8 ;  /* 0x0000000a190a7223 */ /* 0x000fe20000010008 */
[----:B------:R-:W-:Y:S01]  /*59f0*/  LOP3.LUT R8, R7, R28, RZ, 0xfc, !PT ;  /* 0x0000001c07087212 */ /* 0x000fe200078efcff */
[----:B------:R-:W-:Y:S01]  /*5a00*/  STL [R1+0x1cc], R18 ;  /* 0x0001cc1201007387 */ /* 0x000fe20000100800 */
[----:B------:R-:W-:Y:S01]  /*5a10*/  FSEL R7, RZ, 1, P5 ;  /* 0x3f800000ff077808 */ /* 0x000fe20002800000 */
[----:B------:R-:W-:Y:S01]  /*5a20*/  FFMA.FTZ R31, R31, R12, R10 ;  /* 0x0000000c1f1f7223 */ /* 0x000fe2000001000a */
[----:B------:R-:W-:Y:S01]  /*5a30*/  SEL R51, RZ, 0x100000, P0 ;  /* 0x00100000ff337807 */ /* 0x000fe20000000000 */
[----:B------:R-:W-:Y:S02]  /*5a40*/  STL [R1+0x1d0], R28 ;  /* 0x0001d01c01007387 */ /* 0x000fe40000100800 */
[----:B------:R-:W-:Y:S01]  /*5a50*/  FFMA.FTZ R31, R34, R7, R31 ;  /* 0x00000007221f7223 */ /* 0x000fe2000001001f */
[----:B------:R-:W-:Y:S01]  /*5a60*/  SEL R7, RZ, 0x40000, P6 ;  /* 0x00040000ff077807 */ /* 0x000fe20003000000 */
[----:B------:R-:W-:Y:S01]  /*5a70*/  LDS R18, [R44+0x12c00] ;  /* 0x012c00002c127984 */ /* 0x000fe20000000800 */
[----:B---3--:R-:W-:-:S02]  /*5a80*/  LOP3.LUT P6, RZ, R20, UR6, RZ, 0xc, !PT ;  /* 0x0000000614ff7c12 */ /* 0x008fc4000f8c0cff */
[----:B------:R-:W-:Y:S01]  /*5a90*/  LOP3.LUT R10, R13, R8, RZ, 0xfc, !PT ;  /* 0x000000080d0a7212 */ /* 0x000fe200078efcff */
[----:B------:R0:W-:Y:S01]  /*5aa0*/  STL [R1+0x1cc], R6 ;  /* 0x0001cc0601007387 */ /* 0x0001e20000100800 */
[----:B------:R-:W-:Y:S02]  /*5ab0*/  SEL R13, RZ, 0x80000, P2 ;  /* 0x00080000ff0d7807 */ /* 0x000fe40001000000 */
[----:B------:R-:W-:Y:S01]  /*5ac0*/  LOP3.LUT P2, RZ, R22, UR6, RZ, 0xc, !PT ;  /* 0x0000000616ff7c12 */ /* 0x000fe2000f840cff */
[----:B------:R3:W-:Y:S01]  /*5ad0*/  STL [R1+0x1d0], R8 ;  /* 0x0001d00801007387 */ /* 0x0007e20000100800 */
[----:B------:R-:W-:Y:S02]  /*5ae0*/  LOP3.LUT P0, RZ, R33, UR6, RZ, 0xc, !PT ;  /* 0x0000000621ff7c12 */ /* 0x000fe4000f800cff */
[----:B------:R-:W-:Y:S01]  /*5af0*/  SEL R27, RZ, 0x800000, P4 ;  /* 0x00800000ff1b7807 */ /* 0x000fe20002000000 */
[----:B------:R-:W-:Y:S01]  /*5b00*/  LDS R24, [R44+0x13400] ;  /* 0x013400002c187984 */ /* 0x000fe20000000800 */
[----:B0-----:R-:W-:-:S03]  /*5b10*/  FSEL R6, RZ, 1, P6 ;  /* 0x3f800000ff067808 */ /* 0x001fc60003000000 */
[----:B------:R-:W-:Y:S01]  /*5b20*/  LDS R26, [R44+0x13800] ;  /* 0x013800002c1a7984 */ /* 0x000fe20000000800 */
[----:B---3--:R-:W-:Y:S01]  /*5b30*/  FSEL R8, RZ, 1, P2 ;  /* 0x3f800000ff087808 */ /* 0x008fe20001000000 */
[----:B------:R-:W-:Y:S01]  /*5b40*/  FFMA.FTZ R31, R20, R6, R31 ;  /* 0x00000006141f7223 */ /* 0x000fe2000001001f */
[----:B------:R-:W-:Y:S01]  /*5b50*/  LOP3.LUT R6, R11, R10, RZ, 0xfc, !PT ;  /* 0x0000000a0b067212 */ /* 0x000fe200078efcff */
[----:B------:R-:W-:Y:S01]  /*5b60*/  LDS R50, [R44+0x14000] ;  /* 0x014000002c327984 */ /* 0x000fe20000000800 */
[----:B------:R-:W-:Y:S01]  /*5b70*/  FSEL R11, RZ, 1, P0 ;  /* 0x3f800000ff0b7808 */ /* 0x000fe20000000000 */
[----:B------:R-:W-:Y:S02]  /*5b80*/  FFMA.FTZ R22, R22, R8, R31 ;  /* 0x0000000816167223 */ /* 0x000fe4000001001f */
[----:B------:R-:W0:Y:S02]  /*5b90*/  LDS R31, [R44+0x12800] ;  /* 0x012800002c1f7984 */ /* 0x000e240000000800 */
[----:B------:R-:W-:Y:S01]  /*5ba0*/  FFMA.FTZ R22, R33, R11, R22 ;  /* 0x0000000b21167223 */ /* 0x000fe20000010016 */
[----:B------:R-:W-:Y:S01]  /*5bb0*/  SEL R11, RZ, 0x200000, P1 ;  /* 0x00200000ff0b7807 */ /* 0x000fe20000800000 */
[----:B------:R-:W-:Y:S01]  /*5bc0*/  STL [R1+0x1c8], R58 ;  /* 0x0001c83a01007387 */ /* 0x000fe20000100800 */
[----:B--2---:R-:W-:-:S02]  /*5bd0*/  LOP3.LUT P1, RZ, R29, UR6, RZ, 0xc, !PT ;  /* 0x000000061dff7c12 */ /* 0x004fc4000f820cff */
[----:B------:R-:W-:Y:S01]  /*5be0*/  LOP3.LUT R8, R39, R6, RZ, 0xfc, !PT ;  /* 0x0000000627087212 */ /* 0x000fe200078efcff */
[----:B------:R-:W-:Y:S01]  /*5bf0*/  LDS R54, [R44+0x15000] ;  /* 0x015000002c367984 */ /* 0x000fe20000000800 */
[----:B------:R-:W-:Y:S02]  /*5c00*/  SEL R25, RZ, 0x400000, P3 ;  /* 0x00400000ff197807 */ /* 0x000fe40001800000 */
[----:B----4-:R-:W-:Y:S01]  /*5c10*/  LOP3.LUT P3, RZ, R14, UR6, RZ, 0xc, !PT ;  /* 0x000000060eff7c12 */ /* 0x010fe2000f860cff */
[----:B------:R2:W-:Y:S01]  /*5c20*/  STL [R1+0x1d0], R10 ;  /* 0x0001d00a01007387 */ /* 0x0005e20000100800 */
[----:B------:R-:W-:Y:S02]  /*5c30*/  FSEL R12, RZ, 1, P1 ;  /* 0x3f800000ff0c7808 */ /* 0x000fe40000800000 */
[----:B-1----:R-:W-:Y:S01]  /*5c40*/  LOP3.LUT P4, RZ, R53, UR6, RZ, 0xc, !PT ;  /* 0x0000000635ff7c12 */ /* 0x002fe2000f880cff */
[----:B------:R-:W-:Y:S01]  /*5c50*/  LDS R33, [R44+0x17800] ;  /* 0x017800002c217984 */ /* 0x000fe20000000800 */
[----:B------:R-:W-:Y:S01]  /*5c60*/  FSEL R20, RZ, 1, P3 ;  /* 0x3f800000ff147808 */ /* 0x000fe20001800000 */
[----:B------:R-:W-:-:S02]  /*5c70*/  FFMA.FTZ R29, R29, R12, R22 ;  /* 0x0000000c1d1d7223 */ /* 0x000fc40000010016 */
[----:B------:R-:W-:Y:S01]  /*5c80*/  STL [R1+0x1d8], RZ ;  /* 0x0001d8ff01007387 */ /* 0x000fe20000100800 */
[----:B--2---:R-:W-:-:S03]  /*5c90*/  LOP3.LUT R10, R41, R8, RZ, 0xfc, !PT ;  /* 0x00000008290a7212 */ /* 0x004fc600078efcff */
[----:B------:R1:W-:Y:S01]  /*5ca0*/  STL [R1+0x1d0], R6 ;  /* 0x0001d00601007387 */ /* 0x0003e20000100800 */
[----:B------:R-:W-:-:S03]  /*5cb0*/  FFMA.FTZ R14, R14, R20, R29 ;  /* 0x000000140e0e7223 */ /* 0x000fc6000001001d */
[----:B------:R-:W2:Y:S04]  /*5cc0*/  LDS R22, [R44+0x13000] ;  /* 0x013000002c167984 */ /* 0x000ea80000000800 */
[----:B------:R-:W-:Y:S01]  /*5cd0*/  LDS R55, [R44+0x1f800] ;  /* 0x01f800002c377984 */ /* 0x000fe20000000800 */
[----:B-1----:R-:W-:Y:S02]  /*5ce0*/  LOP3.LUT R6, R9, R10, RZ, 0xfc, !PT ;  /* 0x0000000a09067212 */ /* 0x002fe400078efcff */
[----:B------:R-:W-:Y:S01]  /*5cf0*/  FSEL R9, RZ, 1, P4 ;  /* 0x3f800000ff097808 */ /* 0x000fe20002000000 */
[----:B------:R1:W-:Y:S04]  /*5d00*/  STL [R1+0x1d0], R8 ;  /* 0x0001d00801007387 */ /* 0x0003e80000100800 */
[----:B------:R-:W-:Y:S01]  /*5d10*/  FFMA.FTZ R14, R53, R9, R14 ;  /* 0x00000009350e7223 */ /* 0x000fe2000001000e */
[----:B------:R-:W-:-:S02]  /*5d20*/  SEL R9, RZ, 0x1000000, P5 ;  /* 0x01000000ff097807 */ /* 0x000fc40002800000 */
[----:B------:R-:W-:Y:S02]  /*5d30*/  SEL R30, RZ, 0x2000000, P6 ;  /* 0x02000000ff1e7807 */ /* 0x000fe40003000000 */
[----:B------:R-:W-:Y:S02]  /*5d40*/  SEL R42, RZ, 0x4000000, P2 ;  /* 0x04000000ff2a7807 */ /* 0x000fe40001000000 */
[----:B------:R-:W-:Y:S01]  /*5d50*/  SEL R32, RZ, 0x8000000, P0 ;  /* 0x08000000ff207807 */ /* 0x000fe20000000000 */
[----:B------:R-:W-:Y:S01]  /*5d60*/  STL [R1+0x1c8], R52 ;  /* 0x0001c83401007387 */ /* 0x000fe20000100800 */
[----:B------:R-:W-:Y:S02]  /*5d70*/  LOP3.LUT P5, RZ, R35, UR6, RZ, 0xc, !PT ;  /* 0x0000000623ff7c12 */ /* 0x000fe4000f8a0cff */
[----:B------:R-:W-:Y:S01]  /*5d80*/  LOP3.LUT R12, R15, R6, RZ, 0xfc, !PT ;  /* 0x000000060f0c7212 */ /* 0x000fe200078efcff */
[----:B------:R3:W-:Y:S01]  /*5d90*/  STL [R1+0x1d0], R10 ;  /* 0x0001d00a01007387 */ /* 0x0007e20000100800 */
[----:B------:R-:W-:-:S02]  /*5da0*/  LOP3.LUT P6, RZ, R16, UR6, RZ, 0xc, !PT ;  /* 0x0000000610ff7c12 */ /* 0x000fc4000f8c0cff */
[----:B-1----:R-:W-:Y:S01]  /*5db0*/  FSEL R8, RZ, 1, P5 ;  /* 0x3f800000ff087808 */ /* 0x002fe20002800000 */
[----:B------:R1:W-:Y:S01]  /*5dc0*/  STL [R1+0x1d0], R6 ;  /* 0x0001d00601007387 */ /* 0x0003e20000100800 */
[----:B------:R-:W-:-:S03]  /*5dd0*/  LOP3.LUT P2, RZ, R37, UR6, RZ, 0xc, !PT ;  /* 0x0000000625ff7c12 */ /* 0x000fc6000f840cff */
[----:B------:R-:W-:Y:S01]  /*5de0*/  FFMA.FTZ R35, R35, R8, R14 ;  /* 0x0000000823237223 */ /* 0x000fe2000001000e */
[----:B0-----:R-:W-:Y:S01]  /*5df0*/  LOP3.LUT P0, RZ, R31, UR6, RZ, 0xc, !PT ;  /* 0x000000061fff7c12 */ /* 0x001fe2000f800cff */
[----:B------:R-:W0:Y:S01]  /*5e00*/  LDS R52, [R44+0x14400] ;  /* 0x014400002c347984 */ /* 0x000e220000000800 */
[----:B---3--:R-:W-:Y:S02]  /*5e10*/  FSEL R10, RZ, 1, P6 ;  /* 0x3f800000ff0a7808 */ /* 0x008fe40003000000 */
[----:B-1----:R-:W-:Y:S01]  /*5e20*/  LOP3.LUT R6, R43, R12, RZ, 0xfc, !PT ;  /* 0x0000000c2b067212 */ /* 0x002fe200078efcff */
[----:B------:R-:W-:Y:S01]  /*5e30*/  LDS R29, [R44+0x16c00] ;  /* 0x016c00002c1d7984 */ /* 0x000fe20000000800 */
[----:B------:R-:W-:Y:S02]  /*5e40*/  FSEL R14, RZ, 1, P2 ;  /* 0x3f800000ff0e7808 */ /* 0x000fe40001000000 */
[----:B------:R-:W-:Y:S01]  /*5e50*/  LOP3.LUT R8, R17, R6, RZ, 0xfc, !PT ;  /* 0x0000000611087212 */ /* 0x000fe200078efcff */
[----:B------:R-:W-:Y:S01]  /*5e60*/  FFMA.FTZ R16, R16, R10, R35 ;  /* 0x0000000a10107223 */ /* 0x000fe20000010023 */
[----:B------:R-:W-:Y:S01]  /*5e70*/  SEL R46, RZ, 0x10000000, P1 ;  /* 0x10000000ff2e7807 */ /* 0x000fe20000800000 */
[----:B------:R1:W-:Y:S01]  /*5e80*/  STL [R1+0x1d0], R12 ;  /* 0x0001d00c01007387 */ /* 0x0003e20000100800 */
[----:B------:R-:W-:Y:S01]  /*5e90*/  LOP3.LUT R10, R19, R8, RZ, 0xfc, !PT ;  /* 0x00000008130a7212 */ /* 0x000fe200078efcff */
[----:B------:R-:W-:Y:S01]  /*5ea0*/  FFMA.FTZ R16, R37, R14, R16 ;  /* 0x0000000e25107223 */ /* 0x000fe20000010010 */
[----:B------:R-:W-:Y:S01]  /*5eb0*/  FSEL R15, RZ, 1, P0 ;  /* 0x3f800000ff0f7808 */ /* 0x000fe20000000000 */
[----:B------:R-:W-:Y:S01]  /*5ec0*/  LDS R35, [R44+0x18000] ;  /* 0x018000002c237984 */ /* 0x000fe20000000800 */
[----:B------:R-:W-:-:S02]  /*5ed0*/  LOP3.LUT R14, R45, R10, RZ, 0xfc, !PT ;  /* 0x0000000a2d0e7212 */ /* 0x000fc400078efcff */
[----:B------:R-:W-:Y:S02]  /*5ee0*/  LOP3.LUT P1, RZ, R18, UR6, RZ, 0xc, !PT ;  /* 0x0000000612ff7c12 */ /* 0x000fe4000f820cff */
[----:B------:R-:W-:Y:S01]  /*5ef0*/  SEL R34, RZ, 0x20000000, P3 ;  /* 0x20000000ff227807 */ /* 0x000fe20001800000 */
[----:B------:R3:W-:Y:S01]  /*5f00*/  STL [R1+0x1d0], R6 ;  /* 0x0001d00601007387 */ /* 0x0007e20000100800 */
[----:B-1----:R-:W-:Y:S01]  /*5f10*/  LOP3.LUT R12, R21, R14, RZ, 0xfc, !PT ;  /* 0x0000000e150c7212 */ /* 0x002fe200078efcff */
[----:B------:R-:W-:Y:S01]  /*5f20*/  FFMA.FTZ R15, R31, R15, R16 ;  /* 0x0000000f1f0f7223 */ /* 0x000fe20000010010 */
[----:B------:R-:W-:Y:S01]  /*5f30*/  FSEL R17, RZ, 1, P1 ;  /* 0x3f800000ff117808 */ /* 0x000fe20000800000 */
[----:B------:R-:W-:Y:S01]  /*5f40*/  LDS R19, [R44+0x14c00] ;  /* 0x014c00002c137984 */ /* 0x000fe20000000800 */
[----:B------:R-:W-:-:S03]  /*5f50*/  LOP3.LUT R16, R23, R12, RZ, 0xfc, !PT ;  /* 0x0000000c17107212 */ /* 0x000fc600078efcff */
[----:B------:R-:W-:Y:S01]  /*5f60*/  FFMA.FTZ R15, R18, R17, R15 ;  /* 0x00000011120f7223 */ /* 0x000fe2000001000f */
[----:B------:R-:W-:Y:S01]  /*5f70*/  LOP3.LUT R18, R47, R16, RZ, 0xfc, !PT ;  /* 0x000000102f127212 */ /* 0x000fe200078efcff */
[----:B------:R-:W1:Y:S01]  /*5f80*/  LDS R17, [R44+0x14800] ;  /* 0x014800002c117984 */ /* 0x000e620000000800 */
[----:B--2---:R-:W-:Y:S02]  /*5f90*/  LOP3.LUT P3, RZ, R22, UR6, RZ, 0xc, !PT ;  /* 0x0000000616ff7c12 */ /* 0x004fe4000f860cff */
[----:B------:R-:W-:Y:S02]  /*5fa0*/  LOP3.LUT R20, R3, R18, RZ, 0xfc, !PT ;  /* 0x0000001203147212 */ /* 0x000fe400078efcff */
[----:B------:R-:W-:Y:S01]  /*5fb0*/  SEL R36, RZ, 0x40000000, P4 ;  /* 0x40000000ff247807 */ /* 0x000fe20002000000 */
[----:B------:R2:W-:Y:S01]  /*5fc0*/  STL [R1+0x1d0], R8 ;  /* 0x0001d00801007387 */ /* 0x0005e20000100800 */
[----:B---3--:R-:W-:Y:S02]  /*5fd0*/  LOP3.LUT R6, R5, R20, RZ, 0xfc, !PT ;  /* 0x0000001405067212 */ /* 0x008fe400078efcff */
[----:B------:R-:W-:Y:S01]  /*5fe0*/  LOP3.LUT P4, RZ, R24, UR6, RZ, 0xc, !PT ;  /* 0x0000000618ff7c12 */ /* 0x000fe2000f880cff */
[----:B------:R-:W3:Y:S01]  /*5ff0*/  LDS R21, [R44+0x15400] ;  /* 0x015400002c157984 */ /* 0x000ee20000000800 */
[----:B------:R-:W-:-:S02]  /*6000*/  FSEL R3, RZ, 1, P3 ;  /* 0x3f800000ff037808 */ /* 0x000fc40001800000 */
[----:B------:R-:W-:Y:S01]  /*6010*/  SEL R48, RZ, 0x80000000, P5 ;  /* 0x80000000ff307807 */ /* 0x000fe20002800000 */
[----:B------:R-:W4:Y:S01]  /*6020*/  LDS R23, [R44+0x15800] ;  /* 0x015800002c177984 */ /* 0x000f220000000800 */
[----:B--2---:R-:W-:Y:S01]  /*6030*/  LOP3.LUT R8, R49, R6, RZ, 0xfc, !PT ;  /* 0x0000000631087212 */ /* 0x004fe200078efcff */
[----:B------:R-:W-:Y:S01]  /*6040*/  FFMA.FTZ R3, R22, R3, R15 ;  /* 0x0000000316037223 */ /* 0x000fe2000001000f */
[----:B------:R-:W-:Y:S01]  /*6050*/  LOP3.LUT P5, RZ, R26, UR6, RZ, 0xc, !PT ;  /* 0x000000061aff7c12 */ /* 0x000fe2000f8a0cff */
[----:B------:R-:W-:Y:S01]  /*6060*/  LDS R31, [R44+0x17400] ;  /* 0x017400002c1f7984 */ /* 0x000fe20000000800 */
[----:B------:R-:W-:Y:S02]  /*6070*/  FSEL R5, RZ, 1, P4 ;  /* 0x3f800000ff057808 */ /* 0x000fe40002000000 */
[----:B------:R-:W-:Y:S01]  /*6080*/  LOP3.LUT R22, R7, R8, RZ, 0xfc, !PT ;  /* 0x0000000807167212 */ /* 0x000fe200078efcff */
[----:B------:R-:W-:Y:S01]  /*6090*/  LDS R47, [R44+0x18c00] ;  /* 0x018c00002c2f7984 */ /* 0x000fe20000000800 */
[----:B------:R-:W-:Y:S01]  /*60a0*/  FSEL R7, RZ, 1, P5 ;  /* 0x3f800000ff077808 */ /* 0x000fe20002800000 */
[----:B------:R-:W-:Y:S01]  /*60b0*/  FFMA.FTZ R3, R24, R5, R3 ;  /* 0x0000000518037223 */ /* 0x000fe20000010003 */
[----:B------:R-:W-:-:S03]  /*60c0*/  LOP3.LUT R24, R13, R22, RZ, 0xfc, !PT ;  /* 0x000000160d187212 */ /* 0x000fc600078efcff */
[----:B------:R-:W-:Y:S01]  /*60d0*/  FFMA.FTZ R7, R26, R7, R3 ;  /* 0x000000071a077223 */ /* 0x000fe20000010003 */
[----:B------:R-:W-:Y:S02]  /*60e0*/  LOP3.LUT R26, R51, R24, RZ, 0xfc, !PT ;  /* 0x00000018331a7212 */ /* 0x000fe400078efcff */
[----:B------:R-:W-:Y:S02]  /*60f0*/  SEL R3, RZ, 0x1, P6 ;  /* 0x00000001ff037807 */ /* 0x000fe40003000000 */
[----:B------:R-:W-:Y:S02]  /*6100*/  LOP3.LUT R28, R11, R26, RZ, 0xfc, !PT ;  /* 0x0000001a0b1c7212 */ /* 0x000fe400078efcff */
[----:B------:R-:W-:Y:S01]  /*6110*/  LOP3.LUT P6, RZ, R38, UR6, RZ, 0xc, !PT ;  /* 0x0000000626ff7c12 */ /* 0x000fe2000f8c0cff */
[----:B------:R2:W-:Y:S01]  /*6120*/  STL [R1+0x1d0], R10 ;  /* 0x0001d00a01007387 */ /* 0x0005e20000100800 */
[----:B------:R-:W-:Y:S02]  /*6130*/  SEL R5, RZ, 0x2, P2 ;  /* 0x00000002ff057807 */ /* 0x000fe40001000000 */
[----:B------:R-:W-:-:S02]  /*6140*/  LOP3.LUT P2, RZ, R50, UR6, RZ, 0xc, !PT ;  /* 0x0000000632ff7c12 */ /* 0x000fc4000f840cff */
[----:B------:R-:W-:Y:S01]  /*6150*/  FSEL R11, RZ, 1, P6 ;  /* 0x3f800000ff0b7808 */ /* 0x000fe20003000000 */
[----:B------:R5:W-:Y:S01]  /*6160*/  STL [R1+0x1d0], R14 ;  /* 0x0001d00e01007387 */ /* 0x000be20000100800 */
[----:B--2---:R-:W-:-:S03]  /*6170*/  LOP3.LUT R10, R25, R28, RZ, 0xfc, !PT ;  /* 0x0000001c190a7212 */ /* 0x004fc600078efcff */
[----:B------:R-:W2:Y:S01]  /*6180*/  LDS R25, [R44+0x16000] ;  /* 0x016000002c197984 */ /* 0x000ea20000000800 */
[----:B------:R-:W-:Y:S01]  /*6190*/  SEL R37, RZ, 0x4, P0 ;  /* 0x00000004ff257807 */ /* 0x000fe20000000000 */
[----:B------:R-:W-:Y:S01]  /*61a0*/  FFMA.FTZ R7, R38, R11, R7 ;  /* 0x0000000b26077223 */ /* 0x000fe20000010007 */
[----:B0-----:R-:W-:Y:S02]  /*61b0*/  LOP3.LUT P0, RZ, R52, UR6, RZ, 0xc, !PT ;  /* 0x0000000634ff7c12 */ /* 0x001fe4000f800cff */
[----:B------:R-:W-:Y:S01]  /*61c0*/  FSEL R13, RZ, 1, P2 ;  /* 0x3f800000ff0d7808 */ /* 0x000fe20001000000 */
[----:B------:R0:W-:Y:S01]  /*61d0*/  STL [R1+0x1d0], R12 ;  /* 0x0001d00c01007387 */ /* 0x0001e20000100800 */
[----:B-----5:R-:W-:-:S03]  /*61e0*/  LOP3.LUT R14, R27, R10, RZ, 0xfc, !PT ;  /* 0x0000000a1b0e7212 */ /* 0x020fc600078efcff */
[----:B------:R-:W5:Y:S01]  /*61f0*/  LDS R27, [R44+0x16400] ;  /* 0x016400002c1b7984 */ /* 0x000f620000000800 */
[----:B------:R-:W-:Y:S01]  /*6200*/  LOP3.LUT R9, R9, R14, RZ, 0xfc, !PT ;  /* 0x0000000e09097212 */ /* 0x000fe200078efcff */
[----:B------:R-:W-:Y:S01]  /*6210*/  FFMA.FTZ R7, R50, R13, R7 ;  /* 0x0000000d32077223 */ /* 0x000fe20000010007 */
[----:B------:R-:W-:Y:S01]  /*6220*/  FSEL R14, RZ, 1, P0 ;  /* 0x3f800000ff0e7808 */ /* 0x000fe20000000000 */
[----:B------:R-:W-:Y:S04]  /*6230*/  STL [R1+0x1d0], R16 ;  /* 0x0001d01001007387 */ /* 0x000fe80000100800 */
[----:B------:R-:W5:Y:S01]  /*6240*/  LDS R16, [R44+0x16800] ;  /* 0x016800002c107984 */ /* 0x000f620000000800 */
[----:B------:R-:W-:Y:S01]  /*6250*/  FFMA.FTZ R14, R52, R14, R7 ;  /* 0x0000000e340e7223 */ /* 0x000fe20000010007 */
[----:B------:R-:W-:-:S02]  /*6260*/  SEL R7, RZ, 0x8, P1 ;  /* 0x00000008ff077807 */ /* 0x000fc40000800000 */
[----:B-1----:R-:W-:Y:S01]  /*6270*/  LOP3.LUT P1, RZ, R17, UR6, RZ, 0xc, !PT ;  /* 0x0000000611ff7c12 */ /* 0x002fe2000f820cff */
[----:B------:R-:W-:Y:S01]  /*6280*/  LDS R38, [R44+0x1b000] ;  /* 0x01b000002c267984 */ /* 0x000fe20000000800 */
[----:B------:R-:W-:Y:S02]  /*6290*/  SEL R11, RZ, 0x10, P3 ;  /* 0x00000010ff0b7807 */ /* 0x000fe40001800000 */
[----:B------:R-:W-:Y:S02]  /*62a0*/  LOP3.LUT P3, RZ, R19, UR6, RZ, 0xc, !PT ;  /* 0x0000000613ff7c12 */ /* 0x000fe4000f860cff */
[----:B0-----:R-:W-:Y:S01]  /*62b0*/  FSEL R12, RZ, 1, P1 ;  /* 0x3f800000ff0c7808 */ /* 0x001fe20000800000 */
[----:B------:R-:W-:Y:S01]  /*62c0*/  STL [R1+0x1d0], R18 ;  /* 0x0001d01201007387 */ /* 0x000fe20000100800 */
[----:B------:R-:W-:-:S03]  /*62d0*/  FSEL R13, RZ, 1, P3 ;  /* 0x3f800000ff0d7808 */ /* 0x000fc60001800000 */
[----:B------:R-:W0:Y:S01]  /*62e0*/  LDS R18, [R44+0x17000] ;  /* 0x017000002c127984 */ /* 0x000e220000000800 */
[----:B------:R-:W-:Y:S01]  /*62f0*/  FFMA.FTZ R14, R17, R12, R14 ;  /* 0x0000000c110e7223 */ /* 0x000fe2000001000e */
[----:B------:R-:W-:Y:S02]  /*6300*/  SEL R39, RZ, 0x20, P4 ;  /* 0x00000020ff277807 */ /* 0x000fe40002000000 */
[----:B------:R-:W-:Y:S01]  /*6310*/  LOP3.LUT P4, RZ, R54, UR6, RZ, 0xc, !PT ;  /* 0x0000000636ff7c12 */ /* 0x000fe2000f880cff */
[----:B------:R-:W-:Y:S01]  /*6320*/  FFMA.FTZ R19, R19, R13, R14 ;  /* 0x0000000d13137223 */ /* 0x000fe2000001000e */
[----:B------:R-:W-:Y:S02]  /*6330*/  SEL R13, RZ, 0x40, P5 ;  /* 0x00000040ff0d7807 */ /* 0x000fe40002800000 */
[----:B------:R-:W-:Y:S02]  /*6340*/  FSEL R12, RZ, 1, P4 ;  /* 0x3f800000ff0c7808 */ /* 0x000fe40002000000 */
[----:B---3--:R-:W-:-:S02]  /*6350*/  LOP3.LUT P5, RZ, R21, UR6, RZ, 0xc, !PT ;  /* 0x0000000615ff7c12 */ /* 0x008fc4000f8a0cff */
[----:B------:R-:W-:Y:S01]  /*6360*/  SEL R15, RZ, 0x80, P6 ;  /* 0x00000080ff0f7807 */ /* 0x000fe20003000000 */
[----:B------:R-:W-:Y:S01]  /*6370*/  STL [R1+0x1d0], R20 ;  /* 0x0001d01401007387 */ /* 0x000fe20000100800 */
[----:B----4-:R-:W-:Y:S01]  /*6380*/  LOP3.LUT P6, RZ, R23, UR6, RZ, 0xc, !PT ;  /* 0x0000000617ff7c12 */ /* 0x010fe2000f8c0cff */
[----:B------:R-:W-:Y:S01]  /*6390*/  FFMA.FTZ R12, R54, R12, R19 ;  /* 0x0000000c360c7223 */ /* 0x000fe20000010013 */
[----:B------:R-:W-:Y:S01]  /*63a0*/  FSEL R14, RZ, 1, P5 ;  /* 0x3f800000ff0e7808 */ /* 0x000fe20002800000 */
[----:B------:R-:W-:Y:S01]  /*63b0*/  STL [R1+0x1d0], R6 ;  /* 0x0001d00601007387 */ /* 0x000fe20000100800 */
[----:B------:R-:W-:Y:S02]  /*63c0*/  LOP3.LUT R9, R30, R9, RZ, 0xfc, !PT ;  /* 0x000000091e097212 */ /* 0x000fe400078efcff */
[----:B------:R-:W-:Y:S01]  /*63d0*/  SEL R41, RZ, 0x100, P2 ;  /* 0x00000100ff297807 */ /* 0x000fe20001000000 */
[----:B------:R1:W-:Y:S01]  /*63e0*/  STL [R1+0x1d0], R8 ;  /* 0x0001d00801007387 */ /* 0x0003e20000100800 */
[----:B------:R-:W-:Y:S01]  /*63f0*/  LOP3.LUT P2, RZ, R40, UR6, RZ, 0xc, !PT ;  /* 0x0000000628ff7c12 */ /* 0x000fe2000f840cff */
[----:B------:R-:W-:Y:S01]  /*6400*/  FFMA.FTZ R12, R21, R14, R12 ;  /* 0x0000000e150c7223 */ /* 0x000fe2000001000c */
[----:B------:R-:W-:Y:S01]  /*6410*/  LOP3.LUT R9, R42, R9, RZ, 0xfc, !PT ;  /* 0x000000092a097212 */ /* 0x000fe200078efcff */
[----:B------:R-:W3:Y:S01]  /*6420*/  LDS R14, [R44+0x17c00] ;  /* 0x017c00002c0e7984 */ /* 0x000ee20000000800 */
[----:B------:R-:W-:-:S02]  /*6430*/  SEL R17, RZ, 0x200, P0 ;  /* 0x00000200ff117807 */ /* 0x000fc40000000000 */
[----:B------:R-:W-:Y:S01]  /*6440*/  SEL R43, RZ, 0x800, P3 ;  /* 0x00000800ff2b7807 */ /* 0x000fe20001800000 */
[----:B------:R-:W-:Y:S01]  /*6450*/  LDS R20, [R44+0x19400] ;  /* 0x019400002c147984 */ /* 0x000fe20000000800 */
[----:B-1----:R-:W-:Y:S02]  /*6460*/  FSEL R8, RZ, 1, P6 ;  /* 0x3f800000ff087808 */ /* 0x002fe40003000000 */
[----:B------:R-:W-:Y:S02]  /*6470*/  FSEL R6, RZ, 1, P2 ;  /* 0x3f800000ff067808 */ /* 0x000fe40001000000 */
[----:B--2---:R-:W-:Y:S01]  /*6480*/  LOP3.LUT P0, RZ, R25, UR6, RZ, 0xc, !PT ;  /* 0x0000000619ff7c12 */ /* 0x004fe2000f800cff */
[----:B------:R-:W-:Y:S01]  /*6490*/  FFMA.FTZ R23, R23, R8, R12 ;  /* 0x0000000817177223 */ /* 0x000fe2000001000c */
[----:B------:R-:W-:Y:S02]  /*64a0*/  LOP3.LUT R9, R32, R9, RZ, 0xfc, !PT ;  /* 0x0000000920097212 */ /* 0x000fe400078efcff */
[----:B------:R-:W-:Y:S01]  /*64b0*/  SEL R19, RZ, 0x400, P1 ;  /* 0x00000400ff137807 */ /* 0x000fe20000800000 */
[----:B------:R-:W-:Y:S01]  /*64c0*/  FFMA.FTZ R6, R40, R6, R23 ;  /* 0x0000000628067223 */ /* 0x000fe20000010017 */
[----:B-----5:R-:W-:-:S02]  /*64d0*/  LOP3.LUT P1, RZ, R27, UR6, RZ, 0xc, !PT ;  /* 0x000000061bff7c12 */ /* 0x020fc4000f820cff */
[----:B------:R-:W-:Y:S01]  /*64e0*/  LOP3.LUT R4, R3, R4, RZ, 0xfc, !PT ;  /* 0x0000000403047212 */ /* 0x000fe200078efcff */
[----:B------:R-:W-:Y:S01]  /*64f0*/  STL [R1+0x1d0], R22 ;  /* 0x0001d01601007387 */ /* 0x000fe20000100800 */
[----:B------:R-:W-:Y:S02]  /*6500*/  FSEL R8, RZ, 1, P0 ;  /* 0x3f800000ff087808 */ /* 0x000fe40000000000 */
[----:B------:R-:W-:Y:S01]  /*6510*/  LOP3.LUT R9, R46, R9, RZ, 0xfc, !PT ;  /* 0x000000092e097212 */ /* 0x000fe200078efcff */
[----:B------:R-:W-:Y:S01]  /*6520*/  LDS R40, [R44+0x1c400] ;  /* 0x01c400002c287984 */ /* 0x000fe20000000800 */
[----:B------:R-:W-:Y:S01]  /*6530*/  LOP3.LUT P3, RZ, R16, UR6, RZ, 0xc, !PT ;  /* 0x0000000610ff7c12 */ /* 0x000fe2000f860cff */
[----:B------:R-:W-:Y:S01]  /*6540*/  FFMA.FTZ R6, R25, R8, R6 ;  /* 0x0000000819067223 */ /* 0x000fe20000010006 */
[----:B------:R-:W-:Y:S01]  /*6550*/  FSEL R12, RZ, 1, P1 ;  /* 0x3f800000ff0c7808 */ /* 0x000fe20000800000 */
[----:B------:R-:W1:Y:S01]  /*6560*/  LDS R25, [R44+0x18400] ;  /* 0x018400002c197984 */ /* 0x000e620000000800 */
[----:B------:R-:W-:-:S02]  /*6570*/  LOP3.LUT R9, R34, R9, RZ, 0xfc, !PT ;  /* 0x0000000922097212 */ /* 0x000fc400078efcff */
[----:B------:R-:W-:Y:S01]  /*6580*/  FSEL R8, RZ, 1, P3 ;  /* 0x3f800000ff087808 */ /* 0x000fe20001800000 */
[----:B------:R-:W-:Y:S01]  /*6590*/  FFMA.FTZ R27, R27, R12, R6 ;  /* 0x0000000c1b1b7223 */ /* 0x000fe20000010006 */
[----:B------:R-:W-:Y:S02]  /*65a0*/  LOP3.LUT R9, R36, R9, RZ, 0xfc, !PT ;  /* 0x0000000924097212 */ /* 0x000fe400078efcff */
[----:B------:R-:W-:Y:S01]  /*65b0*/  SEL R3, RZ, 0x1000, P4 ;  /* 0x00001000ff037807 */ /* 0x000fe20002000000 */
[----:B------:R-:W-:Y:S01]  /*65c0*/  FFMA.FTZ R8, R16, R8, R27 ;  /* 0x0000000810087223 */ /* 0x000fe2000001001b */
[----:B------:R-:W-:Y:S01]  /*65d0*/  LOP3.LUT P4, RZ, R29, UR6, RZ, 0xc, !PT ;  /* 0x000000061dff7c12 */ /* 0x000fe2000f880cff */
[----:B------:R-:W2:Y:S01]  /*65e0*/  LDS R16, [R44+0x18800] ;  /* 0x018800002c107984 */ /* 0x000ea20000000800 */
[----:B------:R-:W-:Y:S02]  /*65f0*/  LOP3.LUT R6, R48, R9, RZ, 0xfc, !PT ;  /* 0x0000000930067212 */ /* 0x000fe400078efcff */
[----:B------:R-:W-:Y:S01]  /*6600*/  SEL R9, RZ, 0x2000, P5 ;  /* 0x00002000ff097807 */ /* 0x000fe20002800000 */
[----:B------:R-:W-:Y:S01]  /*6610*/  STL [R1+0x1d0], R24 ;  /* 0x0001d01801007387 */ /* 0x000fe20000100800 */
[----:B0-----:R-:W-:-:S02]  /*6620*/  LOP3.LUT P5, RZ, R18, UR6, RZ, 0xc, !PT ;  /* 0x0000000612ff7c12 */ /* 0x001fc4000f8a0cff */
[----:B------:R-:W-:Y:S01]  /*6630*/  FSEL R12, RZ, 1, P4 ;  /* 0x3f800000ff0c7808 */ /* 0x000fe20002000000 */
[----:B------:R-:W-:Y:S01]  /*6640*/  STL [R1+0x1d0], R26 ;  /* 0x0001d01a01007387 */ /* 0x000fe20000100800 */
[----:B------:R-:W-:-:S03]  /*6650*/  SEL R45, RZ, 0x4000, P6 ;  /* 0x00004000ff2d7807 */ /* 0x000fc60003000000 */
[----:B------:R-:W-:Y:S01]  /*6660*/  STL [R1+0x1d0], R28 ;  /* 0x0001d01c01007387 */ /* 0x000fe20000100800 */
[----:B------:R-:W-:Y:S01]  /*6670*/  LOP3.LUT P6, RZ, R31, UR6, RZ, 0xc, !PT ;  /* 0x000000061fff7c12 */ /* 0x000fe2000f8c0cff */
[----:B------:R-:W-:Y:S02]  /*6680*/  FFMA.FTZ R29, R29, R12, R8 ;  /* 0x0000000c1d1d7223 */ /* 0x000fe40000010008 */
[----:B------:R0:W-:Y:S01]  /*6690*/  STL [R1+0x1d0], R10 ;  /* 0x0001d00a01007387 */ /* 0x0001e20000100800 */
[----:B------:R-:W-:Y:S02]  /*66a0*/  LOP3.LUT R8, R5, R4, RZ, 0xfc, !PT ;  /* 0x0000000405087212 */ /* 0x000fe400078efcff */
[----:B------:R-:W-:Y:S01]  /*66b0*/  FSEL R5, RZ, 1, P6 ;  /* 0x3f800000ff057808 */ /* 0x000fe20003000000 */
[----:B------:R-:W4:Y:S01]  /*66c0*/  LDS R27, [R44+0x19000] ;  /* 0x019000002c1b7984 */ /* 0x000f220000000800 */
[----:B------:R-:W-:Y:S02]  /*66d0*/  SEL R21, RZ, 0x10000, P0 ;  /* 0x00010000ff157807 */ /* 0x000fe40000000000 */
[----:B------:R-:W-:Y:S01]  /*66e0*/  SEL R23, RZ, 0x20000, P1 ;  /* 0x00020000ff177807 */ /* 0x000fe20000800000 */
[----:B------:R-:W-:Y:S01]  /*66f0*/  STL [R1+0x1d4], R4 ;  /* 0x0001d40401007387 */ /* 0x000fe20000100800 */
[----:B0-----:R-:W-:-:S03]  /*6700*/  FSEL R10, RZ, 1, P5 ;  /* 0x3f800000ff0a7808 */ /* 0x001fc60002800000 */
[----:B------:R-:W-:Y:S02]  /*6710*/  LDS R22, [R44+0x19c00] ;  /* 0x019c00002c167984 */ /* 0x000fe40000000800 */
[----:B------:R-:W-:Y:S02]  /*6720*/  FFMA.FTZ R18, R18, R10, R29 ;  /* 0x0000000a12127223 */ /* 0x000fe4000001001d */
[----:B------:R0:W-:Y:S02]  /*6730*/  STL [R1+0x1d0], R6 ;  /* 0x0001d00601007387 */ /* 0x0001e40000100800 */
[----:B------:R-:W-:Y:S01]  /*6740*/  FFMA.FTZ R18, R31, R5, R18 ;  /* 0x000000051f127223 */ /* 0x000fe20000010012 */
[----:B------:R-:W-:Y:S01]  /*6750*/  SEL R5, RZ, 0x8000, P2 ;  /* 0x00008000ff057807 */ /* 0x000fe20001000000 */
[----:B------:R-:W-:Y:S01]  /*6760*/  LDS R24, [R44+0x1a000] ;  /* 0x01a000002c187984 */ /* 0x000fe20000000800 */
[----:B------:R-:W-:Y:S02]  /*6770*/  LOP3.LUT P2, RZ, R33, UR6, RZ, 0xc, !PT ;  /* 0x0000000621ff7c12 */ /* 0x000fe4000f840cff */
[----:B---3--:R-:W-:Y:S01]  /*6780*/  LOP3.LUT P0, RZ, R14, UR6, RZ, 0xc, !PT ;  /* 0x000000060eff7c12 */ /* 0x008fe2000f800cff */
[----:B------:R3:W-:Y:S01]  /*6790*/  STL [R1+0x1d4], R8 ;  /* 0x0001d40801007387 */ /* 0x0007e20000100800 */
[----:B0-----:R-:W-:-:S02]  /*67a0*/  FSEL R6, RZ, 1, P2 ;  /* 0x3f800000ff067808 */ /* 0x001fc40001000000 */
[----:B------:R-:W-:Y:S01]  /*67b0*/  LOP3.LUT R10, R37, R8, RZ, 0xfc, !PT ;  /* 0x00000008250a7212 */ /* 0x000fe200078efcff */
[----:B------:R-:W0:Y:S01]  /*67c0*/  LDS R29, [R44+0x19800] ;  /* 0x019800002c1d7984 */ /* 0x000e220000000800 */
[----:B------:R-:W-:Y:S01]  /*67d0*/  LOP3.LUT P1, RZ, R35, UR6, RZ, 0xc, !PT ;  /* 0x0000000623ff7c12 */ /* 0x000fe2000f820cff */
[----:B------:R-:W-:Y:S01]  /*67e0*/  FFMA.FTZ R33, R33, R6, R18 ;  /* 0x0000000621217223 */ /* 0x000fe20000010012 */
[----:B------:R-:W-:Y:S01]  /*67f0*/  LOP3.LUT R4, R7, R10, RZ, 0xfc, !PT ;  /* 0x0000000a07047212 */ /* 0x000fe200078efcff */
[----:B------:R-:W5:Y:S01]  /*6800*/  LDS R36, [R44+0x1a400] ;  /* 0x01a400002c247984 */ /* 0x000f620000000800 */
[----:B---3--:R-:W-:Y:S02]  /*6810*/  FSEL R8, RZ, 1, P0 ;  /* 0x3f800000ff087808 */ /* 0x008fe40000000000 */
[----:B------:R-:W-:Y:S01]  /*6820*/  FSEL R7, RZ, 1, P1 ;  /* 0x3f800000ff077808 */ /* 0x000fe20000800000 */
[----:B------:R-:W-:Y:S02]  /*6830*/  LDS R48, [R44+0x1b800] ;  /* 0x01b800002c307984 */ /* 0x000fe40000000800 */
[----:B------:R-:W-:Y:S01]  /*6840*/  FFMA.FTZ R14, R14, R8, R33 ;  /* 0x000000080e0e7223 */ /* 0x000fe20000010021 */
[----:B------:R-:W-:Y:S01]  /*6850*/  LOP3.LUT R6, R11, R4, RZ, 0xfc, !PT ;  /* 0x000000040b067212 */ /* 0x000fe200078efcff */
[----:B------:R3:W-:Y:S02]  /*6860*/  STL [R1+0x1d4], R10 ;  /* 0x0001d40a01007387 */ /* 0x0007e40000100800 */
[----:B------:R-:W-:Y:S01]  /*6870*/  FFMA.FTZ R14, R35, R7, R14 ;  /* 0x00000007230e7223 */ /* 0x000fe2000001000e */
[----:B------:R-:W-:Y:S01]  /*6880*/  SEL R7, RZ, 0x40000, P3 ;  /* 0x00040000ff077807 */ /* 0x000fe20001800000 */
[----:B------:R-:W5:Y:S01]  /*6890*/  LDS R33, [R44+0x1a800] ;  /* 0x01a800002c217984 */ /* 0x000f620000000800 */
[----:B-1----:R-:W-:-:S02]  /*68a0*/  LOP3.LUT P3, RZ, R25, UR6, RZ, 0xc, !PT ;  /* 0x0000000619ff7c12 */ /* 0x002fc4000f860cff */
[----:B------:R-:W-:Y:S01]  /*68b0*/  LOP3.LUT R8, R39, R6, RZ, 0xfc, !PT ;  /* 0x0000000627087212 */ /* 0x000fe200078efcff */
[----:B------:R1:W-:Y:S01]  /*68c0*/  STL [R1+0x1d4], R4 ;  /* 0x0001d40401007387 */ /* 0x0003e20000100800 */
[----:B------:R-:W-:Y:S02]  /*68d0*/  SEL R11, RZ, 0x80000, P4 ;  /* 0x00080000ff0b7807 */ /* 0x000fe40002000000 */
[----:B--2---:R-:W-:Y:S01]  /*68e0*/  LOP3.LUT P4, RZ, R16, UR6, RZ, 0xc, !PT ;  /* 0x0000000610ff7c12 */ /* 0x004fe2000f880cff */
[----:B------:R-:W-:Y:S01]  /*68f0*/  LDS R35, [R44+0x1e400] ;  /* 0x01e400002c237984 */ /* 0x000fe20000000800 */
[----:B---3--:R-:W-:Y:S02]  /*6900*/  FSEL R10, RZ, 1, P3 ;  /* 0x3f800000ff0a7808 */ /* 0x008fe40001800000 */
[----:B------:R-:W-:Y:S01]  /*6910*/  SEL R31, RZ, 0x100000, P5 ;  /* 0x00100000ff1f7807 */ /* 0x000fe20002800000 */
[----:B------:R-:W-:Y:S01]  /*6920*/  LDS R37, [R44+0x1e800] ;  /* 0x01e800002c257984 */ /* 0x000fe20000000800 */
[----:B-1----:R-:W-:Y:S01]  /*6930*/  LOP3.LUT R4, R13, R8, RZ, 0xfc, !PT ;  /* 0x000000080d047212 */ /* 0x002fe200078efcff */
[----:B------:R-:W-:-:S02]  /*6940*/  FFMA.FTZ R25, R25, R10, R14 ;  /* 0x0000000a19197223 */ /* 0x000fc4000001000e */
[----:B------:R1:W-:Y:S01]  /*6950*/  STL [R1+0x1d4], R6 ;  /* 0x0001d40601007387 */ /* 0x0003e20000100800 */
[----:B------:R-:W-:Y:S02]  /*6960*/  LOP3.LUT P5, RZ, R47, UR6, RZ, 0xc, !PT ;  /* 0x000000062fff7c12 */ /* 0x000fe4000f8a0cff */
[----:B------:R-:W-:Y:S01]  /*6970*/  FSEL R12, RZ, 1, P4 ;  /* 0x3f800000ff0c7808 */ /* 0x000fe20002000000 */
[----:B------:R-:W-:Y:S01]  /*6980*/  LDS R39, [R44+0x1ec00] ;  /* 0x01ec00002c277984 */ /* 0x000fe20000000800 */
[----:B------:R-:W-:Y:S02]  /*6990*/  FSEL R13, RZ, 1, P5 ;  /* 0x3f800000ff0d7808 */ /* 0x000fe40002800000 */
[----:B-1----:R-:W-:Y:S01]  /*69a0*/  LOP3.LUT R6, R15, R4, RZ, 0xfc, !PT ;  /* 0x000000040f067212 */ /* 0x002fe200078efcff */
[----:B------:R-:W-:Y:S01]  /*69b0*/  FFMA.FTZ R16, R16, R12, R25 ;  /* 0x0000000c10107223 */ /* 0x000fe20000010019 */
[----:B------:R1:W-:Y:S02]  /*69c0*/  STL [R1+0x1d4], R8 ;  /* 0x0001d40801007387 */ /* 0x0003e40000100800 */
[----:B------:R-:W-:Y:S01]  /*69d0*/  LOP3.LUT R10, R41, R6, RZ, 0xfc, !PT ;  /* 0x00000006290a7212 */ /* 0x000fe200078efcff */
[----:B------:R-:W-:Y:S01]  /*69e0*/  FFMA.FTZ R16, R47, R13, R16 ;  /* 0x0000000d2f107223 */ /* 0x000fe20000010010 */
[----:B------:R-:W-:Y:S01]  /*69f0*/  SEL R13, RZ, 0x200000, P6 ;  /* 0x00200000ff0d7807 */ /* 0x000fe20003000000 */
[----:B------:R-:W-:Y:S01]  /*6a00*/  LDS R25, [R44+0x1b400] ;  /* 0x01b400002c197984 */ /* 0x000fe20000000800 */
[----:B------:R-:W-:-:S02]  /*6a10*/  LOP3.LUT R12, R17, R10, RZ, 0xfc, !PT ;  /* 0x0000000a110c7212 */ /* 0x000fc400078efcff */
[----:B----4-:R-:W-:Y:S01]  /*6a20*/  LOP3.LUT P6, RZ, R27, UR6, RZ, 0xc, !PT ;  /* 0x000000061bff7c12 */ /* 0x010fe2000f8c0cff */
[----:B------:R2:W-:Y:S01]  /*6a30*/  STL [R1+0x1d4], R4 ;  /* 0x0001d40401007387 */ /* 0x0005e20000100800 */
[----:B------:R-:W-:Y:S02]  /*6a40*/  SEL R15, RZ, 0x400000, P2 ;  /* 0x00400000ff0f7807 */ /* 0x000fe40001000000 */
[----:B------:R-:W-:Y:S01]  /*6a50*/  LOP3.LUT P2, RZ, R20, UR6, RZ, 0xc, !PT ;  /* 0x0000000614ff7c12 */ /* 0x000fe2000f840cff */
[----:B------:R3:W-:Y:S01]  /*6a60*/  STL [R1+0x1d4], R6 ;  /* 0x0001d40601007387 */ /* 0x0007e20000100800 */
[----:B-1----:R-:W-:Y:S02]  /*6a70*/  FSEL R8, RZ, 1, P6 ;  /* 0x3f800000ff087808 */ /* 0x002fe40003000000 */
[----:B--2---:R-:W-:-:S03]  /*6a80*/  LOP3.LUT R4, R19, R12, RZ, 0xfc, !PT ;  /* 0x0000000c13047212 */ /* 0x004fc600078efcff */
[----:B------:R-:W-:Y:S01]  /*6a90*/  FFMA.FTZ R27, R27, R8, R16 ;  /* 0x000000081b1b7223 */ /* 0x000fe20000010010 */
[----:B------:R-:W-:Y:S01]  /*6aa0*/  FSEL R14, RZ, 1, P2 ;  /* 0x3f800000ff0e7808 */ /* 0x000fe20001000000 */
[----:B------:R-:W1:Y:S01]  /*6ab0*/  LDS R19, [R44+0x1ac00] ;  /* 0x01ac00002c137984 */ /* 0x000e620000000800 */
[----:B---3--:R-:W-:-:S04]  /*6ac0*/  LOP3.LUT R6, R43, R4, RZ, 0xfc, !PT ;  /* 0x000000042b067212 */ /* 0x008fc800078efcff */
[----:B------:R-:W-:Y:S01]  /*6ad0*/  LOP3.LUT R8, R3, R6, RZ, 0xfc, !PT ;  /* 0x0000000603087212 */ /* 0x000fe200078efcff */
[----:B------:R-:W-:Y:S01]  /*6ae0*/  FFMA.FTZ R20, R20, R14, R27 ;  /* 0x0000000e14147223 */ /* 0x000fe2000001001b */
[----:B------:R-:W2:Y:S02]  /*6af0*/  LDL R3, [R1+0x1d8] ;  /* 0x0001d80001037983 */ /* 0x000ea40000100800 */
[----:B------:R-:W-:Y:S02]  /*6b00*/  LOP3.LUT R14, R9, R8, RZ, 0xfc, !PT ;  /* 0x00000008090e7212 */ /* 0x000fe400078efcff */
[----:B------:R3:W-:Y:S01]  /*6b10*/  STL [R1+0x1d4], R10 ;  /* 0x0001d40a01007387 */ /* 0x0007e20000100800 */
[----:B------:R-:W-:Y:S02]  /*6b20*/  SEL R9, RZ, 0x800000, P0 ;  /* 0x00800000ff097807 */ /* 0x000fe40000000000 */
[----:B0-----:R-:W-:Y:S01]  /*6b30*/  LOP3.LUT P0, RZ, R29, UR6, RZ, 0xc, !PT ;  /* 0x000000061dff7c12 */ /* 0x001fe2000f800cff */
[----:B------:R-:W-:Y:S01]  /*6b40*/  LDS R27, [R44+0x1d800] ;  /* 0x01d800002c1b7984 */ /* 0x000fe20000000800 */
[----:B------:R-:W-:-:S02]  /*6b50*/  SEL R30, RZ, 0x1000000, P1 ;  /* 0x01000000ff1e7807 */ /* 0x000fc40000800000 */
[----:B---3--:R-:W-:Y:S02]  /*6b60*/  LOP3.LUT R10, R45, R14, RZ, 0xfc, !PT ;  /* 0x0000000e2d0a7212 */ /* 0x008fe400078efcff */
[----:B------:R-:W-:Y:S02]  /*6b70*/  LOP3.LUT P1, RZ, R22, UR6, RZ, 0xc, !PT ;  /* 0x0000000616ff7c12 */ /* 0x000fe4000f820cff */
[----:B------:R-:W-:Y:S02]  /*6b80*/  LOP3.LUT R16, R5, R10, RZ, 0xfc, !PT ;  /* 0x0000000a05107212 */ /* 0x000fe400078efcff */
[----:B------:R-:W-:Y:S02]  /*6b90*/  FSEL R17, RZ, 1, P0 ;  /* 0x3f800000ff117808 */ /* 0x000fe40000000000 */
[----:B------:R-:W-:Y:S02]  /*6ba0*/  LOP3.LUT R18, R21, R16, RZ, 0xfc, !PT ;  /* 0x0000001015127212 */ /* 0x000fe400078efcff */
[----:B------:R-:W-:Y:S01]  /*6bb0*/  SEL R42, RZ, 0x2000000, P3 ;  /* 0x02000000ff2a7807 */ /* 0x000fe20001800000 */
[----:B------:R-:W-:Y:S01]  /*6bc0*/  FFMA.FTZ R17, R29, R17, R20 ;  /* 0x000000111d117223 */ /* 0x000fe20000010014 */
[----:B------:R-:W-:-:S02]  /*6bd0*/  LOP3.LUT P3, RZ, R24, UR6, RZ, 0xc, !PT ;  /* 0x0000000618ff7c12 */ /* 0x000fc4000f860cff */
[----:B------:R-:W-:Y:S02]  /*6be0*/  FSEL R5, RZ, 1, P1 ;  /* 0x3f800000ff057808 */ /* 0x000fe40000800000 */
[----:B------:R-:W-:Y:S02]  /*6bf0*/  LOP3.LUT R20, R23, R18, RZ, 0xfc, !PT ;  /* 0x0000001217147212 */ /* 0x000fe400078efcff */
[----:B------:R-:W-:Y:S01]  /*6c00*/  FSEL R21, RZ, 1, P3 ;  /* 0x3f800000ff157808 */ /* 0x000fe20001800000 */
[----:B------:R-:W-:Y:S01]  /*6c10*/  FFMA.FTZ R5, R22, R5, R17 ;  /* 0x0000000516057223 */ /* 0x000fe20000010011 */
[----:B------:R-:W-:Y:S01]  /*6c20*/  LOP3.LUT R22, R7, R20, RZ, 0xfc, !PT ;  /* 0x0000001407167212 */ /* 0x000fe200078efcff */
[----:B------:R-:W-:Y:S02]  /*6c30*/  LDS R17, [R44+0x1c000] ;  /* 0x01c000002c117984 */ /* 0x000fe40000000800 */
[----:B------:R-:W-:Y:S02]  /*6c40*/  FFMA.FTZ R5, R24, R21, R5 ;  /* 0x0000001518057223 */ /* 0x000fe40000010005 */
[----:B------:R-:W0:Y:S01]  /*6c50*/  LDS R7, [R44+0x1bc00] ;  /* 0x01bc00002c077984 */ /* 0x000e220000000800 */
[----:B------:R-:W-:-:S02]  /*6c60*/  LOP3.LUT R24, R11, R22, RZ, 0xfc, !PT ;  /* 0x000000160b187212 */ /* 0x000fc400078efcff */
[----:B------:R-:W-:Y:S02]  /*6c70*/  SEL R32, RZ, 0x4000000, P4 ;  /* 0x04000000ff207807 */ /* 0x000fe40002000000 */
[----:B-----5:R-:W-:Y:S01]  /*6c80*/  LOP3.LUT P4, RZ, R36, UR6, RZ, 0xc, !PT ;  /* 0x0000000624ff7c12 */ /* 0x020fe2000f880cff */
[----:B------:R3:W-:Y:S01]  /*6c90*/  STL [R1+0x1d4], R12 ;  /* 0x0001d40c01007387 */ /* 0x0007e20000100800 */
[----:B------:R-:W-:Y:S02]  /*6ca0*/  LOP3.LUT R26, R31, R24, RZ, 0xfc, !PT ;  /* 0x000000181f1a7212 */ /* 0x000fe400078efcff */
[----:B------:R-:W-:Y:S01]  /*6cb0*/  SEL R34, RZ, 0x8000000, P5 ;  /* 0x08000000ff227807 */ /* 0x000fe20002800000 */
[----:B------:R4:W-:Y:S01]  /*6cc0*/  STL [R1+0x1d4], R4 ;  /* 0x0001d40401007387 */ /* 0x0009e20000100800 */
[----:B------:R-:W-:Y:S02]  /*6cd0*/  LOP3.LUT P5, RZ, R33, UR6, RZ, 0xc, !PT ;  /* 0x0000000621ff7c12 */ /* 0x000fe4000f8a0cff */
[----:B---3--:R-:W-:-:S02]  /*6ce0*/  LOP3.LUT R12, R13, R26, RZ, 0xfc, !PT ;  /* 0x0000001a0d0c7212 */ /* 0x008fc400078efcff */
[----:B----4-:R-:W-:Y:S01]  /*6cf0*/  FSEL R4, RZ, 1, P4 ;  /* 0x3f800000ff047808 */ /* 0x010fe20002000000 */
[----:B------:R-:W-:Y:S01]  /*6d00*/  LDS R13, [R44+0x1cc00] ;  /* 0x01cc00002c0d7984 */ /* 0x000fe20000000800 */
[----:B------:R-:W-:Y:S02]  /*6d10*/  FSEL R11, RZ, 1, P5 ;  /* 0x3f800000ff0b7808 */ /* 0x000fe40002800000 */
[----:B------:R-:W-:Y:S01]  /*6d20*/  LOP3.LUT R28, R15, R12, RZ, 0xfc, !PT ;  /* 0x0000000c0f1c7212 */ /* 0x000fe200078efcff */
[----:B------:R-:W-:Y:S01]  /*6d30*/  FFMA.FTZ R4, R36, R4, R5 ;  /* 0x0000000424047223 */ /* 0x000fe20000010005 */
[----:B------:R-:W-:Y:S02]  /*6d40*/  SEL R46, RZ, 0x10000000, P6 ;  /* 0x10000000ff2e7807 */ /* 0x000fe40003000000 */
[----:B-1----:R-:W-:Y:S01]  /*6d50*/  LOP3.LUT P6, RZ, R19, UR6, RZ, 0xc, !PT ;  /* 0x0000000613ff7c12 */ /* 0x002fe2000f8c0cff */
[----:B------:R-:W-:Y:S01]  /*6d60*/  FFMA.FTZ R4, R33, R11, R4 ;  /* 0x0000000b21047223 */ /* 0x000fe20000010004 */
[----:B------:R-:W-:Y:S01]  /*6d70*/  LOP3.LUT R9, R9, R28, RZ, 0xfc, !PT ;  /* 0x0000001c09097212 */ /* 0x000fe200078efcff */
[----:B------:R-:W1:Y:S01]  /*6d80*/  LDS R11, [R44+0x1c800] ;  /* 0x01c800002c0b7984 */ /* 0x000e620000000800 */
[----:B------:R-:W-:-:S02]  /*6d90*/  FSEL R5, RZ, 1, P6 ;  /* 0x3f800000ff057808 */ /* 0x000fc40003000000 */
[----:B------:R-:W-:Y:S01]  /*6da0*/  LOP3.LUT R9, R30, R9, RZ, 0xfc, !PT ;  /* 0x000000091e097212 */ /* 0x000fe200078efcff */
[----:B------:R3:W-:Y:S02]  /*6db0*/  STL [R1+0x1d4], R6 ;  /* 0x0001d40601007387 */ /* 0x0007e40000100800 */
[----:B------:R-:W-:Y:S01]  /*6dc0*/  FFMA.FTZ R19, R19, R5, R4 ;  /* 0x0000000513137223 */ /* 0x000fe20000010004 */
[----:B------:R-:W-:Y:S01]  /*6dd0*/  LOP3.LUT R9, R42, R9, RZ, 0xfc, !PT ;  /* 0x000000092a097212 */ /* 0x000fe200078efcff */
[----:B------:R-:W4:Y:S01]  /*6de0*/  LDS R30, [R44+0x1d000] ;  /* 0x01d000002c1e7984 */ /* 0x000f220000000800 */
[----:B------:R-:W-:Y:S02]  /*6df0*/  SEL R4, RZ, 0x20000000, P2 ;  /* 0x20000000ff047807 */ /* 0x000fe40001000000 */
[----:B------:R-:W-:Y:S01]  /*6e00*/  LOP3.LUT P2, RZ, R38, UR6, RZ, 0xc, !PT ;  /* 0x0000000626ff7c12 */ /* 0x000fe2000f840cff */
[----:B------:R-:W-:Y:S01]  /*6e10*/  LDS R33, [R44+0x1e000] ;  /* 0x01e000002c217984 */ /* 0x000fe20000000800 */
[----:B------:R-:W-:-:S02]  /*6e20*/  LOP3.LUT R9, R32, R9, RZ, 0xfc, !PT ;  /* 0x0000000920097212 */ /* 0x000fc400078efcff */
[----:B------:R-:W-:Y:S01]  /*6e30*/  SEL R5, RZ, 0x40000000, P0 ;  /* 0x40000000ff057807 */ /* 0x000fe20000000000 */
[----:B------:R-:W5:Y:S01]  /*6e40*/  LDS R32, [R44+0x1d400] ;  /* 0x01d400002c207984 */ /* 0x000f620000000800 */
[----:B------:R-:W-:Y:S02]  /*6e50*/  LOP3.LUT P0, RZ, R25, UR6, RZ, 0xc, !PT ;  /* 0x0000000619ff7c12 */ /* 0x000fe4000f800cff */
[----:B---3--:R-:W-:Y:S01]  /*6e60*/  FSEL R6, RZ, 1, P2 ;  /* 0x3f800000ff067808 */ /* 0x008fe20001000000 */
[----:B------:R3:W-:Y:S01]  /*6e70*/  STL [R1+0x1d4], R8 ;  /* 0x0001d40801007387 */ /* 0x0007e20000100800 */
[----:B------:R-:W-:Y:S02]  /*6e80*/  SEL R29, RZ, 0x80000000, P1 ;  /* 0x80000000ff1d7807 */ /* 0x000fe40000800000 */
[----:B------:R-:W-:Y:S01]  /*6e90*/  LOP3.LUT P1, RZ, R48, UR6, RZ, 0xc, !PT ;  /* 0x0000000630ff7c12 */ /* 0x000fe2000f820cff */
[----:B------:R0:W-:Y:S01]  /*6ea0*/  STL [R1+0x1d4], R14 ;  /* 0x0001d40e01007387 */ /* 0x0001e20000100800 */
[----:B------:R-:W-:-:S03]  /*6eb0*/  FFMA.FTZ R38, R38, R6, R19 ;  /* 0x0000000626267223 */ /* 0x000fc60000010013 */
[----:B------:R1:W-:Y:S01]  /*6ec0*/  STL [R1+0x1d4], R10 ;  /* 0x0001d40a01007387 */ /* 0x0003e20000100800 */
[----:B---3--:R-:W-:-:S03]  /*6ed0*/  FSEL R8, RZ, 1, P0 ;  /* 0x3f800000ff087808 */ /* 0x008fc60000000000 */
[----:B------:R-:W-:Y:S01]  /*6ee0*/  STL [R1+0x1d4], R16 ;  /* 0x0001d41001007387 */ /* 0x000fe20000100800 */
[----:B------:R-:W-:Y:S02]  /*6ef0*/  FSEL R6, RZ, 1, P1 ;  /* 0x3f800000ff067808 */ /* 0x000fe40000800000 */
[----:B0-----:R-:W-:Y:S01]  /*6f00*/  SEL R14, RZ, 0x1, P3 ;  /* 0x00000001ff0e7807 */ /* 0x001fe20001800000 */
[----:B------:R-:W0:Y:S01]  /*6f10*/  LDS R16, [R44+0x1dc00] ;  /* 0x01dc00002c107984 */ /* 0x000e220000000800 */
[----:B------:R-:W-:Y:S01]  /*6f20*/  LOP3.LUT P3, RZ, R7, UR6, RZ, 0xc, !PT ;  /* 0x0000000607ff7c12 */ /* 0x000fe2000f860cff */
[----:B------:R-:W-:Y:S01]  /*6f30*/  FFMA.FTZ R25, R25, R8, R38 ;  /* 0x0000000819197223 */ /* 0x000fe20000010026 */
[----:B------:R-:W-:Y:S02]  /*6f40*/  SEL R15, RZ, 0x2, P4 ;  /* 0x00000002ff0f7807 */ /* 0x000fe40002000000 */
[----:B------:R-:W-:Y:S01]  /*6f50*/  LOP3.LUT P4, RZ, R17, UR6, RZ, 0xc, !PT ;  /* 0x0000000611ff7c12 */ /* 0x000fe2000f880cff */
[----:B------:R-:W-:Y:S01]  /*6f60*/  FFMA.FTZ R6, R48, R6, R25 ;  /* 0x0000000630067223 */ /* 0x000fe20000010019 */
[----:B------:R-:W-:-:S02]  /*6f70*/  FSEL R8, RZ, 1, P3 ;  /* 0x3f800000ff087808 */ /* 0x000fc40001800000 */
[----:B------:R-:W-:Y:S02]  /*6f80*/  SEL R41, RZ, 0x4, P5 ;  /* 0x00000004ff297807 */ /* 0x000fe40002800000 */
[----:B------:R-:W-:Y:S01]  /*6f90*/  LOP3.LUT P5, RZ, R40, UR6, RZ, 0xc, !PT ;  /* 0x0000000628ff7c12 */ /* 0x000fe2000f8a0cff */
[----:B------:R-:W-:Y:S01]  /*6fa0*/  FFMA.FTZ R8, R7, R8, R6 ;  /* 0x0000000807087223 */ /* 0x000fe20000010006 */
[----:B-1----:R-:W-:Y:S02]  /*6fb0*/  FSEL R10, RZ, 1, P4 ;  /* 0x3f800000ff0a7808 */ /* 0x002fe40002000000 */
[----:B------:R-:W-:-:S03]  /*6fc0*/  FSEL R6, RZ, 1, P5 ;  /* 0x3f800000ff067808 */ /* 0x000fc60002800000 */
[----:B------:R-:W-:-:S04]  /*6fd0*/  FFMA.FTZ R17, R17, R10, R8 ;  /* 0x0000000a11117223 */ /* 0x000fc80000010008 */
[----:B------:R-:W-:Y:S01]  /*6fe0*/  FFMA.FTZ R6, R40, R6, R17 ;  /* 0x0000000628067223 */ /* 0x000fe20000010011 */
[----:B------:R-:W-:Y:S02]  /*6ff0*/  SEL R17, RZ, 0x8, P6 ;  /* 0x00000008ff117807 */ /* 0x000fe40003000000 */
[----:B------:R-:W-:Y:S02]  /*7000*/  LOP3.LUT P6, RZ, R11, UR6, RZ, 0xc, !PT ;  /* 0x000000060bff7c12 */ /* 0x000fe4000f8c0cff */
[----:B------:R-:W-:Y:S02]  /*7010*/  LOP3.LUT R9, R34, R9, RZ, 0xfc, !PT ;  /* 0x0000000922097212 */ /* 0x000fe400078efcff */
[----:B------:R-:W-:Y:S02]  /*7020*/  SEL R19, RZ, 0x10, P2 ;  /* 0x00000010ff137807 */ /* 0x000fe40001000000 */
[----:B------:R-:W-:Y:S02]  /*7030*/  LOP3.LUT P2, RZ, R13, UR6, RZ, 0xc, !PT ;  /* 0x000000060dff7c12 */ /* 0x000fe4000f840cff */
[----:B------:R-:W-:-:S02]  /*7040*/  FSEL R7, RZ, 1, P6 ;  /* 0x3f800000ff077808 */ /* 0x000fc40003000000 */
[----:B------:R-:W-:Y:S02]  /*7050*/  LOP3.LUT R9, R46, R9, RZ, 0xfc, !PT ;  /* 0x000000092e097212 */ /* 0x000fe400078efcff */
[----:B------:R-:W-:Y:S01]  /*7060*/  SEL R43, RZ, 0x20, P0 ;  /* 0x00000020ff2b7807 */ /* 0x000fe20000000000 */
[----:B------:R-:W-:Y:S01]  /*7070*/  FFMA.FTZ R6, R11, R7, R6 ;  /* 0x000000070b067223 */ /* 0x000fe20000010006 */
[----:B----4-:R-:W-:Y:S02]  /*7080*/  LOP3.LUT P0, RZ, R30, UR6, RZ, 0xc, !PT ;  /* 0x000000061eff7c12 */ /* 0x010fe4000f800cff */
[----:B------:R-:W-:Y:S02]  /*7090*/  FSEL R8, RZ, 1, P2 ;  /* 0x3f800000ff087808 */ /* 0x000fe40001000000 */
[----:B------:R-:W-:Y:S02]  /*70a0*/  LOP3.LUT R4, R4, R9, RZ, 0xfc, !PT ;  /* 0x0000000904047212 */ /* 0x000fe400078efcff */
[----:B------:R-:W-:Y:S01]  /*70b0*/  SEL R21, RZ, 0x40, P1 ;  /* 0x00000040ff157807 */ /* 0x000fe20000800000 */
[----:B------:R-:W-:Y:S01]  /*70c0*/  STL [R1+0x1d4], R18 ;  /* 0x0001d41201007387 */ /* 0x000fe20000100800 */
[----:B------:R-:W-:Y:S01]  /*70d0*/  FSEL R9, RZ, 1, P0 ;  /* 0x3f800000ff097808 */ /* 0x000fe20000000000 */
[----:B------:R-:W-:Y:S01]  /*70e0*/  FFMA.FTZ R13, R13, R8, R6 ;  /* 0x000000080d0d7223 */ /* 0x000fe20000010006 */
[----:B-----5:R-:W-:Y:S01]  /*70f0*/  LOP3.LUT P1, RZ, R32, UR6, RZ, 0xc, !PT ;  /* 0x0000000620ff7c12 */ /* 0x020fe2000f820cff */
[----:B------:R-:W1:Y:S01]  /*7100*/  LDS R18, [R44+0x1f000] ;  /* 0x01f000002c127984 */ /* 0x000e620000000800 */
[----:B------:R-:W-:Y:S01]  /*7110*/  SEL R23, RZ, 0x80, P3 ;  /* 0x00000080ff177807 */ /* 0x000fe20001800000 */
[----:B------:R-:W-:Y:S01]  /*7120*/  FFMA.FTZ R9, R30, R9, R13 ;  /* 0x000000091e097223 */ /* 0x000fe2000001000d */
[----:B------:R-:W-:Y:S01]  /*7130*/  LOP3.LUT P3, RZ, R27, UR6, RZ, 0xc, !PT ;  /* 0x000000061bff7c12 */ /* 0x000fe2000f860cff */
[----:B------:R-:W-:Y:S01]  /*7140*/  STL [R1+0x1d4], R20 ;  /* 0x0001d41401007387 */ /* 0x000fe20000100800 */
[----:B------:R-:W-:-:S02]  /*7150*/  FSEL R10, RZ, 1, P1 ;  /* 0x3f800000ff0a7808 */ /* 0x000fc40000800000 */
[----:B------:R-:W-:Y:S01]  /*7160*/  LOP3.LUT R8, R5, R4, RZ, 0xfc, !PT ;  /* 0x0000000405087212 */ /* 0x000fe200078efcff */
[----:B------:R-:W3:Y:S01]  /*7170*/  LDS R20, [R44+0x1f400] ;  /* 0x01f400002c147984 */ /* 0x000ee20000000800 */
[----:B------:R-:W-:Y:S01]  /*7180*/  SEL R25, RZ, 0x100, P4 ;  /* 0x00000100ff197807 */ /* 0x000fe20002000000 */
[----:B------:R-:W-:Y:S01]  /*7190*/  FFMA.FTZ R10, R32, R10, R9 ;  /* 0x0000000a200a7223 */ /* 0x000fe20000010009 */
[----:B0-----:R-:W-:Y:S01]  /*71a0*/  LOP3.LUT P4, RZ, R16, UR6, RZ, 0xc, !PT ;  /* 0x0000000610ff7c12 */ /* 0x001fe2000f880cff */
[----:B------:R-:W-:Y:S01]  /*71b0*/  STL [R1+0x1d4], R22 ;  /* 0x0001d41601007387 */ /* 0x000fe20000100800 */
[----:B------:R-:W-:-:S03]  /*71c0*/  FSEL R11, RZ, 1, P3 ;  /* 0x3f800000ff0b7808 */ /* 0x000fc60001800000 */
[----:B------:R-:W-:Y:S04]  /*71d0*/  STL [R1+0x1d4], R24 ;  /* 0x0001d41801007387 */ /* 0x000fe80000100800 */
[----:B------:R-:W-:Y:S01]  /*71e0*/  STL [R1+0x1d4], R26 ;  /* 0x0001d41a01007387 */ /* 0x000fe20000100800 */
[----:B------:R-:W-:-:S03]  /*71f0*/  FFMA.FTZ R11, R27, R11, R10 ;  /* 0x0000000b1b0b7223 */ /* 0x000fc6000001000a */
[----:B------:R0:W-:Y:S04]  /*7200*/  STL [R1+0x1d4], R12 ;  /* 0x0001d40c01007387 */ /* 0x0001e80000100800 */
[----:B------:R-:W4:Y:S01]  /*7210*/  LDS R22, [R44+0x1fc00] ;  /* 0x01fc00002c167984 */ /* 0x000f220000000800 */
[----:B------:R-:W-:-:S03]  /*7220*/  SEL R27, RZ, 0x200, P5 ;  /* 0x00000200ff1b7807 */ /* 0x000fc60002800000 */
[----:B------:R-:W-:Y:S01]  /*7230*/  LDS R9, [R44+0x20400] ;  /* 0x020400002c097984 */ /* 0x000fe20000000800 */
[----:B0-----:R-:W-:Y:S02]  /*7240*/  LOP3.LUT R12, R29, R8, RZ, 0xfc, !PT ;  /* 0x000000081d0c7212 */ /* 0x001fe400078efcff */
[----:B------:R-:W-:Y:S01]  /*7250*/  FSEL R8, RZ, 1, P4 ;  /* 0x3f800000ff087808 */ /* 0x000fe20002000000 */
[----:B------:R-:W-:Y:S01]  /*7260*/  LDS R10, [R44+0x20800] ;  /* 0x020800002c0a7984 */ /* 0x000fe20000000800 */
[----:B------:R-:W-:-:S03]  /*7270*/  LOP3.LUT P5, RZ, R33, UR6, RZ, 0xc, !PT ;  /* 0x0000000621ff7c12 */ /* 0x000fc6000f8a0cff */
[----:B------:R-:W-:Y:S01]  /*7280*/  FFMA.FTZ R16, R16, R8, R11 ;  /* 0x0000000810107223 */ /* 0x000fe2000001000b */
[----:B------:R-:W-:Y:S01]  /*7290*/  SEL R31, RZ, 0x800, P2 ;  /* 0x00000800ff1f7807 */ /* 0x000fe20001000000 */
[----:B------:R-:W0:Y:S01]  /*72a0*/  LDS R8, [R44+0x20000] ;  /* 0x020000002c087984 */ /* 0x000e220000000800 */
[----:B------:R-:W-:Y:S02]  /*72b0*/  SEL R29, RZ, 0x400, P6 ;  /* 0x00000400ff1d7807 */ /* 0x000fe40003000000 */
[----:B------:R-:W-:Y:S01]  /*72c0*/  LOP3.LUT P6, RZ, R35, UR6, RZ, 0xc, !PT ;  /* 0x0000000623ff7c12 */ /* 0x000fe2000f8c0cff */
[----:B------:R-:W-:Y:S01]  /*72d0*/  LDS R24, [R44+0x21c00] ;  /* 0x021c00002c187984 */ /* 0x000fe20000000800 */
[----:B------:R-:W-:-:S03]  /*72e0*/  FSEL R11, RZ, 1, P5 ;  /* 0x3f800000ff0b7808 */ /* 0x000fc60002800000 */
[----:B------:R-:W-:Y:S01]  /*72f0*/  STL [R1+0x1d4], R28 ;  /* 0x0001d41c01007387 */ /* 0x000fe20000100800 */
[----:B------:R-:W-:Y:S01]  /*7300*/  LOP3.LUT P2, RZ, R37, UR6, RZ, 0xc, !PT ;  /* 0x0000000625ff7c12 */ /* 0x000fe2000f840cff */
[----:B------:R-:W-:Y:S02]  /*7310*/  FFMA.FTZ R16, R33, R11, R16 ;  /* 0x0000000b21107223 */ /* 0x000fe40000010010 */
[----:B------:R5:W-:Y:S01]  /*7320*/  STL [R1+0x1d4], R12 ;  /* 0x0001d40c01007387 */ /* 0x000be20000100800 */
[----:B------:R-:W-:-:S03]  /*7330*/  FSEL R13, RZ, 1, P2 ;  /* 0x3f800000ff0d7808 */ /* 0x000fc60001000000 */
[----:B------:R-:W0:Y:S01]  /*7340*/  LDS R11, [R44+0x20c00] ;  /* 0x020c00002c0b7984 */ /* 0x000e220000000800 */
[----:B------:R-:W-:Y:S02]  /*7350*/  SEL R45, RZ, 0x2000, P1 ;  /* 0x00002000ff2d7807 */ /* 0x000fe40000800000 */
[----:B-----5:R-:W-:Y:S01]  /*7360*/  FSEL R12, RZ, 1, P6 ;  /* 0x3f800000ff0c7808 */ /* 0x020fe20003000000 */
[----:B------:R-:W-:Y:S04]  /*7370*/  STL [R1+0x1c0], R128 ;  /* 0x0001c08001007387 */ /* 0x000fe80000100800 */
[----:B------:R-:W-:Y:S01]  /*7380*/  FFMA.FTZ R16, R35, R12, R16 ;  /* 0x0000000c23107223 */ /* 0x000fe20000010010 */
[----:B-1----:R-:W-:Y:S01]  /*7390*/  LOP3.LUT P1, RZ, R18, UR6, RZ, 0xc, !PT ;  /* 0x0000000612ff7c12 */ /* 0x002fe2000f820cff */
[----:B------:R-:W1:Y:S02]  /*73a0*/  LDS R12, [R44+0x21000] ;  /* 0x021000002c0c7984 */ /* 0x000e640000000800 */
[----:B------:R-:W-:Y:S01]  /*73b0*/  FFMA.FTZ R16, R37, R13, R16 ;  /* 0x0000000d25107223 */ /* 0x000fe20000010010 */
[----:B------:R-:W-:Y:S01]  /*73c0*/  SEL R37, RZ, 0x1000, P0 ;  /* 0x00001000ff257807 */ /* 0x000fe20000000000 */
[----:B------:R-:W5:Y:S01]  /*73d0*/  LDS R13, [R44+0x21400] ;  /* 0x021400002c0d7984 */ /* 0x000f620000000800 */
[----:B------:R-:W-:-:S03]  /*73e0*/  LOP3.LUT P0, RZ, R39, UR6, RZ, 0xc, !PT ;  /* 0x0000000627ff7c12 */ /* 0x000fc6000f800cff */
[----:B------:R-:W5:Y:S01]  /*73f0*/  LDS R35, [R44+0x21800] ;  /* 0x021800002c237984 */ /* 0x000f620000000800 */
[----:B------:R-:W-:Y:S02]  /*7400*/  FSEL R26, RZ, 1, P0 ;  /* 0x3f800000ff1a7808 */ /* 0x000fe40000000000 */
[----:B------:R-:W-:Y:S01]  /*7410*/  SEL R49, RZ, 0x4000, P3 ;  /* 0x00004000ff317807 */ /* 0x000fe20001800000 */
[----:B------:R-:W2:Y:S01]  /*7420*/  LDL.128 R4, [R1+0x1c0] ;  /* 0x0001c00001047983 */ /* 0x000ea20000100c00 */
[----:B---3--:R-:W-:Y:S01]  /*7430*/  LOP3.LUT P3, RZ, R20, UR6, RZ, 0xc, !PT ;  /* 0x0000000614ff7c12 */ /* 0x008fe2000f860cff */
[----:B------:R-:W-:Y:S01]  /*7440*/  FFMA.FTZ R33, R39, R26, R16 ;  /* 0x0000001a27217223 */ /* 0x000fe20000010010 */
[----:B------:R-:W-:Y:S01]  /*7450*/  FSEL R28, RZ, 1, P1 ;  /* 0x3f800000ff1c7808 */ /* 0x000fe20000800000 */
[----:B------:R-:W3:Y:S01]  /*7460*/  LDL.64 R46, [R1+0x1d0] ;  /* 0x0001d000012e7983 */ /* 0x000ee20000100a00 */
[----:B------:R-:W-:Y:S02]  /*7470*/  SEL R39, RZ, 0x8000, P4 ;  /* 0x00008000ff277807 */ /* 0x000fe40002000000 */
[----:B------:R-:W-:Y:S01]  /*7480*/  LOP3.LUT P4, RZ, R55, UR6, RZ, 0xc, !PT ;  /* 0x0000000637ff7c12 */ /* 0x000fe2000f880cff */
[----:B------:R-:W-:Y:S01]  /*7490*/  FFMA.FTZ R33, R18, R28, R33 ;  /* 0x0000001c12217223 */ /* 0x000fe20000010021 */
[----:B------:R-:W-:-:S02]  /*74a0*/  FSEL R16, RZ, 1, P3 ;  /* 0x3f800000ff107808 */ /* 0x000fc40001800000 */
[----:B------:R-:W-:Y:S02]  /*74b0*/  SEL R51, RZ, 0x10000, P5 ;  /* 0x00010000ff337807 */ /* 0x000fe40002800000 */
[----:B----4-:R-:W-:Y:S01]  /*74c0*/  LOP3.LUT P5, RZ, R22, UR6, RZ, 0xc, !PT ;  /* 0x0000000616ff7c12 */ /* 0x010fe2000f8a0cff */
[----:B------:R-:W-:Y:S01]  /*74d0*/  FFMA.FTZ R16, R20, R16, R33 ;  /* 0x0000001014107223 */ /* 0x000fe20000010021 */
[----:B------:R-:W-:Y:S02]  /*74e0*/  FSEL R18, RZ, 1, P4 ;  /* 0x3f800000ff127808 */ /* 0x000fe40002000000 */
[----:B------:R-:W-:Y:S02]  /*74f0*/  SEL R53, RZ, 0x20000, P6 ;  /* 0x00020000ff357807 */ /* 0x000fe40003000000 */
[----:B0-----:R-:W-:Y:S01]  /*7500*/  LOP3.LUT P6, RZ, R8, UR6, RZ, 0xc, !PT ;  /* 0x0000000608ff7c12 */ /* 0x001fe2000f8c0cff */
        /* <DEDUP_REMOVED lines=15> */
[----:B-1----:R-:W-:Y:S01]  /*7600*/  LOP3.LUT P3, RZ, R12, UR6, RZ, 0xc, !PT ;  /* 0x000000060cff7c12 */ /* 0x002fe2000f860cff */
[----:B------:R-:W-:Y:S01]  /*7610*/  FFMA.FTZ R18, R10, R18, R9 ;  /* 0x000000120a127223 */ /* 0x000fe20000010009 */
[----:B------:R-:W-:-:S02]  /*7620*/  FSEL R8, RZ, 1, P1 ;  /* 0x3f800000ff087808 */ /* 0x000fc40000800000 */
[----:B------:R-:W-:Y:S02]  /*7630*/  SEL R63, RZ, 0x400000, P4 ;  /* 0x00400000ff3f7807 */ /* 0x000fe40002000000 */
[----:B-----5:R-:W-:Y:S01]  /*7640*/  LOP3.LUT P4, RZ, R13, UR6, RZ, 0xc, !PT ;  /* 0x000000060dff7c12 */ /* 0x020fe2000f880cff */
        /* <DEDUP_REMOVED lines=10> */
[----:B------:R-:W-:-:S03]  /*76f0*/  FSEL R11, RZ, 1, P6 ;  /* 0x3f800000ff0b7808 */ /* 0x000fc60003000000 */
[----:B------:R-:W-:-:S04]  /*7700*/  FFMA.FTZ R9, R35, R9, R10 ;  /* 0x0000000923097223 */ /* 0x000fc8000001000a */
[----:B------:R-:W-:Y:S01]  /*7710*/  FFMA.FTZ R11, R24, R11, R9 ;  /* 0x0000000b180b7223 */ /* 0x000fe20000010009 */
[----:B------:R-:W-:-:S04]  /*7720*/  SEL R9, RZ, 0x2000000, P2 ;  /* 0x02000000ff097807 */ /* 0x000fc80001000000 */
[----:B------:R-:W0:Y:S02]  /*7730*/  SHFL.DOWN P2, R12, R11, 0x1, 0x1f ;  /* 0x08201f000b0c7f89 */ /* 0x000e240000040000 */
[----:B0-----:R-:W-:-:S05]  /*7740*/  @P2 FADD R12, R11, R12 ;  /* 0x0000000c0b0c2221 */ /* 0x001fca0000000000 */
[----:B------:R-:W0:Y:S02]  /*7750*/  SHFL.DOWN P2, R13, R12, 0x2, 0x1f ;  /* 0x08401f000c0d7f89 */ /* 0x000e240000040000 */
[----:B0-----:R-:W-:-:S05]  /*7760*/  @P2 FADD R13, R12, R13 ;  /* 0x0000000d0c0d2221 */ /* 0x001fca0000000000 */
[----:B------:R-:W0:Y:S02]  /*7770*/  SHFL.DOWN P2, R28, R13, 0x4, 0x1f ;  /* 0x08801f000d1c7f89 */ /* 0x000e240000040000 */
[----:B0-----:R-:W-:-:S05]  /*7780*/  @P2 FADD R28, R13, R28 ;  /* 0x0000001c0d1c2221 */ /* 0x001fca0000000000 */
[----:B------:R-:W0:Y:S01]  /*7790*/  SHFL.DOWN P2, R33, R28, 0x8, 0x1f ;  /* 0x09001f001c217f89 */ /* 0x000e220000040000 */
[----:B--2---:R-:W-:Y:S02]  /*77a0*/  LOP3.LUT R10, R14, R3, RZ, 0xfc, !PT ;  /* 0x000000030e0a7212 */ /* 0x004fe400078efcff */
[----:B------:R-:W1:Y:S02]  /*77b0*/  S2R R3, SR_LANEID ;  /* 0x0000000000037919 */ /* 0x000e640000000000 */
[----:B------:R-:W-:-:S04]  /*77c0*/  LOP3.LUT R16, R15, R10, RZ, 0xfc, !PT ;  /* 0x0000000a0f107212 */ /* 0x000fc800078efcff */
[----:B------:R-:W-:-:S04]  /*77d0*/  LOP3.LUT R18, R41, R16, RZ, 0xfc, !PT ;  /* 0x0000001029127212 */ /* 0x000fc800078efcff */
[----:B------:R-:W-:Y:S01]  /*77e0*/  LOP3.LUT R20, R17, R18, RZ, 0xfc, !PT ;  /* 0x0000001211147212 */ /* 0x000fe200078efcff */
[----:B0-----:R-:W-:-:S05]  /*77f0*/  @P2 FADD R33, R28, R33 ;  /* 0x000000211c212221 */ /* 0x001fca0000000000 */
[----:B------:R-:W0:Y:S01]  /*7800*/  SHFL.DOWN P2, R64, R33, 0x10, 0x1f ;  /* 0x0a001f0021407f89 */ /* 0x000e220000040000 */
[----:B------:R-:W-:-:S04]  /*7810*/  LOP3.LUT R22, R19, R20, RZ, 0xfc, !PT ;  /* 0x0000001413167212 */ /* 0x000fc800078efcff */
[----:B------:R-:W-:-:S04]  /*7820*/  LOP3.LUT R24, R43, R22, RZ, 0xfc, !PT ;  /* 0x000000162b187212 */ /* 0x000fc800078efcff */
[----:B------:R-:W-:-:S04]  /*7830*/  LOP3.LUT R26, R21, R24, RZ, 0xfc, !PT ;  /* 0x00000018151a7212 */ /* 0x000fc800078efcff */
[----:B------:R-:W-:-:S04]  /*7840*/  LOP3.LUT R28, R23, R26, RZ, 0xfc, !PT ;  /* 0x0000001a171c7212 */ /* 0x000fc800078efcff */
[----:B------:R-:W-:Y:S01]  /*7850*/  LOP3.LUT R30, R25, R28, RZ, 0xfc, !PT ;  /* 0x0000001c191e7212 */ /* 0x000fe200078efcff */
[----:B------:R-:W2:Y:S01]  /*7860*/  S2UR UR8, SR_CgaCtaId ;  /* 0x00000000000879c3 */ /* 0x000ea20000008800 */
[----:B0-----:R-:W-:Y:S01]  /*7870*/  @P2 FADD R64, R33, R64 ;  /* 0x0000004021402221 */ /* 0x001fe20000000000 */
[----:B-1----:R-:W-:Y:S02]  /*7880*/  ISETP.NE.AND P2, PT, R3, RZ, PT ;  /* 0x000000ff0300720c */ /* 0x002fe40003f45270 */
[----:B------:R-:W-:-:S04]  /*7890*/  LOP3.LUT R32, R27, R30, RZ, 0xfc, !PT ;  /* 0x0000001e1b207212 */ /* 0x000fc800078efcff */
[----:B------:R-:W-:-:S04]  /*78a0*/  LOP3.LUT R34, R29, R32, RZ, 0xfc, !PT ;  /* 0x000000201d227212 */ /* 0x000fc800078efcff */
[----:B------:R-:W-:-:S03]  /*78b0*/  LOP3.LUT R36, R31, R34, RZ, 0xfc, !PT ;  /* 0x000000221f247212 */ /* 0x000fc600078efcff */
[----:B------:R-:W-:Y:S01]  /*78c0*/  @!P2 STS [R107+0x8], R64 ;  /* 0x000008406b00a388 */ /* 0x000fe20000000800 */
[----:B------:R-:W-:-:S04]  /*78d0*/  LOP3.LUT R38, R37, R36, RZ, 0xfc, !PT ;  /* 0x0000002425267212 */ /* 0x000fc800078efcff */
[----:B------:R-:W-:Y:S02]  /*78e0*/  LOP3.LUT R40, R45, R38, RZ, 0xfc, !PT ;  /* 0x000000262d287212 */ /* 0x000fe400078efcff */
[----:B------:R-:W-:Y:S02]  /*78f0*/  ISETP.NE.AND P2, PT, R97, RZ, PT ;  /* 0x000000ff6100720c */ /* 0x000fe40003f45270 */
[----:B------:R-:W-:Y:S01]  /*7900*/  LOP3.LUT R42, R49, R40, RZ, 0xfc, !PT ;  /* 0x00000028312a7212 */ /* 0x000fe200078efcff */
[----:B------:R-:W-:Y:S02]  /*7910*/  UMOV UR7, 0x400 ;  /* 0x0000040000077882 */ /* 0x000fe40000000000 */
[----:B--2---:R-:W-:Y:S01]  /*7920*/  ULEA UR7, UR8, UR7, 0x18 ;  /* 0x0000000708077291 */ /* 0x004fe2000f8ec0ff */
[----:B------:R-:W-:Y:S01]  /*7930*/  BAR.SYNC.DEFER_BLOCKING 0x0 ;  /* 0x0000000000007b1d */ /* 0x000fe20000010000 */
[----:B------:R-:W-:-:S04]  /*7940*/  LOP3.LUT R44, R39, R42, RZ, 0xfc, !PT ;  /* 0x0000002a272c7212 */ /* 0x000fc800078efcff */
[----:B------:R-:W-:-:S04]  /*7950*/  LOP3.LUT R48, R51, R44, RZ, 0xfc, !PT ;  /* 0x0000002c33307212 */ /* 0x000fc800078efcff */
[----:B------:R-:W-:-:S04]  /*7960*/  LOP3.LUT R50, R53, R48, RZ, 0xfc, !PT ;  /* 0x0000003035327212 */ /* 0x000fc800078efcff */
[----:B------:R-:W-:-:S04]  /*7970*/  LOP3.LUT R52, R55, R50, RZ, 0xfc, !PT ;  /* 0x0000003237347212 */ /* 0x000fc800078efcff */
[----:B------:R-:W-:Y:S01]  /*7980*/  LOP3.LUT R54, R57, R52, RZ, 0xfc, !PT ;  /* 0x0000003439367212 */ /* 0x000fe200078efcff */
[----:B------:R-:W0:Y:S04]  /*7990*/  @!P2 LDS R19, [UR7+0x1c] ;  /* 0x00001c07ff13a984 */ /* 0x000e280008000800 */
[----:B------:R-:W1:Y:S01]  /*79a0*/  @!P2 LDS.128 R12, [UR7+0x20] ;  /* 0x00002007ff0ca984 */ /* 0x000e620008000c00 */
[----:B------:R-:W-:-:S04]  /*79b0*/  LOP3.LUT R56, R59, R54, RZ, 0xfc, !PT ;  /* 0x000000363b387212 */ /* 0x000fc800078efcff */
[----:B------:R-:W-:-:S04]  /*79c0*/  LOP3.LUT R58, R61, R56, RZ, 0xfc, !PT ;  /* 0x000000383d3a7212 */ /* 0x000fc800078efcff */
[----:B------:R-:W-:Y:S02]  /*79d0*/  LOP3.LUT R60, R63, R58, RZ, 0xfc, !PT ;  /* 0x0000003a3f3c7212 */ /* 0x000fe400078efcff */
[----:B------:R-:W2:Y:S02]  /*79e0*/  @!P2 LDS.64 R62, [UR7+0x30] ;  /* 0x00003007ff3ea984 */ /* 0x000ea40008000a00 */
[----:B------:R-:W-:-:S04]  /*79f0*/  LOP3.LUT R65, R65, R60, RZ, 0xfc, !PT ;  /* 0x0000003c41417212 */ /* 0x000fc800078efcff */
[----:B------:R-:W-:-:S04]  /*7a00*/  LOP3.LUT R8, R8, R65, RZ, 0xfc, !PT ;  /* 0x0000004108087212 */ /* 0x000fc800078efcff */
[----:B------:R-:W-:Y:S02]  /*7a10*/  LOP3.LUT R3, R9, R8, RZ, 0xfc, !PT ;  /* 0x0000000809037212 */ /* 0x000fe400078efcff */
[----:B------:R-:W-:-:S04]  /*7a20*/  SEL R8, RZ, 0x4000000, P0 ;  /* 0x04000000ff087807 */ /* 0x000fc80000000000 */
[----:B------:R-:W-:Y:S02]  /*7a30*/  LOP3.LUT R3, R8, R3, RZ, 0xfc, !PT ;  /* 0x0000000308037212 */ /* 0x000fe400078efcff */
[----:B------:R-:W-:-:S04]  /*7a40*/  SEL R8, RZ, 0x8000000, P1 ;  /* 0x08000000ff087807 */ /* 0x000fc80000800000 */
[----:B------:R-:W-:Y:S01]  /*7a50*/  LOP3.LUT R3, R8, R3, RZ, 0xfc, !PT ;  /* 0x0000000308037212 */ /* 0x000fe200078efcff */
[----:B0-----:R-:W-:-:S04]  /*7a60*/  @!P2 FADD.FTZ R9, R64, R19 ;  /* 0x000000134009a221 */ /* 0x001fc80000010000 */
[----:B-1----:R-:W-:-:S04]  /*7a70*/  @!P2 FADD.FTZ R8, R9, R12 ;  /* 0x0000000c0908a221 */ /* 0x002fc80000010000 */
[----:B------:R-:W-:-:S04]  /*7a80*/  @!P2 FADD.FTZ R13, R13, R8 ;  /* 0x000000080d0da221 */ /* 0x000fc80000010000 */
[----:B------:R-:W-:Y:S01]  /*7a90*/  @!P2 FADD.FTZ R14, R14, R13 ;  /* 0x0000000d0e0ea221 */ /* 0x000fe20000010000 */
[----:B------:R2:W-:Y:S03]  /*7aa0*/  STL [R1+0x1d8], R10 ;  /* 0x0001d80a01007387 */ /* 0x0005e60000100800 */
[----:B------:R-:W-:-:S04]  /*7ab0*/  @!P2 FADD.FTZ R15, R15, R14 ;  /* 0x0000000e0f0fa221 */ /* 0x000fc80000010000 */
[----:B--2---:R-:W-:-:S04]  /*7ac0*/  @!P2 FADD.FTZ R10, R15, R62 ;  /* 0x0000003e0f0aa221 */ /* 0x004fc80000010000 */
[----:B------:R-:W-:-:S04]  /*7ad0*/  @!P2 FADD.FTZ R9, R63, R10 ;  /* 0x0000000a3f09a221 */ /* 0x000fc80000010000 */
[----:B------:R-:W-:-:S05]  /*7ae0*/  @!P2 FADD.FTZ R9, R9, R2 ;  /* 0x000000020909a221 */ /* 0x000fca0000010000 */
[----:B------:R0:W-:Y:S01]  /*7af0*/  @!P2 STS [UR7+0x4], R9 ;  /* 0x00000409ff00a988 */ /* 0x0001e20008000807 */
[----:B------:R-:W-:Y:S06]  /*7b00*/  BAR.SYNC.DEFER_BLOCKING 0x0 ;  /* 0x0000000000007b1d */ /* 0x000fec0000010000 */
[----:B------:R1:W-:Y:S01]  /*7b10*/  POPC R11, R4 ;  /* 0x00000004000b7309 */ /* 0x0003e20000000000 */
[----:B------:R0:W-:Y:S01]  /*7b20*/  STL [R1+0x1d8], R16 ;  /* 0x0001d81001007387 */ /* 0x0001e20000100800 */
[----:B-1----:R-:W-:-:S03]  /*7b30*/  SEL R4, RZ, 0x10000000, P3 ;  /* 0x10000000ff047807 */ /* 0x002fc60001800000 */
[----:B------:R0:W-:Y:S01]  /*7b40*/  STL [R1+0x1d8], R18 ;  /* 0x0001d81201007387 */ /* 0x0001e20000100800 */
[----:B------:R-:W-:Y:S02]  /*7b50*/  LOP3.LUT R3, R4, R3, RZ, 0xfc, !PT ;  /* 0x0000000304037212 */ /* 0x000fe400078efcff */
[----:B------:R-:W-:Y:S01]  /*7b60*/  SEL R4, RZ, 0x20000000, P4 ;  /* 0x20000000ff047807 */ /* 0x000fe20002000000 */
[----:B------:R0:W-:Y:S03]  /*7b70*/  STL [R1+0x1d8], R20 ;  /* 0x0001d81401007387 */ /* 0x0001e60000100800 */
[----:B------:R-:W-:Y:S01]  /*7b80*/  LOP3.LUT R3, R4, R3, RZ, 0xfc, !PT ;  /* 0x0000000304037212 */ /* 0x000fe200078efcff */
[----:B------:R0:W-:Y:S01]  /*7b90*/  STL [R1+0x1d8], R22 ;  /* 0x0001d81601007387 */ /* 0x0001e20000100800 */
[----:B------:R-:W-:-:S03]  /*7ba0*/  SEL R4, RZ, 0x40000000, P5 ;  /* 0x40000000ff047807 */ /* 0x000fc60002800000 */
[----:B------:R0:W-:Y:S04]  /*7bb0*/  STL [R1+0x1d8], R24 ;  /* 0x0001d81801007387 */ /* 0x0001e80000100800 */
[----:B------:R0:W-:Y:S01]  /*7bc0*/  STL [R1+0x1d8], R26 ;  /* 0x0001d81a01007387 */ /* 0x0001e20000100800 */
[----:B------:R-:W-:-:S03]  /*7bd0*/  LOP3.LUT R3, R4, R3, RZ, 0xfc, !PT ;  /* 0x0000000304037212 */ /* 0x000fc600078efcff */
[----:B------:R0:W-:Y:S01]  /*7be0*/  STL [R1+0x1d8], R28 ;  /* 0x0001d81c01007387 */ /* 0x0001e20000100800 */
[----:B------:R-:W-:Y:S03]  /*7bf0*/  POPC R17, R5 ;  /* 0x0000000500117309 */ /* 0x000fe60000000000 */
[----:B------:R0:W-:Y:S01]  /*7c00*/  STL [R1+0x1d8], R30 ;  /* 0x0001d81e01007387 */ /* 0x0001e20000100800 */
[----:B------:R-:W-:-:S03]  /*7c10*/  SEL R4, RZ, 0x80000000, P6 ;  /* 0x80000000ff047807 */ /* 0x000fc60003000000 */
[----:B------:R0:W-:Y:S01]  /*7c20*/  STL [R1+0x1d8], R32 ;  /* 0x0001d82001007387 */ /* 0x0001e20000100800 */
[----:B------:R-:W1:Y:S03]  /*7c30*/  POPC R6, R6 ;  /* 0x0000000600067309 */ /* 0x000e660000000000 */
[----:B------:R0:W-:Y:S04]  /*7c40*/  STL [R1+0x1d8], R34 ;  /* 0x0001d82201007387 */ /* 0x0001e80000100800 */
[----:B------:R0:W-:Y:S01]  /*7c50*/  STL [R1+0x1d8], R36 ;  /* 0x0001d82401007387 */ /* 0x0001e20000100800 */
[----:B------:R-:W-:Y:S03]  /*7c60*/  POPC R7, R7 ;  /* 0x0000000700077309 */ /* 0x000fe60000000000 */
[----:B------:R0:W-:Y:S01]  /*7c70*/  STL [R1+0x1d8], R38 ;  /* 0x0001d82601007387 */ /* 0x0001e20000100800 */
[----:B------:R-:W-:-:S03]  /*7c80*/  LOP3.LUT R4, R4, R3, RZ, 0xfc, !PT ;  /* 0x0000000304047212 */ /* 0x000fc600078efcff */
[----:B------:R0:W-:Y:S01]  /*7c90*/  STL [R1+0x1d8], R40 ;  /* 0x0001d82801007387 */ /* 0x0001e20000100800 */
[----:B---3--:R-:W2:Y:S03]  /*7ca0*/  POPC R5, R46 ;  /* 0x0000002e00057309 */ /* 0x008ea60000000000 */
[----:B------:R-:W3:Y:S04]  /*7cb0*/  LDS R2, [UR7+0x4] ;  /* 0x00000407ff027984 */ /* 0x000ee80008000800 */
[----:B------:R0:W-:Y:S04]  /*7cc0*/  STL [R1+0x1d8], R42 ;  /* 0x0001d82a01007387 */ /* 0x0001e80000100800 */
[----:B------:R0:W-:Y:S01]  /*7cd0*/  STL [R1+0x1d8], R44 ;  /* 0x0001d82c01007387 */ /* 0x0001e20000100800 */
[----:B------:R-:W-:Y:S03]  /*7ce0*/  POPC R8, R47 ;  /* 0x0000002f00087309 */ /* 0x000fe60000000000 */
[----:B------:R0:W-:Y:S04]  /*7cf0*/  STL [R1+0x1d8], R48 ;  /* 0x0001d83001007387 */ /* 0x0001e80000100800 */
[----:B------:R0:W-:Y:S01]  /*7d00*/  STL [R1+0x1d8], R50 ;  /* 0x0001d83201007387 */ /* 0x0001e20000100800 */
[----:B------:R-:W4:Y:S03]  /*7d10*/  POPC R3, R4 ;  /* 0x0000000400037309 */ /* 0x000f260000000000 */
[----:B------:R0:W-:Y:S04]  /*7d20*/  STL [R1+0x1d8], R52 ;  /* 0x0001d83401007387 */ /* 0x0001e80000100800 */
[----:B------:R0:W-:Y:S04]  /*7d30*/  STL [R1+0x1d8], R54 ;  /* 0x0001d83601007387 */ /* 0x0001e80000100800 */
[----:B------:R0:W-:Y:S04]  /*7d40*/  STL [R1+0x1d8], R56 ;  /* 0x0001d83801007387 */ /* 0x0001e80000100800 */
[----:B------:R0:W-:Y:S04]  /*7d50*/  STL [R1+0x1d8], R58 ;  /* 0x0001d83a01007387 */ /* 0x0001e80000100800 */
[----:B------:R0:W-:Y:S01]  /*7d60*/  STL [R1+0x1d8], R60 ;  /* 0x0001d83c01007387 */ /* 0x0001e20000100800 */
[----:B-1----:R-:W-:-:S03]  /*7d70*/  IADD3 R6, PT, PT, R6, R17, R11 ;  /* 0x0000001106067210 */ /* 0x002fc60007ffe00b */
[----:B------:R0:W-:Y:S01]  /*7d80*/  STL [R1+0x1d8], R4 ;  /* 0x0001d80401007387 */ /* 0x0001e20000100800 */
[----:B------:R-:W-:Y:S01]  /*7d90*/  BAR.SYNC.DEFER_BLOCKING 0x0 ;  /* 0x0000000000007b1d */ /* 0x000fe20000010000 */
[----:B------:R-:W-:Y:S02]  /*7da0*/  ISETP.GT.U32.AND P0, PT, R97, 0x1f, PT ;  /* 0x0000001f6100780c */ /* 0x000fe40003f04070 */
[----:B--2---:R-:W-:-:S04]  /*7db0*/  IADD3 R5, PT, PT, R5, R7, R6 ;  /* 0x0000000705057210 */ /* 0x004fc80007ffe006 */
[----:B----4-:R-:W-:-:S05]  /*7dc0*/  IADD3 R8, PT, PT, R3, R8, R5 ;  /* 0x0000000803087210 */ /* 0x010fca0007ffe005 */
[----:B------:R0:W-:Y:S01]  /*7dd0*/  STS [R115], R8 ;  /* 0x0000000873007388 */ /* 0x0001e20000000800 */
[----:B------:R-:W-:Y:S06]  /*7de0*/  BAR.SYNC.DEFER_BLOCKING 0x0 ;  /* 0x0000000000007b1d */ /* 0x000fec0000010000 */
[----:B---3--:R-:W-:Y:S05]  /*7df0*/  @P0 BRA `(.L_x_725) ;  /* 0x0000000000bc0947 */ /* 0x008fea0003800000 */
        /* <DEDUP_REMOVED lines=29> */
.L_x_749:
        /* <DEDUP_REMOVED lines=18> */
.L_x_725:
        /* <DEDUP_REMOVED lines=17> */
.L_x_727:
[----:B------:R-:W-:-:S07]  /*8200*/  IMAD.MOV.U32 R5, RZ, RZ, RZ ;  /* 0x000000ffff057224 */ /* 0x000fce00078e00ff */
.L_x_729:
[----:B------:R-:W-:-:S05]  /*8210*/  SHF.R.U32.HI R6, RZ, 0x5, R5 ;  /* 0x00000005ff067819 */ /* 0x000fca0000011605 */
[----:B------:R-:W-:-:S05]  /*8220*/  IMAD R6, R6, 0x4, R111 ;  /* 0x0000000406067824 */ /* 0x000fca00078e026f */
[----:B------:R-:W2:Y:S01]  /*8230*/  LDL R10, [R6] ;  /* 0x00000000060a7983 */ /* 0x000ea20000100800 */
[----:B------:R-:W-:Y:S02]  /*8240*/  LOP3.LUT R7, R5, 0x18, RZ, 0xc0, !PT ;  /* 0x0000001805077812 */ /* 0x000fe400078ec0ff */
[----:B---3--:R-:W-:Y:S01]  /*8250*/  ISETP.GT.U32.AND P6, PT, R3, 0xbff, PT ;  /* 0x00000bff0300780c */ /* 0x008fe20003fc4070 */
[----:B------:R-:W-:-:S05]  /*8260*/  VIADD R9, R5, 0x1 ;  /* 0x0000000105097836 */ /* 0x000fca0000000000 */
[----:B------:R-:W-:Y:S02]  /*8270*/  LOP3.LUT R9, R9, 0x19, RZ, 0xc0, !PT ;  /* 0x0000001909097812 */ /* 0x000fe400078ec0ff */
[----:B--2---:R-:W-:-:S04]  /*8280*/  SHF.R.U32.HI R7, RZ, R7, R10 ;  /* 0x00000007ff077219 */ /* 0x004fc8000001160a */
[----:B------:R-:W-:-:S04]  /*8290*/  LOP3.LUT R7, R7, 0x1, RZ, 0xc0, !PT ;  /* 0x0000000107077812 */ /* 0x000fc800078ec0ff */
[----:B------:R-:W-:Y:S01]  /*82a0*/  ISETP.NE.U32.OR P6, PT, R7, 0x1, P6 ;  /* 0x000000010700780c */ /* 0x000fe200037c5470 */
[----:B------:R-:W-:-:S12]  /*82b0*/  IMAD R7, R5, 0x4, R1 ;  /* 0x0000000405077824 */ /* 0x000fd800078e0201 */
[----:B------:R-:W2:Y:S01]  /*82c0*/  @!P6 LDL R8, [R7] ;  /* 0x000000000708e983 */ /* 0x000ea20000100800 */
[C---:B------:R-:W-:Y:S01]  /*82d0*/  @!P6 IMAD R6, R3.reuse, 0x8, R116 ;  /* 0x000000080306e824 */ /* 0x040fe200078e0274 */
[----:B------:R-:W-:Y:S01]  /*82e0*/  SHF.R.U32.HI R9, RZ, R9, R10 ;  /* 0x00000009ff097219 */ /* 0x000fe2000001160a */
[----:B------:R-:W-:Y:S01]  /*82f0*/  @!P6 VIADD R3, R3, 0x1 ;  /* 0x000000010303e836 */ /* 0x000fe20000000000 */
[----:B------:R-:W-:Y:S02]  /*8300*/  @!P6 STL [R7], RZ ;  /* 0x000000ff0700e387 */ /* 0x000fe40000100800 */
        /* <DEDUP_REMOVED lines=9> */
[----:B------:R-:W3:Y:S04]  /*83a0*/  @!P5 LDL R14, [R7+0x4] ;  /* 0x00000400070ed983 */ /* 0x000ee80000100800 */
        /* <DEDUP_REMOVED lines=38> */
[----:B------:R-:W-:Y:S01]  /*8610*/  SHF.R.W.U32.HI R10, RZ, R9, R10 ;  /* 0x00000009ff0a7219 */ /* 0x000fe20000011e0a */
[----:B------:R-:W-:-:S03]  /*8620*/  @!P6 IMAD.IADD R9, R98, 0x1, R5 ;  /* 0x000000016209e824 */ /* 0x000fc600078e0205 */
[----:B------:R-:W-:-:S03]  /*8630*/  LOP3.LUT R10, R10, 0x1, RZ, 0xc0, !PT ;  /* 0x000000010a0a7812 */ /* 0x000fc600078ec0ff */
[C---:B------:R-:W-:Y:S01]  /*8640*/  @!P0 IMAD R30, R3.reuse, 0x8, R116 ;  /* 0x00000008031e8824 */ /* 0x040fe200078e0274 */
[----:B------:R-:W5:Y:S01]  /*8650*/  @!P0 LDL R22, [R7+0x18] ;  /* 0x0000180007168983 */ /* 0x000f620000100800 */
[----:B------:R-:W-:-:S03]  /*8660*/  @!P0 VIADD R3, R3, 0x1 ;  /* 0x0000000103038836 */ /* 0x000fc60000000000 */
[----:B--2---:R2:W-:Y:S02]  /*8670*/  @!P6 STS.64 [R6], R8 ;  /* 0x000000080600e388 */ /* 0x0045e40000000a00 */
[----:B------:R-:W-:-:S04]  /*8680*/  ISETP.GT.U32.AND P6, PT, R3, 0xbff, PT ;  /* 0x00000bff0300780c */ /* 0x000fc80003fc4070 */
[----:B------:R-:W-:Y:S02]  /*8690*/  ISETP.NE.U32.OR P6, PT, R10, 0x1, P6 ;  /* 0x000000010a00780c */ /* 0x000fe400037c5470 */
[----:B------:R-:W5:Y:S11]  /*86a0*/  @!P2 LDL R10, [R7+0x10] ;  /* 0x00001000070aa983 */ /* 0x000f760000100800 */
[----:B------:R-:W5:Y:S01]  /*86b0*/  @!P6 LDL R24, [R7+0x1c] ;  /* 0x00001c000718e983 */ /* 0x000f620000100800 */
[----:B------:R-:W-:-:S02]  /*86c0*/  @!P5 IMAD.IADD R15, R102, 0x1, R5 ;  /* 0x00000001660fd824 */ /* 0x000fc400078e0205 */
[--C-:B------:R-:W-:Y:S02]  /*86d0*/  @!P4 IMAD.IADD R17, R104, 0x1, R5.reuse ;  /* 0x000000016811c824 */ /* 0x100fe400078e0205 */
[--C-:B------:R-:W-:Y:S02]  /*86e0*/  @!P3 IMAD.IADD R19, R106, 0x1, R5.reuse ;  /* 0x000000016a13b824 */ /* 0x100fe400078e0205 */
[--C-:B------:R-:W-:Y:S02]  /*86f0*/  @!P2 IMAD.IADD R11, R108, 0x1, R5.reuse ;  /* 0x000000016c0ba824 */ /* 0x100fe400078e0205 */
[--C-:B------:R-:W-:Y:S01]  /*8700*/  @!P1 IMAD.IADD R21, R110, 0x1, R5.reuse ;  /* 0x000000016e159824 */ /* 0x100fe200078e0205 */
[----:B---3--:R3:W-:Y:S01]  /*8710*/  @!P5 STS.64 [R13], R14 ;  /* 0x0000000e0d00d388 */ /* 0x0087e20000000a00 */
[----:B------:R-:W-:Y:S02]  /*8720*/  @!P0 IMAD.IADD R23, R112, 0x1, R5 ;  /* 0x0000000170178824 */ /* 0x000fe400078e0205 */
[----:B--2---:R-:W-:-:S02]  /*8730*/  @!P6 IMAD R6, R3, 0x8, R116 ;  /* 0x000000080306e824 */ /* 0x004fc400078e0274 */
[----:B------:R-:W-:Y:S01]  /*8740*/  @!P6 IMAD.IADD R25, R114, 0x1, R5 ;  /* 0x000000017219e824 */ /* 0x000fe200078e0205 */
[----:B------:R3:W-:Y:S01]  /*8750*/  @!P5 STL [R7+0x4], RZ ;  /* 0x000004ff0700d387 */ /* 0x0007e20000100800 */
[----:B------:R-:W-:-:S03]  /*8760*/  VIADD R5, R5, 0x8 ;  /* 0x0000000805057836 */ /* 0x000fc60000000000 */
[----:B------:R3:W-:Y:S04]  /*8770*/  @!P4 STL [R7+0x8], RZ ;  /* 0x000008ff0700c387 */ /* 0x0007e80000100800 */
[----:B------:R3:W-:Y:S04]  /*8780*/  @!P3 STL [R7+0xc], RZ ;  /* 0x00000cff0700b387 */ /* 0x0007e80000100800 */
[----:B------:R3:W-:Y:S04]  /*8790*/  @!P2 STL [R7+0x10], RZ ;  /* 0x000010ff0700a387 */ /* 0x0007e80000100800 */
[----:B----4-:R3:W-:Y:S04]  /*87a0*/  @!P4 STS.64 [R26], R16 ;  /* 0x000000101a00c388 */ /* 0x0107e80000000a00 */
[----:B------:R3:W-:Y:S04]  /*87b0*/  @!P1 STL [R7+0x14], RZ ;  /* 0x000014ff07009387 */ /* 0x0007e80000100800 */
[----:B------:R3:W-:Y:S04]  /*87c0*/  @!P6 STL [R7+0x1c], RZ ;  /* 0x00001cff0700e387 */ /* 0x0007e80000100800 */
[----:B------:R3:W-:Y:S04]  /*87d0*/  @!P0 STL [R7+0x18], RZ ;  /* 0x000018ff07008387 */ /* 0x0007e80000100800 */
[----:B-----5:R3:W-:Y:S01]  /*87e0*/  @!P3 STS.64 [R27], R18 ;  /* 0x000000121b00b388 */ /* 0x0207e20000000a00 */
[----:B------:R-:W-:-:S03]  /*87f0*/  @!P6 VIADD R3, R3, 0x1 ;  /* 0x000000010303e836 */ /* 0x000fc60000000000 */
[----:B------:R3:W-:Y:S04]  /*8800*/  @!P2 STS.64 [R28], R10 ;  /* 0x0000000a1c00a388 */ /* 0x0007e80000000a00 */
[----:B------:R3:W-:Y:S04]  /*8810*/  @!P1 STS.64 [R29], R20 ;  /* 0x000000141d009388 */ /* 0x0007e80000000a00 */
[----:B------:R3:W-:Y:S04]  /*8820*/  @!P0 STS.64 [R30], R22 ;  /* 0x000000161e008388 */ /* 0x0007e80000000a00 */
[----:B------:R3:W-:Y:S01]  /*8830*/  @!P6 STS.64 [R6], R24 ;  /* 0x000000180600e388 */ /* 0x0007e20000000a00 */
[----:B------:R-:W-:-:S13]  /*8840*/  ISETP.NE.AND P0, PT, R5, 0x70, PT ;  /* 0x000000700500780c */ /* 0x000fda0003f05270 */
[----:B---3--:R-:W-:Y:S05]  /*8850*/  @P0 BRA `(.L_x_729) ;  /* 0xfffffff8006c0947 */ /* 0x008fea000383ffff */
[----:B------:R-:W-:-:S07]  /*8860*/  IMAD.MOV.U32 R6, RZ, RZ, RZ ;  /* 0x000000ffff067224 */ /* 0x000fce00078e00ff */
.L_x_730:
[----:B----4-:R-:W-:-:S05]  /*8870*/  VIADD R5, R6, 0x70 ;  /* 0x0000007006057836 */ /* 0x010fca0000000000 */
[----:B------:R-:W-:-:S05]  /*8880*/  SHF.R.U32.HI R8, RZ, 0x5, R5 ;  /* 0x00000005ff087819 */ /* 0x000fca0000011605 */
[----:B------:R-:W-:-:S05]  /*8890*/  IMAD R8, R8, 0x4, R111 ;  /* 0x0000000408087824 */ /* 0x000fca00078e026f */
[----:B------:R-:W2:Y:S01]  /*88a0*/  LDL R14, [R8] ;  /* 0x00000000080e7983 */ /* 0x000ea20000100800 */
[C---:B------:R-:W-:Y:S01]  /*88b0*/  LOP3.LUT R5, R6.reuse, 0x18, RZ, 0xc0, !PT ;  /* 0x0000001806057812 */ /* 0x040fe200078ec0ff */
[C---:B------:R-:W-:Y:S01]  /*88c0*/  VIADD R16, R6.reuse, 0x1 ;  /* 0x0000000106107836 */ /* 0x040fe20000000000 */
[----:B------:R-:W-:Y:S01]  /*88d0*/  ISETP.GT.U32.AND P0, PT, R3, 0xbff, PT ;  /* 0x00000bff0300780c */ /* 0x000fe20003f04070 */
[----:B------:R-:W-:Y:S01]  /*88e0*/  VIADD R18, R6, 0x2 ;  /* 0x0000000206127836 */ /* 0x000fe20000000000 */
[----:B------:R-:W-:-:S04]  /*88f0*/  LOP3.LUT R5, R5, 0x10, RZ, 0x3c, !PT ;  /* 0x0000001005057812 */ /* 0x000fc800078e3cff */
[----:B--2---:R-:W-:-:S04]  /*8900*/  SHF.R.U32.HI R5, RZ, R5, R14 ;  /* 0x00000005ff057219 */ /* 0x004fc8000001160e */
[----:B------:R-:W-:-:S04]  /*8910*/  LOP3.LUT R5, R5, 0x1, RZ, 0xc0, !PT ;  /* 0x0000000105057812 */ /* 0x000fc800078ec0ff */
[----:B------:R-:W-:Y:S01]  /*8920*/  ISETP.NE.U32.OR P0, PT, R5, 0x1, P0 ;  /* 0x000000010500780c */ /* 0x000fe20000705470 */
[----:B------:R-:W-:-:S04]  /*8930*/  IMAD R5, R6, 0x100, R97 ;  /* 0x0000010006057824 */ /* 0x000fc800078e0261 */
[----:B------:R-:W-:Y:S01]  /*8940*/  IMAD R7, R5, 0x4, R116 ;  /* 0x0000000405077824 */ /* 0x000fe200078e0274 */
[----:B------:R-:W-:-:S04]  /*8950*/  LOP3.LUT R5, R16, 0x19, RZ, 0xc0, !PT ;  /* 0x0000001910057812 */ /* 0x000fc800078ec0ff */
[----:B------:R-:W-:-:S03]  /*8960*/  LOP3.LUT R5, R5, 0x10, RZ, 0x3c, !PT ;  /* 0x0000001005057812 */ /* 0x000fc600078e3cff */
[----:B------:R-:W2:Y:S01]  /*8970*/  @!P0 LDS R10, [R7+0x6000] ;  /* 0x00600000070a8984 */ /* 0x000ea20000000800 */
[C---:B------:R-:W-:Y:S01]  /*8980*/  @!P0 IMAD R9, R3.reuse, 0x8, R116 ;  /* 0x0000000803098824 */ /* 0x040fe200078e0274 */
[----:B------:R-:W-:Y:S01]  /*8990*/  SHF.R.U32.HI R5, RZ, R5, R14 ;  /* 0x00000005ff057219 */ /* 0x000fe2000001160e */
[----:B------:R-:W-:Y:S02]  /*89a0*/  @!P0 VIADD R3, R3, 0x1 ;  /* 0x0000000103038836 */ /* 0x000fe40000000000 */
[----:B------:R-:W-:Y:S01]  /*89b0*/  @!P0 IMAD.IADD R11, R101, 0x1, R6 ;  /* 0x00000001650b8824 */ /* 0x000fe200078e0206 */
[----:B------:R-:W-:Y:S02]  /*89c0*/  LOP3.LUT R5, R5, 0x1, RZ, 0xc0, !PT ;  /* 0x0000000105057812 */ /* 0x000fe400078ec0ff */
[----:B------:R-:W-:-:S04]  /*89d0*/  ISETP.GT.U32.AND P1, PT, R3, 0xbff, PT ;  /* 0x00000bff0300780c */ /* 0x000fc80003f24070 */
[----:B------:R-:W-:Y:S02]  /*89e0*/  ISETP.NE.U32.OR P1, PT, R5, 0x1, P1 ;  /* 0x000000010500780c */ /* 0x000fe40000f25470 */
[----:B------:R-:W-:-:S04]  /*89f0*/  LOP3.LUT R5, R18, 0x1a, RZ, 0xc0, !PT ;  /* 0x0000001a12057812 */ /* 0x000fc800078ec0ff */
[----:B------:R-:W-:-:S04]  /*8a00*/  LOP3.LUT R5, R5, 0x10, RZ, 0x3c, !PT ;  /* 0x0000001005057812 */ /* 0x000fc800078e3cff */
[----:B------:R-:W-:-:S03]  /*8a10*/  SHF.R.U32.HI R5, RZ, R5, R14 ;  /* 0x00000005ff057219 */ /* 0x000fc6000001160e */
[----:B------:R-:W-:Y:S01]  /*8a20*/  @!P1 IMAD R13, R3, 0x8, R116 ;  /* 0x00000008030d9824 */ /* 0x000fe200078e0274 */
[----:B------:R-:W-:Y:S01]  /*8a30*/  LOP3.LUT R5, R5, 0x1, RZ, 0xc0, !PT ;  /* 0x0000000105057812 */ /* 0x000fe200078ec0ff */
[----:B------:R-:W-:-:S05]  /*8a40*/  @!P1 VIADD R3, R3, 0x1 ;  /* 0x0000000103039836 */ /* 0x000fca0000000000 */
[----:B------:R-:W-:-:S04]  /*8a50*/  ISETP.GT.U32.AND P2, PT, R3, 0xbff, PT ;  /* 0x00000bff0300780c */ /* 0x000fc80003f44070 */
[----:B------:R-:W-:Y:S01]  /*8a60*/  ISETP.NE.U32.OR P2, PT, R5, 0x1, P2 ;  /* 0x000000010500780c */ /* 0x000fe20001745470 */
[----:B--2---:R2:W-:Y:S04]  /*8a70*/  @!P0 STS.64 [R9], R10 ;  /* 0x0000000a09008388 */ /* 0x0045e80000000a00 */
[----:B------:R-:W3:Y:S04]  /*8a80*/  @!P1 LDS R8, [R7+0x6400] ;  /* 0x0064000007089984 */ /* 0x000ee80000000800 */
[----:B------:R-:W-:Y:S04]  /*8a90*/  @!P0 STS [R7+0x6000], RZ ;  /* 0x006000ff07008388 */ /* 0x000fe80000000800 */
[----:B------:R-:W-:-:S02]  /*8aa0*/  @!P2 IMAD R15, R3, 0x8, R116 ;  /* 0x00000008030fa824 */ /* 0x000fc400078e0274 */
[----:B------:R-:W-:Y:S02]  /*8ab0*/  @!P2 VIADD R3, R3, 0x1 ;  /* 0x000000010303a836 */ /* 0x000fe40000000000 */
[----:B--2---:R-:W-:Y:S02]  /*8ac0*/  @!P1 IMAD.IADD R9, R101, 0x1, R16 ;  /* 0x0000000165099824 */ /* 0x004fe400078e0210 */
[C---:B------:R-:W-:Y:S01]  /*8ad0*/  VIADD R16, R6.reuse, 0x3 ;  /* 0x0000000306107836 */ /* 0x040fe20000000000 */
[----:B------:R-:W-:Y:S01]  /*8ae0*/  ISETP.GT.U32.AND P0, PT, R3, 0xbff, PT ;  /* 0x00000bff0300780c */ /* 0x000fe20003f04070 */
[----:B------:R-:W-:Y:S02]  /*8af0*/  @!P2 IMAD.IADD R11, R101, 0x1, R18 ;  /* 0x00000001650ba824 */ /* 0x000fe400078e0212 */
[----:B------:R-:W-:Y:S01]  /*8b00*/  VIADD R18, R6, 0x4 ;  /* 0x0000000406127836 */ /* 0x000fe20000000000 */
[----:B------:R-:W-:-:S04]  /*8b10*/  LOP3.LUT R5, R16, 0x1b, RZ, 0xc0, !PT ;  /* 0x0000001b10057812 */ /* 0x000fc800078ec0ff */
[----:B------:R-:W-:-:S04]  /*8b20*/  LOP3.LUT R5, R5, 0x10, RZ, 0x3c, !PT ;  /* 0x0000001005057812 */ /* 0x000fc800078e3cff */
[----:B------:R-:W-:-:S04]  /*8b30*/  SHF.R.U32.HI R5, RZ, R5, R14 ;  /* 0x00000005ff057219 */ /* 0x000fc8000001160e */
[----:B------:R-:W-:-:S04]  /*8b40*/  LOP3.LUT R5, R5, 0x1, RZ, 0xc0, !PT ;  /* 0x0000000105057812 */ /* 0x000fc800078ec0ff */
[----:B------:R-:W-:Y:S02]  /*8b50*/  ISETP.NE.U32.OR P0, PT, R5, 0x1, P0 ;  /* 0x000000010500780c */ /* 0x000fe40000705470 */
[----:B------:R-:W-:-:S04]  /*8b60*/  LOP3.LUT R5, R18, 0x1c, RZ, 0xc0, !PT ;  /* 0x0000001c12057812 */ /* 0x000fc800078ec0ff */
[----:B------:R-:W-:Y:S01]  /*8b70*/  LOP3.LUT R5, R5, 0x10, RZ, 0x3c, !PT ;  /* 0x0000001005057812 */ /* 0x000fe200078e3cff */
[----:B---3--:R2:W-:Y:S03]  /*8b80*/  @!P1 STS.64 [R13], R8 ;  /* 0x000000080d009388 */ /* 0x0085e60000000a00 */
[----:B------:R-:W-:Y:S01]  /*8b90*/  SHF.R.U32.HI R5, RZ, R5, R14 ;  /* 0x00000005ff057219 */ /* 0x000fe2000001160e */
[----:B------:R-:W3:Y:S03]  /*8ba0*/  @!P2 LDS R10, [R7+0x6800] ;  /* 0x00680000070aa984 */ /* 0x000ee60000000800 */
[----:B------:R-:W-:Y:S01]  /*8bb0*/  LOP3.LUT R5, R5, 0x1, RZ, 0xc0, !PT ;  /* 0x0000000105057812 */ /* 0x000fe200078ec0ff */
[----:B------:R-:W-:Y:S01]  /*8bc0*/  @!P1 STS [R7+0x6400], RZ ;  /* 0x006400ff07009388 */ /* 0x000fe20000000800 */
[----:B--2---:R-:W-:-:S02]  /*8bd0*/  @!P0 IMAD R13, R3, 0x8, R116 ;  /* 0x00000008030d8824 */ /* 0x004fc400078e0274 */
        /* <DEDUP_REMOVED lines=9> */
[----:B---3--:R2:W-:Y:S04]  /*8c70*/  @!P2 STS.64 [R15], R10 ;  /* 0x0000000a0f00a388 */ /* 0x0085e80000000a00 */
[----:B------:R-:W3:Y:S04]  /*8c80*/  @!P0 LDS R8, [R7+0x6c00] ;  /* 0x006c000007088984 */ /* 0x000ee80000000800 */
        /* <DEDUP_REMOVED lines=17> */
[C---:B------:R-:W-:Y:S01]  /*8da0*/  VIADD R16, R6.reuse, 0x7 ;  /* 0x0000000706107836 */ /* 0x040fe20000000000 */
[----:B------:R-:W-:Y:S01]  /*8db0*/  ISETP.GT.U32.AND P0, PT, R3, 0xbff, PT ;  /* 0x00000bff0300780c */ /* 0x000fe20003f04070 */
[----:B------:R-:W-:-:S03]  /*8dc0*/  VIADD R6, R6, 0x8 ;  /* 0x0000000806067836 */ /* 0x000fc60000000000 */
[----:B------:R-:W-:Y:S02]  /*8dd0*/  ISETP.NE.U32.OR P0, PT, R5, 0x1, P0 ;  /* 0x000000010500780c */ /* 0x000fe40000705470 */
[----:B------:R-:W-:-:S04]  /*8de0*/  LOP3.LUT R5, R16, 0x1f, RZ, 0xc0, !PT ;  /* 0x0000001f10057812 */ /* 0x000fc800078ec0ff */
[----:B------:R-:W-:-:S04]  /*8df0*/  LOP3.LUT R5, R5, 0x10, RZ, 0x3c, !PT ;  /* 0x0000001005057812 */ /* 0x000fc800078e3cff */
[----:B------:R-:W-:-:S03]  /*8e00*/  SHF.R.U32.HI R5, RZ, R5, R14 ;  /* 0x00000005ff057219 */ /* 0x000fc6000001160e */
[----:B------:R-:W-:Y:S01]  /*8e10*/  @!P0 IMAD R14, R3, 0x8, R116 ;  /* 0x00000008030e8824 */ /* 0x000fe200078e0274 */
[----:B------:R-:W-:Y:S01]  /*8e20*/  LOP3.LUT R5, R5, 0x1, RZ, 0xc0, !PT ;  /* 0x0000000105057812 */ /* 0x000fe200078ec0ff */
[----:B------:R-:W-:Y:S01]  /*8e30*/  @!P0 VIADD R3, R3, 0x1 ;  /* 0x0000000103038836 */ /* 0x000fe20000000000 */
[----:B---3--:R2:W-:Y:S04]  /*8e40*/  @!P1 STS.64 [R15], R10 ;  /* 0x0000000a0f009388 */ /* 0x0085e80000000a00 */
[----:B------:R-:W3:Y:S04]  /*8e50*/  @!P2 LDS R8, [R7+0x7400] ;  /* 0x007400000708a984 */ /* 0x000ee80000000800 */
[----:B------:R-:W-:Y:S01]  /*8e60*/  @!P1 STS [R7+0x7000], RZ ;  /* 0x007000ff07009388 */ /* 0x000fe20000000800 */
[----:B------:R-:W-:Y:S01]  /*8e70*/  ISETP.GT.U32.AND P1, PT, R3, 0xbff, PT ;  /* 0x00000bff0300780c */ /* 0x000fe20003f24070 */
[----:B--2---:R-:W-:-:S03]  /*8e80*/  @!P0 IMAD.IADD R11, R101, 0x1, R18 ;  /* 0x00000001650b8824 */ /* 0x004fc600078e0212 */
[----:B------:R-:W-:-:S13]  /*8e90*/  ISETP.NE.U32.OR P1, PT, R5, 0x1, P1 ;  /* 0x000000010500780c */ /* 0x000fda0000f25470 */
[C---:B------:R-:W-:Y:S02]  /*8ea0*/  @!P1 IMAD R5, R3.reuse, 0x8, R116 ;  /* 0x0000000803059824 */ /* 0x040fe400078e0274 */
[----:B------:R-:W-:Y:S01]  /*8eb0*/  @!P1 VIADD R3, R3, 0x1 ;  /* 0x0000000103039836 */ /* 0x000fe20000000000 */
[----:B---3--:R2:W-:Y:S04]  /*8ec0*/  @!P2 STS.64 [R13], R8 ;  /* 0x000000080d00a388 */ /* 0x0085e80000000a00 */
[----:B------:R-:W3:Y:S04]  /*8ed0*/  @!P0 LDS R10, [R7+0x7800] ;  /* 0x00780000070a8984 */ /* 0x000ee80000000800 */
[----:B------:R-:W-:Y:S01]  /*8ee0*/  @!P2 STS [R7+0x7400], RZ ;  /* 0x007400ff0700a388 */ /* 0x000fe20000000800 */
[----:B--2---:R-:W-:-:S03]  /*8ef0*/  @!P1 IMAD.IADD R9, R101, 0x1, R16 ;  /* 0x0000000165099824 */ /* 0x004fc600078e0210 */
[----:B---3--:R-:W-:Y:S04]  /*8f00*/  @!P0 STS.64 [R14], R10 ;  /* 0x0000000a0e008388 */ /* 0x008fe80000000a00 */
[----:B------:R-:W2:Y:S04]  /*8f10*/  @!P1 LDS R8, [R7+0x7c00] ;  /* 0x007c000007089984 */ /* 0x000ea80000000800 */
[----:B------:R4:W-:Y:S01]  /*8f20*/  @!P0 STS [R7+0x7800], RZ ;  /* 0x007800ff07008388 */ /* 0x0009e20000000800 */
[----:B------:R-:W-:-:S03]  /*8f30*/  ISETP.NE.AND P0, PT, R6, 0x70, PT ;  /* 0x000000700600780c */ /* 0x000fc60003f05270 */
[----:B--2---:R4:W-:Y:S04]  /*8f40*/  @!P1 STS.64 [R5], R8 ;  /* 0x0000000805009388 */ /* 0x0049e80000000a00 */
[----:B------:R4:W-:Y:S06]  /*8f50*/  @!P1 STS [R7+0x7c00], RZ ;  /* 0x007c00ff07009388 */ /* 0x0009ec0000000800 */
[----:B------:R-:W-:Y:S05]  /*8f60*/  @P0 BRA `(.L_x_730) ;  /* 0xfffffff800400947 */ /* 0x000fea000383ffff */
.L_x_728:
[C---:B------:R-:W-:Y:S02]  /*8f70*/  FSETP.GTU.FTZ.AND P1, PT, R12.reuse, 0.0099999997764825820923, PT ;  /* 0x3c23d70a0c00780b */ /* 0x040fe40003f3c000 */
[----:B------:R-:W-:-:S04]  /*8f80*/  FSETP.GE.FTZ.AND P0, PT, R12, RZ, PT ;  /* 0x000000ff0c00720b */ /* 0x000fc80003f16000 */
[----:B------:R-:W-:Y:S02]  /*8f90*/  PLOP3.LUT P1, PT, P1, P0, PT, 0x8, 0x80 ;  /* 0x000000000080781c */ /* 0x000fe40000f20170 */
[----:B------:R-:W-:-:S11]  /*8fa0*/  PLOP3.LUT P0, PT, PT, PT, PT, 0x80, 0x8 ;  /* 0x000000000008781c */ /* 0x000fd60003f0f070 */
[----:B---3--:R-:W2:Y:S02]  /*8fb0*/  @!P1 LDC R3, c[0x0][0x3d4] ;  /* 0x0000f500ff039b82 */ /* 0x008ea40000000800 */
[----:B--2---:R-:W-:-:S04]  /*8fc0*/  @!P1 FSETP.GT.FTZ.AND P2, PT, R2, R3, PT ;  /* 0x000000030200920b */ /* 0x004fc80003f54000 */
[----:B0-----:R-:W-:-:S04]  /*8fd0*/  @!P1 ISETP.LT.U32.AND P0, PT, R4, 0xc01, P2 ;  /* 0x00000c010400980c */ /* 0x001fc80001701070 */
        /* <DEDUP_REMOVED lines=16> */
.L_x_733:
        /* <DEDUP_REMOVED lines=9> */
.L_x_734:
[----:B------:R-:W-:Y:S05]  /*9170*/  BSYNC.RECONVERGENT B0 ;  /* 0x0000000000007941 */ /* 0x000fea0003800200 */
.L_x_732:
[----:B------:R-:W-:Y:S01]  /*9180*/  UIADD3 UR9, UPT, UPT, UR9, -0x1, URZ ;  /* 0xffffffff09097890 */ /* 0x000fe2000fffe0ff */
[----:B------:R-:W-:Y:S11]  /*9190*/  BRA `(.L_x_735) ;  /* 0xffffff9400d07947 */ /* 0x000ff6000383ffff */
.L_x_731:
[----:B------:R-:W0:Y:S08]  /*91a0*/  S2UR UR5, SR_CgaCtaId ;  /* 0x00000000000579c3 */ /* 0x000e300000008800 */
[----:B------:R-:W-:Y:S01]  /*91b0*/  BAR.SYNC.DEFER_BLOCKING 0x0 ;  /* 0x0000000000007b1d */ /* 0x000fe20000010000 */
[----:B------:R-:W-:-:S05]  /*91c0*/  ISETP.NE.AND P1, PT, R97, RZ, PT ;  /* 0x000000ff6100720c */ /* 0x000fca0003f25270 */
[----:B------:R-:W-:Y:S01]  /*91d0*/  UMOV UR4, 0x400 ;  /* 0x0000040000047882 */ /* 0x000fe20000000000 */
[----:B------:R-:W-:Y:S01]  /*91e0*/  BSSY.RECONVERGENT B0, `(.L_x_736) ;  /* 0x0000014000007945 */ /* 0x000fe20003800200 */
[----:B0-----:R-:W-:-:S09]  /*91f0*/  ULEA UR4, UR5, UR4, 0x18 ;  /* 0x0000000405047291 */ /* 0x001fd2000f8ec0ff */
[----:B------:R-:W0:Y:S02]  /*9200*/  LDS R4, [UR4] ;  /* 0x00000004ff047984 */ /* 0x000e240008000800 */
[----:B------:R-:W2:Y:S02]  /*9210*/  LDCU UR4, c[0x0][0x3d4] ;  /* 0x00007a80ff0477ac */ /* 0x000ea40008000800 */
[----:B--2---:R-:W-:-:S04]  /*9220*/  FSETP.GEU.FTZ.AND P0, PT, R2, UR4, PT ;  /* 0x0000000402007c0b */ /* 0x004fc8000bf1e000 */
[----:B0-----:R-:W-:-:S04]  /*9230*/  SEL R99, R99, R4, !P0 ;  /* 0x0000000463637207 */ /* 0x001fc80004000000 */
[----:B------:R-:W-:-:S04]  /*9240*/  ISETP.GE.U32.AND P0, PT, R97, R99, PT ;  /* 0x000000636100720c */ /* 0x000fc80003f06070 */
[----:B------:R-:W-:Y:S01]  /*9250*/  ISETP.GT.U32.OR P0, PT, R99, 0xbff, P0 ;  /* 0x00000bff6300780c */ /* 0x000fe20000704470 */
[----:B------:R-:W-:-:S12]  /*9260*/  @P1 BRA `(.L_x_737) ;  /* 0x00000000002c1947 */ /* 0x000fd80003800000 */
[----:B------:R-:W0:Y:S01]  /*9270*/  S2R R6, SR_LANEID ;  /* 0x0000000000067919 */ /* 0x000e220000000000 */
        /* <DEDUP_REMOVED lines=10> */
.L_x_737:
[----:B------:R-:W-:Y:S05]  /*9320*/  BSYNC.RECONVERGENT B0 ;  /* 0x0000000000007941 */ /* 0x000fea0003800200 */
.L_x_736:
[----:B------:R-:W-:Y:S05]  /*9330*/  @P0 EXIT ;  /* 0x000000000000094d */ /* 0x000fea0003800000 */
[----:B------:R-:W2:Y:S01]  /*9340*/  LDC R20, c[0x0][0x360] ;  /* 0x0000d800ff147b82 */ /* 0x000ea20000000800 */
[----:B------:R-:W0:Y:S01]  /*9350*/  LDCU.64 UR8, c[0x0][0x388] ;  /* 0x00007100ff0877ac */ /* 0x000e220008000a00 */
[----:B------:R-:W-:Y:S01]  /*9360*/  BSSY.RECONVERGENT B0, `(.L_x_738) ;  /* 0x0000037000007945 */ /* 0x000fe20003800200 */
[----:B------:R-:W3:Y:S01]  /*9370*/  LDCU.64 UR12, c[0x0][0x390] ;  /* 0x00007200ff0c77ac */ /* 0x000ee20008000a00 */
        /* <DEDUP_REMOVED lines=11> */
[----:B------:R2:W4:Y:S02]  /*9430*/  F2I.FTZ.U32.TRUNC.NTZ R3, R2 ;  /* 0x0000000200037305 */ /* 0x000524000021f000 */
[----:B--2---:R-:W-:Y:S02]  /*9440*/  IMAD.MOV.U32 R2, RZ, RZ, RZ ;  /* 0x000000ffff027224 */ /* 0x004fe400078e00ff */
[----:B----4-:R-:W-:-:S04]  /*9450*/  IMAD.MOV R9, RZ, RZ, -R3 ;  /* 0x000000ffff097224 */ /* 0x010fc800078e0a03 */
        /* <DEDUP_REMOVED lines=15> */
[----:B0--3--:R-:W-:Y:S05]  /*9550*/  @!P0 BRA `(.L_x_739) ;  /* 0x00000000005c8947 */ /* 0x009fea0003800000 */
        /* <DEDUP_REMOVED lines=9> */
.L_x_740:
        /* <DEDUP_REMOVED lines=14> */
.L_x_739:
[----:B------:R-:W-:Y:S05]  /*96d0*/  BSYNC.RECONVERGENT B0 ;  /* 0x0000000000007941 */ /* 0x000fea0003800200 */
.L_x_738:
[----:B------:R-:W-:Y:S05]  /*96e0*/  @!P1 EXIT ;  /* 0x000000000000994d */ /* 0x000fea0003800000 */
.L_x_741:
        /* <DEDUP_REMOVED lines=55> */
.L_x_726:
        /* <DEDUP_REMOVED lines=8> */
.L_x_742:
[----:B------:R-:W-:Y:S02]  /*9ae0*/  IMAD.MOV.U32 R19, RZ, RZ, 0x2 ;  /* 0x00000002ff137424 */ /* 0x000fe400078e00ff */
[----:B------:R-:W-:-:S04]  /*9af0*/  IMAD.MOV.U32 R11, RZ, RZ, R15 ;  /* 0x000000ffff0b7224 */ /* 0x000fc800078e000f */
[----:B------:R-:W-:-:S04]  /*9b00*/  @P0 IMAD.IADD R11, R10, 0x1, R11 ;  /* 0x000000010a0b0824 */ /* 0x000fc800078e020b */
[----:B------:R-:W-:-:S07]  /*9b10*/  IMAD.MOV.U32 R17, RZ, RZ, R11 ;  /* 0x000000ffff117224 */ /* 0x000fce00078e000b */
[----:B------:R-:W-:Y:S05]  /*9b20*/  WARPSYNC.COLLECTIVE R18, `(.L_x_743) ;  /* 0x0000000012087348 */ /* 0x000fea0003c00000 */
[----:B------:R0:W1:Y:S02]  /*9b30*/  SHFL.UP P0, R15, R17, R19, R20 ;  /* 0x04000013110f7389 */ /* 0x0000640000000014 */
[----:B01----:R-:W-:Y:S05]  /*9b40*/  ENDCOLLECTIVE ;  /* 0x000000000000791b */ /* 0x003fea0003800000 */
.L_x_743:
[----:B------:R-:W-:Y:S02]  /*9b50*/  IMAD.MOV.U32 R19, RZ, RZ, 0x4 ;  /* 0x00000004ff137424 */ /* 0x000fe400078e00ff */
[----:B------:R-:W-:-:S04]  /*9b60*/  IMAD.MOV.U32 R12, RZ, RZ, R15 ;  /* 0x000000ffff0c7224 */ /* 0x000fc800078e000f */
[----:B------:R-:W-:-:S04]  /*9b70*/  @P0 IMAD.IADD R12, R11, 0x1, R12 ;  /* 0x000000010b0c0824 */ /* 0x000fc800078e020c */
[----:B------:R-:W-:-:S07]  /*9b80*/  IMAD.MOV.U32 R17, RZ, RZ, R12 ;  /* 0x000000ffff117224 */ /* 0x000fce00078e000c */
[----:B------:R-:W-:Y:S05]  /*9b90*/  WARPSYNC.COLLECTIVE R18, `(.L_x_744) ;  /* 0x0000000012087348 */ /* 0x000fea0003c00000 */
[----:B------:R0:W1:Y:S02]  /*9ba0*/  SHFL.UP P0, R15, R17, R19, R20 ;  /* 0x04000013110f7389 */ /* 0x0000640000000014 */
[----:B01----:R-:W-:Y:S05]  /*9bb0*/  ENDCOLLECTIVE ;  /* 0x000000000000791b */ /* 0x003fea0003800000 */
.L_x_744:
        /* <DEDUP_REMOVED lines=8> */
.L_x_745:
[----:B------:R-:W-:Y:S02]  /*9c40*/  IMAD.MOV.U32 R19, RZ, RZ, 0x10 ;  /* 0x00000010ff137424 */ /* 0x000fe400078e00ff */
[----:B------:R-:W-:-:S04]  /*9c50*/  IMAD.MOV.U32 R14, RZ, RZ, R15 ;  /* 0x000000ffff0e7224 */ /* 0x000fc800078e000f */
[----:B------:R-:W-:-:S04]  /*9c60*/  @P0 IMAD.IADD R14, R13, 0x1, R14 ;  /* 0x000000010d0e0824 */ /* 0x000fc800078e020e */
[----:B------:R-:W-:-:S07]  /*9c70*/  IMAD.MOV.U32 R17, RZ, RZ, R14 ;  /* 0x000000ffff117224 */ /* 0x000fce00078e000e */
[----:B------:R-:W-:Y:S05]  /*9c80*/  WARPSYNC.COLLECTIVE R18, `(.L_x_746) ;  /* 0x0000000012087348 */ /* 0x000fea0003c00000 */
[----:B------:R0:W1:Y:S02]  /*9c90*/  SHFL.UP P0, R15, R17, R19, R20 ;  /* 0x04000013110f7389 */ /* 0x0000640000000014 */
[----:B01----:R-:W-:Y:S05]  /*9ca0*/  ENDCOLLECTIVE ;  /* 0x000000000000791b */ /* 0x003fea0003800000 */
.L_x_746:
[----:B------:R-:W-:-:S04]  /*9cb0*/  @P0 IMAD.IADD R15, R14, 0x1, R15 ;  /* 0x000000010e0f0824 */ /* 0x000fc800078e020f */
[----:B------:R-:W-:Y:S02]  /*9cc0*/  IMAD.MOV.U32 R13, RZ, RZ, R15 ;  /* 0x000000ffff0d7224 */ /* 0x000fe400078e000f */
[----:B------:R-:W-:-:S07]  /*9cd0*/  IMAD.IADD R10, R15, 0x1, -R10 ;  /* 0x000000010f0a7824 */ /* 0x000fce00078e0a0a */
[----:B------:R-:W-:Y:S05]  /*9ce0*/  WARPSYNC.COLLECTIVE R18, `(.L_x_747) ;  /* 0x0000000012087348 */ /* 0x000fea0003c00000 */
[----:B------:R0:W1:Y:S02]  /*9cf0*/  SHFL.IDX P0, R11, R13, R12, R21 ;  /* 0x0000000c0d0b7389 */ /* 0x0000640000000015 */
[----:B01----:R-:W-:Y:S05]  /*9d00*/  ENDCOLLECTIVE ;  /* 0x000000000000791b */ /* 0x003fea0003800000 */
.L_x_747:
[----:B------:R-:W-:Y:S02]  /*9d10*/  IMAD.MOV.U32 R13, RZ, RZ, R103 ;  /* 0x000000ffff0d7224 */ /* 0x000fe400078e0067 */
[----:B------:R-:W-:Y:S02]  /*9d20*/  IMAD.MOV.U32 R12, RZ, RZ, RZ ;  /* 0x000000ffff0c7224 */ /* 0x000fe400078e00ff */
[----:B------:R-:W-:-:S07]  /*9d30*/  IMAD.MOV.U32 R16, RZ, RZ, R11 ;  /* 0x000000ffff107224 */ /* 0x000fce00078e000b */
[----:B------:R-:W-:Y:S05]  /*9d40*/  WARPSYNC.COLLECTIVE R18, `(.L_x_748) ;  /* 0x0000000012087348 */ /* 0x000fea0003c00000 */
[----:B------:R0:W1:Y:S02]  /*9d50*/  SHFL.IDX P0, R11, R13, R12, R21 ;  /* 0x0000000c0d0b7389 */ /* 0x0000640000000015 */
[----:B01----:R-:W-:Y:S05]  /*9d60*/  ENDCOLLECTIVE ;  /* 0x000000000000791b */ /* 0x003fea0003800000 */
.L_x_748:
[----:B------:R-:W-:Y:S02]  /*9d70*/  IMAD.IADD R16, R103, 0x1, R16 ;  /* 0x0000000167107824 */ /* 0x000fe400078e0210 */
[----:B------:R-:W-:Y:S01]  /*9d80*/  IMAD.MOV.U32 R17, RZ, RZ, R11 ;  /* 0x000000ffff117224 */ /* 0x000fe200078e000b */
[----:B------:R-:W-:Y:S06]  /*9d90*/  BRA `(.L_x_749) ;  /* 0xffffffe0008c7947 */ /* 0x000fec000383ffff */
.L_x_750:
        /* <DEDUP_REMOVED lines=14> */
.L_x_2076:


//--------------------- .text._ZN17fastertransformer19segmented_topp_impl27segmented_top_p_single_passINS0_28Segmented_topk_kernel_paramsIfiLi256ELi1EEELi192EEEvNS0_20TopKPerSegmentParamsE --------------------------
	.section	.text._ZN17fastertransformer19segmented_topp_impl27segmented_top_p_single_passINS0_28Segmented_topk_kernel_paramsIfiLi256ELi1EEELi192EEEvNS0_20TopKPerSegmentParamsE,"ax",@progbits
	.align	128
        .global         _ZN17fastertransformer19segmented_topp_impl27segmented_top_p_single_passINS0_28Segmented_topk_kernel_paramsIfiLi256ELi1EEELi192EEEvNS0_20TopKPerSegmentParamsE
        .type           _ZN17fastertransformer19segmented_topp_impl27segmented_top_p_single_passINS0_28Segmented_topk_kernel_paramsIfiLi256ELi1EEELi192EEEvNS0_20TopKPerSegmentParamsE,@function
        .size           _ZN17fastertransformer19segmented_topp_impl27segmented_top_p_single_passINS0_28Segmented_topk_kernel_paramsIfiLi256ELi1EEELi192EEEvNS0_20TopKPerSegmentParamsE,(.L_x_2077 - _ZN17fastertransformer19segmented_topp_impl27segmented_top_p_single_passINS0_28Segmented_topk_kernel_paramsIfiLi256ELi1EEELi192EEEvNS0_20TopKPerSegmentParamsE)
        .other          _ZN17fastertransformer19segmented_topp_impl27segmented_top_p_single_passINS0_28Segmented_topk_kernel_paramsIfiLi256ELi1EEELi192EEEvNS0_20TopKPerSegmentParamsE,@"STO_CUDA_ENTRY STV_DEFAULT"
_ZN17fastertransformer19segmented_topp_impl27segmented_top_p_single_passINS0_28Segmented_topk_kernel_paramsIfiLi256ELi1EEELi192EEEvNS0_20TopKPerSegmentParamsE:
.text._ZN17fastertransformer19segmented_topp_impl27segmented_top_p_single_passINS0_28Segmented_topk_kernel_paramsIfiLi256ELi1EEELi192EEEvNS0_20TopKPerSegmentParamsE:
        /* <DEDUP_REMOVED lines=26> */
.L_x_751:
[----:B------:R-:W0:Y:S01]  /*01a0*/  LDC.64 R8, c[0x0][0x3c8] ;  /* 0x0000f200ff087b82 */ /* 0x000e220000000a00 */
[----:B------:R-:W-:Y:S02]  /*01b0*/  IMAD.MOV.U32 R6, RZ, RZ, RZ ;  /* 0x000000ffff067224 */ /* 0x000fe400078e00ff */
[----:B------:R-:W-:Y:S02]  /*01c0*/  IMAD.MOV.U32 R10, RZ, RZ, RZ ;  /* 0x000000ffff0a7224 */ /* 0x000fe400078e00ff */
[----:B------:R-:W-:Y:S02]  /*01d0*/  IMAD.MOV.U32 R178, RZ, RZ, RZ ;  /* 0x000000ffffb27224 */ /* 0x000fe400078e00ff */
[----:B------:R-:W-:Y:S01]  /*01e0*/  IMAD.MOV.U32 R12, RZ, RZ, RZ ;  /* 0x000000ffff0c7224 */ /* 0x000fe200078e00ff */
[----:B------:R-:W1:Y:S01]  /*01f0*/  LDC.64 R34, c[0x0][0x380] ;  /* 0x0000e000ff227b82 */ /* 0x000e620000000a00 */
[----:B------:R-:W-:Y:S02]  /*0200*/  IMAD.MOV.U32 R14, RZ, RZ, RZ ;  /* 0x000000ffff0e7224 */ /* 0x000fe400078e00ff */
[----:B------:R-:W-:-:S02]  /*0210*/  IMAD.MOV.U32 R16, RZ, RZ, RZ ;  /* 0x000000ffff107224 */ /* 0x000fc400078e00ff */
[----:B------:R-:W-:Y:S02]  /*0220*/  IMAD.MOV.U32 R18, RZ, RZ, RZ ;  /* 0x000000ffff127224 */ /* 0x000fe400078e00ff */
[----:B------:R-:W-:Y:S02]  /*0230*/  IMAD.MOV.U32 R20, RZ, RZ, RZ ;  /* 0x000000ffff147224 */ /* 0x000fe400078e00ff */
[----:B------:R-:W-:Y:S02]  /*0240*/  IMAD.MOV.U32 R22, RZ, RZ, RZ ;  /* 0x000000ffff167224 */ /* 0x000fe400078e00ff */
[----:B------:R-:W-:Y:S02]  /*0250*/  IMAD.MOV.U32 R24, RZ, RZ, RZ ;  /* 0x000000ffff187224 */ /* 0x000fe400078e00ff */
[----:B------:R-:W-:Y:S02]  /*0260*/  IMAD.MOV.U32 R26, RZ, RZ, RZ ;  /* 0x000000ffff1a7224 */ /* 0x000fe400078e00ff */
[----:B------:R-:W-:Y:S01]  /*0270*/  IMAD.MOV.U32 R28, RZ, RZ, RZ ;  /* 0x000000ffff1c7224 */ /* 0x000fe200078e00ff */
[----:B0-----:R-:W-:Y:S01]  /*0280*/  IABS R5, R9 ;  /* 0x0000000900057213 */ /* 0x001fe20000000000 */
[----:B------:R-:W-:-:S02]  /*0290*/  IMAD.MOV.U32 R30, RZ, RZ, RZ ;  /* 0x000000ffff1e7224 */ /* 0x000fc400078e00ff */
[----:B------:R-:W-:Y:S01]  /*02a0*/  IMAD.MOV.U32 R32, RZ, RZ, RZ ;  /* 0x000000ffff207224 */ /* 0x000fe200078e00ff */
[----:B------:R-:W0:Y:S01]  /*02b0*/  I2F.RP R0, R5 ;  /* 0x0000000500007306 */ /* 0x000e220000209400 */
[----:B------:R-:W-:Y:S02]  /*02c0*/  IMAD.MOV.U32 R210, RZ, RZ, RZ ;  /* 0x000000ffffd27224 */ /* 0x000fe400078e00ff */
[----:B------:R-:W-:Y:S02]  /*02d0*/  IMAD.MOV.U32 R208, RZ, RZ, RZ ;  /* 0x000000ffffd07224 */ /* 0x000fe400078e00ff */
[----:B------:R-:W-:Y:S02]  /*02e0*/  IMAD.MOV.U32 R206, RZ, RZ, RZ ;  /* 0x000000ffffce7224 */ /* 0x000fe400078e00ff */
[----:B------:R-:W-:Y:S02]  /*02f0*/  IMAD.MOV.U32 R204, RZ, RZ, RZ ;  /* 0x000000ffffcc7224 */ /* 0x000fe400078e00ff */
[----:B------:R-:W-:-:S02]  /*0300*/  IMAD.MOV.U32 R202, RZ, RZ, RZ ;  /* 0x000000ffffca7224 */ /* 0x000fc400078e00ff */
[----:B------:R-:W-:Y:S02]  /*0310*/  IMAD.MOV.U32 R200, RZ, RZ, RZ ;  /* 0x000000ffffc87224 */ /* 0x000fe400078e00ff */
[----:B------:R-:W-:Y:S01]  /*0320*/  IMAD.MOV.U32 R198, RZ, RZ, RZ ;  /* 0x000000ffffc67224 */ /* 0x000fe200078e00ff */
[----:B0-----:R-:W0:Y:S01]  /*0330*/  MUFU.RCP R0, R0 ;  /* 0x0000000000007308 */ /* 0x001e220000001000 */
[----:B------:R-:W-:Y:S02]  /*0340*/  IMAD.MOV.U32 R196, RZ, RZ, RZ ;  /* 0x000000ffffc47224 */ /* 0x000fe400078e00ff */
[----:B------:R-:W-:Y:S02]  /*0350*/  IMAD.MOV.U32 R194, RZ, RZ, RZ ;  /* 0x000000ffffc27224 */ /* 0x000fe400078e00ff */
[----:B------:R-:W-:Y:S02]  /*0360*/  IMAD.MOV.U32 R192, RZ, RZ, RZ ;  /* 0x000000ffffc07224 */ /* 0x000fe400078e00ff */
[----:B------:R-:W-:-:S02]  /*0370*/  IMAD.MOV.U32 R190, RZ, RZ, RZ ;  /* 0x000000ffffbe7224 */ /* 0x000fc400078e00ff */
[----:B------:R-:W-:Y:S02]  /*0380*/  IMAD.MOV.U32 R188, RZ, RZ, RZ ;  /* 0x000000ffffbc7224 */ /* 0x000fe400078e00ff */
[----:B------:R-:W-:Y:S02]  /*0390*/  IMAD.MOV.U32 R176, RZ, RZ, RZ ;  /* 0x000000ffffb07224 */ /* 0x000fe400078e00ff */
[----:B------:R-:W-:Y:S02]  /*03a0*/  IMAD.MOV.U32 R174, RZ, RZ, RZ ;  /* 0x000000ffffae7224 */ /* 0x000fe400078e00ff */
[----:B------:R-:W-:Y:S02]  /*03b0*/  IMAD.MOV.U32 R172, RZ, RZ, RZ ;  /* 0x000000ffffac7224 */ /* 0x000fe400078e00ff */
[----:B0-----:R-:W-:Y:S02]  /*03c0*/  VIADD R2, R0, 0xffffffe ;  /* 0x0ffffffe00027836 */ /* 0x001fe40000000000 */
[----:B------:R-:W-:-:S02]  /*03d0*/  IMAD.MOV.U32 R170, RZ, RZ, RZ ;  /* 0x000000ffffaa7224 */ /* 0x000fc400078e00ff */
[----:B------:R0:W2:Y:S01]  /*03e0*/  F2I.FTZ.U32.TRUNC.NTZ R3, R2 ;  /* 0x0000000200037305 */ /* 0x0000a2000021f000 */
[----:B------:R-:W-:Y:S02]  /*03f0*/  IMAD.MOV.U32 R168, RZ, RZ, RZ ;  /* 0x000000ffffa87224 */ /* 0x000fe400078e00ff */
[----:B------:R-:W-:Y:S02]  /*0400*/  IMAD.MOV.U32 R166, RZ, RZ, RZ ;  /* 0x000000ffffa67224 */ /* 0x000fe400078e00ff */
[----:B------:R-:W-:Y:S02]  /*0410*/  IMAD.MOV.U32 R164, RZ, RZ, RZ ;  /* 0x000000ffffa47224 */ /* 0x000fe400078e00ff */
[----:B------:R-:W-:Y:S02]  /*0420*/  IMAD.MOV.U32 R162, RZ, RZ, RZ ;  /* 0x000000ffffa27224 */ /* 0x000fe400078e00ff */
[----:B0-----:R-:W-:Y:S02]  /*0430*/  IMAD.MOV.U32 R2, RZ, RZ, RZ ;  /* 0x000000ffff027224 */ /* 0x001fe400078e00ff */
[----:B------:R-:W-:-:S02]  /*0440*/  IMAD.MOV.U32 R160, RZ, RZ, RZ ;  /* 0x000000ffffa07224 */ /* 0x000fc400078e00ff */
[----:B------:R-:W-:Y:S02]  /*0450*/  IMAD.MOV.U32 R158, RZ, RZ, RZ ;  /* 0x000000ffff9e7224 */ /* 0x000fe400078e00ff */
[--C-:B--2---:R-:W-:Y:S02]  /*0460*/  IMAD.MOV R4, RZ, RZ, -R3.reuse ;  /* 0x000000ffff047224 */ /* 0x104fe400078e0a03 */
[----:B------:R-:W-:Y:S02]  /*0470*/  IMAD.MOV.U32 R156, RZ, RZ, RZ ;  /* 0x000000ffff9c7224 */ /* 0x000fe400078e00ff */
[----:B------:R-:W-:Y:S01]  /*0480*/  IMAD R7, R4, R5, RZ ;  /* 0x0000000504077224 */ /* 0x000fe200078e02ff */
[----:B------:R-:W-:Y:S01]  /*0490*/  IABS R4, R8 ;  /* 0x0000000800047213 */ /* 0x000fe20000000000 */
[----:B------:R-:W-:Y:S02]  /*04a0*/  IMAD.MOV.U32 R154, RZ, RZ, RZ ;  /* 0x000000ffff9a7224 */ /* 0x000fe400078e00ff */
[----:B------:R-:W-:-:S04]  /*04b0*/  IMAD.HI.U32 R3, R3, R7, R2 ;  /* 0x0000000703037227 */ /* 0x000fc800078e0002 */
[----:B------:R-:W-:Y:S02]  /*04c0*/  IMAD.MOV.U32 R152, RZ, RZ, RZ ;  /* 0x000000ffff987224 */ /* 0x000fe400078e00ff */
[----:B------:R-:W-:-:S04]  /*04d0*/  IMAD.HI.U32 R180, R3, R4, RZ ;  /* 0x0000000403b47227 */ /* 0x000fc800078e00ff */
[----:B------:R-:W-:Y:S02]  /*04e0*/  IMAD.MOV R0, RZ, RZ, -R180 ;  /* 0x000000ffff007224 */ /* 0x000fe400078e0ab4 */
[----:B------:R-:W-:Y:S02]  /*04f0*/  IMAD.MOV.U32 R150, RZ, RZ, RZ ;  /* 0x000000ffff967224 */ /* 0x000fe400078e00ff */
[C---:B------:R-:W-:Y:S02]  /*0500*/  IMAD R0, R5.reuse, R0, R4 ;  /* 0x0000000005007224 */ /* 0x040fe400078e0204 */
[----:B------:R-:W-:Y:S02]  /*0510*/  IMAD.MOV.U32 R4, RZ, RZ, RZ ;  /* 0x000000ffff047224 */ /* 0x000fe400078e00ff */
[----:B------:R-:W-:Y:S01]  /*0520*/  IMAD.MOV.U32 R148, RZ, RZ, RZ ;  /* 0x000000ffff947224 */ /* 0x000fe200078e00ff */
[----:B------:R-:W-:Y:S01]  /*0530*/  ISETP.GT.U32.AND P1, PT, R5, R0, PT ;  /* 0x000000000500720c */ /* 0x000fe20003f24070 */
[----:B------:R-:W-:-:S02]  /*0540*/  IMAD.MOV.U32 R146, RZ, RZ, RZ ;  /* 0x000000ffff927224 */ /* 0x000fc400078e00ff */
[----:B------:R-:W-:Y:S02]  /*0550*/  IMAD.MOV.U32 R144, RZ, RZ, RZ ;  /* 0x000000ffff907224 */ /* 0x000fe400078e00ff */
[----:B------:R-:W-:Y:S02]  /*0560*/  IMAD.MOV.U32 R142, RZ, RZ, RZ ;  /* 0x000000ffff8e7224 */ /* 0x000fe400078e00ff */
[----:B------:R-:W-:Y:S02]  /*0570*/  IMAD.MOV.U32 R140, RZ, RZ, RZ ;  /* 0x000000ffff8c7224 */ /* 0x000fe400078e00ff */
[----:B------:R-:W-:Y:S02]  /*0580*/  IMAD.MOV.U32 R138, RZ, RZ, RZ ;  /* 0x000000ffff8a7224 */ /* 0x000fe400078e00ff */
[----:B------:R-:W-:Y:S02]  /*0590*/  IMAD.MOV.U32 R136, RZ, RZ, RZ ;  /* 0x000000ffff887224 */ /* 0x000fe400078e00ff */
[----:B------:R-:W-:-:S02]  /*05a0*/  @!P1 IMAD.IADD R0, R0, 0x1, -R5 ;  /* 0x0000000100009824 */ /* 0x000fc400078e0a05 */
[----:B------:R-:W-:Y:S01]  /*05b0*/  @!P1 VIADD R180, R180, 0x1 ;  /* 0x00000001b4b49836 */ /* 0x000fe20000000000 */
[----:B------:R-:W-:Y:S01]  /*05c0*/  ISETP.NE.AND P1, PT, R9, RZ, PT ;  /* 0x000000ff0900720c */ /* 0x000fe20003f25270 */
[----:B------:R-:W-:Y:S01]  /*05d0*/  IMAD.MOV.U32 R134, RZ, RZ, RZ ;  /* 0x000000ffff867224 */ /* 0x000fe200078e00ff */
[----:B------:R-:W-:Y:S01]  /*05e0*/  ISETP.GE.U32.AND P0, PT, R0, R5, PT ;  /* 0x000000050000720c */ /* 0x000fe20003f06070 */
[----:B------:R-:W-:Y:S01]  /*05f0*/  IMAD.MOV.U32 R132, RZ, RZ, RZ ;  /* 0x000000ffff847224 */ /* 0x000fe200078e00ff */
[----:B------:R-:W-:Y:S01]  /*0600*/  LOP3.LUT R0, R8, R9, RZ, 0x3c, !PT ;  /* 0x0000000908007212 */ /* 0x000fe200078e3cff */
[----:B------:R-:W-:Y:S02]  /*0610*/  IMAD.MOV.U32 R8, RZ, RZ, RZ ;  /* 0x000000ffff087224 */ /* 0x000fe400078e00ff */
[----:B------:R-:W-:Y:S01]  /*0620*/  IMAD.MOV.U32 R130, RZ, RZ, RZ ;  /* 0x000000ffff827224 */ /* 0x000fe200078e00ff */
[----:B------:R-:W-:Y:S01]  /*0630*/  ISETP.GE.AND P2, PT, R0, RZ, PT ;  /* 0x000000ff0000720c */ /* 0x000fe20003f46270 */
[----:B------:R-:W-:Y:S01]  /*0640*/  IMAD.MOV.U32 R128, RZ, RZ, RZ ;  /* 0x000000ffff807224 */ /* 0x000fe200078e00ff */
[----:B------:R-:W0:Y:S01]  /*0650*/  S2R R0, SR_TID.X ;  /* 0x0000000000007919 */ /* 0x000e220000002100 */
[----:B------:R-:W-:-:S02]  /*0660*/  IMAD.MOV.U32 R126, RZ, RZ, RZ ;  /* 0x000000ffff7e7224 */ /* 0x000fc400078e00ff */
[----:B------:R-:W-:Y:S02]  /*0670*/  IMAD.MOV.U32 R124, RZ, RZ, RZ ;  /* 0x000000ffff7c7224 */ /* 0x000fe400078e00ff */
[----:B------:R-:W-:Y:S02]  /*0680*/  @P0 VIADD R180, R180, 0x1 ;  /* 0x00000001b4b40836 */ /* 0x000fe40000000000 */
[----:B------:R-:W-:Y:S02]  /*0690*/  IMAD.MOV.U32 R122, RZ, RZ, RZ ;  /* 0x000000ffff7a7224 */ /* 0x000fe400078e00ff */
[----:B------:R-:W-:Y:S02]  /*06a0*/  IMAD.MOV.U32 R120, RZ, RZ, RZ ;  /* 0x000000ffff787224 */ /* 0x000fe400078e00ff */
[----:B------:R-:W-:Y:S01]  /*06b0*/  @!P2 IMAD.MOV R180, RZ, RZ, -R180 ;  /* 0x000000ffffb4a224 */ /* 0x000fe200078e0ab4 */
[----:B------:R-:W-:Y:S01]  /*06c0*/  @!P1 LOP3.LUT R180, RZ, R9, RZ, 0x33, !PT ;  /* 0x00000009ffb49212 */ /* 0x000fe200078e33ff */
[----:B------:R-:W-:-:S02]  /*06d0*/  IMAD.MOV.U32 R118, RZ, RZ, RZ ;  /* 0x000000ffff767224 */ /* 0x000fc400078e00ff */
[----:B------:R-:W-:Y:S02]  /*06e0*/  IMAD.MOV.U32 R116, RZ, RZ, RZ ;  /* 0x000000ffff747224 */ /* 0x000fe400078e00ff */
[----:B------:R-:W-:Y:S02]  /*06f0*/  IMAD R240, R11, R180, RZ ;  /* 0x000000b40bf07224 */ /* 0x000fe400078e02ff */
[----:B------:R-:W-:Y:S02]  /*0700*/  IMAD.MOV.U32 R114, RZ, RZ, RZ ;  /* 0x000000ffff727224 */ /* 0x000fe400078e00ff */
[----:B-1----:R-:W-:-:S04]  /*0710*/  IMAD.WIDE R34, R240, 0x4, R34 ;  /* 0x00000004f0227825 */ /* 0x002fc800078e0222 */
[----:B------:R-:W-:Y:S02]  /*0720*/  IMAD.MOV.U32 R112, RZ, RZ, RZ ;  /* 0x000000ffff707224 */ /* 0x000fe400078e00ff */
[----:B------:R-:W-:Y:S02]  /*0730*/  IMAD.MOV.U32 R110, RZ, RZ, RZ ;  /* 0x000000ffff6e7224 */ /* 0x000fe400078e00ff */
[----:B------:R-:W-:Y:S02]  /*0740*/  IMAD.MOV.U32 R108, RZ, RZ, RZ ;  /* 0x000000ffff6c7224 */ /* 0x000fe400078e00ff */
[----:B------:R-:W-:Y:S02]  /*0750*/  IMAD.MOV.U32 R106, RZ, RZ, RZ ;  /* 0x000000ffff6a7224 */ /* 0x000fe400078e00ff */
[----:B0-----:R-:W-:Y:S02]  /*0760*/  IMAD R183, R0, 0xc0, RZ ;  /* 0x000000c000b77824 */ /* 0x001fe400078e02ff */
[----:B------:R-:W-:-:S02]  /*0770*/  IMAD.MOV.U32 R104, RZ, RZ, RZ ;  /* 0x000000ffff687224 */ /* 0x000fc400078e00ff */
[C---:B------:R-:W-:Y:S01]  /*0780*/  VIADD R179, R183.reuse, 0x5f ;  /* 0x0000005fb7b37836 */ /* 0x040fe20000000000 */
[CC--:B------:R-:W-:Y:S01]  /*0790*/  ISETP.GE.AND P5, PT, R183.reuse, R180.reuse, PT ;  /* 0x000000b4b700720c */ /* 0x0c0fe20003fa6270 */
[C---:B------:R-:W-:Y:S02]  /*07a0*/  VIADD R233, R183.reuse, 0x1 ;  /* 0x00000001b7e97836 */ /* 0x040fe40000000000 */
[----:B------:R-:W-:Y:S01]  /*07b0*/  VIADD R231, R183, 0x2 ;  /* 0x00000002b7e77836 */ /* 0x000fe20000000000 */
[-C--:B------:R-:W-:Y:S01]  /*07c0*/  ISETP.GE.AND P4, PT, R179, R180.reuse, PT ;  /* 0x000000b4b300720c */ /* 0x080fe20003f86270 */
[----:B------:R-:W-:Y:S01]  /*07d0*/  VIADD R229, R183, 0x3 ;  /* 0x00000003b7e57836 */ /* 0x000fe20000000000 */
[-C--:B------:R-:W-:Y:S01]  /*07e0*/  ISETP.GE.AND P6, PT, R233, R180.reuse, PT ;  /* 0x000000b4e900720c */ /* 0x080fe20003fc6270 */
[----:B------:R-:W-:Y:S01]  /*07f0*/  IMAD.WIDE.U32 R36, R183, 0x4, R34 ;  /* 0x00000004b7247825 */ /* 0x000fe200078e0022 */
[-C--:B------:R-:W-:Y:S02]  /*0800*/  ISETP.GE.AND P0, PT, R231, R180.reuse, PT ;  /* 0x000000b4e700720c */ /* 0x080fe40003f06270 */
[----:B------:R-:W-:Y:S01]  /*0810*/  ISETP.GE.AND P1, PT, R229, R180, PT ;  /* 0x000000b4e500720c */ /* 0x000fe20003f26270 */
[----:B------:R-:W-:-:S02]  /*0820*/  VIADD R239, R183, 0x4 ;  /* 0x00000004b7ef7836 */ /* 0x000fc40000000000 */
[C---:B------:R-:W-:Y:S01]  /*0830*/  VIADD R227, R183.reuse, 0x5 ;  /* 0x00000005b7e37836 */ /* 0x040fe20000000000 */
[----:B------:R-:W2:Y:S01]  /*0840*/  @!P5 LDG.E R4, desc[UR10][R36.64] ;  /* 0x0000000a2404d981 */ /* 0x000ea2000c1e1900 */
[----:B------:R-:W-:Y:S01]  /*0850*/  VIADD R225, R183, 0x6 ;  /* 0x00000006b7e17836 */ /* 0x000fe20000000000 */
[-C--:B------:R-:W-:Y:S01]  /*0860*/  ISETP.GE.AND P2, PT, R239, R180.reuse, PT ;  /* 0x000000b4ef00720c */ /* 0x080fe20003f46270 */
[C---:B------:R-:W-:Y:S01]  /*0870*/  VIADD R223, R183.reuse, 0x7 ;  /* 0x00000007b7df7836 */ /* 0x040fe20000000000 */
[----:B------:R-:W3:Y:S01]  /*0880*/  @!P4 LDG.E R178, desc[UR10][R36.64+0x17c] ;  /* 0x00017c0a24b2c981 */ /* 0x000ee2000c1e1900 */
[----:B------:R-:W-:Y:S01]  /*0890*/  VIADD R237, R183, 0x8 ;  /* 0x00000008b7ed7836 */ /* 0x000fe20000000000 */
[-C--:B------:R-:W-:Y:S01]  /*08a0*/  ISETP.GE.AND P3, PT, R227, R180.reuse, PT ;  /* 0x000000b4e300720c */ /* 0x080fe20003f66270 */
[C---:B------:R-:W-:Y:S01]  /*08b0*/  VIADD R221, R183.reuse, 0x9 ;  /* 0x00000009b7dd7836 */ /* 0x040fe20000000000 */
[----:B------:R-:W4:Y:S01]  /*08c0*/  @!P6 LDG.E R6, desc[UR10][R36.64+0x4] ;  /* 0x0000040a2406e981 */ /* 0x000f22000c1e1900 */
[----:B------:R-:W-:Y:S01]  /*08d0*/  VIADD R219, R183, 0xa ;  /* 0x0000000ab7db7836 */ /* 0x000fe20000000000 */
[-C--:B------:R-:W-:Y:S01]  /*08e0*/  ISETP.GE.AND P4, PT, R225, R180.reuse, PT ;  /* 0x000000b4e100720c */ /* 0x080fe20003f86270 */
[----:B------:R-:W-:Y:S01]  /*08f0*/  VIADD R217, R183, 0xb ;  /* 0x0000000bb7d97836 */ /* 0x000fe20000000000 */
[----:B------:R-:W5:Y:S01]  /*0900*/  @!P0 LDG.E R8, desc[UR10][R36.64+0x8] ;  /* 0x0000080a24088981 */ /* 0x000f62000c1e1900 */
[-C--:B------:R-:W-:Y:S01]  /*0910*/  ISETP.GE.AND P5, PT, R223, R180.reuse, PT ;  /* 0x000000b4df00720c */ /* 0x080fe20003fa6270 */
[----:B------:R-:W-:Y:S01]  /*0920*/  VIADD R235, R183, 0xc ;  /* 0x0000000cb7eb7836 */ /* 0x000fe20000000000 */
[-C--:B------:R-:W-:Y:S01]  /*0930*/  ISETP.GE.AND P6, PT, R237, R180.reuse, PT ;  /* 0x000000b4ed00720c */ /* 0x080fe20003fc6270 */
[----:B------:R-:W2:Y:S01]  /*0940*/  @!P1 LDG.E R10, desc[UR10][R36.64+0xc] ;  /* 0x00000c0a240a9981 */ /* 0x000ea2000c1e1900 */
[-C--:B------:R-:W-:Y:S01]  /*0950*/  ISETP.GE.AND P0, PT, R221, R180.reuse, PT ;  /* 0x000000b4dd00720c */ /* 0x080fe20003f06270 */
[----:B------:R-:W-:Y:S01]  /*0960*/  VIADD R215, R183, 0xd ;  /* 0x0000000db7d77836 */ /* 0x000fe20000000000 */
[----:B------:R-:W-:Y:S01]  /*0970*/  ISETP.GE.AND P1, PT, R219, R180, PT ;  /* 0x000000b4db00720c */ /* 0x000fe20003f26270 */
[C---:B------:R-:W-:Y:S01]  /*0980*/  VIADD R213, R183.reuse, 0xe ;  /* 0x0000000eb7d57836 */ /* 0x040fe20000000000 */
[----:B------:R-:W3:Y:S01]  /*0990*/  @!P2 LDG.E R12, desc[UR10][R36.64+0x10] ;  /* 0x0000100a240ca981 */ /* 0x000ee2000c1e1900 */
[----:B------:R-:W-:-:S02]  /*09a0*/  VIADD R211, R183, 0xf ;  /* 0x0000000fb7d37836 */ /* 0x000fc40000000000 */
[C---:B------:R-:W-:Y:S01]  /*09b0*/  VIADD R209, R183.reuse, 0x10 ;  /* 0x00000010b7d17836 */ /* 0x040fe20000000000 */
[----:B------:R-:W4:Y:S01]  /*09c0*/  @!P3 LDG.E R14, desc[UR10][R36.64+0x14] ;  /* 0x0000140a240eb981 */ /* 0x000f22000c1e1900 */
[----:B------:R-:W-:Y:S01]  /*09d0*/  VIADD R207, R183, 0x11 ;  /* 0x00000011b7cf7836 */ /* 0x000fe20000000000 */
[-C--:B------:R-:W-:Y:S01]  /*09e0*/  ISETP.GE.AND P2, PT, R217, R180.reuse, PT ;  /* 0x000000b4d900720c */ /* 0x080fe20003f46270 */
[----:B------:R-:W-:Y:S01]  /*09f0*/  VIADD R205, R183, 0x12 ;  /* 0x00000012b7cd7836 */ /* 0x000fe20000000000 */
[----:B------:R-:W4:Y:S01]  /*0a00*/  @!P4 LDG.E R16, desc[UR10][R36.64+0x18] ;  /* 0x0000180a2410c981 */ /* 0x000f22000c1e1900 */
[-C--:B------:R-:W-:Y:S01]  /*0a10*/  ISETP.GE.AND P3, PT, R235, R180.reuse, PT ;  /* 0x000000b4eb00720c */ /* 0x080fe20003f66270 */
[----:B------:R-:W-:Y:S01]  /*0a20*/  VIADD R203, R183, 0x13 ;  /* 0x00000013b7cb7836 */ /* 0x000fe20000000000 */
[-C--:B------:R-:W-:Y:S01]  /*0a30*/  ISETP.GE.AND P4, PT, R215, R180.reuse, PT ;  /* 0x000000b4d700720c */ /* 0x080fe20003f86270 */
[----:B------:R-:W4:Y:S01]  /*0a40*/  @!P5 LDG.E R18, desc[UR10][R36.64+0x1c] ;  /* 0x00001c0a2412d981 */ /* 0x000f22000c1e1900 */
[----:B------:R-:W-:Y:S01]  /*0a50*/  ISETP.GE.AND P5, PT, R213, R180, PT ;  /* 0x000000b4d500720c */ /* 0x000fe20003fa6270 */
[----:B------:R-:W-:-:S02]  /*0a60*/  VIADD R201, R183, 0x14 ;  /* 0x00000014b7c97836 */ /* 0x000fc40000000000 */
[----:B------:R-:W4:Y:S01]  /*0a70*/  @!P6 LDG.E R20, desc[UR10][R36.64+0x20] ;  /* 0x0000200a2414e981 */ /* 0x000f22000c1e1900 */
[-C--:B------:R-:W-:Y:S01]  /*0a80*/  ISETP.GE.AND P6, PT, R211, R180.reuse, PT ;  /* 0x000000b4d300720c */ /* 0x080fe20003fc6270 */
[----:B------:R-:W-:Y:S02]  /*0a90*/  VIADD R199, R183, 0x15 ;  /* 0x00000015b7c77836 */ /* 0x000fe40000000000 */
[----:B------:R-:W4:Y:S01]  /*0aa0*/  @!P0 LDG.E R22, desc[UR10][R36.64+0x24] ;  /* 0x0000240a24168981 */ /* 0x000f22000c1e1900 */
[-C--:B------:R-:W-:Y:S01]  /*0ab0*/  ISETP.GE.AND P0, PT, R209, R180.reuse, PT ;  /* 0x000000b4d100720c */ /* 0x080fe20003f06270 */
[----:B------:R-:W-:Y:S02]  /*0ac0*/  VIADD R197, R183, 0x16 ;  /* 0x00000016b7c57836 */ /* 0x000fe40000000000 */
[----:B------:R-:W4:Y:S01]  /*0ad0*/  @!P1 LDG.E R24, desc[UR10][R36.64+0x28] ;  /* 0x0000280a24189981 */ /* 0x000f22000c1e1900 */
[----:B------:R-:W-:Y:S01]  /*0ae0*/  ISETP.GE.AND P1, PT, R207, R180, PT ;  /* 0x000000b4cf00720c */ /* 0x000fe20003f26270 */
[----:B------:R-:W-:-:S02]  /*0af0*/  VIADD R195, R183, 0x17 ;  /* 0x00000017b7c37836 */ /* 0x000fc40000000000 */
[----:B------:R-:W-:Y:S01]  /*0b00*/  VIADD R193, R183, 0x18 ;  /* 0x00000018b7c17836 */ /* 0x000fe20000000000 */
        /* <DEDUP_REMOVED lines=128> */
[----:B------:R-:W-:Y:S02]  /*1310*/  IMAD.MOV.U32 R102, RZ, RZ, RZ ;  /* 0x000000ffff667224 */ /* 0x000fe400078e00ff */
[----:B------:R-:W4:Y:S01]  /*1320*/  @!P3 LDG.E R122, desc[UR10][R36.64+0xd8] ;  /* 0x0000d80a247ab981 */ /* 0x000f22000c1e1900 */
[-C--:B------:R-:W-:Y:S01]  /*1330*/  ISETP.GE.AND P3, PT, R109, R180.reuse, PT ;  /* 0x000000b46d00720c */ /* 0x080fe20003f66270 */
[----:B------:R-:W-:Y:S02]  /*1340*/  IMAD.MOV.U32 R100, RZ, RZ, RZ ;  /* 0x000000ffff647224 */ /* 0x000fe400078e00ff */
[----:B------:R-:W4:Y:S01]  /*1350*/  @!P4 LDG.E R120, desc[UR10][R36.64+0xdc] ;  /* 0x0000dc0a2478c981 */ /* 0x000f22000c1e1900 */
[----:B------:R-:W-:Y:S01]  /*1360*/  ISETP.GE.AND P4, PT, R107, R180, PT ;  /* 0x000000b46b00720c */ /* 0x000fe20003f86270 */
[----:B------:R-:W-:-:S02]  /*1370*/  IMAD.MOV.U32 R98, RZ, RZ, RZ ;  /* 0x000000ffff627224 */ /* 0x000fc400078e00ff */
        /* <DEDUP_REMOVED lines=11> */
[C---:B------:R-:W-:Y:S02]  /*1430*/  VIADD R91, R183.reuse, 0x46 ;  /* 0x00000046b75b7836 */ /* 0x040fe40000000000 */
[C---:B------:R-:W-:Y:S01]  /*1440*/  VIADD R89, R183.reuse, 0x47 ;  /* 0x00000047b7597836 */ /* 0x040fe20000000000 */
[----:B------:R-:W4:Y:S01]  /*1450*/  @!P2 LDG.E R110, desc[UR10][R36.64+0xf0] ;  /* 0x0000f00a246ea981 */ /* 0x000f22000c1e1900 */
[C---:B------:R-:W-:Y:S02]  /*1460*/  VIADD R87, R183.reuse, 0x48 ;  /* 0x00000048b7577836 */ /* 0x040fe40000000000 */
[----:B------:R-:W-:Y:S01]  /*1470*/  VIADD R85, R183, 0x49 ;  /* 0x00000049b7557836 */ /* 0x000fe20000000000 */
[----:B------:R-:W4:Y:S01]  /*1480*/  @!P3 LDG.E R108, desc[UR10][R36.64+0xf4] ;  /* 0x0000f40a246cb981 */ /* 0x000f22000c1e1900 */
[-C--:B------:R-:W-:Y:S01]  /*1490*/  ISETP.GE.AND P2, PT, R97, R180.reuse, PT ;  /* 0x000000b46100720c */ /* 0x080fe20003f46270 */
[----:B------:R-:W-:Y:S01]  /*14a0*/  IMAD.MOV.U32 R96, RZ, RZ, RZ ;  /* 0x000000ffff607224 */ /* 0x000fe200078e00ff */
[-C--:B------:R-:W-:Y:S01]  /*14b0*/  ISETP.GE.AND P3, PT, R95, R180.reuse, PT ;  /* 0x000000b45f00720c */ /* 0x080fe20003f66270 */
[----:B------:R-:W4:Y:S01]  /*14c0*/  @!P4 LDG.E R106, desc[UR10][R36.64+0xf8] ;  /* 0x0000f80a246ac981 */ /* 0x000f22000c1e1900 */
[----:B------:R-:W-:Y:S01]  /*14d0*/  ISETP.GE.AND P4, PT, R93, R180, PT ;  /* 0x000000b45d00720c */ /* 0x000fe20003f86270 */
[----:B------:R-:W-:-:S02]  /*14e0*/  IMAD.MOV.U32 R94, RZ, RZ, RZ ;  /* 0x000000ffff5e7224 */ /* 0x000fc400078e00ff */
        /* <DEDUP_REMOVED lines=10> */
[----:B------:R-:W-:Y:S01]  /*1590*/  ISETP.GE.AND P1, PT, R85, R180, PT ;  /* 0x000000b45500720c */ /* 0x000fe20003f26270 */
[----:B------:R-:W-:Y:S02]  /*15a0*/  IMAD.MOV.U32 R86, RZ, RZ, RZ ;  /* 0x000000ffff567224 */ /* 0x000fe400078e00ff */
[----:B------:R-:W-:Y:S01]  /*15b0*/  IMAD.MOV.U32 R84, RZ, RZ, RZ ;  /* 0x000000ffff547224 */ /* 0x000fe200078e00ff */
[----:B------:R-:W4:Y:S01]  /*15c0*/  @!P2 LDG.E R96, desc[UR10][R36.64+0x10c] ;  /* 0x00010c0a2460a981 */ /* 0x000f22000c1e1900 */
[C---:B------:R-:W-:Y:S02]  /*15d0*/  VIADD R83, R183.reuse, 0x4a ;  /* 0x0000004ab7537836 */ /* 0x040fe40000000000 */
[C---:B------:R-:W-:Y:S01]  /*15e0*/  VIADD R81, R183.reuse, 0x4b ;  /* 0x0000004bb7517836 */ /* 0x040fe20000000000 */
[----:B------:R-:W4:Y:S01]  /*15f0*/  @!P3 LDG.E R94, desc[UR10][R36.64+0x110] ;  /* 0x0001100a245eb981 */ /* 0x000f22000c1e1900 */
[----:B------:R-:W-:-:S02]  /*1600*/  VIADD R79, R183, 0x4c ;  /* 0x0000004cb74f7836 */ /* 0x000fc40000000000 */
[C---:B------:R-:W-:Y:S01]  /*1610*/  VIADD R77, R183.reuse, 0x4d ;  /* 0x0000004db74d7836 */ /* 0x040fe20000000000 */
[----:B------:R-:W4:Y:S01]  /*1620*/  @!P4 LDG.E R92, desc[UR10][R36.64+0x114] ;  /* 0x0001140a245cc981 */ /* 0x000f22000c1e1900 */
[C---:B------:R-:W-:Y:S02]  /*1630*/  VIADD R75, R183.reuse, 0x4e ;  /* 0x0000004eb74b7836 */ /* 0x040fe40000000000 */
[C---:B------:R-:W-:Y:S01]  /*1640*/  VIADD R73, R183.reuse, 0x4f ;  /* 0x0000004fb7497836 */ /* 0x040fe20000000000 */
[----:B------:R-:W4:Y:S01]  /*1650*/  @!P5 LDG.E R90, desc[UR10][R36.64+0x118] ;  /* 0x0001180a245ad981 */ /* 0x000f22000c1e1900 */
[----:B------:R-:W-:Y:S01]  /*1660*/  VIADD R71, R183, 0x50 ;  /* 0x00000050b7477836 */ /* 0x000fe20000000000 */
[-C--:B------:R-:W-:Y:S01]  /*1670*/  ISETP.GE.AND P2, PT, R83, R180.reuse, PT ;  /* 0x000000b45300720c */ /* 0x080fe20003f46270 */
[----:B------:R-:W-:Y:S01]  /*1680*/  IMAD.MOV.U32 R82, RZ, RZ, RZ ;  /* 0x000000ffff527224 */ /* 0x000fe200078e00ff */
[----:B------:R-:W4:Y:S01]  /*1690*/  @!P6 LDG.E R88, desc[UR10][R36.64+0x11c] ;  /* 0x00011c0a2458e981 */ /* 0x000f22000c1e1900 */
[-C--:B------:R-:W-:Y:S01]  /*16a0*/  ISETP.GE.AND P3, PT, R81, R180.reuse, PT ;  /* 0x000000b45100720c */ /* 0x080fe20003f66270 */
[----:B------:R-:W-:Y:S01]  /*16b0*/  IMAD.MOV.U32 R80, RZ, RZ, RZ ;  /* 0x000000ffff507224 */ /* 0x000fe200078e00ff */
[-C--:B------:R-:W-:Y:S01]  /*16c0*/  ISETP.GE.AND P4, PT, R79, R180.reuse, PT ;  /* 0x000000b44f00720c */ /* 0x080fe20003f86270 */
[----:B------:R-:W4:Y:S01]  /*16d0*/  @!P0 LDG.E R86, desc[UR10][R36.64+0x120] ;  /* 0x0001200a24568981 */ /* 0x000f22000c1e1900 */
[-C--:B------:R-:W-:Y:S01]  /*16e0*/  ISETP.GE.AND P5, PT, R77, R180.reuse, PT ;  /* 0x000000b44d00720c */ /* 0x080fe20003fa6270 */
[----:B------:R-:W-:Y:S01]  /*16f0*/  IMAD.MOV.U32 R78, RZ, RZ, RZ ;  /* 0x000000ffff4e7224 */ /* 0x000fe200078e00ff */
[-C--:B------:R-:W-:Y:S01]  /*1700*/  ISETP.GE.AND P6, PT, R75, R180.reuse, PT ;  /* 0x000000b44b00720c */ /* 0x080fe20003fc6270 */
[----:B------:R-:W4:Y:S01]  /*1710*/  @!P1 LDG.E R84, desc[UR10][R36.64+0x124] ;  /* 0x0001240a24549981 */ /* 0x000f22000c1e1900 */
[-C--:B------:R-:W-:Y:S01]  /*1720*/  ISETP.GE.AND P0, PT, R73, R180.reuse, PT ;  /* 0x000000b44900720c */ /* 0x080fe20003f06270 */
[----:B------:R-:W-:Y:S01]  /*1730*/  IMAD.MOV.U32 R76, RZ, RZ, RZ ;  /* 0x000000ffff4c7224 */ /* 0x000fe200078e00ff */
[----:B------:R-:W-:Y:S01]  /*1740*/  ISETP.GE.AND P1, PT, R71, R180, PT ;  /* 0x000000b44700720c */ /* 0x000fe20003f26270 */
[----:B------:R-:W-:Y:S01]  /*1750*/  IMAD.MOV.U32 R74, RZ, RZ, RZ ;  /* 0x000000ffff4a7224 */ /* 0x000fe200078e00ff */
[----:B------:R-:W4:Y:S01]  /*1760*/  @!P2 LDG.E R82, desc[UR10][R36.64+0x128] ;  /* 0x0001280a2452a981 */ /* 0x000f22000c1e1900 */
[----:B------:R-:W-:-:S02]  /*1770*/  IMAD.MOV.U32 R72, RZ, RZ, RZ ;  /* 0x000000ffff487224 */ /* 0x000fc400078e00ff */
[----:B------:R-:W-:Y:S01]  /*1780*/  IMAD.MOV.U32 R70, RZ, RZ, RZ ;  /* 0x000000ffff467224 */ /* 0x000fe200078e00ff */
[----:B------:R-:W4:Y:S01]  /*1790*/  @!P3 LDG.E R80, desc[UR10][R36.64+0x12c] ;  /* 0x00012c0a2450b981 */ /* 0x000f22000c1e1900 */
[C---:B------:R-:W-:Y:S02]  /*17a0*/  VIADD R69, R183.reuse, 0x51 ;  /* 0x00000051b7457836 */ /* 0x040fe40000000000 */
[C---:B------:R-:W-:Y:S01]  /*17b0*/  VIADD R67, R183.reuse, 0x52 ;  /* 0x00000052b7437836 */ /* 0x040fe20000000000 */
[----:B------:R-:W4:Y:S01]  /*17c0*/  @!P4 LDG.E R78, desc[UR10][R36.64+0x130] ;  /* 0x0001300a244ec981 */ /* 0x000f22000c1e1900 */
[C---:B------:R-:W-:Y:S02]  /*17d0*/  VIADD R65, R183.reuse, 0x53 ;  /* 0x00000053b7417836 */ /* 0x040fe40000000000 */
[C---:B------:R-:W-:Y:S01]  /*17e0*/  VIADD R63, R183.reuse, 0x54 ;  /* 0x00000054b73f7836 */ /* 0x040fe20000000000 */
[----:B------:R-:W4:Y:S01]  /*17f0*/  @!P5 LDG.E R76, desc[UR10][R36.64+0x134] ;  /* 0x0001340a244cd981 */ /* 0x000f22000c1e1900 */
[----:B------:R-:W-:-:S02]  /*1800*/  VIADD R61, R183, 0x55 ;  /* 0x00000055b73d7836 */ /* 0x000fc40000000000 */
        /* <DEDUP_REMOVED lines=13> */
[----:B------:R-:W-:Y:S01]  /*18e0*/  IMAD.MOV.U32 R62, RZ, RZ, RZ ;  /* 0x000000ffff3e7224 */ /* 0x000fe200078e00ff */
[-C--:B------:R-:W-:Y:S01]  /*18f0*/  ISETP.GE.AND P0, PT, R59, R180.reuse, PT ;  /* 0x000000b43b00720c */ /* 0x080fe20003f06270 */
[----:B------:R-:W-:Y:S01]  /*1900*/  IMAD.MOV.U32 R60, RZ, RZ, RZ ;  /* 0x000000ffff3c7224 */ /* 0x000fe200078e00ff */
[----:B------:R-:W-:Y:S01]  /*1910*/  ISETP.GE.AND P1, PT, R57, R180, PT ;  /* 0x000000b43900720c */ /* 0x000fe20003f26270 */
[----:B------:R-:W-:Y:S01]  /*1920*/  IMAD.MOV.U32 R58, RZ, RZ, RZ ;  /* 0x000000ffff3a7224 */ /* 0x000fe200078e00ff */
[----:B------:R-:W4:Y:S01]  /*1930*/  @!P2 LDG.E R68, desc[UR10][R36.64+0x144] ;  /* 0x0001440a2444a981 */ /* 0x000f22000c1e1900 */
[----:B------:R-:W-:-:S02]  /*1940*/  IMAD.MOV.U32 R56, RZ, RZ, RZ ;  /* 0x000000ffff387224 */ /* 0x000fc400078e00ff */
[C---:B------:R-:W-:Y:S01]  /*1950*/  VIADD R55, R183.reuse, 0x58 ;  /* 0x00000058b7377836 */ /* 0x040fe20000000000 */
        /* <DEDUP_REMOVED lines=8> */
[----:B------:R-:W-:Y:S01]  /*19e0*/  VIADD R3, R183, 0x5e ;  /* 0x0000005eb7037836 */ /* 0x000fe20000000000 */
[----:B------:R-:W4:Y:S01]  /*19f0*/  @!P6 LDG.E R60, desc[UR10][R36.64+0x154] ;  /* 0x0001540a243ce981 */ /* 0x000f22000c1e1900 */
[-C--:B------:R-:W-:Y:S01]  /*1a00*/  ISETP.GE.AND P2, PT, R55, R180.reuse, PT ;  /* 0x000000b43700720c */ /* 0x080fe20003f46270 */
[----:B------:R-:W-:Y:S01]  /*1a10*/  IMAD.MOV.U32 R54, RZ, RZ, RZ ;  /* 0x000000ffff367224 */ /* 0x000fe200078e00ff */
[-C--:B------:R-:W-:Y:S01]  /*1a20*/  ISETP.GE.AND P3, PT, R53, R180.reuse, PT ;  /* 0x000000b43500720c */ /* 0x080fe20003f66270 */
[----:B------:R-:W4:Y:S01]  /*1a30*/  @!P0 LDG.E R58, desc[UR10][R36.64+0x158] ;  /* 0x0001580a243a8981 */ /* 0x000f22000c1e1900 */
[-C--:B------:R-:W-:Y:S02]  /*1a40*/  ISETP.GE.AND P4, PT, R51, R180.reuse, PT ;  /* 0x000000b43300720c */ /* 0x080fe40003f86270 */
[-C--:B------:R-:W-:Y:S01]  /*1a50*/  ISETP.GE.AND P5, PT, R49, R180.reuse, PT ;  /* 0x000000b43100720c */ /* 0x080fe20003fa6270 */
[----:B------:R-:W4:Y:S01]  /*1a60*/  @!P1 LDG.E R56, desc[UR10][R36.64+0x15c] ;  /* 0x00015c0a24389981 */ /* 0x000f22000c1e1900 */
[----:B------:R-:W-:-:S02]  /*1a70*/  ISETP.GE.AND P6, PT, R47, R180, PT ;  /* 0x000000b42f00720c */ /* 0x000fc40003fc6270 */
[-C--:B------:R-:W-:Y:S02]  /*1a80*/  ISETP.GE.AND P0, PT, R45, R180.reuse, PT ;  /* 0x000000b42d00720c */ /* 0x080fe40003f06270 */
[----:B------:R-:W-:Y:S01]  /*1a90*/  ISETP.GE.AND P1, PT, R3, R180, PT ;  /* 0x000000b40300720c */ /* 0x000fe20003f26270 */
[----:B------:R-:W-:Y:S01]  /*1aa0*/  IMAD.MOV.U32 R52, RZ, RZ, RZ ;  /* 0x000000ffff347224 */ /* 0x000fe200078e00ff */
[----:B------:R-:W4:Y:S01]  /*1ab0*/  @!P2 LDG.E R54, desc[UR10][R36.64+0x160] ;  /* 0x0001600a2436a981 */ /* 0x000f22000c1e1900 */
[----:B------:R-:W-:Y:S02]  /*1ac0*/  IMAD.MOV.U32 R50, RZ, RZ, RZ ;  /* 0x000000ffff327224 */ /* 0x000fe400078e00ff */
[----:B------:R-:W-:Y:S02]  /*1ad0*/  IMAD.MOV.U32 R48, RZ, RZ, RZ ;  /* 0x000000ffff307224 */ /* 0x000fe400078e00ff */
[----:B------:R-:W-:Y:S01]  /*1ae0*/  IMAD.MOV.U32 R46, RZ, RZ, RZ ;  /* 0x000000ffff2e7224 */ /* 0x000fe200078e00ff */
[----:B------:R-:W4:Y:S01]  /*1af0*/  @!P3 LDG.E R52, desc[UR10][R36.64+0x164] ;  /* 0x0001640a2434b981 */ /* 0x000f22000c1e1900 */
[----:B------:R-:W-:-:S03]  /*1b00*/  IMAD.MOV.U32 R44, RZ, RZ, RZ ;  /* 0x000000ffff2c7224 */ /* 0x000fc600078e00ff */
[----:B------:R-:W4:Y:S04]  /*1b10*/  @!P4 LDG.E R50, desc[UR10][R36.64+0x168] ;  /* 0x0001680a2432c981 */ /* 0x000f28000c1e1900 */
[----:B------:R-:W4:Y:S04]  /*1b20*/  @!P5 LDG.E R48, desc[UR10][R36.64+0x16c] ;  /* 0x00016c0a2430d981 */ /* 0x000f28000c1e1900 */
[----:B------:R-:W4:Y:S04]  /*1b30*/  @!P6 LDG.E R46, desc[UR10][R36.64+0x170] ;  /* 0x0001700a242ee981 */ /* 0x000f28000c1e1900 */
[----:B------:R-:W4:Y:S04]  /*1b40*/  @!P0 LDG.E R44, desc[UR10][R36.64+0x174] ;  /* 0x0001740a242c8981 */ /* 0x000f28000c1e1900 */
[----:B------:R-:W4:Y:S04]  /*1b50*/  @!P1 LDG.E R2, desc[UR10][R36.64+0x178] ;  /* 0x0001780a24029981 */ /* 0x000f28000c1e1900 */
[----:B------:R-:W-:Y:S04]  /*1b60*/  STL.128 [R1], RZ ;  /* 0x000000ff01007387 */ /* 0x000fe80000100c00 */
        /* <DEDUP_REMOVED lines=23> */
[----:B-----5:R-:W-:Y:S04]  /*1ce0*/  STL [R1+0x8], R8 ;  /* 0x0000080801007387 */ /* 0x020fe80000100800 */
[----:B--2---:R-:W-:Y:S04]  /*1cf0*/  STL [R1+0xc], R10 ;  /* 0x00000c0a01007387 */ /* 0x004fe80000100800 */
[----:B---3--:R-:W-:Y:S04]  /*1d00*/  STL [R1+0x10], R12 ;  /* 0x0000100c01007387 */ /* 0x008fe80000100800 */
[----:B----4-:R-:W-:Y:S04]  /*1d10*/  STL [R1+0x14], R14 ;  /* 0x0000140e01007387 */ /* 0x010fe80000100800 */
        /* <DEDUP_REMOVED lines=90> */
[----:B------:R0:W-:Y:S01]  /*22c0*/  STL [R1], R4 ;  /* 0x0000000401007387 */ /* 0x0001e20000100800 */
[----:B------:R-:W-:Y:S01]  /*22d0*/  BSSY.RECONVERGENT B0, `(.L_x_752) ;  /* 0x000001e000007945 */ /* 0x000fe20003800200 */
[----:B------:R-:W-:-:S02]  /*22e0*/  SHF.R.S32.HI R241, RZ, 0x1f, R240 ;  /* 0x0000001ffff17819 */ /* 0x000fc400000114f0 */
[----:B------:R1:W-:Y:S01]  /*22f0*/  STL [R1+0x4], R6 ;  /* 0x0000040601007387 */ /* 0x0003e20000100800 */
[----:B0-----:R-:W-:Y:S02]  /*2300*/  SHF.R.U32.HI R4, RZ, 0x5, R0 ;  /* 0x00000005ff047819 */ /* 0x001fe40000011600 */
[----:B-1----:R-:W-:-:S03]  /*2310*/  LOP3.LUT R6, R0, 0x1f, RZ, 0xc0, !PT ;  /* 0x0000001f00067812 */ /* 0x002fc600078ec0ff */
[----:B------:R-:W-:-:S07]  /*2320*/  IMAD.MOV.U32 R5, RZ, RZ, R4 ;  /* 0x000000ffff057224 */ /* 0x000fce00078e0004 */
.L_x_755:
        /* <DEDUP_REMOVED lines=8> */
.L_x_754:
        /* <DEDUP_REMOVED lines=13> */
.L_x_753:
[C---:B------:R-:W-:Y:S01]  /*2480*/  ISETP.GE.U32.AND P0, PT, R5.reuse, 0xf8, PT ;  /* 0x000000f80500780c */ /* 0x040fe20003f06070 */
[----:B------:R-:W-:-:S12]  /*2490*/  VIADD R5, R5, 0x8 ;  /* 0x0000000805057836 */ /* 0x000fd80000000000 */
[----:B------:R-:W-:Y:S05]  /*24a0*/  @!P0 BRA `(.L_x_755) ;  /* 0xfffffffc00a08947 */ /* 0x000fea000383ffff */
[----:B------:R-:W-:Y:S05]  /*24b0*/  BSYNC.RECONVERGENT B0 ;  /* 0x0000000000007941 */ /* 0x000fea0003800200 */
.L_x_752:
[----:B0-----:R-:W0:Y:S01]  /*24c0*/  S2R R7, SR_CgaCtaId ;  /* 0x0000000000077919 */ /* 0x001e220000008800 */
[----:B------:R-:W-:Y:S01]  /*24d0*/  ISETP.NE.AND P0, PT, R0, RZ, PT ;  /* 0x000000ff0000720c */ /* 0x000fe20003f05270 */
[----:B------:R-:W-:Y:S01]  /*24e0*/  VIADD R184, R183, 0x60 ;  /* 0x00000060b7b87836 */ /* 0x000fe20000000000 */
[----:B------:R-:W-:Y:S01]  /*24f0*/  MOV R6, 0x400 ;  /* 0x0000040000067802 */ /* 0x000fe20000000f00 */
[----:B------:R-:W-:Y:S01]  /*2500*/  IMAD.MOV.U32 R185, RZ, RZ, RZ ;  /* 0x000000ffffb97224 */ /* 0x000fe200078e00ff */
[----:B------:R-:W-:Y:S01]  /*2510*/  CS2R R242, SRZ ;  /* 0x0000000000f27805 */ /* 0x000fe2000001ff00 */
[----:B------:R-:W-:Y:S01]  /*2520*/  IMAD.MOV.U32 R186, RZ, RZ, RZ ;  /* 0x000000ffffba7224 */ /* 0x000fe200078e00ff */
[----:B------:R-:W-:Y:S01]  /*2530*/  UMOV UR9, 0x1d ;  /* 0x0000001d00097882 */ /* 0x000fe20000000000 */
[----:B------:R-:W-:Y:S01]  /*2540*/  UMOV UR4, URZ ;  /* 0x000000ff00047c82 */ /* 0x000fe20008000000 */
[----:B------:R-:W-:-:S05]  /*2550*/  UMOV UR5, URZ ;  /* 0x000000ff00057c82 */ /* 0x000fca0008000000 */
        /* <DEDUP_REMOVED lines=11> */
.L_x_766:
[----:B0-----:R-:W2:Y:S04]  /*2610*/  LDL.128 R4, [R1] ;  /* 0x0000000001047983 */ /* 0x001ea80000100c00 */
[----:B------:R-:W3:Y:S04]  /*2620*/  LDL.128 R8, [R1+0x10] ;  /* 0x0000100001087983 */ /* 0x000ee80000100c00 */
[----:B------:R-:W4:Y:S04]  /*2630*/  LDL.128 R12, [R1+0x20] ;  /* 0x00002000010c7983 */ /* 0x000f280000100c00 */
[----:B------:R-:W5:Y:S04]  /*2640*/  LDL.128 R16, [R1+0x30] ;  /* 0x0000300001107983 */ /* 0x000f680000100c00 */
[----:B------:R-:W5:Y:S04]  /*2650*/  LDL.128 R20, [R1+0x40] ;  /* 0x0000400001147983 */ /* 0x000f680000100c00 */
[----:B------:R-:W5:Y:S04]  /*2660*/  LDL.128 R24, [R1+0x50] ;  /* 0x0000500001187983 */ /* 0x000f680000100c00 */
[----:B------:R-:W5:Y:S01]  /*2670*/  LDL.128 R28, [R1+0x60] ;  /* 0x00006000011c7983 */ /* 0x000f620000100c00 */
[----:B------:R-:W-:-:S03]  /*2680*/  UMOV UR6, 0x1 ;  /* 0x0000000100067882 */ /* 0x000fc60000000000 */
[----:B------:R-:W5:Y:S01]  /*2690*/  LDL.128 R32, [R1+0x70] ;  /* 0x0000700001207983 */ /* 0x000f620000100c00 */
[----:B------:R-:W-:-:S03]  /*26a0*/  USHF.L.U32 UR6, UR6, UR9, URZ ;  /* 0x0000000906067299 */ /* 0x000fc600080006ff */
[----:B------:R-:W5:Y:S01]  /*26b0*/  LDL.128 R36, [R1+0x80] ;  /* 0x0000800001247983 */ /* 0x000f620000100c00 */
[----:B------:R-:W-:-:S03]  /*26c0*/  ULOP3.LUT UR6, UR6, UR4, URZ, 0xfc, !UPT ;  /* 0x0000000406067292 */ /* 0x000fc6000f8efcff */
[----:B------:R-:W-:Y:S01]  /*26d0*/  STL.128 [R1+0x180], RZ ;  /* 0x000180ff01007387 */ /* 0x000fe20000100c00 */
[----:B------:R-:W-:Y:S02]  /*26e0*/  BAR.SYNC.DEFER_BLOCKING 0x0 ;  /* 0x0000000000007b1d */ /* 0x000fe40000010000 */
[----:B--2---:R-:W-:Y:S02]  /*26f0*/  LOP3.LUT P6, RZ, R4, UR6, RZ, 0xc, !PT ;  /* 0x0000000604ff7c12 */ /* 0x004fe4000f8c0cff */
[----:B------:R-:W-:Y:S02]  /*2700*/  LOP3.LUT P0, RZ, R5, UR6, RZ, 0xc, !PT ;  /* 0x0000000605ff7c12 */ /* 0x000fe4000f800cff */
[----:B------:R-:W-:Y:S02]  /*2710*/  FSEL R41, RZ, 1, P6 ;  /* 0x3f800000ff297808 */ /* 0x000fe40003000000 */
[----:B------:R-:W-:Y:S02]  /*2720*/  FSEL R182, RZ, 1, P0 ;  /* 0x3f800000ffb67808 */ /* 0x000fe40000000000 */
[----:B------:R-:W-:Y:S01]  /*2730*/  LOP3.LUT P1, RZ, R6, UR6, RZ, 0xc, !PT ;  /* 0x0000000606ff7c12 */ /* 0x000fe2000f820cff */
[----:B------:R-:W-:Y:S01]  /*2740*/  FFMA.FTZ R4, R4, R41, RZ ;  /* 0x0000002904047223 */ /* 0x000fe200000100ff */
[----:B------:R-:W-:Y:S01]  /*2750*/  LOP3.LUT P2, RZ, R7, UR6, RZ, 0xc, !PT ;  /* 0x0000000607ff7c12 */ /* 0x000fe2000f840cff */
[----:B------:R-:W2:Y:S01]  /*2760*/  LDL.128 R40, [R1+0x90] ;  /* 0x0000900001287983 */ /* 0x000ea20000100c00 */
[----:B---3--:R-:W-:Y:S01]  /*2770*/  LOP3.LUT P3, RZ, R8, UR6, RZ, 0xc, !PT ;  /* 0x0000000608ff7c12 */ /* 0x008fe2000f860cff */
[----:B------:R-:W-:Y:S01]  /*2780*/  FFMA.FTZ R5, R5, R182, R4 ;  /* 0x000000b605057223 */ /* 0x000fe20000010004 */
[----:B------:R-:W-:-:S02]  /*2790*/  FSEL R4, RZ, 1, P1 ;  /* 0x3f800000ff047808 */ /* 0x000fc40000800000 */
[----:B------:R-:W-:Y:S02]  /*27a0*/  LOP3.LUT P4, RZ, R9, UR6, RZ, 0xc, !PT ;  /* 0x0000000609ff7c12 */ /* 0x000fe4000f880cff */
[----:B------:R-:W-:Y:S01]  /*27b0*/  LOP3.LUT P5, RZ, R10, UR6, RZ, 0xc, !PT ;  /* 0x000000060aff7c12 */ /* 0x000fe2000f8a0cff */
[----:B------:R-:W-:Y:S01]  /*27c0*/  FFMA.FTZ R4, R6, R4, R5 ;  /* 0x0000000406047223 */ /* 0x000fe20000010005 */
[----:B------:R-:W-:Y:S02]  /*27d0*/  FSEL R5, RZ, 1, P2 ;  /* 0x3f800000ff057808 */ /* 0x000fe40001000000 */
[----:B------:R-:W-:Y:S02]  /*27e0*/  FSEL R6, RZ, 1, P3 ;  /* 0x3f800000ff067808 */ /* 0x000fe40001800000 */
[----:B------:R-:W-:Y:S01]  /*27f0*/  SEL R230, RZ, 0x1, P6 ;  /* 0x00000001ffe67807 */ /* 0x000fe20003000000 */
[----:B------:R-:W-:Y:S01]  /*2800*/  FFMA.FTZ R5, R7, R5, R4 ;  /* 0x0000000507057223 */ /* 0x000fe20000010004 */
[----:B------:R-:W-:-:S02]  /*2810*/  FSEL R4, RZ, 1, P4 ;  /* 0x3f800000ff047808 */ /* 0x000fc40002000000 */
[----:B------:R-:W-:Y:S01]  /*2820*/  LOP3.LUT P6, RZ, R11, UR6, RZ, 0xc, !PT ;  /* 0x000000060bff7c12 */ /* 0x000fe2000f8c0cff */
[----:B------:R-:W-:Y:S01]  /*2830*/  FFMA.FTZ R6, R8, R6, R5 ;  /* 0x0000000608067223 */ /* 0x000fe20000010005 */
[----:B------:R-:W-:Y:S02]  /*2840*/  FSEL R5, RZ, 1, P5 ;  /* 0x3f800000ff057808 */ /* 0x000fe40002800000 */
[----:B------:R-:W-:Y:S01]  /*2850*/  SEL R214, RZ, 0x2, P0 ;  /* 0x00000002ffd67807 */ /* 0x000fe20000000000 */
[----:B------:R-:W-:Y:S01]  /*2860*/  FFMA.FTZ R9, R9, R4, R6 ;  /* 0x0000000409097223 */ /* 0x000fe20000010006 */
[----:B----4-:R-:W-:Y:S02]  /*2870*/  LOP3.LUT P0, RZ, R12, UR6, RZ, 0xc, !PT ;  /* 0x000000060cff7c12 */ /* 0x010fe4000f800cff */
[----:B------:R-:W-:Y:S01]  /*2880*/  FSEL R4, RZ, 1, P6 ;  /* 0x3f800000ff047808 */ /* 0x000fe20003000000 */
[----:B------:R-:W-:Y:S01]  /*2890*/  FFMA.FTZ R10, R10, R5, R9 ;  /* 0x000000050a0a7223 */ /* 0x000fe20000010009 */
        /* <DEDUP_REMOVED lines=11> */
[C---:B------:R-:W-:Y:S02]  /*2950*/  LOP3.LUT P3, RZ, R15.reuse, UR6, RZ, 0xc, !PT ;  /* 0x000000060fff7c12 */ /* 0x040fe4000f860cff */
[----:B------:R-:W-:Y:S01]  /*2960*/  SEL R182, RZ, 0x20, P4 ;  /* 0x00000020ffb67807 */ /* 0x000fe20002000000 */
[----:B------:R-:W-:Y:S01]  /*2970*/  FFMA.FTZ R14, R14, R5, R13 ;  /* 0x000000050e0e7223 */ /* 0x000fe2000001000d */
[----:B------:R-:W-:Y:S01]  /*2980*/  FSEL R8, RZ, 1, P3 ;  /* 0x3f800000ff087808 */ /* 0x000fe20001800000 */
[----:B------:R-:W3:Y:S01]  /*2990*/  LDL.128 R4, [R1+0xa0] ;  /* 0x0000a00001047983 */ /* 0x000ee20000100c00 */
[----:B-----5:R-:W-:Y:S02]  /*29a0*/  LOP3.LUT P4, RZ, R16, UR6, RZ, 0xc, !PT ;  /* 0x0000000610ff7c12 */ /* 0x020fe4000f880cff */
[----:B------:R-:W-:Y:S01]  /*29b0*/  SEL R212, RZ, 0x40, P5 ;  /* 0x00000040ffd47807 */ /* 0x000fe20002800000 */
[----:B------:R-:W-:Y:S01]  /*29c0*/  FFMA.FTZ R15, R15, R8, R14 ;  /* 0x000000080f0f7223 */ /* 0x000fe2000001000e */
[----:B------:R-:W-:-:S02]  /*29d0*/  FSEL R8, RZ, 1, P4 ;  /* 0x3f800000ff087808 */ /* 0x000fc40002000000 */
[C---:B------:R-:W-:Y:S02]  /*29e0*/  LOP3.LUT P5, RZ, R17.reuse, UR6, RZ, 0xc, !PT ;  /* 0x0000000611ff7c12 */ /* 0x040fe4000f8a0cff */
[----:B------:R-:W-:Y:S01]  /*29f0*/  SEL R226, RZ, 0x80, P6 ;  /* 0x00000080ffe27807 */ /* 0x000fe20003000000 */
[----:B------:R-:W-:Y:S01]  /*2a00*/  FFMA.FTZ R8, R16, R8, R15 ;  /* 0x0000000810087223 */ /* 0x000fe2000001000f */
[----:B------:R-:W-:Y:S02]  /*2a10*/  FSEL R9, RZ, 1, P5 ;  /* 0x3f800000ff097808 */ /* 0x000fe40002800000 */
[----:B------:R-:W-:Y:S02]  /*2a20*/  LOP3.LUT P6, RZ, R18, UR6, RZ, 0xc, !PT ;  /* 0x0000000612ff7c12 */ /* 0x000fe4000f8c0cff */
[----:B------:R-:W-:Y:S01]  /*2a30*/  SEL R218, RZ, 0x100, P0 ;  /* 0x00000100ffda7807 */ /* 0x000fe20000000000 */
[----:B------:R-:W-:Y:S01]  /*2a40*/  FFMA.FTZ R9, R17, R9, R8 ;  /* 0x0000000911097223 */ /* 0x000fe20000010008 */
[----:B------:R-:W-:-:S02]  /*2a50*/  FSEL R8, RZ, 1, P6 ;  /* 0x3f800000ff087808 */ /* 0x000fc40003000000 */
[----:B------:R-:W-:Y:S02]  /*2a60*/  LOP3.LUT P0, RZ, R19, UR6, RZ, 0xc, !PT ;  /* 0x0000000613ff7c12 */ /* 0x000fe4000f800cff */
[----:B------:R-:W-:Y:S01]  /*2a70*/  SEL R222, RZ, 0x200, P1 ;  /* 0x00000200ffde7807 */ /* 0x000fe20000800000 */
[----:B------:R-:W-:Y:S01]  /*2a80*/  FFMA.FTZ R8, R18, R8, R9 ;  /* 0x0000000812087223 */ /* 0x000fe20000010009 */
[----:B------:R-:W-:Y:S02]  /*2a90*/  FSEL R9, RZ, 1, P0 ;  /* 0x3f800000ff097808 */ /* 0x000fe40000000000 */
[----:B------:R-:W-:-:S03]  /*2aa0*/  LOP3.LUT P1, RZ, R20, UR6, RZ, 0xc, !PT ;  /* 0x0000000614ff7c12 */ /* 0x000fc6000f820cff */
[----:B------:R-:W-:Y:S01]  /*2ab0*/  FFMA.FTZ R9, R19, R9, R8 ;  /* 0x0000000913097223 */ /* 0x000fe20000010008 */
[----:B------:R-:W-:Y:S02]  /*2ac0*/  FSEL R8, RZ, 1, P1 ;  /* 0x3f800000ff087808 */ /* 0x000fe40000800000 */
[----:B------:R-:W-:Y:S02]  /*2ad0*/  SEL R19, RZ, 0x400, P2 ;  /* 0x00000400ff137807 */ /* 0x000fe40001000000 */
[----:B------:R-:W-:Y:S01]  /*2ae0*/  LOP3.LUT P2, RZ, R21, UR6, RZ, 0xc, !PT ;  /* 0x0000000615ff7c12 */ /* 0x000fe2000f840cff */
[----:B------:R-:W-:-:S03]  /*2af0*/  FFMA.FTZ R8, R20, R8, R9 ;  /* 0x0000000814087223 */ /* 0x000fc60000010009 */
[----:B------:R-:W-:Y:S02]  /*2b00*/  FSEL R9, RZ, 1, P2 ;  /* 0x3f800000ff097808 */ /* 0x000fe40001000000 */
[----:B------:R-:W-:-:S03]  /*2b10*/  SEL R228, RZ, 0x800, P3 ;  /* 0x00000800ffe47807 */ /* 0x000fc60001800000 */
[----:B------:R-:W-:Y:S01]  /*2b20*/  FFMA.FTZ R21, R21, R9, R8 ;  /* 0x0000000915157223 */ /* 0x000fe20000010008 */
[C---:B------:R-:W-:Y:S01]  /*2b30*/  LOP3.LUT P3, RZ, R22.reuse, UR6, RZ, 0xc, !PT ;  /* 0x0000000616ff7c12 */ /* 0x040fe2000f860cff */
[----:B------:R-:W4:Y:S01]  /*2b40*/  LDL.128 R8, [R1+0xb0] ;  /* 0x0000b00001087983 */ /* 0x000f220000100c00 */
[----:B------:R-:W-:Y:S02]  /*2b50*/  SEL R16, RZ, 0x1000, P4 ;  /* 0x00001000ff107807 */ /* 0x000fe40002000000 */
        /* <DEDUP_REMOVED lines=11> */
[----:B------:R-:W-:Y:S02]  /*2c10*/  SEL R24, RZ, 0x4000, P6 ;  /* 0x00004000ff187807 */ /* 0x000fe40003000000 */
[----:B------:R-:W-:-:S04]  /*2c20*/  LOP3.LUT P6, RZ, R25, UR6, RZ, 0xc, !PT ;  /* 0x0000000619ff7c12 */ /* 0x000fc8000f8c0cff */
[----:B------:R-:W-:-:S05]  /*2c30*/  FSEL R13, RZ, 1, P6 ;  /* 0x3f800000ff0d7808 */ /* 0x000fca0003000000 */
[----:B------:R-:W-:Y:S02]  /*2c40*/  FFMA.FTZ R25, R25, R13, R12 ;  /* 0x0000000d19197223 */ /* 0x000fe4000001000c */
[----:B------:R-:W5:Y:S01]  /*2c50*/  LDL.128 R12, [R1+0xc0] ;  /* 0x0000c000010c7983 */ /* 0x000f620000100c00 */
[----:B------:R-:W-:Y:S02]  /*2c60*/  FSEL R21, RZ, 1, P0 ;  /* 0x3f800000ff157808 */ /* 0x000fe40000000000 */
[----:B------:R-:W-:Y:S02]  /*2c70*/  SEL R246, RZ, 0x40000, P3 ;  /* 0x00040000fff67807 */ /* 0x000fe40001800000 */
[----:B------:R-:W-:Y:S01]  /*2c80*/  LOP3.LUT P3, RZ, R29, UR6, RZ, 0xc, !PT ;  /* 0x000000061dff7c12 */ /* 0x000fe2000f860cff */
[----:B------:R-:W-:Y:S01]  /*2c90*/  FFMA.FTZ R20, R26, R21, R25 ;  /* 0x000000151a147223 */ /* 0x000fe20000010019 */
[----:B------:R-:W-:Y:S02]  /*2ca0*/  SEL R26, RZ, 0x10000, P1 ;  /* 0x00010000ff1a7807 */ /* 0x000fe40000800000 */
[----:B------:R-:W-:-:S02]  /*2cb0*/  LOP3.LUT P1, RZ, R27, UR6, RZ, 0xc, !PT ;  /* 0x000000061bff7c12 */ /* 0x000fc4000f820cff */
[----:B------:R-:W-:Y:S02]  /*2cc0*/  SEL R25, RZ, 0x20000, P2 ;  /* 0x00020000ff197807 */ /* 0x000fe40001000000 */
[----:B------:R-:W-:Y:S02]  /*2cd0*/  FSEL R21, RZ, 1, P1 ;  /* 0x3f800000ff157808 */ /* 0x000fe40000800000 */
[----:B------:R-:W-:Y:S02]  /*2ce0*/  LOP3.LUT P2, RZ, R28, UR6, RZ, 0xc, !PT ;  /* 0x000000061cff7c12 */ /* 0x000fe4000f840cff */
[----:B------:R-:W-:Y:S01]  /*2cf0*/  SEL R251, RZ, 0x100000, P5 ;  /* 0x00100000fffb7807 */ /* 0x000fe20002800000 */
[----:B------:R-:W-:Y:S01]  /*2d00*/  FFMA.FTZ R21, R27, R21, R20 ;  /* 0x000000151b157223 */ /* 0x000fe20000010014 */
[----:B------:R-:W-:Y:S02]  /*2d10*/  FSEL R20, RZ, 1, P2 ;  /* 0x3f800000ff147808 */ /* 0x000fe40001000000 */
[----:B------:R-:W-:-:S02]  /*2d20*/  SEL R27, RZ, 0x80000, P4 ;  /* 0x00080000ff1b7807 */ /* 0x000fc40002000000 */
[----:B------:R-:W-:Y:S01]  /*2d30*/  LOP3.LUT P4, RZ, R30, UR6, RZ, 0xc, !PT ;  /* 0x000000061eff7c12 */ /* 0x000fe2000f880cff */
[----:B------:R-:W-:Y:S01]  /*2d40*/  FFMA.FTZ R20, R28, R20, R21 ;  /* 0x000000141c147223 */ /* 0x000fe20000010015 */
[----:B------:R-:W-:Y:S02]  /*2d50*/  FSEL R21, RZ, 1, P3 ;  /* 0x3f800000ff157808 */ /* 0x000fe40001800000 */
[----:B------:R-:W-:Y:S02]  /*2d60*/  LOP3.LUT P5, RZ, R31, UR6, RZ, 0xc, !PT ;  /* 0x000000061fff7c12 */ /* 0x000fe4000f8a0cff */
[----:B------:R-:W-:Y:S01]  /*2d70*/  SEL R249, RZ, 0x200000, P6 ;  /* 0x00200000fff97807 */ /* 0x000fe20003000000 */
[----:B------:R-:W-:Y:S01]  /*2d80*/  FFMA.FTZ R21, R29, R21, R20 ;  /* 0x000000151d157223 */ /* 0x000fe20000010014 */
[----:B------:R-:W-:Y:S02]  /*2d90*/  FSEL R20, RZ, 1, P4 ;  /* 0x3f800000ff147808 */ /* 0x000fe40002000000 */
[----:B------:R-:W-:-:S02]  /*2da0*/  LOP3.LUT P6, RZ, R32, UR6, RZ, 0xc, !PT ;  /* 0x0000000620ff7c12 */ /* 0x000fc4000f8c0cff */
[----:B------:R-:W-:Y:S01]  /*2db0*/  SEL R232, RZ, 0x400000, P0 ;  /* 0x00400000ffe87807 */ /* 0x000fe20000000000 */
        /* <DEDUP_REMOVED lines=13> */
[----:B------:R-:W-:Y:S01]  /*2e90*/  FSEL R20, RZ, 1, P1 ;  /* 0x3f800000ff147808 */ /* 0x000fe20000800000 */
[----:B------:R-:W-:Y:S01]  /*2ea0*/  IMAD.MOV.U32 R33, RZ, RZ, R232 ;  /* 0x000000ffff217224 */ /* 0x000fe200078e00e8 */
        /* <DEDUP_REMOVED lines=11> */
[----:B------:R-:W-:Y:S02]  /*2f60*/  SEL R36, RZ, 0x4000000, P4 ;  /* 0x04000000ff247807 */ /* 0x000fe40002000000 */
[----:B------:R-:W-:Y:S02]  /*2f70*/  LOP3.LUT P4, RZ, R37, UR6, RZ, 0xc, !PT ;  /* 0x0000000625ff7c12 */ /* 0x000fe4000f880cff */
[----:B------:R-:W-:Y:S02]  /*2f80*/  SEL R238, RZ, 0x40000000, P1 ;  /* 0x40000000ffee7807 */ /* 0x000fe40000800000 */
[----:B------:R-:W-:Y:S02]  /*2f90*/  FSEL R21, RZ, 1, P4 ;  /* 0x3f800000ff157808 */ /* 0x000fe40002000000 */
[----:B------:R-:W-:-:S02]  /*2fa0*/  SEL R247, RZ, 0x2, P4 ;  /* 0x00000002fff77807 */ /* 0x000fc40002000000 */
[----:B------:R-:W-:Y:S01]  /*2fb0*/  SEL R244, RZ, 0x4, P5 ;  /* 0x00000004fff47807 */ /* 0x000fe20002800000 */
[----:B------:R-:W-:Y:S01]  /*2fc0*/  FFMA.FTZ R21, R37, R21, R20 ;  /* 0x0000001525157223 */ /* 0x000fe20000010014 */
[----:B------:R-:W-:Y:S02]  /*2fd0*/  FSEL R20, RZ, 1, P5 ;  /* 0x3f800000ff147808 */ /* 0x000fe40002800000 */
[----:B------:R-:W-:-:S03]  /*2fe0*/  SEL R245, RZ, 0x8, P6 ;  /* 0x00000008fff57807 */ /* 0x000fc60003000000 */
[----:B------:R-:W-:Y:S01]  /*2ff0*/  FFMA.FTZ R20, R38, R20, R21 ;  /* 0x0000001426147223 */ /* 0x000fe20000010015 */
[----:B------:R-:W-:-:S05]  /*3000*/  FSEL R21, RZ, 1, P6 ;  /* 0x3f800000ff157808 */ /* 0x000fca0003000000 */
[----:B------:R-:W-:Y:S01]  /*3010*/  FFMA.FTZ R21, R39, R21, R20 ;  /* 0x0000001527157223 */ /* 0x000fe20000010014 */
[C---:B--2---:R-:W-:Y:S02]  /*3020*/  LOP3.LUT P0, RZ, R40.reuse, UR6, RZ, 0xc, !PT ;  /* 0x0000000628ff7c12 */ /* 0x044fe4000f800cff */
[----:B------:R-:W-:Y:S02]  /*3030*/  LOP3.LUT P1, RZ, R41, UR6, RZ, 0xc, !PT ;  /* 0x0000000629ff7c12 */ /* 0x000fe4000f820cff */
[----:B------:R-:W-:Y:S02]  /*3040*/  FSEL R20, RZ, 1, P0 ;  /* 0x3f800000ff147808 */ /* 0x000fe40000000000 */
[----:B------:R-:W-:Y:S02]  /*3050*/  SEL R234, RZ, 0x10, P0 ;  /* 0x00000010ffea7807 */ /* 0x000fe40000000000 */
[----:B------:R-:W-:Y:S01]  /*3060*/  SEL R236, RZ, 0x20, P1 ;  /* 0x00000020ffec7807 */ /* 0x000fe20000800000 */
[----:B------:R-:W-:Y:S01]  /*3070*/  FFMA.FTZ R20, R40, R20, R21 ;  /* 0x0000001428147223 */ /* 0x000fe20000010015 */
[----:B------:R-:W-:-:S02]  /*3080*/  FSEL R21, RZ, 1, P1 ;  /* 0x3f800000ff157808 */ /* 0x000fc40000800000 */
[----:B------:R-:W-:Y:S02]  /*3090*/  SEL R40, RZ, 0x80000000, P2 ;  /* 0x80000000ff287807 */ /* 0x000fe40001000000 */
[----:B------:R-:W-:Y:S01]  /*30a0*/  LOP3.LUT P2, RZ, R42, UR6, RZ, 0xc, !PT ;  /* 0x000000062aff7c12 */ /* 0x000fe2000f840cff */
[----:B------:R-:W-:-:S03]  /*30b0*/  FFMA.FTZ R21, R41, R21, R20 ;  /* 0x0000001529157223 */ /* 0x000fc60000010014 */
[----:B------:R-:W-:-:S05]  /*30c0*/  FSEL R20, RZ, 1, P2 ;  /* 0x3f800000ff147808 */ /* 0x000fca0001000000 */
[----:B------:R-:W-:Y:S01]  /*30d0*/  FFMA.FTZ R20, R42, R20, R21 ;  /* 0x000000142a147223 */ /* 0x000fe20000010015 */
[----:B------:R-:W-:Y:S02]  /*30e0*/  SEL R42, RZ, 0x1, P3 ;  /* 0x00000001ff2a7807 */ /* 0x000fe40001800000 */
[----:B------:R-:W-:-:S04]  /*30f0*/  LOP3.LUT P3, RZ, R43, UR6, RZ, 0xc, !PT ;  /* 0x000000062bff7c12 */ /* 0x000fc8000f860cff */
[----:B------:R-:W-:-:S05]  /*3100*/  FSEL R21, RZ, 1, P3 ;  /* 0x3f800000ff157808 */ /* 0x000fca0001800000 */
[----:B------:R-:W-:Y:S01]  /*3110*/  FFMA.FTZ R21, R43, R21, R20 ;  /* 0x000000152b157223 */ /* 0x000fe20000010014 */
[----:B---3--:R-:W-:Y:S02]  /*3120*/  LOP3.LUT P4, RZ, R4, UR6, RZ, 0xc, !PT ;  /* 0x0000000604ff7c12 */ /* 0x008fe4000f880cff */
[----:B------:R-:W-:Y:S02]  /*3130*/  LOP3.LUT P5, RZ, R5, UR6, RZ, 0xc, !PT ;  /* 0x0000000605ff7c12 */ /* 0x000fe4000f8a0cff */
[----:B------:R-:W-:Y:S02]  /*3140*/  FSEL R20, RZ, 1, P4 ;  /* 0x3f800000ff147808 */ /* 0x000fe40002000000 */
[----:B------:R-:W-:Y:S02]  /*3150*/  LOP3.LUT P6, RZ, R6, UR6, RZ, 0xc, !PT ;  /* 0x0000000606ff7c12 */ /* 0x000fe4000f8c0cff */
[----:B------:R-:W-:Y:S01]  /*3160*/  LOP3.LUT P0, RZ, R7, UR6, RZ, 0xc, !PT ;  /* 0x0000000607ff7c12 */ /* 0x000fe2000f800cff */
[----:B------:R-:W-:Y:S01]  /*3170*/  FFMA.FTZ R20, R4, R20, R21 ;  /* 0x0000001404147223 */ /* 0x000fe20000010015 */
[----:B------:R-:W-:-:S05]  /*3180*/  FSEL R4, RZ, 1, P5 ;  /* 0x3f800000ff047808 */ /* 0x000fca0002800000 */
[----:B------:R-:W-:Y:S01]  /*3190*/  FFMA.FTZ R5, R5, R4, R20 ;  /* 0x0000000405057223 */ /* 0x000fe20000010014 */
[----:B------:R-:W-:-:S05]  /*31a0*/  FSEL R4, RZ, 1, P6 ;  /* 0x3f800000ff047808 */ /* 0x000fca0003000000 */
[----:B------:R-:W-:Y:S01]  /*31b0*/  FFMA.FTZ R4, R6, R4, R5 ;  /* 0x0000000406047223 */ /* 0x000fe20000010005 */
[----:B------:R-:W-:Y:S02]  /*31c0*/  FSEL R5, RZ, 1, P0 ;  /* 0x3f800000ff057808 */ /* 0x000fe40000000000 */
[----:B------:R-:W-:-:S03]  /*31d0*/  SEL R43, RZ, 0x40, P2 ;  /* 0x00000040ff2b7807 */ /* 0x000fc60001000000 */
[----:B------:R-:W-:Y:S01]  /*31e0*/  FFMA.FTZ R5, R7, R5, R4 ;  /* 0x0000000507057223 */ /* 0x000fe20000010004 */
[----:B----4-:R-:W-:Y:S02]  /*31f0*/  LOP3.LUT P1, RZ, R8, UR6, RZ, 0xc, !PT ;  /* 0x0000000608ff7c12 */ /* 0x010fe4000f820cff */
[----:B------:R-:W-:Y:S02]  /*3200*/  LOP3.LUT P2, RZ, R9, UR6, RZ, 0xc, !PT ;  /* 0x0000000609ff7c12 */ /* 0x000fe4000f840cff */
[----:B------:R-:W-:-:S05]  /*3210*/  FSEL R4, RZ, 1, P1 ;  /* 0x3f800000ff047808 */ /* 0x000fca0000800000 */
[----:B------:R-:W-:Y:S01]  /*3220*/  FFMA.FTZ R20, R8, R4, R5 ;  /* 0x0000000408147223 */ /* 0x000fe20000010005 */
[----:B------:R-:W-:Y:S01]  /*3230*/  FSEL R8, RZ, 1, P2 ;  /* 0x3f800000ff087808 */ /* 0x000fe20001000000 */
[----:B------:R-:W2:Y:S01]  /*3240*/  LDL.128 R4, [R1+0xd0] ;  /* 0x0000d00001047983 */ /* 0x000ea20000100c00 */
[----:B------:R-:W-:Y:S02]  /*3250*/  SEL R232, RZ, 0x80, P3 ;  /* 0x00000080ffe87807 */ /* 0x000fe40001800000 */
[----:B------:R-:W-:Y:S01]  /*3260*/  LOP3.LUT P3, RZ, R10, UR6, RZ, 0xc, !PT ;  /* 0x000000060aff7c12 */ /* 0x000fe2000f860cff */
[----:B------:R-:W-:Y:S02]  /*3270*/  FFMA.FTZ R21, R9, R8, R20 ;  /* 0x0000000809157223 */ /* 0x000fe40000010014 */
[----:B------:R-:W3:Y:S01]  /*3280*/  LDL R9, [R1+0x180] ;  /* 0x0001800001097983 */ /* 0x000ee20000100800 */
[----:B------:R-:W-:Y:S02]  /*3290*/  FSEL R8, RZ, 1, P3 ;  /* 0x3f800000ff087808 */ /* 0x000fe40001800000 */
[----:B------:R-:W-:-:S02]  /*32a0*/  SEL R30, RZ, 0x100, P4 ;  /* 0x00000100ff1e7807 */ /* 0x000fc40002000000 */
[C---:B------:R-:W-:Y:S01]  /*32b0*/  LOP3.LUT P4, RZ, R11.reuse, UR6, RZ, 0xc, !PT ;  /* 0x000000060bff7c12 */ /* 0x040fe2000f880cff */
[----:B------:R-:W-:Y:S01]  /*32c0*/  FFMA.FTZ R8, R10, R8, R21 ;  /* 0x000000080a087223 */ /* 0x000fe20000010015 */
[----:B------:R-:W-:Y:S02]  /*32d0*/  SEL R31, RZ, 0x200, P5 ;  /* 0x00000200ff1f7807 */ /* 0x000fe40002800000 */
[----:B------:R-:W-:Y:S02]  /*32e0*/  FSEL R10, RZ, 1, P4 ;  /* 0x3f800000ff0a7808 */ /* 0x000fe40002000000 */
[----:B------:R-:W-:Y:S02]  /*32f0*/  SEL R34, RZ, 0x400, P6 ;  /* 0x00000400ff227807 */ /* 0x000fe40003000000 */
[----:B------:R-:W-:Y:S01]  /*3300*/  SEL R35, RZ, 0x800, P0 ;  /* 0x00000800ff237807 */ /* 0x000fe20000000000 */
[----:B------:R-:W-:Y:S01]  /*3310*/  FFMA.FTZ R11, R11, R10, R8 ;  /* 0x0000000a0b0b7223 */ /* 0x000fe20000010008 */
[----:B-----5:R-:W-:-:S02]  /*3320*/  LOP3.LUT P5, RZ, R12, UR6, RZ, 0xc, !PT ;  /* 0x000000060cff7c12 */ /* 0x020fc4000f8a0cff */
[----:B------:R-:W-:Y:S02]  /*3330*/  LOP3.LUT P6, RZ, R13, UR6, RZ, 0xc, !PT ;  /* 0x000000060dff7c12 */ /* 0x000fe4000f8c0cff */
[----:B------:R-:W-:Y:S02]  /*3340*/  FSEL R8, RZ, 1, P5 ;  /* 0x3f800000ff087808 */ /* 0x000fe40002800000 */
[----:B------:R-:W-:Y:S02]  /*3350*/  FSEL R10, RZ, 1, P6 ;  /* 0x3f800000ff0a7808 */ /* 0x000fe40003000000 */
[----:B------:R-:W-:Y:S01]  /*3360*/  LOP3.LUT P0, RZ, R14, UR6, RZ, 0xc, !PT ;  /* 0x000000060eff7c12 */ /* 0x000fe2000f800cff */
[----:B------:R-:W-:Y:S01]  /*3370*/  FFMA.FTZ R8, R12, R8, R11 ;  /* 0x000000080c087223 */ /* 0x000fe2000001000b */
[----:B------:R-:W-:Y:S01]  /*3380*/  IMAD.MOV.U32 R11, RZ, RZ, R28 ;  /* 0x000000ffff0b7224 */ /* 0x000fe200078e001c */
[----:B------:R-:W-:Y:S01]  /*3390*/  SEL R28, RZ, 0x1000, P1 ;  /* 0x00001000ff1c7807 */ /* 0x000fe20000800000 */
[----:B------:R-:W-:-:S02]  /*33a0*/  IMAD.MOV.U32 R12, RZ, RZ, R23 ;  /* 0x000000ffff0c7224 */ /* 0x000fc400078e0017 */
[----:B------:R-:W-:Y:S01]  /*33b0*/  FFMA.FTZ R13, R13, R10, R8 ;  /* 0x0000000a0d0d7223 */ /* 0x000fe20000010008 */
[----:B------:R-:W-:Y:S02]  /*33c0*/  FSEL R8, RZ, 1, P0 ;  /* 0x3f800000ff087808 */ /* 0x000fe40000000000 */
[----:B------:R-:W-:-:S03]  /*33d0*/  LOP3.LUT P1, RZ, R15, UR6, RZ, 0xc, !PT ;  /* 0x000000060fff7c12 */ /* 0x000fc6000f820cff */
[----:B------:R-:W-:Y:S01]  /*33e0*/  FFMA.FTZ R14, R14, R8, R13 ;  /* 0x000000080e0e7223 */ /* 0x000fe2000001000d */
[----:B------:R-:W-:Y:S01]  /*33f0*/  FSEL R10, RZ, 1, P1 ;  /* 0x3f800000ff0a7808 */ /* 0x000fe20000800000 */
[----:B------:R-:W4:Y:S04]  /*3400*/  LDL R8, [R1+0x184] ;  /* 0x0001840001087983 */ /* 0x000f280000100800 */
[----:B------:R-:W-:Y:S01]  /*3410*/  FFMA.FTZ R15, R15, R10, R14 ;  /* 0x0000000a0f0f7223 */ /* 0x000fe2000001000e */
[----:B------:R-:W-:Y:S02]  /*3420*/  IMAD.MOV.U32 R14, RZ, RZ, R22 ;  /* 0x000000ffff0e7224 */ /* 0x000fe400078e0016 */
[----:B------:R-:W5:Y:S01]  /*3430*/  LDL.128 R20, [R1+0xe0] ;  /* 0x0000e00001147983 */ /* 0x000f620000100c00 */
[----:B------:R-:W-:Y:S01]  /*3440*/  SEL R29, RZ, 0x2000, P2 ;  /* 0x00002000ff1d7807 */ /* 0x000fe20001000000 */
[----:B------:R-:W-:Y:S01]  /*3450*/  IMAD.MOV.U32 R13, RZ, RZ, R33 ;  /* 0x000000ffff0d7224 */ /* 0x000fe200078e0021 */
[----:B------:R-:W-:-:S02]  /*3460*/  SEL R32, RZ, 0x4000, P3 ;  /* 0x00004000ff207807 */ /* 0x000fc40001800000 */
[----:B------:R-:W-:Y:S02]  /*3470*/  SEL R33, RZ, 0x8000, P4 ;  /* 0x00008000ff217807 */ /* 0x000fe40002000000 */
[----:B------:R-:W-:Y:S02]  /*3480*/  SEL R41, RZ, 0x10000, P5 ;  /* 0x00010000ff297807 */ /* 0x000fe40002800000 */
[----:B--2---:R-:W-:Y:S02]  /*3490*/  LOP3.LUT P2, RZ, R4, UR6, RZ, 0xc, !PT ;  /* 0x0000000604ff7c12 */ /* 0x004fe4000f840cff */
[----:B------:R-:W-:Y:S02]  /*34a0*/  LOP3.LUT P3, RZ, R5, UR6, RZ, 0xc, !PT ;  /* 0x0000000605ff7c12 */ /* 0x000fe4000f860cff */
[----:B------:R-:W-:Y:S02]  /*34b0*/  FSEL R10, RZ, 1, P2 ;  /* 0x3f800000ff0a7808 */ /* 0x000fe40001000000 */
[----:B---3--:R-:W-:Y:S01]  /*34c0*/  LOP3.LUT R9, R214, R230, R9, 0xfe, !PT ;  /* 0x000000e6d6097212 */ /* 0x008fe200078efe09 */
[----:B------:R-:W-:Y:S01]  /*34d0*/  IMAD.MOV.U32 R230, RZ, RZ, R36 ;  /* 0x000000ffffe67224 */ /* 0x000fe200078e0024 */
[----:B------:R-:W-:Y:S01]  /*34e0*/  LOP3.LUT P4, RZ, R6, UR6, RZ, 0xc, !PT ;  /* 0x0000000606ff7c12 */ /* 0x000fe2000f880cff */
[----:B------:R-:W2:Y:S01]  /*34f0*/  LDL.128 R36, [R1+0xf0] ;  /* 0x0000f00001247983 */ /* 0x000ea20000100c00 */
[----:B------:R-:W-:Y:S01]  /*3500*/  FFMA.FTZ R10, R4, R10, R15 ;  /* 0x0000000a040a7223 */ /* 0x000fe2000001000f */
[----:B------:R-:W-:-:S05]  /*3510*/  FSEL R4, RZ, 1, P3 ;  /* 0x3f800000ff047808 */ /* 0x000fca0001800000 */
[----:B------:R-:W-:Y:S01]  /*3520*/  FFMA.FTZ R5, R5, R4, R10 ;  /* 0x0000000405057223 */ /* 0x000fe2000001000a */
[----:B------:R-:W-:Y:S02]  /*3530*/  FSEL R4, RZ, 1, P4 ;  /* 0x3f800000ff047808 */ /* 0x000fe40002000000 */
[----:B------:R-:W-:-:S03]  /*3540*/  LOP3.LUT P5, RZ, R7, UR6, RZ, 0xc, !PT ;  /* 0x0000000607ff7c12 */ /* 0x000fc6000f8a0cff */
[----:B------:R-:W-:Y:S01]  /*3550*/  FFMA.FTZ R6, R6, R4, R5 ;  /* 0x0000000406067223 */ /* 0x000fe20000010005 */
[----:B------:R-:W-:Y:S02]  /*3560*/  LOP3.LUT R5, R224, R220, R9, 0xfe, !PT ;  /* 0x000000dce0057212 */ /* 0x000fe400078efe09 */
[----:B------:R-:W-:Y:S02]  /*3570*/  FSEL R9, RZ, 1, P5 ;  /* 0x3f800000ff097808 */ /* 0x000fe40002800000 */
[----:B------:R-:W-:Y:S02]  /*3580*/  LOP3.LUT R5, R182, R216, R5, 0xfe, !PT ;  /* 0x000000d8b6057212 */ /* 0x000fe400078efe05 */
[----:B------:R-:W3:Y:S01]  /*3590*/  LDL R182, [R1+0x188] ;  /* 0x0001880001b67983 */ /* 0x000ee20000100800 */
[----:B------:R-:W-:Y:S01]  /*35a0*/  FFMA.FTZ R9, R7, R9, R6 ;  /* 0x0000000907097223 */ /* 0x000fe20000010006 */
[----:B------:R-:W-:Y:S02]  /*35b0*/  LOP3.LUT R212, R226, R212, R5, 0xfe, !PT ;  /* 0x000000d4e2d47212 */ /* 0x000fe400078efe05 */
[----:B------:R-:W3:Y:S01]  /*35c0*/  LDL.128 R4, [R1+0x100] ;  /* 0x0001000001047983 */ /* 0x000ee20000100c00 */
[----:B----4-:R-:W-:-:S02]  /*35d0*/  LOP3.LUT R8, R247, R42, R8, 0xfe, !PT ;  /* 0x0000002af7087212 */ /* 0x010fc400078efe08 */
[----:B------:R-:W-:Y:S02]  /*35e0*/  SEL R42, RZ, 0x20000, P6 ;  /* 0x00020000ff2a7807 */ /* 0x000fe40003000000 */
[----:B-----5:R-:W-:-:S04]  /*35f0*/  LOP3.LUT P6, RZ, R20, UR6, RZ, 0xc, !PT ;  /* 0x0000000614ff7c12 */ /* 0x020fc8000f8c0cff */
[----:B------:R-:W-:Y:S02]  /*3600*/  FSEL R10, RZ, 1, P6 ;  /* 0x3f800000ff0a7808 */ /* 0x000fe40003000000 */
[----:B------:R-:W-:Y:S01]  /*3610*/  LOP3.LUT R245, R245, R244, R8, 0xfe, !PT ;  /* 0x000000f4f5f57212 */ /* 0x000fe200078efe08 */
[----:B------:R-:W-:Y:S02]  /*3620*/  IMAD.MOV.U32 R244, RZ, RZ, R11 ;  /* 0x000000fffff47224 */ /* 0x000fe400078e000b */
[----:B------:R-:W-:Y:S02]  /*3630*/  FFMA.FTZ R20, R20, R10, R9 ;  /* 0x0000000a14147223 */ /* 0x000fe40000010009 */
[----:B------:R-:W4:Y:S01]  /*3640*/  LDL.128 R8, [R1+0x110] ;  /* 0x0001100001087983 */ /* 0x000f220000100c00 */
[----:B------:R-:W-:Y:S02]  /*3650*/  LOP3.LUT R218, R222, R218, R212, 0xfe, !PT ;  /* 0x000000dadeda7212 */ /* 0x000fe400078efed4 */
[----:B------:R-:W-:-:S02]  /*3660*/  SEL R214, RZ, 0x40000, P0 ;  /* 0x00040000ffd67807 */ /* 0x000fc40000000000 */
[C---:B------:R-:W-:Y:S02]  /*3670*/  LOP3.LUT P0, RZ, R21.reuse, UR6, RZ, 0xc, !PT ;  /* 0x0000000615ff7c12 */ /* 0x040fe4000f800cff */
[----:B------:R-:W-:Y:S01]  /*3680*/  LOP3.LUT R19, R228, R19, R218, 0xfe, !PT ;  /* 0x00000013e4137212 */ /* 0x000fe200078efeda */
[----:B------:R-:W-:Y:S01]  /*3690*/  IMAD.MOV.U32 R228, RZ, RZ, R12 ;  /* 0x000000ffffe47224 */ /* 0x000fe200078e000c */
[----:B------:R-:W-:Y:S01]  /*36a0*/  FSEL R12, RZ, 1, P0 ;  /* 0x3f800000ff0c7808 */ /* 0x000fe20000000000 */
[----:B------:R-:W-:Y:S01]  /*36b0*/  IMAD.MOV.U32 R247, RZ, RZ, R14 ;  /* 0x000000fffff77224 */ /* 0x000fe200078e000e */
[----:B------:R-:W-:Y:S01]  /*36c0*/  LOP3.LUT R234, R236, R234, R245, 0xfe, !PT ;  /* 0x000000eaecea7212 */ /* 0x000fe200078efef5 */
[----:B------:R-:W-:Y:S02]  /*36d0*/  IMAD.MOV.U32 R245, RZ, RZ, R13 ;  /* 0x000000fffff57224 */ /* 0x000fe400078e000d */
[----:B------:R-:W-:Y:S02]  /*36e0*/  FFMA.FTZ R21, R21, R12, R20 ;  /* 0x0000000c15157223 */ /* 0x000fe40000010014 */
[----:B------:R-:W5:Y:S01]  /*36f0*/  LDL.128 R12, [R1+0x120] ;  /* 0x00012000010c7983 */ /* 0x000f620000100c00 */
[----:B------:R-:W-:-:S02]  /*3700*/  LOP3.LUT R17, R17, R16, R19, 0xfe, !PT ;  /* 0x0000001011117212 */ /* 0x000fc400078efe13 */
[----:B------:R-:W-:Y:S02]  /*3710*/  SEL R216, RZ, 0x80000, P1 ;  /* 0x00080000ffd87807 */ /* 0x000fe40000800000 */
[----:B------:R-:W-:Y:S02]  /*3720*/  LOP3.LUT R218, R18, R24, R17, 0xfe, !PT ;  /* 0x0000001812da7212 */ /* 0x000fe400078efe11 */
[----:B------:R-:W5:Y:S01]  /*3730*/  LDL.128 R16, [R1+0x130] ;  /* 0x0001300001107983 */ /* 0x000f620000100c00 */
[----:B------:R-:W-:Y:S02]  /*3740*/  LOP3.LUT P1, RZ, R22, UR6, RZ, 0xc, !PT ;  /* 0x0000000616ff7c12 */ /* 0x000fe4000f820cff */
[----:B------:R-:W-:Y:S02]  /*3750*/  SEL R220, RZ, 0x100000, P2 ;  /* 0x00100000ffdc7807 */ /* 0x000fe40001000000 */
[----:B------:R-:W-:Y:S02]  /*3760*/  FSEL R222, RZ, 1, P1 ;  /* 0x3f800000ffde7808 */ /* 0x000fe40000800000 */
[----:B------:R-:W-:-:S03]  /*3770*/  LOP3.LUT P2, RZ, R23, UR6, RZ, 0xc, !PT ;  /* 0x0000000617ff7c12 */ /* 0x000fc6000f840cff */
[----:B------:R-:W-:Y:S01]  /*3780*/  FFMA.FTZ R222, R22, R222, R21 ;  /* 0x000000de16de7223 */ /* 0x000fe20000010015 */
[----:B------:R-:W-:-:S05]  /*3790*/  FSEL R20, RZ, 1, P2 ;  /* 0x3f800000ff147808 */ /* 0x000fca0001000000 */
[----:B------:R-:W-:Y:S02]  /*37a0*/  FFMA.FTZ R222, R23, R20, R222 ;  /* 0x0000001417de7223 */ /* 0x000fe400000100de */
[----:B------:R-:W5:Y:S01]  /*37b0*/  LDL.128 R20, [R1+0x140] ;  /* 0x0001400001147983 */ /* 0x000f620000100c00 */
[----:B------:R-:W-:-:S04]  /*37c0*/  LOP3.LUT R25, R25, R26, R218, 0xfe, !PT ;  /* 0x0000001a19197212 */ /* 0x000fc800078efeda */
[----:B------:R-:W-:Y:S02]  /*37d0*/  LOP3.LUT R246, R27, R246, R25, 0xfe, !PT ;  /* 0x000000f61bf67212 */ /* 0x000fe400078efe19 */
[----:B------:R-:W5:Y:S01]  /*37e0*/  LDL.128 R24, [R1+0x150] ;  /* 0x0001500001187983 */ /* 0x000f620000100c00 */
[----:B------:R-:W-:-:S04]  /*37f0*/  LOP3.LUT R43, R232, R43, R234, 0xfe, !PT ;  /* 0x0000002be82b7212 */ /* 0x000fc800078efeea */
[----:B------:R-:W-:-:S04]  /*3800*/  LOP3.LUT R30, R31, R30, R43, 0xfe, !PT ;  /* 0x0000001e1f1e7212 */ /* 0x000fc800078efe2b */
[----:B------:R-:W-:-:S04]  /*3810*/  LOP3.LUT R30, R35, R34, R30, 0xfe, !PT ;  /* 0x00000022231e7212 */ /* 0x000fc800078efe1e */
[----:B------:R-:W-:Y:S02]  /*3820*/  LOP3.LUT R226, R29, R28, R30, 0xfe, !PT ;  /* 0x0000001c1de27212 */ /* 0x000fe400078efe1e */
[----:B------:R-:W5:Y:S02]  /*3830*/  LDL.128 R28, [R1+0x160] ;  /* 0x00016000011c7983 */ /* 0x000f640000100c00 */
[----:B------:R-:W-:Y:S02]  /*3840*/  LOP3.LUT R226, R33, R32, R226, 0xfe, !PT ;  /* 0x0000002021e27212 */ /* 0x000fe400078efee2 */
[----:B------:R-:W5:Y:S01]  /*3850*/  LDL.128 R32, [R1+0x170] ;  /* 0x0001700001207983 */ /* 0x000f620000100c00 */
[----:B------:R-:W-:Y:S02]  /*3860*/  LOP3.LUT R224, R249, R251, R246, 0xfe, !PT ;  /* 0x000000fbf9e07212 */ /* 0x000fe400078efef6 */
[----:B------:R-:W-:Y:S02]  /*3870*/  LOP3.LUT R41, R42, R41, R226, 0xfe, !PT ;  /* 0x000000292a297212 */ /* 0x000fe400078efee2 */
[----:B------:R-:W-:-:S02]  /*3880*/  LOP3.LUT R224, R244, R245, R224, 0xfe, !PT ;  /* 0x000000f5f4e07212 */ /* 0x000fc400078efee0 */
[----:B------:R-:W-:Y:S02]  /*3890*/  SEL R42, RZ, 0x200000, P3 ;  /* 0x00200000ff2a7807 */ /* 0x000fe40001800000 */
[----:B------:R-:W-:Y:S02]  /*38a0*/  LOP3.LUT R245, R247, R228, R224, 0xfe, !PT ;  /* 0x000000e4f7f57212 */ /* 0x000fe400078efee0 */
[----:B------:R-:W-:Y:S02]  /*38b0*/  LOP3.LUT R41, R216, R214, R41, 0xfe, !PT ;  /* 0x000000d6d8297212 */ /* 0x000fe400078efe29 */
[----:B------:R-:W-:-:S04]  /*38c0*/  LOP3.LUT R245, R252, R230, R245, 0xfe, !PT ;  /* 0x000000e6fcf57212 */ /* 0x000fc800078efef5 */
[----:B------:R-:W-:Y:S01]  /*38d0*/  LOP3.LUT R245, R248, R250, R245, 0xfe, !PT ;  /* 0x000000faf8f57212 */ /* 0x000fe200078efef5 */
[----:B------:R-:W-:Y:S03]  /*38e0*/  STL [R1+0x180], R212 ;  /* 0x000180d401007387 */ /* 0x000fe60000100800 */
[----:B------:R-:W-:Y:S01]  /*38f0*/  LOP3.LUT R40, R40, R238, R245, 0xfe, !PT ;  /* 0x000000ee28287212 */ /* 0x000fe200078efef5 */
[----:B------:R-:W-:Y:S04]  /*3900*/  STL [R1+0x180], R218 ;  /* 0x000180da01007387 */ /* 0x000fe80000100800 */
[----:B------:R-:W-:Y:S04]  /*3910*/  STL [R1+0x180], R224 ;  /* 0x000180e001007387 */ /* 0x000fe80000100800 */
[----:B------:R0:W-:Y:S04]  /*3920*/  STL [R1+0x180], R40 ;  /* 0x0001802801007387 */ /* 0x0001e80000100800 */
[----:B-1----:R1:W-:Y:S01]  /*3930*/  STL [R1+0x184], R43 ;  /* 0x0001842b01007387 */ /* 0x0023e20000100800 */
[----:B0-----:R-:W-:-:S03]  /*3940*/  SEL R40, RZ, 0x8000000, P2 ;  /* 0x08000000ff287807 */ /* 0x001fc60001000000 */
[----:B------:R-:W-:Y:S01]  /*3950*/  STL [R1+0x184], R226 ;  /* 0x000184e201007387 */ /* 0x000fe20000100800 */
[----:B--2---:R-:W-:-:S04]  /*3960*/  LOP3.LUT P3, RZ, R36, UR6, RZ, 0xc, !PT ;  /* 0x0000000624ff7c12 */ /* 0x004fc8000f860cff */
[----:B------:R-:W-:-:S05]  /*3970*/  FSEL R247, RZ, 1, P3 ;  /* 0x3f800000fff77808 */ /* 0x000fca0001800000 */
[----:B------:R-:W-:Y:S01]  /*3980*/  FFMA.FTZ R222, R36, R247, R222 ;  /* 0x000000f724de7223 */ /* 0x000fe200000100de */
[----:B------:R-:W-:Y:S02]  /*3990*/  LOP3.LUT R36, R42, R220, R41, 0xfe, !PT ;  /* 0x000000dc2a247212 */ /* 0x000fe400078efe29 */
[----:B------:R-:W-:Y:S02]  /*39a0*/  SEL R41, RZ, 0x400000, P4 ;  /* 0x00400000ff297807 */ /* 0x000fe40002000000 */
[----:B------:R-:W-:Y:S02]  /*39b0*/  SEL R42, RZ, 0x800000, P5 ;  /* 0x00800000ff2a7807 */ /* 0x000fe40002800000 */
[----:B------:R-:W-:Y:S02]  /*39c0*/  LOP3.LUT P4, RZ, R37, UR6, RZ, 0xc, !PT ;  /* 0x0000000625ff7c12 */ /* 0x000fe4000f880cff */
[----:B------:R-:W-:Y:S02]  /*39d0*/  LOP3.LUT R36, R42, R41, R36, 0xfe, !PT ;  /* 0x000000292a247212 */ /* 0x000fe400078efe24 */
[----:B------:R-:W-:-:S02]  /*39e0*/  FSEL R41, RZ, 1, P4 ;  /* 0x3f800000ff297808 */ /* 0x000fc40002000000 */
[----:B------:R-:W-:-:S03]  /*39f0*/  LOP3.LUT P5, RZ, R38, UR6, RZ, 0xc, !PT ;  /* 0x0000000626ff7c12 */ /* 0x000fc6000f8a0cff */
[----:B------:R-:W-:Y:S01]  /*3a00*/  FFMA.FTZ R245, R37, R41, R222 ;  /* 0x0000002925f57223 */ /* 0x000fe200000100de */
[----:B------:R-:W-:Y:S02]  /*3a10*/  SEL R37, RZ, 0x1000000, P6 ;  /* 0x01000000ff257807 */ /* 0x000fe40003000000 */
[----:B------:R-:W-:Y:S02]  /*3a20*/  SEL R41, RZ, 0x2000000, P0 ;  /* 0x02000000ff297807 */ /* 0x000fe40000000000 */
[----:B------:R-:W-:Y:S02]  /*3a30*/  FSEL R42, RZ, 1, P5 ;  /* 0x3f800000ff2a7808 */ /* 0x000fe40002800000 */
[----:B------:R-:W-:Y:S02]  /*3a40*/  LOP3.LUT P0, RZ, R39, UR6, RZ, 0xc, !PT ;  /* 0x0000000627ff7c12 */ /* 0x000fe4000f800cff */
[----:B------:R-:W-:Y:S01]  /*3a50*/  LOP3.LUT R37, R41, R37, R36, 0xfe, !PT ;  /* 0x0000002529257212 */ /* 0x000fe200078efe24 */
[----:B------:R-:W-:Y:S01]  /*3a60*/  FFMA.FTZ R42, R38, R42, R245 ;  /* 0x0000002a262a7223 */ /* 0x000fe200000100f5 */
[----:B---3--:R-:W-:-:S02]  /*3a70*/  LOP3.LUT P2, RZ, R4, UR6, RZ, 0xc, !PT ;  /* 0x0000000604ff7c12 */ /* 0x008fc4000f840cff */
[----:B------:R-:W-:Y:S02]  /*3a80*/  FSEL R41, RZ, 1, P0 ;  /* 0x3f800000ff297808 */ /* 0x000fe40000000000 */
[----:B------:R-:W-:Y:S02]  /*3a90*/  SEL R38, RZ, 0x4000000, P1 ;  /* 0x04000000ff267807 */ /* 0x000fe40000800000 */
[----:B------:R-:W-:Y:S01]  /*3aa0*/  LOP3.LUT P1, RZ, R5, UR6, RZ, 0xc, !PT ;  /* 0x0000000605ff7c12 */ /* 0x000fe2000f820cff */
[----:B------:R-:W-:Y:S01]  /*3ab0*/  FFMA.FTZ R41, R39, R41, R42 ;  /* 0x0000002927297223 */ /* 0x000fe2000001002a */
[----:B-1----:R-:W-:Y:S02]  /*3ac0*/  FSEL R43, RZ, 1, P2 ;  /* 0x3f800000ff2b7808 */ /* 0x002fe40001000000 */
[----:B------:R-:W-:Y:S02]  /*3ad0*/  LOP3.LUT R37, R40, R38, R37, 0xfe, !PT ;  /* 0x0000002628257212 */ /* 0x000fe400078efe25 */
[----:B------:R-:W-:Y:S01]  /*3ae0*/  FSEL R42, RZ, 1, P1 ;  /* 0x3f800000ff2a7808 */ /* 0x000fe20000800000 */
[----:B------:R-:W-:Y:S01]  /*3af0*/  FFMA.FTZ R40, R4, R43, R41 ;  /* 0x0000002b04287223 */ /* 0x000fe20000010029 */
[----:B------:R-:W-:-:S02]  /*3b00*/  SEL R38, RZ, 0x10000000, P3 ;  /* 0x10000000ff267807 */ /* 0x000fc40001800000 */
[----:B------:R-:W-:Y:S02]  /*3b10*/  SEL R39, RZ, 0x20000000, P4 ;  /* 0x20000000ff277807 */ /* 0x000fe40002000000 */
[C---:B------:R-:W-:Y:S01]  /*3b20*/  LOP3.LUT P3, RZ, R6.reuse, UR6, RZ, 0xc, !PT ;  /* 0x0000000606ff7c12 */ /* 0x040fe2000f860cff */
[----:B------:R-:W-:Y:S01]  /*3b30*/  FFMA.FTZ R41, R5, R42, R40 ;  /* 0x0000002a05297223 */ /* 0x000fe20000010028 */
[----:B------:R-:W-:Y:S02]  /*3b40*/  LOP3.LUT R4, R39, R38, R37, 0xfe, !PT ;  /* 0x0000002627047212 */ /* 0x000fe400078efe25 */
[----:B------:R-:W-:Y:S02]  /*3b50*/  FSEL R40, RZ, 1, P3 ;  /* 0x3f800000ff287808 */ /* 0x000fe40001800000 */
[----:B------:R-:W-:Y:S02]  /*3b60*/  SEL R37, RZ, 0x80000000, P0 ;  /* 0x80000000ff257807 */ /* 0x000fe40000000000 */
[----:B------:R-:W-:Y:S01]  /*3b70*/  LOP3.LUT P0, RZ, R7, UR6, RZ, 0xc, !PT ;  /* 0x0000000607ff7c12 */ /* 0x000fe2000f800cff */
[----:B------:R-:W-:Y:S01]  /*3b80*/  FFMA.FTZ R40, R6, R40, R41 ;  /* 0x0000002806287223 */ /* 0x000fe20000010029 */
[----:B------:R-:W-:Y:S01]  /*3b90*/  SEL R5, RZ, 0x40000000, P5 ;  /* 0x40000000ff057807 */ /* 0x000fe20002800000 */
[----:B------:R0:W-:Y:S01]  /*3ba0*/  STL [R1+0x184], R36 ;  /* 0x0001842401007387 */ /* 0x0001e20000100800 */
[----:B------:R-:W-:-:S02]  /*3bb0*/  SEL R39, RZ, 0x1, P2 ;  /* 0x00000001ff277807 */ /* 0x000fc40001000000 */
[----:B------:R-:W-:Y:S02]  /*3bc0*/  SEL R38, RZ, 0x2, P1 ;  /* 0x00000002ff267807 */ /* 0x000fe40000800000 */
[----:B------:R-:W-:Y:S02]  /*3bd0*/  FSEL R6, RZ, 1, P0 ;  /* 0x3f800000ff067808 */ /* 0x000fe40000000000 */
[----:B------:R-:W-:Y:S02]  /*3be0*/  LOP3.LUT R4, R37, R5, R4, 0xfe, !PT ;  /* 0x0000000525047212 */ /* 0x000fe400078efe04 */
[----:B0-----:R-:W-:Y:S02]  /*3bf0*/  SEL R36, RZ, 0x8, P0 ;  /* 0x00000008ff247807 */ /* 0x001fe40000000000 */
[----:B----4-:R-:W-:Y:S01]  /*3c00*/  LOP3.LUT P0, RZ, R8, UR6, RZ, 0xc, !PT ;  /* 0x0000000608ff7c12 */ /* 0x010fe2000f800cff */
[----:B------:R-:W-:Y:S01]  /*3c10*/  FFMA.FTZ R7, R7, R6, R40 ;  /* 0x0000000607077223 */ /* 0x000fe20000010028 */
[----:B------:R-:W-:-:S02]  /*3c20*/  LOP3.LUT R38, R38, R39, R182, 0xfe, !PT ;  /* 0x0000002726267212 */ /* 0x000fc400078efeb6 */
[----:B------:R-:W-:Y:S02]  /*3c30*/  SEL R5, RZ, 0x4, P3 ;  /* 0x00000004ff057807 */ /* 0x000fe40001800000 */
        /* <DEDUP_REMOVED lines=16> */
[----:B-----5:R-:W-:Y:S02]  /*3d40*/  LOP3.LUT P0, RZ, R12, UR6, RZ, 0xc, !PT ;  /* 0x000000060cff7c12 */ /* 0x020fe4000f800cff */
[----:B------:R-:W-:Y:S01]  /*3d50*/  LOP3.LUT R6, R9, R6, R5, 0xfe, !PT ;  /* 0x0000000609067212 */ /* 0x000fe200078efe05 */
[----:B------:R-:W-:Y:S01]  /*3d60*/  FFMA.FTZ R11, R11, R8, R10 ;  /* 0x000000080b0b7223 */ /* 0x000fe2000001000a */
        /* <DEDUP_REMOVED lines=15> */
[----:B------:R-:W-:Y:S01]  /*3e60*/  SEL R10, RZ, 0x800, P1 ;  /* 0x00000800ff0a7807 */ /* 0x000fe20000800000 */
        /* <DEDUP_REMOVED lines=30> */
[----:B------:R-:W-:Y:S02]  /*4050*/  SEL R10, RZ, 0x40000, P0 ;  /* 0x00040000ff0a7807 */ /* 0x000fe40000000000 */
[----:B------:R-:W-:Y:S01]  /*4060*/  FSEL R9, RZ, 1, P1 ;  /* 0x3f800000ff097808 */ /* 0x000fe20000800000 */
[----:B------:R-:W-:Y:S01]  /*4070*/  FFMA.FTZ R22, R22, R5, R21 ;  /* 0x0000000516167223 */ /* 0x000fe20000010015 */
[----:B------:R-:W-:-:S02]  /*4080*/  LOP3.LUT P0, RZ, R24, UR6, RZ, 0xc, !PT ;  /* 0x0000000618ff7c12 */ /* 0x000fc4000f800cff */
[----:B------:R-:W-:Y:S02]  /*4090*/  LOP3.LUT R7, R11, R7, R8, 0xfe, !PT ;  /* 0x000000070b077212 */ /* 0x000fe400078efe08 */
        /* <DEDUP_REMOVED lines=14> */
[----:B------:R-:W-:Y:S01]  /*4180*/  FSEL R9, RZ, 1, P1 ;  /* 0x3f800000ff097808 */ /* 0x000fe20000800000 */
[----:B------:R-:W-:Y:S01]  /*4190*/  FFMA.FTZ R26, R26, R5, R11 ;  /* 0x000000051a1a7223 */ /* 0x000fe2000001000b */
[----:B------:R-:W-:-:S02]  /*41a0*/  SEL R7, RZ, 0x400000, P0 ;  /* 0x00400000ff077807 */ /* 0x000fc40000000000 */
[----:B------:R-:W-:Y:S02]  /*41b0*/  SEL R10, RZ, 0x800000, P1 ;  /* 0x00800000ff0a7807 */ /* 0x000fe40000800000 */
[----:B------:R-:W-:Y:S02]  /*41c0*/  LOP3.LUT P2, RZ, R28, UR6, RZ, 0xc, !PT ;  /* 0x000000061cff7c12 */ /* 0x000fe4000f840cff */
[----:B------:R-:W-:Y:S01]  /*41d0*/  LOP3.LUT P3, RZ, R29, UR6, RZ, 0xc, !PT ;  /* 0x000000061dff7c12 */ /* 0x000fe2000f860cff */
[----:B------:R-:W-:Y:S01]  /*41e0*/  FFMA.FTZ R27, R27, R9, R26 ;  /* 0x000000091b1b7223 */ /* 0x000fe2000001001a */
[----:B------:R-:W-:Y:S02]  /*41f0*/  LOP3.LUT R12, R10, R7, R12, 0xfe, !PT ;  /* 0x000000070a0c7212 */ /* 0x000fe400078efe0c */
[----:B------:R-:W-:Y:S02]  /*4200*/  SEL R7, RZ, 0x1000000, P2 ;  /* 0x01000000ff077807 */ /* 0x000fe40001000000 */
[----:B------:R-:W-:-:S02]  /*4210*/  SEL R9, RZ, 0x2000000, P3 ;  /* 0x02000000ff097807 */ /* 0x000fc40001800000 */
[----:B------:R-:W-:Y:S02]  /*4220*/  LOP3.LUT P1, RZ, R30, UR6, RZ, 0xc, !PT ;  /* 0x000000061eff7c12 */ /* 0x000fe4000f820cff */
[----:B------:R-:W-:Y:S02]  /*4230*/  LOP3.LUT P0, RZ, R31, UR6, RZ, 0xc, !PT ;  /* 0x000000061fff7c12 */ /* 0x000fe4000f800cff */
[----:B------:R-:W-:Y:S02]  /*4240*/  LOP3.LUT R9, R9, R7, R12, 0xfe, !PT ;  /* 0x0000000709097212 */ /* 0x000fe400078efe0c */
[----:B------:R-:W-:Y:S02]  /*4250*/  FSEL R5, RZ, 1, P2 ;  /* 0x3f800000ff057808 */ /* 0x000fe40001000000 */
[----:B------:R-:W-:Y:S02]  /*4260*/  FSEL R7, RZ, 1, P3 ;  /* 0x3f800000ff077808 */ /* 0x000fe40001800000 */
[----:B------:R-:W-:-:S02]  /*4270*/  SEL R10, RZ, 0x4000000, P1 ;  /* 0x04000000ff0a7807 */ /* 0x000fc40000800000 */
[----:B------:R-:W-:Y:S02]  /*4280*/  SEL R11, RZ, 0x8000000, P0 ;  /* 0x08000000ff0b7807 */ /* 0x000fe40000000000 */
[----:B------:R-:W-:Y:S02]  /*4290*/  LOP3.LUT P2, RZ, R32, UR6, RZ, 0xc, !PT ;  /* 0x0000000620ff7c12 */ /* 0x000fe4000f840cff */
[----:B------:R-:W-:Y:S02]  /*42a0*/  LOP3.LUT P3, RZ, R33, UR6, RZ, 0xc, !PT ;  /* 0x0000000621ff7c12 */ /* 0x000fe4000f860cff */
[----:B------:R-:W-:Y:S02]  /*42b0*/  LOP3.LUT R9, R11, R10, R9, 0xfe, !PT ;  /* 0x0000000a0b097212 */ /* 0x000fe400078efe09 */
[----:B------:R-:W-:Y:S02]  /*42c0*/  SEL R10, RZ, 0x10000000, P2 ;  /* 0x10000000ff0a7807 */ /* 0x000fe40001000000 */
[----:B------:R-:W-:-:S02]  /*42d0*/  SEL R11, RZ, 0x20000000, P3 ;  /* 0x20000000ff0b7807 */ /* 0x000fc40001800000 */
[----:B------:R-:W-:Y:S02]  /*42e0*/  LOP3.LUT P4, RZ, R34, UR6, RZ, 0xc, !PT ;  /* 0x0000000622ff7c12 */ /* 0x000fe4000f880cff */
[----:B------:R-:W-:Y:S01]  /*42f0*/  LOP3.LUT P5, RZ, R35, UR6, RZ, 0xc, !PT ;  /* 0x0000000623ff7c12 */ /* 0x000fe2000f8a0cff */
[----:B------:R-:W-:Y:S01]  /*4300*/  FFMA.FTZ R28, R28, R5, R27 ;  /* 0x000000051c1c7223 */ /* 0x000fe2000001001b */
[----:B------:R-:W-:Y:S02]  /*4310*/  LOP3.LUT R10, R11, R10, R9, 0xfe, !PT ;  /* 0x0000000a0b0a7212 */ /* 0x000fe400078efe09 */
[----:B------:R-:W-:Y:S02]  /*4320*/  SEL R9, RZ, 0x40000000, P4 ;  /* 0x40000000ff097807 */ /* 0x000fe40002000000 */
[----:B------:R-:W-:Y:S01]  /*4330*/  SEL R11, RZ, 0x80000000, P5 ;  /* 0x80000000ff0b7807 */ /* 0x000fe20002800000 */
[----:B------:R-:W-:Y:S01]  /*4340*/  FFMA.FTZ R7, R29, R7, R28 ;  /* 0x000000071d077223 */ /* 0x000fe2000001001c */
[----:B------:R-:W-:-:S02]  /*4350*/  FSEL R5, RZ, 1, P1 ;  /* 0x3f800000ff057808 */ /* 0x000fc40000800000 */
[----:B------:R-:W-:Y:S01]  /*4360*/  LOP3.LUT R10, R11, R9, R10, 0xfe, !PT ;  /* 0x000000090b0a7212 */ /* 0x000fe200078efe0a */
[----:B------:R-:W-:Y:S02]  /*4370*/  STL [R1+0x188], R6 ;  /* 0x0001880601007387 */ /* 0x000fe40000100800 */
[----:B------:R-:W-:Y:S01]  /*4380*/  FFMA.FTZ R30, R30, R5, R7 ;  /* 0x000000051e1e7223 */ /* 0x000fe20000010007 */
[----:B------:R-:W-:Y:S01]  /*4390*/  FSEL R5, RZ, 1, P0 ;  /* 0x3f800000ff057808 */ /* 0x000fe20000000000 */
[----:B------:R-:W-:Y:S04]  /*43a0*/  STL [R1+0x188], R8 ;  /* 0x0001880801007387 */ /* 0x000fe80000100800 */
[----:B------:R-:W-:Y:S01]  /*43b0*/  STL [R1+0x188], R12 ;  /* 0x0001880c01007387 */ /* 0x000fe20000100800 */
[----:B------:R-:W-:-:S03]  /*43c0*/  FSEL R7, RZ, 1, P2 ;  /* 0x3f800000ff077808 */ /* 0x000fc60001000000 */
[----:B------:R-:W-:Y:S04]  /*43d0*/  STL [R1+0x188], R10 ;  /* 0x0001880a01007387 */ /* 0x000fe80000100800 */
[----:B------:R-:W-:Y:S01]  /*43e0*/  STL.64 [R1+0x190], RZ ;  /* 0x000190ff01007387 */ /* 0x000fe20000100a00 */
[----:B------:R-:W-:-:S03]  /*43f0*/  FFMA.FTZ R5, R31, R5, R30 ;  /* 0x000000051f057223 */ /* 0x000fc6000001001e */
[----:B------:R0:W-:Y:S01]  /*4400*/  STL [R1+0x184], R4 ;  /* 0x0001840401007387 */ /* 0x0001e20000100800 */
[----:B------:R-:W-:Y:S01]  /*4410*/  FFMA.FTZ R32, R32, R7, R5 ;  /* 0x0000000720207223 */ /* 0x000fe20000010005 */
[----:B------:R-:W-:Y:S02]  /*4420*/  FSEL R5, RZ, 1, P4 ;  /* 0x3f800000ff057808 */ /* 0x000fe40002000000 */
[----:B0-----:R-:W-:-:S05]  /*4430*/  FSEL R4, RZ, 1, P3 ;  /* 0x3f800000ff047808 */ /* 0x001fca0001800000 */
[----:B------:R-:W-:Y:S01]  /*4440*/  FFMA.FTZ R33, R33, R4, R32 ;  /* 0x0000000421217223 */ /* 0x000fe20000010020 */
[----:B------:R-:W-:-:S03]  /*4450*/  FSEL R4, RZ, 1, P5 ;  /* 0x3f800000ff047808 */ /* 0x000fc60002800000 */
[----:B------:R-:W-:Y:S01]  /*4460*/  FFMA.FTZ R34, R34, R5, R33 ;  /* 0x0000000522227223 */ /* 0x000fe20000010021 */
[----:B------:R-:W-:-:S03]  /*4470*/  IMAD.MOV.U32 R5, RZ, RZ, RZ ;  /* 0x000000ffff057224 */ /* 0x000fc600078e00ff */
[----:B------:R-:W-:-:S07]  /*4480*/  FFMA.FTZ R35, R35, R4, R34 ;  /* 0x0000000423237223 */ /* 0x000fce0000010022 */
.L_x_756:
[----:B------:R-:W-:Y:S02]  /*4490*/  VIADD R4, R5, 0x60 ;  /* 0x0000006005047836 */ /* 0x000fe40000000000 */
[----:B------:R-:W-:-:S03]  /*44a0*/  VIADD R6, R1, 0x180 ;  /* 0x0000018001067836 */ /* 0x000fc60000000000 */
        /* <DEDUP_REMOVED lines=20> */
[----:B---3--:R-:W-:Y:S02]  /*45f0*/  LOP3.LUT P1, RZ, R20, UR6, RZ, 0xc, !PT ;  /* 0x0000000614ff7c12 */ /* 0x008fe4000f820cff */
[----:B------:R-:W-:Y:S02]  /*4600*/  SEL R15, RZ, 0x1, P0 ;  /* 0x00000001ff0f7807 */ /* 0x000fe40000000000 */
[----:B------:R-:W-:Y:S02]  /*4610*/  SHF.L.U32 R11, R11, R12, RZ ;  /* 0x0000000c0b0b7219 */ /* 0x000fe400000006ff */
[----:B------:R-:W-:Y:S01]  /*4620*/  LOP3.LUT R12, R17, 0x1a, RZ, 0xc0, !PT ;  /* 0x0000001a110c7812 */ /* 0x000fe200078ec0ff */
[----:B------:R-:W-:Y:S01]  /*4630*/  VIADD R17, R5, 0x3 ;  /* 0x0000000305117836 */ /* 0x000fe20000000000 */
[----:B------:R-:W-:-:S02]  /*4640*/  SEL R9, RZ, 0x1, P1 ;  /* 0x00000001ff097807 */ /* 0x000fc40000800000 */
[----:B------:R-:W-:Y:S02]  /*4650*/  SHF.L.U32 R15, R15, R18, RZ ;  /* 0x000000120f0f7219 */ /* 0x000fe400000006ff */
[----:B----4-:R-:W-:Y:S02]  /*4660*/  LOP3.LUT P2, RZ, R22, UR6, RZ, 0xc, !PT ;  /* 0x0000000616ff7c12 */ /* 0x010fe4000f840cff */
[----:B------:R-:W-:Y:S02]  /*4670*/  SHF.L.U32 R9, R9, R12, RZ ;  /* 0x0000000c09097219 */ /* 0x000fe400000006ff */
[----:B------:R-:W-:Y:S01]  /*4680*/  LOP3.LUT R18, R17, 0x1b, RZ, 0xc0, !PT ;  /* 0x0000001b11127812 */ /* 0x000fe200078ec0ff */
[----:B------:R-:W-:Y:S01]  /*4690*/  VIADD R17, R5, 0x4 ;  /* 0x0000000405117836 */ /* 0x000fe20000000000 */
[----:B-----5:R-:W-:Y:S02]  /*46a0*/  LOP3.LUT P3, RZ, R8, UR6, RZ, 0xc, !PT ;  /* 0x0000000608ff7c12 */ /* 0x020fe4000f860cff */
[----:B------:R-:W-:-:S02]  /*46b0*/  LOP3.LUT P4, RZ, R7, UR6, RZ, 0xc, !PT ;  /* 0x0000000607ff7c12 */ /* 0x000fc4000f880cff */
[----:B------:R-:W-:Y:S02]  /*46c0*/  LOP3.LUT R24, R17, 0x1c, RZ, 0xc0, !PT ;  /* 0x0000001c11187812 */ /* 0x000fe400078ec0ff */
        /* <DEDUP_REMOVED lines=47> */
[----:B------:R-:W2:Y:S04]  /*49c0*/  LDL R19, [R1+0x1a4] ;  /* 0x0001a40001137983 */ /* 0x000ea80000100800 */
[----:B------:R-:W3:Y:S04]  /*49d0*/  LDL.128 R4, [R1+0x180] ;  /* 0x0001800001047983 */ /* 0x000ee80000100c00 */
[----:B------:R-:W4:Y:S04]  /*49e0*/  LDL.64 R12, [R1+0x190] ;  /* 0x00019000010c7983 */ /* 0x000f280000100a00 */
        /* <DEDUP_REMOVED lines=13> */
[C---:B------:R-:W-:Y:S01]  /*4ac0*/  ISETP.NE.AND P5, PT, R0.reuse, RZ, PT ;  /* 0x000000ff0000720c */ /* 0x040fe20003fa5270 */
[----:B------:R-:W-:Y:S01]  /*4ad0*/  UMOV UR7, 0x400 ;  /* 0x0000040000077882 */ /* 0x000fe20000000000 */
[----:B0-----:R-:W-:Y:S01]  /*4ae0*/  @P0 FADD R14, R15, R14 ;  /* 0x0000000e0f0e0221 */ /* 0x001fe20000000000 */
[----:B-1----:R-:W-:Y:S01]  /*4af0*/  ULEA UR7, UR8, UR7, 0x18 ;  /* 0x0000000708077291 */ /* 0x002fe2000f8ec0ff */
[----:B------:R-:W-:-:S07]  /*4b00*/  ISETP.GT.U32.AND P0, PT, R0, 0x1f, PT ;  /* 0x0000001f0000780c */ /* 0x000fce0003f04070 */
        /* <DEDUP_REMOVED lines=16> */
[----:B------:R-:W-:Y:S08]  /*4c10*/  POPC R9, R5 ;  /* 0x0000000500097309 */ /* 0x000ff00000000000 */
[----:B------:R-:W1:Y:S01]  /*4c20*/  POPC R10, R6 ;  /* 0x00000006000a7309 */ /* 0x000e620000000000 */
[----:B------:R-:W2:Y:S07]  /*4c30*/  LDS R185, [UR7+0x4] ;  /* 0x00000407ffb97984 */ /* 0x000eae0008000800 */
[----:B------:R-:W-:Y:S08]  /*4c40*/  POPC R7, R7 ;  /* 0x0000000700077309 */ /* 0x000ff00000000000 */
[----:B----4-:R-:W3:Y:S01]  /*4c50*/  POPC R12, R12 ;  /* 0x0000000c000c7309 */ /* 0x010ee20000000000 */
[----:B-1----:R-:W-:-:S07]  /*4c60*/  IADD3 R8, PT, PT, R10, R9, R8 ;  /* 0x000000090a087210 */ /* 0x002fce0007ffe008 */
[----:B------:R-:W1:Y:S01]  /*4c70*/  POPC R14, R13 ;  /* 0x0000000d000e7309 */ /* 0x000e620000000000 */
[----:B---3--:R-:W-:-:S05]  /*4c80*/  IADD3 R7, PT, PT, R12, R7, R8 ;  /* 0x000000070c077210 */ /* 0x008fca0007ffe008 */
[----:B-1----:R-:W-:Y:S01]  /*4c90*/  IMAD.IADD R7, R7, 0x1, R14 ;  /* 0x0000000107077824 */ /* 0x002fe200078e020e */
[----:B------:R-:W-:Y:S06]  /*4ca0*/  BAR.SYNC.DEFER_BLOCKING 0x0 ;  /* 0x0000000000007b1d */ /* 0x000fec0000010000 */
[----:B-----5:R0:W-:Y:S02]  /*4cb0*/  STS [R26], R7 ;  /* 0x000000071a007388 */ /* 0x0201e40000000800 */
        /* <DEDUP_REMOVED lines=31> */
.L_x_780:
        /* <DEDUP_REMOVED lines=18> */
.L_x_757:
        /* <DEDUP_REMOVED lines=19> */
.L_x_759:
[----:B------:R-:W-:Y:S02]  /*5100*/  ISETP.GT.U32.AND P3, PT, R8, 0xbff, PT ;  /* 0x00000bff0800780c */ /* 0x000fe40003f64070 */
[C---:B------:R-:W-:Y:S02]  /*5110*/  LOP3.LUT R7, R4.reuse, 0x1, RZ, 0xc0, !PT ;  /* 0x0000000104077812 */ /* 0x040fe400078ec0ff */
[----:B------:R-:W-:Y:S02]  /*5120*/  LOP3.LUT P4, RZ, R4, 0x2, RZ, 0xc0, !PT ;  /* 0x0000000204ff7812 */ /* 0x000fe4000788c0ff */
[----:B------:R-:W-:-:S13]  /*5130*/  ISETP.NE.U32.OR P3, PT, R7, 0x1, P3 ;  /* 0x000000010700780c */ /* 0x000fda0001f65470 */
[----:B------:R-:W2:Y:S01]  /*5140*/  @!P3 LDL R182, [R1] ;  /* 0x0000000001b6b983 */ /* 0x000ea20000100800 */
[----:B------:R-:W-:Y:S01]  /*5150*/  @!P3 IMAD R7, R8, 0x8, R181 ;  /* 0x000000080807b824 */ /* 0x000fe200078e02b5 */
[----:B------:R-:W-:Y:S01]  /*5160*/  LOP3.LUT P6, RZ, R4, 0x4, RZ, 0xc0, !PT ;  /* 0x0000000404ff7812 */ /* 0x000fe200078cc0ff */
[----:B------:R-:W-:-:S05]  /*5170*/  @!P3 VIADD R8, R8, 0x1 ;  /* 0x000000010808b836 */ /* 0x000fca0000000000 */
[----:B------:R-:W-:-:S13]  /*5180*/  ISETP.GT.U32.OR P4, PT, R8, 0xbff, !P4 ;  /* 0x00000bff0800780c */ /* 0x000fda0006784470 */
[----:B------:R-:W3:Y:S01]  /*5190*/  @!P4 LDL R232, [R1+0x4] ;  /* 0x0000040001e8c983 */ /* 0x000ee20000100800 */
[C---:B------:R-:W-:Y:S02]  /*51a0*/  @!P4 IMAD R9, R8.reuse, 0x8, R181 ;  /* 0x000000080809c824 */ /* 0x040fe400078e02b5 */
[----:B------:R-:W-:-:S05]  /*51b0*/  @!P4 VIADD R8, R8, 0x1 ;  /* 0x000000010808c836 */ /* 0x000fca0000000000 */
[----:B------:R-:W-:-:S13]  /*51c0*/  ISETP.GT.U32.OR P6, PT, R8, 0xbff, !P6 ;  /* 0x00000bff0800780c */ /* 0x000fda00077c4470 */
[----:B------:R-:W4:Y:S01]  /*51d0*/  @!P6 LDL R230, [R1+0x8] ;  /* 0x0000080001e6e983 */ /* 0x000f220000100800 */
[----:B------:R-:W-:Y:S01]  /*51e0*/  @!P6 IMAD R10, R8, 0x8, R181 ;  /* 0x00000008080ae824 */ /* 0x000fe200078e02b5 */
[----:B------:R-:W-:Y:S01]  /*51f0*/  LOP3.LUT P0, RZ, R4, 0x8, RZ, 0xc0, !PT ;  /* 0x0000000804ff7812 */ /* 0x000fe2000780c0ff */
[----:B------:R-:W-:Y:S01]  /*5200*/  @!P6 VIADD R8, R8, 0x1 ;  /* 0x000000010808e836 */ /* 0x000fe20000000000 */
[----:B------:R-:W-:-:S04]  /*5210*/  LOP3.LUT P1, RZ, R4, 0x10, RZ, 0xc0, !PT ;  /* 0x0000001004ff7812 */ /* 0x000fc8000782c0ff */
[----:B------:R-:W-:-:S13]  /*5220*/  ISETP.GT.U32.OR P0, PT, R8, 0xbff, !P0 ;  /* 0x00000bff0800780c */ /* 0x000fda0004704470 */
[C---:B------:R-:W-:Y:S01]  /*5230*/  @!P0 IMAD R11, R8.reuse, 0x8, R181 ;  /* 0x00000008080b8824 */ /* 0x040fe200078e02b5 */
[----:B------:R-:W5:Y:S01]  /*5240*/  @!P0 LDL R228, [R1+0xc] ;  /* 0x00000c0001e48983 */ /* 0x000f620000100800 */
[----:B------:R-:W-:-:S05]  /*5250*/  @!P0 VIADD R8, R8, 0x1 ;  /* 0x0000000108088836 */ /* 0x000fca0000000000 */
[----:B------:R-:W-:Y:S02]  /*5260*/  ISETP.GT.U32.OR P1, PT, R8, 0xbff, !P1 ;  /* 0x00000bff0800780c */ /* 0x000fe40004f24470 */
[----:B------:R-:W-:-:S11]  /*5270*/  LOP3.LUT P2, RZ, R4, 0x20, RZ, 0xc0, !PT ;  /* 0x0000002004ff7812 */ /* 0x000fd6000784c0ff */
[C---:B------:R-:W-:Y:S01]  /*5280*/  @!P1 IMAD R12, R8.reuse, 0x8, R181 ;  /* 0x00000008080c9824 */ /* 0x040fe200078e02b5 */
[----:B------:R-:W5:Y:S01]  /*5290*/  @!P1 LDL R238, [R1+0x10] ;  /* 0x0000100001ee9983 */ /* 0x000f620000100800 */
[----:B------:R-:W-:-:S05]  /*52a0*/  @!P1 VIADD R8, R8, 0x1 ;  /* 0x0000000108089836 */ /* 0x000fca0000000000 */
[----:B------:R-:W-:Y:S01]  /*52b0*/  ISETP.GT.U32.OR P2, PT, R8, 0xbff, !P2 ;  /* 0x00000bff0800780c */ /* 0x000fe20005744470 */
[----:B------:R-:W-:-:S12]  /*52c0*/  @!P3 STL [R1], RZ ;  /* 0x000000ff0100b387 */ /* 0x000fd80000100800 */
[C---:B------:R-:W-:Y:S01]  /*52d0*/  @!P2 IMAD R13, R8.reuse, 0x8, R181 ;  /* 0x00000008080da824 */ /* 0x040fe200078e02b5 */
[----:B------:R-:W5:Y:S01]  /*52e0*/  @!P2 LDL R226, [R1+0x14] ;  /* 0x0000140001e2a983 */ /* 0x000f620000100800 */
[----:B------:R-:W-:-:S03]  /*52f0*/  @!P2 VIADD R8, R8, 0x1 ;  /* 0x000000010808a836 */ /* 0x000fc60000000000 */
[----:B------:R-:W-:Y:S04]  /*5300*/  @!P4 STL [R1+0x4], RZ ;  /* 0x000004ff0100c387 */ /* 0x000fe80000100800 */
[----:B------:R-:W-:Y:S04]  /*5310*/  @!P6 STL [R1+0x8], RZ ;  /* 0x000008ff0100e387 */ /* 0x000fe80000100800 */
[----:B--2---:R1:W-:Y:S01]  /*5320*/  @!P3 STS.64 [R7], R182 ;  /* 0x000000b60700b388 */ /* 0x0043e20000000a00 */
[----:B------:R-:W-:-:S04]  /*5330*/  LOP3.LUT P3, RZ, R4, 0x40, RZ, 0xc0, !PT ;  /* 0x0000004004ff7812 */ /* 0x000fc8000786c0ff */
[----:B------:R-:W-:-:S13]  /*5340*/  ISETP.GT.U32.OR P3, PT, R8, 0xbff, !P3 ;  /* 0x00000bff0800780c */ /* 0x000fda0005f64470 */
[C---:B------:R-:W-:Y:S01]  /*5350*/  @!P3 IMAD R14, R8.reuse, 0x8, R181 ;  /* 0x00000008080eb824 */ /* 0x040fe200078e02b5 */
[----:B------:R-:W2:Y:S01]  /*5360*/  @!P3 LDL R224, [R1+0x18] ;  /* 0x0000180001e0b983 */ /* 0x000ea20000100800 */
[----:B------:R-:W-:-:S03]  /*5370*/  @!P3 VIADD R8, R8, 0x1 ;  /* 0x000000010808b836 */ /* 0x000fc60000000000 */
[----:B---3--:R3:W-:Y:S01]  /*5380*/  @!P4 STS.64 [R9], R232 ;  /* 0x000000e80900c388 */ /* 0x0087e20000000a00 */
[----:B------:R-:W-:-:S04]  /*5390*/  LOP3.LUT P4, RZ, R4, 0x80, RZ, 0xc0, !PT ;  /* 0x0000008004ff7812 */ /* 0x000fc8000788c0ff */
[----:B------:R-:W-:-:S13]  /*53a0*/  ISETP.GT.U32.OR P4, PT, R8, 0xbff, !P4 ;  /* 0x00000bff0800780c */ /* 0x000fda0006784470 */
[----:B------:R-:W2:Y:S01]  /*53b0*/  @!P4 LDL R222, [R1+0x1c] ;  /* 0x00001c0001dec983 */ /* 0x000ea20000100800 */
[C---:B-1----:R-:W-:Y:S02]  /*53c0*/  @!P4 IMAD R7, R8.reuse, 0x8, R181 ;  /* 0x000000080807c824 */ /* 0x042fe400078e02b5 */
[----:B------:R-:W-:Y:S01]  /*53d0*/  @!P4 VIADD R8, R8, 0x1 ;  /* 0x000000010808c836 */ /* 0x000fe20000000000 */
[----:B----4-:R1:W-:Y:S01]  /*53e0*/  @!P6 STS.64 [R10], R230 ;  /* 0x000000e60a00e388 */ /* 0x0103e20000000a00 */
[----:B------:R-:W-:-:S04]  /*53f0*/  LOP3.LUT P6, RZ, R4, 0x100, RZ, 0xc0, !PT ;  /* 0x0000010004ff7812 */ /* 0x000fc800078cc0ff */
[----:B------:R-:W-:-:S13]  /*5400*/  ISETP.GT.U32.OR P6, PT, R8, 0xbff, !P6 ;  /* 0x00000bff0800780c */ /* 0x000fda00077c4470 */
[----:B------:R-:W4:Y:S01]  /*5410*/  @!P6 LDL R236, [R1+0x20] ;  /* 0x0000200001ece983 */ /* 0x000f220000100800 */
[C---:B---3--:R-:W-:Y:S02]  /*5420*/  @!P6 IMAD R9, R8.reuse, 0x8, R181 ;  /* 0x000000080809e824 */ /* 0x048fe400078e02b5 */
[----:B------:R-:W-:Y:S01]  /*5430*/  @!P6 VIADD R8, R8, 0x1 ;  /* 0x000000010808e836 */ /* 0x000fe20000000000 */
[----:B-----5:R3:W-:Y:S04]  /*5440*/  @!P0 STS.64 [R11], R228 ;  /* 0x000000e40b008388 */ /* 0x0207e80000000a00 */
[----:B------:R-:W-:Y:S01]  /*5450*/  @!P0 STL [R1+0xc], RZ ;  /* 0x00000cff01008387 */ /* 0x000fe20000100800 */
[----:B------:R-:W-:-:S04]  /*5460*/  LOP3.LUT P0, RZ, R4, 0x200, RZ, 0xc0, !PT ;  /* 0x0000020004ff7812 */ /* 0x000fc8000780c0ff */
[----:B------:R-:W-:Y:S01]  /*5470*/  ISETP.GT.U32.OR P0, PT, R8, 0xbff, !P0 ;  /* 0x00000bff0800780c */ /* 0x000fe20004704470 */
[----:B------:R-:W-:Y:S04]  /*5480*/  @!P1 STL [R1+0x10], RZ ;  /* 0x000010ff01009387 */ /* 0x000fe80000100800 */
[----:B------:R5:W-:Y:S01]  /*5490*/  @!P1 STS.64 [R12], R238 ;  /* 0x000000ee0c009388 */ /* 0x000be20000000a00 */
[----:B------:R-:W-:-:S07]  /*54a0*/  LOP3.LUT P1, RZ, R4, 0x400, RZ, 0xc0, !PT ;  /* 0x0000040004ff7812 */ /* 0x000fce000782c0ff */
[C---:B-1----:R-:W-:Y:S01]  /*54b0*/  @!P0 IMAD R10, R8.reuse, 0x8, R181 ;  /* 0x00000008080a8824 */ /* 0x042fe200078e02b5 */
[----:B------:R-:W4:Y:S01]  /*54c0*/  @!P0 LDL R220, [R1+0x24] ;  /* 0x0000240001dc8983 */ /* 0x000f220000100800 */
[----:B------:R-:W-:-:S05]  /*54d0*/  @!P0 VIADD R8, R8, 0x1 ;  /* 0x0000000108088836 */ /* 0x000fca0000000000 */
[----:B------:R-:W-:Y:S01]  /*54e0*/  ISETP.GT.U32.OR P1, PT, R8, 0xbff, !P1 ;  /* 0x00000bff0800780c */ /* 0x000fe20004f24470 */
[----:B------:R-:W-:Y:S04]  /*54f0*/  @!P2 STL [R1+0x14], RZ ;  /* 0x000014ff0100a387 */ /* 0x000fe80000100800 */
[----:B------:R1:W-:Y:S01]  /*5500*/  @!P2 STS.64 [R13], R226 ;  /* 0x000000e20d00a388 */ /* 0x0003e20000000a00 */
[----:B------:R-:W-:-:S07]  /*5510*/  LOP3.LUT P2, RZ, R4, 0x800, RZ, 0xc0, !PT ;  /* 0x0000080004ff7812 */ /* 0x000fce000784c0ff */
[C---:B---3--:R-:W-:Y:S01]  /*5520*/  @!P1 IMAD R11, R8.reuse, 0x8, R181 ;  /* 0x00000008080b9824 */ /* 0x048fe200078e02b5 */
[----:B------:R-:W3:Y:S01]  /*5530*/  @!P1 LDL R218, [R1+0x28] ;  /* 0x0000280001da9983 */ /* 0x000ee20000100800 */
[----:B------:R-:W-:-:S05]  /*5540*/  @!P1 VIADD R8, R8, 0x1 ;  /* 0x0000000108089836 */ /* 0x000fca0000000000 */
[----:B------:R-:W-:Y:S01]  /*5550*/  ISETP.GT.U32.OR P2, PT, R8, 0xbff, !P2 ;  /* 0x00000bff0800780c */ /* 0x000fe20005744470 */
[----:B------:R-:W-:-:S12]  /*5560*/  @!P3 STL [R1+0x18], RZ ;  /* 0x000018ff0100b387 */ /* 0x000fd80000100800 */
[C---:B-----5:R-:W-:Y:S01]  /*5570*/  @!P2 IMAD R12, R8.reuse, 0x8, R181 ;  /* 0x00000008080ca824 */ /* 0x060fe200078e02b5 */
[----:B------:R-:W5:Y:S01]  /*5580*/  @!P2 LDL R216, [R1+0x2c] ;  /* 0x00002c0001d8a983 */ /* 0x000f620000100800 */
[----:B------:R-:W-:-:S03]  /*5590*/  @!P2 VIADD R8, R8, 0x1 ;  /* 0x000000010808a836 */ /* 0x000fc60000000000 */
[----:B------:R-:W-:Y:S04]  /*55a0*/  @!P4 STL [R1+0x1c], RZ ;  /* 0x00001cff0100c387 */ /* 0x000fe80000100800 */
[----:B------:R-:W-:Y:S04]  /*55b0*/  @!P6 STL [R1+0x20], RZ ;  /* 0x000020ff0100e387 */ /* 0x000fe80000100800 */
[----:B--2---:R2:W-:Y:S01]  /*55c0*/  @!P3 STS.64 [R14], R224 ;  /* 0x000000e00e00b388 */ /* 0x0045e20000000a00 */
[----:B------:R-:W-:-:S04]  /*55d0*/  LOP3.LUT P3, RZ, R4, 0x1000, RZ, 0xc0, !PT ;  /* 0x0000100004ff7812 */ /* 0x000fc8000786c0ff */
[----:B------:R-:W-:-:S13]  /*55e0*/  ISETP.GT.U32.OR P3, PT, R8, 0xbff, !P3 ;  /* 0x00000bff0800780c */ /* 0x000fda0005f64470 */
[C---:B-1----:R-:W-:Y:S01]  /*55f0*/  @!P3 IMAD R13, R8.reuse, 0x8, R181 ;  /* 0x00000008080db824 */ /* 0x042fe200078e02b5 */
[----:B------:R-:W5:Y:S01]  /*5600*/  @!P3 LDL R234, [R1+0x30] ;  /* 0x0000300001eab983 */ /* 0x000f620000100800 */
[----:B------:R-:W-:-:S03]  /*5610*/  @!P3 VIADD R8, R8, 0x1 ;  /* 0x000000010808b836 */ /* 0x000fc60000000000 */
[----:B------:R1:W-:Y:S01]  /*5620*/  @!P4 STS.64 [R7], R222 ;  /* 0x000000de0700c388 */ /* 0x0003e20000000a00 */
[----:B------:R-:W-:-:S04]  /*5630*/  LOP3.LUT P4, RZ, R4, 0x2000, RZ, 0xc0, !PT ;  /* 0x0000200004ff7812 */ /* 0x000fc8000788c0ff */
[----:B------:R-:W-:-:S13]  /*5640*/  ISETP.GT.U32.OR P4, PT, R8, 0xbff, !P4 ;  /* 0x00000bff0800780c */ /* 0x000fda0006784470 */
[C---:B--2---:R-:W-:Y:S01]  /*5650*/  @!P4 IMAD R14, R8.reuse, 0x8, R181 ;  /* 0x00000008080ec824 */ /* 0x044fe200078e02b5 */
[----:B------:R-:W2:Y:S01]  /*5660*/  @!P4 LDL R214, [R1+0x34] ;  /* 0x0000340001d6c983 */ /* 0x000ea20000100800 */
[----:B------:R-:W-:-:S03]  /*5670*/  @!P4 VIADD R8, R8, 0x1 ;  /* 0x000000010808c836 */ /* 0x000fc60000000000 */
[----:B----4-:R4:W-:Y:S01]  /*5680*/  @!P6 STS.64 [R9], R236 ;  /* 0x000000ec0900e388 */ /* 0x0109e20000000a00 */
[----:B------:R-:W-:-:S04]  /*5690*/  LOP3.LUT P6, RZ, R4, 0x4000, RZ, 0xc0, !PT ;  /* 0x0000400004ff7812 */ /* 0x000fc800078cc0ff */
[----:B------:R-:W-:-:S13]  /*56a0*/  ISETP.GT.U32.OR P6, PT, R8, 0xbff, !P6 ;  /* 0x00000bff0800780c */ /* 0x000fda00077c4470 */
[----:B------:R-:W2:Y:S01]  /*56b0*/  @!P6 LDL R212, [R1+0x38] ;  /* 0x0000380001d4e983 */ /* 0x000ea20000100800 */
[C---:B-1----:R-:W-:Y:S02]  /*56c0*/  @!P6 IMAD R7, R8.reuse, 0x8, R181 ;  /* 0x000000080807e824 */ /* 0x042fe400078e02b5 */
[----:B------:R-:W-:Y:S01]  /*56d0*/  @!P6 VIADD R8, R8, 0x1 ;  /* 0x000000010808e836 */ /* 0x000fe20000000000 */
[----:B------:R-:W-:Y:S04]  /*56e0*/  @!P0 STL [R1+0x24], RZ ;  /* 0x000024ff01008387 */ /* 0x000fe80000100800 */
[----:B------:R1:W-:Y:S01]  /*56f0*/  @!P0 STS.64 [R10], R220 ;  /* 0x000000dc0a008388 */ /* 0x0003e20000000a00 */
[----:B------:R-:W-:-:S04]  /*5700*/  LOP3.LUT P0, RZ, R4, 0x8000, RZ, 0xc0, !PT ;  /* 0x0000800004ff7812 */ /* 0x000fc8000780c0ff */
[----:B------:R-:W-:Y:S01]  /*5710*/  ISETP.GT.U32.OR P0, PT, R8, 0xbff, !P0 ;  /* 0x00000bff0800780c */ /* 0x000fe20004704470 */
[----:B------:R-:W-:-:S12]  /*5720*/  @!P1 STL [R1+0x28], RZ ;  /* 0x000028ff01009387 */ /* 0x000fd80000100800 */
[C---:B----4-:R-:W-:Y:S01]  /*5730*/  @!P0 IMAD R9, R8.reuse, 0x8, R181 ;  /* 0x0000000808098824 */ /* 0x050fe200078e02b5 */
[----:B---3--:R3:W-:Y:S01]  /*5740*/  @!P1 STS.64 [R11], R218 ;  /* 0x000000da0b009388 */ /* 0x0087e20000000a00 */
[----:B------:R-:W-:Y:S01]  /*5750*/  @!P0 VIADD R8, R8, 0x1 ;  /* 0x0000000108088836 */ /* 0x000fe20000000000 */
[----:B------:R-:W-:-:S04]  /*5760*/  LOP3.LUT P1, RZ, R4, 0x10000, RZ, 0xc0, !PT ;  /* 0x0001000004ff7812 */ /* 0x000fc8000782c0ff */
[----:B------:R-:W-:Y:S01]  /*5770*/  ISETP.GT.U32.OR P1, PT, R8, 0xbff, !P1 ;  /* 0x00000bff0800780c */ /* 0x000fe20004f24470 */
[----:B------:R-:W-:-:S12]  /*5780*/  @!P2 STL [R1+0x2c], RZ ;  /* 0x00002cff0100a387 */ /* 0x000fd80000100800 */
[C---:B-1----:R-:W-:Y:S01]  /*5790*/  @!P1 IMAD R10, R8.reuse, 0x8, R181 ;  /* 0x00000008080a9824 */ /* 0x042fe200078e02b5 */
[----:B-----5:R1:W-:Y:S01]  /*57a0*/  @!P2 STS.64 [R12], R216 ;  /* 0x000000d80c00a388 */ /* 0x0203e20000000a00 */
[----:B------:R-:W-:Y:S01]  /*57b0*/  @!P1 VIADD R8, R8, 0x1 ;  /* 0x0000000108089836 */ /* 0x000fe20000000000 */
[----:B------:R-:W-:-:S04]  /*57c0*/  LOP3.LUT P2, RZ, R4, 0x20000, RZ, 0xc0, !PT ;  /* 0x0002000004ff7812 */ /* 0x000fc8000784c0ff */
[----:B------:R-:W-:Y:S01]  /*57d0*/  ISETP.GT.U32.OR P2, PT, R8, 0xbff, !P2 ;  /* 0x00000bff0800780c */ /* 0x000fe20005744470 */
[----:B------:R-:W-:-:S12]  /*57e0*/  @!P3 STL [R1+0x30], RZ ;  /* 0x000030ff0100b387 */ /* 0x000fd80000100800 */
[C---:B---3--:R-:W-:Y:S02]  /*57f0*/  @!P2 IMAD R11, R8.reuse, 0x8, R181 ;  /* 0x00000008080ba824 */ /* 0x048fe400078e02b5 */
[----:B------:R-:W-:Y:S01]  /*5800*/  @!P2 VIADD R8, R8, 0x1 ;  /* 0x000000010808a836 */ /* 0x000fe20000000000 */
[----:B------:R-:W-:Y:S04]  /*5810*/  @!P4 STL [R1+0x34], RZ ;  /* 0x000034ff0100c387 */ /* 0x000fe80000100800 */
[----:B------:R-:W-:Y:S04]  /*5820*/  @!P6 STL [R1+0x38], RZ ;  /* 0x000038ff0100e387 */ /* 0x000fe80000100800 */
[----:B------:R-:W-:Y:S04]  /*5830*/  @!P0 STL [R1+0x3c], RZ ;  /* 0x00003cff01008387 */ /* 0x000fe80000100800 */
[----:B------:R-:W-:Y:S04]  /*5840*/  @!P1 STL [R1+0x40], RZ ;  /* 0x000040ff01009387 */ /* 0x000fe80000100800 */
[----:B------:R-:W-:Y:S04]  /*5850*/  @!P2 STL [R1+0x44], RZ ;  /* 0x000044ff0100a387 */ /* 0x000fe80000100800 */
[----:B------:R3:W-:Y:S01]  /*5860*/  @!P3 STS.64 [R13], R234 ;  /* 0x000000ea0d00b388 */ /* 0x0007e20000000a00 */
[----:B------:R-:W-:-:S04]  /*5870*/  LOP3.LUT P3, RZ, R4, 0x40000, RZ, 0xc0, !PT ;  /* 0x0004000004ff7812 */ /* 0x000fc8000786c0ff */
[----:B------:R-:W-:-:S13]  /*5880*/  ISETP.GT.U32.OR P3, PT, R8, 0xbff, !P3 ;  /* 0x00000bff0800780c */ /* 0x000fda0005f64470 */
[C---:B-1----:R-:W-:Y:S02]  /*5890*/  @!P3 IMAD R12, R8.reuse, 0x8, R181 ;  /* 0x00000008080cb824 */ /* 0x042fe400078e02b5 */
[----:B------:R-:W-:Y:S01]  /*58a0*/  @!P3 VIADD R8, R8, 0x1 ;  /* 0x000000010808b836 */ /* 0x000fe20000000000 */
[----:B--2---:R1:W-:Y:S01]  /*58b0*/  @!P4 STS.64 [R14], R214 ;  /* 0x000000d60e00c388 */ /* 0x0043e20000000a00 */
[----:B------:R-:W-:-:S04]  /*58c0*/  LOP3.LUT P4, RZ, R4, 0x80000, RZ, 0xc0, !PT ;  /* 0x0008000004ff7812 */ /* 0x000fc8000788c0ff */
[----:B------:R-:W-:-:S13]  /*58d0*/  ISETP.GT.U32.OR P4, PT, R8, 0xbff, !P4 ;  /* 0x00000bff0800780c */ /* 0x000fda0006784470 */
[C---:B---3--:R-:W-:Y:S02]  /*58e0*/  @!P4 IMAD R13, R8.reuse, 0x8, R181 ;  /* 0x00000008080dc824 */ /* 0x048fe400078e02b5 */
[----:B------:R-:W-:Y:S01]  /*58f0*/  @!P4 VIADD R8, R8, 0x1 ;  /* 0x000000010808c836 */ /* 0x000fe20000000000 */
[----:B------:R-:W-:Y:S01]  /*5900*/  @!P6 STS.64 [R7], R212 ;  /* 0x000000d40700e388 */ /* 0x000fe20000000a00 */
[----:B------:R-:W-:-:S04]  /*5910*/  LOP3.LUT P6, RZ, R4, 0x100000, RZ, 0xc0, !PT ;  /* 0x0010000004ff7812 */ /* 0x000fc800078cc0ff */
[----:B------:R-:W-:Y:S01]  /*5920*/  ISETP.GT.U32.OR P6, PT, R8, 0xbff, !P6 ;  /* 0x00000bff0800780c */ /* 0x000fe200077c4470 */
[----:B------:R2:W-:-:S12]  /*5930*/  @!P0 STS.64 [R9], R210 ;  /* 0x000000d209008388 */ /* 0x0005d80000000a00 */
[----:B-1----:R-:W-:Y:S02]  /*5940*/  @!P6 IMAD R14, R8, 0x8, R181 ;  /* 0x00000008080ee824 */ /* 0x002fe400078e02b5 */
[----:B--2---:R-:W-:Y:S01]  /*5950*/  @!P0 IMAD.MOV.U32 R210, RZ, RZ, RZ ;  /* 0x000000ffffd28224 */ /* 0x004fe200078e00ff */
[----:B------:R-:W-:Y:S01]  /*5960*/  LOP3.LUT P0, RZ, R4, 0x200000, RZ, 0xc0, !PT ;  /* 0x0020000004ff7812 */ /* 0x000fe2000780c0ff */
[----:B------:R-:W-:-:S05]  /*5970*/  @!P6 VIADD R8, R8, 0x1 ;  /* 0x000000010808e836 */ /* 0x000fca0000000000 */
[----:B------:R-:W-:Y:S01]  /*5980*/  ISETP.GT.U32.OR P0, PT, R8, 0xbff, !P0 ;  /* 0x00000bff0800780c */ /* 0x000fe20004704470 */
[----:B------:R1:W-:-:S12]  /*5990*/  @!P1 STS.64 [R10], R208 ;  /* 0x000000d00a009388 */ /* 0x0003d80000000a00 */
[----:B------:R-:W-:Y:S02]  /*59a0*/  @!P0 IMAD R7, R8, 0x8, R181 ;  /* 0x0000000808078824 */ /* 0x000fe400078e02b5 */
[----:B-1----:R-:W-:Y:S01]  /*59b0*/  @!P1 IMAD.MOV.U32 R208, RZ, RZ, RZ ;  /* 0x000000ffffd09224 */ /* 0x002fe200078e00ff */
        /* <DEDUP_REMOVED lines=8> */
[C---:B------:R-:W-:Y:S01]  /*5a40*/  ISETP.GT.U32.OR P2, PT, R8.reuse, 0xbff, !P2 ;  /* 0x00000bff0800780c */ /* 0x040fe20005744470 */
[----:B------:R1:W-:Y:S04]  /*5a50*/  @!P3 STS.64 [R12], R204 ;  /* 0x000000cc0c00b388 */ /* 0x0003e80000000a00 */
[----:B------:R-:W-:Y:S08]  /*5a60*/  @!P3 STL [R1+0x48], RZ ;  /* 0x000048ff0100b387 */ /* 0x000ff00000100800 */
[----:B------:R-:W-:-:S02]  /*5a70*/  @!P2 IMAD R10, R8, 0x8, R181 ;  /* 0x00000008080aa824 */ /* 0x000fc400078e02b5 */
        /* <DEDUP_REMOVED lines=52> */
[----:B------:R-:W-:Y:S01]  /*5dc0*/  ISETP.GT.U32.OR P4, PT, R8, 0xbff, !P4 ;  /* 0x00000bff0800780c */ /* 0x000fe20006784470 */
[----:B------:R1:W-:Y:S01]  /*5dd0*/  @!P6 STS.64 [R13], R188 ;  /* 0x000000bc0d00e388 */ /* 0x0003e20000000a00 */
[----:B------:R-:W-:-:S03]  /*5de0*/  LOP3.LUT R4, R5, 0x1, RZ, 0xc0, !PT ;  /* 0x0000000105047812 */ /* 0x000fc600078ec0ff */
[----:B------:R-:W-:Y:S08]  /*5df0*/  @!P6 STL [R1+0x68], RZ ;  /* 0x000068ff0100e387 */ /* 0x000ff00000100800 */
[C---:B------:R-:W-:Y:S02]  /*5e00*/  @!P4 IMAD R14, R8.reuse, 0x8, R181 ;  /* 0x00000008080ec824 */ /* 0x040fe400078e02b5 */
[----:B------:R-:W-:-:S02]  /*5e10*/  @!P4 VIADD R8, R8, 0x1 ;  /* 0x000000010808c836 */ /* 0x000fc40000000000 */
[----:B-1----:R-:W-:-:S03]  /*5e20*/  @!P6 IMAD.MOV.U32 R188, RZ, RZ, RZ ;  /* 0x000000ffffbce224 */ /* 0x002fc600078e00ff */
[----:B------:R-:W-:-:S04]  /*5e30*/  ISETP.GT.U32.AND P6, PT, R8, 0xbff, PT ;  /* 0x00000bff0800780c */ /* 0x000fc80003fc4070 */
[----:B------:R-:W-:Y:S01]  /*5e40*/  ISETP.NE.U32.OR P6, PT, R4, 0x1, P6 ;  /* 0x000000010400780c */ /* 0x000fe200037c5470 */
        /* <DEDUP_REMOVED lines=210> */
[----:B------:R1:W-:Y:S04]  /*6b70*/  @!P0 STS.64 [R7], R116 ;  /* 0x0000007407008388 */ /* 0x0003e80000000a00 */
[----:B------:R-:W-:Y:S01]  /*6b80*/  @!P0 STL [R1+0xe4], RZ ;  /* 0x0000e4ff01008387 */ /* 0x000fe20000100800 */
[----:B-1----:R-:W-:Y:S01]  /*6b90*/  @!P0 IMAD.MOV.U32 R116, RZ, RZ, RZ ;  /* 0x000000ffff748224 */ /* 0x002fe200078e00ff */
[----:B------:R-:W-:-:S06]  /*6ba0*/  LOP3.LUT P0, RZ, R5, 0x80000000, RZ, 0xc0, !PT ;  /* 0x8000000005ff7812 */ /* 0x000fcc000780c0ff */
[C---:B------:R-:W-:Y:S02]  /*6bb0*/  @!P6 IMAD R5, R8.reuse, 0x8, R181 ;  /* 0x000000080805e824 */ /* 0x040fe400078e02b5 */
        /* <DEDUP_REMOVED lines=227> */
[----:B------:R-:W-:Y:S04]  /*79f0*/  @!P3 STL [R1+0x168], RZ ;  /* 0x000168ff0100b387 */ /* 0x000fe80000100800 */
[----:B------:R-:W-:Y:S04]  /*7a00*/  @!P4 STL [R1+0x16c], RZ ;  /* 0x00016cff0100c387 */ /* 0x000fe80000100800 */
[----:B------:R-:W-:Y:S04]  /*7a10*/  @!P6 STL [R1+0x170], RZ ;  /* 0x000170ff0100e387 */ /* 0x000fe80000100800 */
[----:B------:R-:W-:Y:S04]  /*7a20*/  @!P0 STL [R1+0x174], RZ ;  /* 0x000174ff01008387 */ /* 0x000fe80000100800 */
[----:B------:R-:W-:Y:S04]  /*7a30*/  @!P1 STL [R1+0x178], RZ ;  /* 0x000178ff01009387 */ /* 0x000fe80000100800 */
[----:B------:R-:W-:Y:S01]  /*7a40*/  @!P2 STL [R1+0x17c], RZ ;  /* 0x00017cff0100a387 */ /* 0x000fe20000100800 */
[----:B------:R-:W-:-:S03]  /*7a50*/  @!P2 IMAD R6, R8, 0x8, R181 ;  /* 0x000000080806a824 */ /* 0x000fc600078e02b5 */
[----:B------:R1:W-:Y:S04]  /*7a60*/  @!P3 STS.64 [R9], R50 ;  /* 0x000000320900b388 */ /* 0x0003e80000000a00 */
[----:B------:R2:W-:Y:S04]  /*7a70*/  @!P4 STS.64 [R10], R48 ;  /* 0x000000300a00c388 */ /* 0x0005e80000000a00 */
[----:B------:R3:W-:Y:S01]  /*7a80*/  @!P6 STS.64 [R12], R46 ;  /* 0x0000002e0c00e388 */ /* 0x0007e20000000a00 */
[----:B------:R-:W-:-:S03]  /*7a90*/  IMAD.MOV.U32 R5, RZ, RZ, RZ ;  /* 0x000000ffff057224 */ /* 0x000fc600078e00ff */
[----:B------:R4:W-:Y:S01]  /*7aa0*/  @!P0 STS.64 [R11], R44 ;  /* 0x0000002c0b008388 */ /* 0x0009e20000000a00 */
[----:B-1----:R-:W-:-:S03]  /*7ab0*/  @!P3 IMAD.MOV.U32 R50, RZ, RZ, RZ ;  /* 0x000000ffff32b224 */ /* 0x002fc600078e00ff */
[----:B------:R1:W-:Y:S01]  /*7ac0*/  @!P1 STS.64 [R4], R2 ;  /* 0x0000000204009388 */ /* 0x0003e20000000a00 */
[----:B--2---:R-:W-:Y:S02]  /*7ad0*/  @!P4 IMAD.MOV.U32 R48, RZ, RZ, RZ ;  /* 0x000000ffff30c224 */ /* 0x004fe400078e00ff */
[----:B------:R-:W-:Y:S01]  /*7ae0*/  @!P2 VIADD R8, R8, 0x1 ;  /* 0x000000010808a836 */ /* 0x000fe20000000000 */
[----:B------:R2:W-:Y:S01]  /*7af0*/  @!P2 STS.64 [R6], R178 ;  /* 0x000000b20600a388 */ /* 0x0005e20000000a00 */
[----:B---3--:R-:W-:Y:S02]  /*7b00*/  @!P6 IMAD.MOV.U32 R46, RZ, RZ, RZ ;  /* 0x000000ffff2ee224 */ /* 0x008fe400078e00ff */
[----:B----4-:R-:W-:Y:S02]  /*7b10*/  @!P0 IMAD.MOV.U32 R44, RZ, RZ, RZ ;  /* 0x000000ffff2c8224 */ /* 0x010fe400078e00ff */
[----:B-1----:R-:W-:Y:S02]  /*7b20*/  @!P1 IMAD.MOV.U32 R2, RZ, RZ, RZ ;  /* 0x000000ffff029224 */ /* 0x002fe400078e00ff */
[----:B--2---:R-:W-:-:S07]  /*7b30*/  @!P2 IMAD.MOV.U32 R178, RZ, RZ, RZ ;  /* 0x000000ffffb2a224 */ /* 0x004fce00078e00ff */
.L_x_761:
[----:B--2---:R-:W-:Y:S02]  /*7b40*/  VIADD R4, R5, 0x60 ;  /* 0x0000006005047836 */ /* 0x004fe40000000000 */
[----:B------:R-:W-:-:S03]  /*7b50*/  VIADD R6, R1, 0x180 ;  /* 0x0000018001067836 */ /* 0x000fc60000000000 */
[----:B------:R-:W-:-:S05]  /*7b60*/  SHF.R.U32.HI R4, RZ, 0x5, R4 ;  /* 0x00000005ff047819 */ /* 0x000fca0000011604 */
[----:B------:R-:W-:-:S05]  /*7b70*/  IMAD R4, R4, 0x4, R6 ;  /* 0x0000000404047824 */ /* 0x000fca00078e0206 */
[----:B------:R1:W2:Y:S01]  /*7b80*/  LDL R9, [R4] ;  /* 0x0000000004097983 */ /* 0x0002a20000100800 */
[C---:B------:R-:W-:Y:S01]  /*7b90*/  LOP3.LUT R6, R5.reuse, 0x18, RZ, 0xc0, !PT ;  /* 0x0000001805067812 */ /* 0x040fe200078ec0ff */
[C---:B------:R-:W-:Y:S01]  /*7ba0*/  VIADD R11, R5.reuse, 0x1 ;  /* 0x00000001050b7836 */ /* 0x040fe20000000000 */
[----:B------:R-:W-:Y:S01]  /*7bb0*/  ISETP.GT.U32.AND P1, PT, R8, 0xbff, PT ;  /* 0x00000bff0800780c */ /* 0x000fe20003f24070 */
[C---:B------:R-:W-:Y:S02]  /*7bc0*/  VIADD R13, R5.reuse, 0x2 ;  /* 0x00000002050d7836 */ /* 0x040fe40000000000 */
[----:B------:R-:W-:Y:S01]  /*7bd0*/  VIADD R17, R5, 0x3 ;  /* 0x0000000305117836 */ /* 0x000fe20000000000 */
[----:B------:R-:W-:Y:S02]  /*7be0*/  LOP3.LUT R7, R11, 0x19, RZ, 0xc0, !PT ;  /* 0x000000190b077812 */ /* 0x000fe400078ec0ff */
[----:B-1----:R-:W-:Y:S02]  /*7bf0*/  LOP3.LUT R4, R13, 0x1a, RZ, 0xc0, !PT ;  /* 0x0000001a0d047812 */ /* 0x002fe400078ec0ff */
[----:B--2---:R-:W-:-:S02]  /*7c00*/  SHF.R.U32.HI R6, RZ, R6, R9 ;  /* 0x00000006ff067219 */ /* 0x004fc40000011609 */
        /* <DEDUP_REMOVED lines=8> */
[----:B------:R-:W1:Y:S01]  /*7c90*/  @!P1 LDS R6, [R12+0x6000] ;  /* 0x006000000c069984 */ /* 0x000e620000000800 */
        /* <DEDUP_REMOVED lines=11> */
[----:B-1----:R1:W-:Y:S03]  /*7d50*/  @!P1 STS.64 [R14], R6 ;  /* 0x000000060e009388 */ /* 0x0023e60000000a00 */
[----:B------:R-:W-:Y:S01]  /*7d60*/  SHF.R.U32.HI R4, RZ, R4, R9 ;  /* 0x00000004ff047219 */ /* 0x000fe20000011609 */
[----:B------:R-:W2:Y:S03]  /*7d70*/  @!P2 LDS R10, [R12+0x6400] ;  /* 0x006400000c0aa984 */ /* 0x000ea60000000800 */
[----:B------:R-:W-:Y:S01]  /*7d80*/  LOP3.LUT R4, R4, 0x1, RZ, 0xc0, !PT ;  /* 0x0000000104047812 */ /* 0x000fe200078ec0ff */
[----:B------:R-:W-:Y:S02]  /*7d90*/  @!P1 STS [R12+0x6000], RZ ;  /* 0x006000ff0c009388 */ /* 0x000fe40000000800 */
[----:B-1----:R-:W-:-:S02]  /*7da0*/  @!P0 IMAD R14, R8, 0x8, R181 ;  /* 0x00000008080e8824 */ /* 0x002fc400078e02b5 */
        /* <DEDUP_REMOVED lines=37> */
[----:B------:R-:W-:-:S03]  /*8000*/  @!P0 IMAD.IADD R11, R184, 0x1, R17 ;  /* 0x00000001b80b8824 */ /* 0x000fc600078e0211 */
[----:B------:R-:W-:-:S04]  /*8010*/  ISETP.GT.U32.AND P1, PT, R8, 0xbff, PT ;  /* 0x00000bff0800780c */ /* 0x000fc80003f24070 */
[----:B------:R-:W-:Y:S01]  /*8020*/  ISETP.NE.U32.OR P1, PT, R4, 0x1, P1 ;  /* 0x000000010400780c */ /* 0x000fe20000f25470 */
[----:B--2---:R1:W-:Y:S04]  /*8030*/  @!P2 STS.64 [R14], R6 ;  /* 0x000000060e00a388 */ /* 0x0043e80000000a00 */
[----:B------:R-:W2:Y:S04]  /*8040*/  @!P0 LDS R10, [R12+0x7400] ;  /* 0x007400000c0a8984 */ /* 0x000ea80000000800 */
[----:B------:R-:W-:Y:S01]  /*8050*/  @!P2 STS [R12+0x7000], RZ ;  /* 0x007000ff0c00a388 */ /* 0x000fe20000000800 */
[----:B-1----:R-:W-:-:S03]  /*8060*/  VIADD R14, R5, 0x7 ;  /* 0x00000007050e7836 */ /* 0x002fc60000000000 */
        /* <DEDUP_REMOVED lines=13> */
[----:B------:R-:W-:Y:S01]  /*8140*/  ISETP.NE.AND P0, PT, R5, 0x60, PT ;  /* 0x000000600500780c */ /* 0x000fe20003f05270 */
[----:B-1----:R-:W-:Y:S02]  /*8150*/  @!P2 IMAD.IADD R11, R184, 0x1, R14 ;  /* 0x00000001b80ba824 */ /* 0x002fe400078e020e */
[----:B--2---:R-:W-:Y:S04]  /*8160*/  @!P1 STS.64 [R9], R6 ;  /* 0x0000000609009388 */ /* 0x004fe80000000a00 */
[----:B------:R-:W1:Y:S04]  /*8170*/  @!P2 LDS R10, [R12+0x7c00] ;  /* 0x007c00000c0aa984 */ /* 0x000e680000000800 */
[----:B------:R2:W-:Y:S04]  /*8180*/  @!P1 STS [R12+0x7800], RZ ;  /* 0x007800ff0c009388 */ /* 0x0005e80000000800 */
[----:B-1----:R2:W-:Y:S04]  /*8190*/  @!P2 STS.64 [R4], R10 ;  /* 0x0000000a0400a388 */ /* 0x0025e80000000a00 */
[----:B------:R2:W-:Y:S01]  /*81a0*/  @!P2 STS [R12+0x7c00], RZ ;  /* 0x007c00ff0c00a388 */ /* 0x0005e20000000800 */
[----:B------:R-:W-:Y:S05]  /*81b0*/  @P0 BRA `(.L_x_761) ;  /* 0xfffffff800600947 */ /* 0x000fea000383ffff */
.L_x_760:
[C---:B------:R-:W-:Y:S02]  /*81c0*/  FSETP.GTU.FTZ.AND P1, PT, R16.reuse, 0.0099999997764825820923, PT ;  /* 0x3c23d70a1000780b */ /* 0x040fe40003f3c000 */
[----:B------:R-:W-:-:S04]  /*81d0*/  FSETP.GE.FTZ.AND P0, PT, R16, RZ, PT ;  /* 0x000000ff1000720b */ /* 0x000fc80003f16000 */
[----:B------:R-:W-:Y:S02]  /*81e0*/  PLOP3.LUT P1, PT, P1, P0, PT, 0x8, 0x80 ;  /* 0x000000000080781c */ /* 0x000fe40000f20170 */
[----:B------:R-:W-:-:S11]  /*81f0*/  PLOP3.LUT P0, PT, PT, PT, PT, 0x80, 0x8 ;  /* 0x000000000008781c */ /* 0x000fd60003f0f070 */
[----:B--2---:R-:W1:Y:S02]  /*8200*/  @!P1 LDC R4, c[0x0][0x3d4] ;  /* 0x0000f500ff049b82 */ /* 0x004e640000000800 */
[----:B-1----:R-:W-:-:S04]  /*8210*/  @!P1 FSETP.GT.FTZ.AND P2, PT, R185, R4, PT ;  /* 0x00000004b900920b */ /* 0x002fc80003f54000 */
[----:B0-----:R-:W-:-:S04]  /*8220*/  @!P1 ISETP.LT.U32.AND P0, PT, R15, 0xc01, P2 ;  /* 0x00000c010f00980c */ /* 0x001fc80001701070 */
[----:B------:R-:W-:-:S13]  /*8230*/  ISETP.EQ.OR P0, PT, RZ, UR9, P0 ;  /* 0x00000009ff007c0c */ /* 0x000fda0008702670 */
[----:B------:R-:W-:Y:S05]  /*8240*/  @P0 BRA `(.L_x_762) ;  /* 0x0000000000640947 */ /* 0x000fea0003800000 */
[----:B------:R-:W-:Y:S01]  /*8250*/  FSETP.GT.FTZ.AND P0, PT, R16, 0.0099999997764825820923, PT ;  /* 0x3c23d70a1000780b */ /* 0x000fe20003f14000 */
[----:B------:R-:W-:-:S12]  /*8260*/  BSSY.RECONVERGENT B0, `(.L_x_763) ;  /* 0x0000015000007945 */ /* 0x000fd80003800200 */
[----:B------:R-:W-:Y:S05]  /*8270*/  @!P0 BRA `(.L_x_764) ;  /* 0x0000000000288947 */ /* 0x000fea0003800000 */
[----:B------:R-:W-:Y:S01]  /*8280*/  UMOV UR4, UR6 ;  /* 0x0000000600047c82 */ /* 0x000fe20008000000 */
[----:B------:R-:W-:Y:S01]  /*8290*/  UMOV UR5, UR6 ;  /* 0x0000000600057c82 */ /* 0x000fe20008000000 */
        /* <DEDUP_REMOVED lines=8> */
.L_x_764:
        /* <DEDUP_REMOVED lines=9> */
.L_x_765:
[----:B------:R-:W-:Y:S05]  /*83b0*/  BSYNC.RECONVERGENT B0 ;  /* 0x0000000000007941 */ /* 0x000fea0003800200 */
.L_x_763:
[----:B------:R-:W-:Y:S01]  /*83c0*/  UIADD3 UR9, UPT, UPT, UR9, -0x1, URZ ;  /* 0xffffffff09097890 */ /* 0x000fe2000fffe0ff */
[----:B------:R-:W-:Y:S11]  /*83d0*/  BRA `(.L_x_766) ;  /* 0xffffffa0008c7947 */ /* 0x000ff6000383ffff */
.L_x_762:
[----:B------:R-:W0:Y:S08]  /*83e0*/  S2UR UR5, SR_CgaCtaId ;  /* 0x00000000000579c3 */ /* 0x000e300000008800 */
[----:B------:R-:W-:Y:S01]  /*83f0*/  BAR.SYNC.DEFER_BLOCKING 0x0 ;  /* 0x0000000000007b1d */ /* 0x000fe20000010000 */
[----:B------:R-:W-:-:S05]  /*8400*/  ISETP.NE.AND P1, PT, R0, RZ, PT ;  /* 0x000000ff0000720c */ /* 0x000fca0003f25270 */
[----:B------:R-:W-:Y:S01]  /*8410*/  UMOV UR4, 0x400 ;  /* 0x0000040000047882 */ /* 0x000fe20000000000 */
[----:B------:R-:W-:Y:S01]  /*8420*/  BSSY.RECONVERGENT B0, `(.L_x_767) ;  /* 0x0000015000007945 */ /* 0x000fe20003800200 */
[----:B0-----:R-:W-:-:S09]  /*8430*/  ULEA UR4, UR5, UR4, 0x18 ;  /* 0x0000000405047291 */ /* 0x001fd2000f8ec0ff */
[----:B------:R-:W0:Y:S02]  /*8440*/  LDS R3, [UR4] ;  /* 0x00000004ff037984 */ /* 0x000e240008000800 */
[----:B------:R-:W1:Y:S02]  /*8450*/  LDCU UR4, c[0x0][0x3d4] ;  /* 0x00007a80ff0477ac */ /* 0x000e640008000800 */
[----:B-1----:R-:W-:-:S04]  /*8460*/  FSETP.GEU.FTZ.AND P0, PT, R185, UR4, PT ;  /* 0x00000004b9007c0b */ /* 0x002fc8000bf1e000 */
[----:B0-----:R-:W-:-:S04]  /*8470*/  SEL R23, R180, R3, !P0 ;  /* 0x00000003b4177207 */ /* 0x001fc80004000000 */
[----:B------:R-:W-:-:S04]  /*8480*/  ISETP.GE.U32.AND P0, PT, R0, R23, PT ;  /* 0x000000170000720c */ /* 0x000fc80003f06070 */
[----:B------:R-:W-:Y:S01]  /*8490*/  ISETP.GT.U32.OR P0, PT, R23, 0xbff, P0 ;  /* 0x00000bff1700780c */ /* 0x000fe20000704470 */
[----:B------:R-:W-:-:S12]  /*84a0*/  @P1 BRA `(.L_x_768) ;  /* 0x0000000000301947 */ /* 0x000fd80003800000 */
[----:B------:R-:W2:Y:S01]  /*84b0*/  LDL.LU R7, [R1+0x1a8] ;  /* 0x0001a80001077983 */ /* 0x000ea20000300800 */
[----:B------:R-:W2:Y:S01]  /*84c0*/  LDC.64 R2, c[0x0][0x3a0] ;  /* 0x0000e800ff027b82 */ /* 0x000ea20000000a00 */
[----:B------:R-:W-:Y:S01]  /*84d0*/  VOTEU.ANY UR4, UPT, PT ;  /* 0x0000000000047886 */ /* 0x000fe200038e0100 */
[----:B------:R-:W-:Y:S01]  /*84e0*/  CREDUX.MAX.S32 UR5, R23 ;  /* 0x00000000170572cc */ /* 0x000fe20000000200 */
[----:B------:R-:W0:Y:S01]  /*84f0*/  S2R R6, SR_LANEID ;  /* 0x0000000000067919 */ /* 0x000e220000000000 */
[----:B------:R-:W-:-:S04]  /*8500*/  UFLO.U32 UR4, UR4 ;  /* 0x00000004000472bd */ /* 0x000fc800080e0000 */
[----:B------:R-:W1:Y:S02]  /*8510*/  LDC.64 R4, c[0x0][0x3a8] ;  /* 0x0000ea00ff047b82 */ /* 0x000e640000000a00 */
[----:B0-----:R-:W-:Y:S01]  /*8520*/  ISETP.EQ.U32.AND P1, PT, R6, UR4, PT ;  /* 0x0000000406007c0c */ /* 0x001fe2000bf22070 */
[----:B--2---:R-:W-:-:S04]  /*8530*/  IMAD.WIDE.U32 R2, R7, 0x4, R2 ;  /* 0x0000000407027825 */ /* 0x004fc800078e0002 */
[----:B------:R-:W-:Y:S01]  /*8540*/  IMAD.U32 R7, RZ, RZ, UR5 ;  /* 0x00000005ff077e24 */ /* 0x000fe2000f8e00ff */
[----:B------:R0:W-:Y:S07]  /*8550*/  STG.E desc[UR10][R2.64], R23 ;  /* 0x0000001702007986 */ /* 0x0001ee000c10190a */
[----:B-1----:R0:W-:Y:S02]  /*8560*/  @P1 REDG.E.MAX.S32.STRONG.GPU desc[UR10][R4.64], R7 ;  /* 0x000000070400198e */ /* 0x0021e4000d12e30a */
.L_x_768:
[----:B------:R-:W-:Y:S05]  /*8570*/  BSYNC.RECONVERGENT B0 ;  /* 0x0000000000007941 */ /* 0x000fea0003800200 */
.L_x_767:
[----:B------:R-:W-:Y:S05]  /*8580*/  @P0 EXIT ;  /* 0x000000000000094d */ /* 0x000fea0003800000 */
[----:B------:R-:W0:Y:S01]  /*8590*/  LDC R18, c[0x0][0x360] ;  /* 0x0000d800ff127b82 */ /* 0x000e220000000800 */
[----:B------:R-:W1:Y:S01]  /*85a0*/  LDCU.64 UR8, c[0x0][0x388] ;  /* 0x00007100ff0877ac */ /* 0x000e620008000a00 */
[----:B------:R-:W-:Y:S01]  /*85b0*/  BSSY.RECONVERGENT B0, `(.L_x_769) ;  /* 0x0000037000007945 */ /* 0x000fe20003800200 */
[----:B------:R-:W2:Y:S01]  /*85c0*/  LDCU.64 UR12, c[0x0][0x390] ;  /* 0x00007200ff0c77ac */ /* 0x000ea20008000a00 */
[----:B------:R-:W3:Y:S01]  /*85d0*/  LDCU.64 UR4, c[0x0][0x388] ;  /* 0x00007100ff0477ac */ /* 0x000ee20008000a00 */
[----:B------:R-:W4:Y:S01]  /*85e0*/  LDCU.64 UR6, c[0x0][0x390] ;  /* 0x00007200ff0677ac */ /* 0x000f220008000a00 */
[----:B0-----:R-:W0:Y:S01]  /*85f0*/  I2F.U32.RP R7, R18 ;  /* 0x0000001200077306 */ /* 0x001e220000209000 */
[----:B------:R-:W-:Y:S01]  /*8600*/  IMAD.IADD R4, R0, 0x1, R18 ;  /* 0x0000000100047824 */ /* 0x000fe200078e0212 */
[----:B------:R-:W-:-:S04]  /*8610*/  ISETP.NE.U32.AND P2, PT, R18, RZ, PT ;  /* 0x000000ff1200720c */ /* 0x000fc80003f45070 */
[----:B------:R-:W-:Y:S02]  /*8620*/  ISETP.GE.U32.AND P0, PT, R4, R23, PT ;  /* 0x000000170400720c */ /* 0x000fe40003f06070 */
[----:B------:R-:W-:Y:S02]  /*8630*/  VIMNMX.U32 R5, PT, PT, R23, R4, !PT ;  /* 0x0000000417057248 */ /* 0x000fe40007fe0000 */
[----:B------:R-:W-:-:S04]  /*8640*/  SEL R6, RZ, 0x1, P0 ;  /* 0x00000001ff067807 */ /* 0x000fc80000000000 */
[----:B------:R-:W-:Y:S01]  /*8650*/  IADD3 R5, PT, PT, R5, -R4, -R6 ;  /* 0x8000000405057210 */ /* 0x000fe20007ffe806 */
[----:B0-----:R-:W0:Y:S02]  /*8660*/  MUFU.RCP R7, R7 ;  /* 0x0000000700077308 */ /* 0x001e240000001000 */
[----:B0-----:R-:W-:-:S06]  /*8670*/  VIADD R2, R7, 0xffffffe ;  /* 0x0ffffffe07027836 */ /* 0x001fcc0000000000 */
[----:B------:R0:W5:Y:S02]  /*8680*/  F2I.FTZ.U32.TRUNC.NTZ R3, R2 ;  /* 0x0000000200037305 */ /* 0x000164000021f000 */
[----:B0-----:R-:W-:Y:S02]  /*8690*/  IMAD.MOV.U32 R2, RZ, RZ, RZ ;  /* 0x000000ffff027224 */ /* 0x001fe400078e00ff */
[----:B-----5:R-:W-:-:S04]  /*86a0*/  IMAD.MOV R9, RZ, RZ, -R3 ;  /* 0x000000ffff097224 */ /* 0x020fc800078e0a03 */
        /* <DEDUP_REMOVED lines=15> */
[----:B-1234-:R-:W-:Y:S05]  /*87a0*/  @!P0 BRA `(.L_x_770) ;  /* 0x00000000005c8947 */ /* 0x01efea0003800000 */
[----:B------:R-:W-:Y:S01]  /*87b0*/  IADD3 R4, P0, PT, R240, R0, RZ ;  /* 0x00000000f0047210 */ /* 0x000fe20007f1e0ff */
[----:B------:R-:W-:Y:S02]  /*87c0*/  VIADD R2, R2, 0x1 ;  /* 0x0000000102027836 */ /* 0x000fe40000000000 */
[----:B------:R-:W-:Y:S02]  /*87d0*/  IMAD R8, R0, 0x8, R181 ;  /* 0x0000000800087824 */ /* 0x000fe400078e02b5 */
[----:B------:R-:W-:Y:S01]  /*87e0*/  IMAD.X R13, RZ, RZ, R241, P0 ;  /* 0x000000ffff0d7224 */ /* 0x000fe200000e06f1 */
[----:B------:R-:W-:Y:S01]  /*87f0*/  LOP3.LUT R3, R2, 0x3, RZ, 0xc0, !PT ;  /* 0x0000000302037812 */ /* 0x000fe200078ec0ff */
[----:B------:R-:W-:-:S03]  /*8800*/  IMAD.SHL.U32 R2, R4, 0x4, RZ ;  /* 0x0000000404027824 */ /* 0x000fc600078e00ff */
[----:B------:R-:W-:Y:S01]  /*8810*/  SHF.L.U64.HI R13, R4, 0x2, R13 ;  /* 0x00000002040d7819 */ /* 0x000fe2000001020d */
[----:B------:R-:W-:Y:S02]  /*8820*/  IMAD R0, R3, R18, R0 ;  /* 0x0000001203007224 */ /* 0x000fe400078e0200 */
[----:B------:R-:W-:-:S07]  /*8830*/  IMAD.MOV R9, RZ, RZ, -R3 ;  /* 0x000000ffff097224 */ /* 0x000fce00078e0a03 */
.L_x_771:
[----:B0-----:R0:W1:Y:S01]  /*8840*/  LDS.64 R10, [R8] ;  /* 0x00000000080a7984 */ /* 0x0010620000000a00 */
        /* <DEDUP_REMOVED lines=10> */
[----:B-1----:R0:W-:Y:S04]  /*88f0*/  STG.E desc[UR10][R4.64], R10 ;  /* 0x0000000a04007986 */ /* 0x0021e8000c10190a */
[----:B------:R0:W-:Y:S03]  /*8900*/  STG.E desc[UR10][R6.64], R11 ;  /* 0x0000000b06007986 */ /* 0x0001e6000c10190a */
[----:B------:R-:W-:Y:S05]  /*8910*/  @P0 BRA `(.L_x_771) ;  /* 0xfffffffc00c80947 */ /* 0x000fea000383ffff */
.L_x_770:
[----:B------:R-:W-:Y:S05]  /*8920*/  BSYNC.RECONVERGENT B0 ;  /* 0x0000000000007941 */ /* 0x000fea0003800200 */
.L_x_769:
[----:B------:R-:W-:Y:S05]  /*8930*/  @!P1 EXIT ;  /* 0x000000000000994d */ /* 0x000fea0003800000 */
.L_x_772:
[----:B0-----:R-:W-:Y:S01]  /*8940*/  IMAD R4, R0, 0x8, R181 ;  /* 0x0000000800047824 */ /* 0x001fe200078e02b5 */
[----:B------:R-:W-:Y:S01]  /*8950*/  IADD3 R13, P0, PT, R240, R0, RZ ;  /* 0x00000000f00d7210 */ /* 0x000fe20007f1e0ff */
[C---:B------:R-:W-:Y:S02]  /*8960*/  IMAD.IADD R5, R18.reuse, 0x1, R0 ;  /* 0x0000000112057824 */ /* 0x040fe400078e0200 */
[----:B------:R-:W-:Y:S01]  /*8970*/  IMAD R6, R18, 0x8, R4 ;  /* 0x0000000812067824 */ /* 0x000fe200078e0204 */
[----:B------:R0:W1:Y:S01]  /*8980*/  LDS.64 R10, [R4] ;  /* 0x00000000040a7984 */ /* 0x0000620000000a00 */
[--C-:B------:R-:W-:Y:S01]  /*8990*/  IMAD.X R2, RZ, RZ, R241.reuse, P0 ;  /* 0x000000ffff027224 */ /* 0x100fe200000e06f1 */
[----:B------:R-:W-:Y:S01]  /*89a0*/  IADD3 R12, P2, PT, R240, R5, RZ ;  /* 0x00000005f00c7210 */ /* 0x000fe20007f5e0ff */
[C---:B------:R-:W-:Y:S01]  /*89b0*/  IMAD R0, R18.reuse, 0x8, R6 ;  /* 0x0000000812007824 */ /* 0x040fe200078e0206 */
[----:B------:R2:W3:Y:S01]  /*89c0*/  LDS.64 R14, [R6] ;  /* 0x00000000060e7984 */ /* 0x0004e20000000a00 */
[C---:B------:R-:W-:Y:S01]  /*89d0*/  IMAD.SHL.U32 R3, R13.reuse, 0x4, RZ ;  /* 0x000000040d037824 */ /* 0x040fe200078e00ff */
[----:B------:R-:W-:Y:S01]  /*89e0*/  SHF.L.U64.HI R13, R13, 0x2, R2 ;  /* 0x000000020d0d7819 */ /* 0x000fe20000010202 */
[----:B------:R-:W-:Y:S01]  /*89f0*/  IMAD R8, R18, 0x8, R0 ;  /* 0x0000000812087824 */ /* 0x000fe200078e0200 */
[----:B------:R4:W5:Y:S01]  /*8a00*/  LDS.64 R16, [R0] ;  /* 0x0000000000107984 */ /* 0x0009620000000a00 */
[----:B------:R-:W-:Y:S01]  /*8a10*/  IMAD.X R9, RZ, RZ, R241, P2 ;  /* 0x000000ffff097224 */ /* 0x000fe200010e06f1 */
[----:B0-----:R-:W-:Y:S01]  /*8a20*/  IADD3 R4, P1, PT, R3, UR12, RZ ;  /* 0x0000000c03047c10 */ /* 0x001fe2000ff3e0ff */
[----:B------:R-:W-:Y:S01]  /*8a30*/  IMAD.IADD R7, R5, 0x1, R18 ;  /* 0x0000000105077824 */ /* 0x000fe200078e0212 */
[----:B------:R0:W5:Y:S01]  /*8a40*/  LDS.64 R20, [R8] ;  /* 0x0000000008147984 */ /* 0x0001620000000a00 */
[----:B------:R-:W-:-:S02]  /*8a50*/  IADD3 R2, P0, PT, R3, UR8, RZ ;  /* 0x0000000803027c10 */ /* 0x000fc4000ff1e0ff */
[C---:B------:R-:W-:Y:S01]  /*8a60*/  SHF.L.U64.HI R22, R12.reuse, 0x2, R9 ;  /* 0x000000020c167819 */ /* 0x040fe20000010209 */
[----:B------:R-:W-:Y:S01]  /*8a70*/  IMAD.SHL.U32 R12, R12, 0x4, RZ ;  /* 0x000000040c0c7824 */ /* 0x000fe200078e00ff */
[----:B------:R-:W-:Y:S01]  /*8a80*/  IADD3.X R5, PT, PT, R13, UR13, RZ, P1, !PT ;  /* 0x0000000d0d057c10 */ /* 0x000fe20008ffe4ff */
[----:B------:R-:W-:Y:S01]  /*8a90*/  IMAD.IADD R19, R7, 0x1, R18 ;  /* 0x0000000107137824 */ /* 0x000fe200078e0212 */
[----:B------:R-:W-:Y:S02]  /*8aa0*/  IADD3.X R3, PT, PT, R13, UR9, RZ, P0, !PT ;  /* 0x000000090d037c10 */ /* 0x000fe400087fe4ff */
[----:B------:R-:W-:Y:S02]  /*8ab0*/  IADD3 R9, P1, PT, R240, R7, RZ ;  /* 0x00000007f0097210 */ /* 0x000fe40007f3e0ff */
[----:B--2---:R-:W-:-:S03]  /*8ac0*/  IADD3 R6, P0, PT, R12, UR8, RZ ;  /* 0x000000080c067c10 */ /* 0x004fc6000ff1e0ff */
[--C-:B----4-:R-:W-:Y:S01]  /*8ad0*/  IMAD.X R0, RZ, RZ, R241.reuse, P1 ;  /* 0x000000ffff007224 */ /* 0x110fe200008e06f1 */
[----:B------:R-:W-:Y:S02]  /*8ae0*/  IADD3.X R7, PT, PT, R22, UR9, RZ, P0, !PT ;  /* 0x0000000916077c10 */ /* 0x000fe400087fe4ff */
[----:B0-----:R-:W-:Y:S02]  /*8af0*/  IADD3 R8, P0, PT, R12, UR12, RZ ;  /* 0x0000000c0c087c10 */ /* 0x001fe4000ff1e0ff */
[----:B------:R-:W-:Y:S02]  /*8b00*/  IADD3 R12, P1, PT, R240, R19, RZ ;  /* 0x00000013f00c7210 */ /* 0x000fe40007f3e0ff */
[C---:B------:R-:W-:Y:S01]  /*8b10*/  SHF.L.U64.HI R13, R9.reuse, 0x2, R0 ;  /* 0x00000002090d7819 */ /* 0x040fe20000010200 */
[----:B------:R-:W-:Y:S01]  /*8b20*/  IMAD.SHL.U32 R0, R9, 0x4, RZ ;  /* 0x0000000409007824 */ /* 0x000fe200078e00ff */
[----:B------:R-:W-:Y:S01]  /*8b30*/  IADD3.X R9, PT, PT, R22, UR13, RZ, P0, !PT ;  /* 0x0000000d16097c10 */ /* 0x000fe200087fe4ff */
[----:B-1----:R0:W-:Y:S04]  /*8b40*/  STG.E desc[UR10][R2.64], R10 ;  /* 0x0000000a02007986 */ /* 0x0021e8000c10190a */
[----:B------:R1:W-:Y:S04]  /*8b50*/  STG.E desc[UR10][R4.64], R11 ;  /* 0x0000000b04007986 */ /* 0x0003e8000c10190a */
[----:B---3--:R2:W-:Y:S01]  /*8b60*/  STG.E desc[UR10][R6.64], R14 ;  /* 0x0000000e06007986 */ /* 0x0085e2000c10190a */
[----:B0-----:R-:W-:Y:S01]  /*8b70*/  IMAD.X R3, RZ, RZ, R241, P1 ;  /* 0x000000ffff037224 */ /* 0x001fe200008e06f1 */
[----:B------:R-:W-:-:S02]  /*8b80*/  IADD3 R2, P0, PT, R0, UR8, RZ ;  /* 0x0000000800027c10 */ /* 0x000fc4000ff1e0ff */
[----:B------:R2:W-:Y:S01]  /*8b90*/  STG.E desc[UR10][R8.64], R15 ;  /* 0x0000000f08007986 */ /* 0x0005e2000c10190a */
[----:B-1----:R-:W-:Y:S02]  /*8ba0*/  IADD3 R4, P1, PT, R0, UR12, RZ ;  /* 0x0000000c00047c10 */ /* 0x002fe4000ff3e0ff */
[C---:B------:R-:W-:Y:S01]  /*8bb0*/  SHF.L.U64.HI R0, R12.reuse, 0x2, R3 ;  /* 0x000000020c007819 */ /* 0x040fe20000010203 */
[----:B------:R-:W-:Y:S01]  /*8bc0*/  IMAD.SHL.U32 R12, R12, 0x4, RZ ;  /* 0x000000040c0c7824 */ /* 0x000fe200078e00ff */
[C---:B------:R-:W-:Y:S02]  /*8bd0*/  IADD3.X R3, PT, PT, R13.reuse, UR9, RZ, P0, !PT ;  /* 0x000000090d037c10 */ /* 0x040fe400087fe4ff */
[----:B------:R-:W-:Y:S02]  /*8be0*/  IADD3.X R5, PT, PT, R13, UR13, RZ, P1, !PT ;  /* 0x0000000d0d057c10 */ /* 0x000fe40008ffe4ff */
[C---:B------:R-:W-:Y:S01]  /*8bf0*/  IADD3 R10, P0, PT, R12.reuse, UR8, RZ ;  /* 0x000000080c0a7c10 */ /* 0x040fe2000ff1e0ff */
[----:B-----5:R2:W-:Y:S01]  /*8c00*/  STG.E desc[UR10][R2.64], R16 ;  /* 0x0000001002007986 */ /* 0x0205e2000c10190a */
[----:B------:R-:W-:-:S02]  /*8c10*/  IADD3 R12, P2, PT, R12, UR12, RZ ;  /* 0x0000000c0c0c7c10 */ /* 0x000fc4000ff5e0ff */
[C---:B------:R-:W-:Y:S01]  /*8c20*/  IADD3.X R11, PT, PT, R0.reuse, UR9, RZ, P0, !PT ;  /* 0x00000009000b7c10 */ /* 0x040fe200087fe4ff */
[----:B------:R2:W-:Y:S01]  /*8c30*/  STG.E desc[UR10][R4.64], R17 ;  /* 0x0000001104007986 */ /* 0x0005e2000c10190a */
[----:B------:R-:W-:Y:S01]  /*8c40*/  IADD3.X R13, PT, PT, R0, UR13, RZ, P2, !PT ;  /* 0x0000000d000d7c10 */ /* 0x000fe200097fe4ff */
[----:B------:R-:W-:Y:S02]  /*8c50*/  IMAD.IADD R0, R19, 0x1, R18 ;  /* 0x0000000113007824 */ /* 0x000fe400078e0212 */
[----:B------:R2:W-:Y:S03]  /*8c60*/  STG.E desc[UR10][R10.64], R20 ;  /* 0x000000140a007986 */ /* 0x0005e6000c10190a */
[----:B------:R-:W-:Y:S01]  /*8c70*/  ISETP.GE.U32.AND P0, PT, R0, R23, PT ;  /* 0x000000170000720c */ /* 0x000fe20003f06070 */
[----:B------:R2:W-:-:S12]  /*8c80*/  STG.E desc[UR10][R12.64], R21 ;  /* 0x000000150c007986 */ /* 0x0005d8000c10190a */
[----:B--2---:R-:W-:Y:S05]  /*8c90*/  @!P0 BRA `(.L_x_772) ;  /* 0xfffffffc00288947 */ /* 0x004fea000383ffff */
[----:B------:R-:W-:Y:S05]  /*8ca0*/  EXIT ;  /* 0x000000000000794d */ /* 0x000fea0003800000 */
.L_x_758:
        /* <DEDUP_REMOVED lines=8> */
.L_x_773:
[----:B------:R-:W-:Y:S02]  /*8d30*/  IMAD.MOV.U32 R20, RZ, RZ, 0x2 ;  /* 0x00000002ff147424 */ /* 0x000fe400078e00ff */
[----:B------:R-:W-:-:S04]  /*8d40*/  IMAD.MOV.U32 R15, RZ, RZ, R19 ;  /* 0x000000ffff0f7224 */ /* 0x000fc800078e0013 */
[----:B------:R-:W-:-:S04]  /*8d50*/  @P0 IMAD.IADD R15, R14, 0x1, R15 ;  /* 0x000000010e0f0824 */ /* 0x000fc800078e020f */
[----:B------:R-:W-:-:S07]  /*8d60*/  IMAD.MOV.U32 R23, RZ, RZ, R15 ;  /* 0x000000ffff177224 */ /* 0x000fce00078e000f */
[----:B------:R-:W-:Y:S05]  /*8d70*/  WARPSYNC.COLLECTIVE R22, `(.L_x_774) ;  /* 0x0000000016087348 */ /* 0x000fea0003c00000 */
[----:B------:R0:W1:Y:S02]  /*8d80*/  SHFL.UP P0, R19, R23, R20, R25 ;  /* 0x0400001417137389 */ /* 0x0000640000000019 */
[----:B01----:R-:W-:Y:S05]  /*8d90*/  ENDCOLLECTIVE ;  /* 0x000000000000791b */ /* 0x003fea0003800000 */
.L_x_774:
[----:B------:R-:W-:Y:S02]  /*8da0*/  IMAD.MOV.U32 R20, RZ, RZ, 0x4 ;  /* 0x00000004ff147424 */ /* 0x000fe400078e00ff */
[----:B------:R-:W-:-:S04]  /*8db0*/  IMAD.MOV.U32 R16, RZ, RZ, R19 ;  /* 0x000000ffff107224 */ /* 0x000fc800078e0013 */
[----:B------:R-:W-:-:S04]  /*8dc0*/  @P0 IMAD.IADD R16, R15, 0x1, R16 ;  /* 0x000000010f100824 */ /* 0x000fc800078e0210 */
[----:B------:R-:W-:-:S07]  /*8dd0*/  IMAD.MOV.U32 R23, RZ, RZ, R16 ;  /* 0x000000ffff177224 */ /* 0x000fce00078e0010 */
[----:B------:R-:W-:Y:S05]  /*8de0*/  WARPSYNC.COLLECTIVE R22, `(.L_x_775) ;  /* 0x0000000016087348 */ /* 0x000fea0003c00000 */
[----:B------:R0:W1:Y:S02]  /*8df0*/  SHFL.UP P0, R19, R23, R20, R25 ;  /* 0x0400001417137389 */ /* 0x0000640000000019 */
[----:B01----:R-:W-:Y:S05]  /*8e00*/  ENDCOLLECTIVE ;  /* 0x000000000000791b */ /* 0x003fea0003800000 */
.L_x_775:
        /* <DEDUP_REMOVED lines=8> */
.L_x_776:
[----:B------:R-:W-:Y:S02]  /*8e90*/  IMAD.MOV.U32 R20, RZ, RZ, 0x10 ;  /* 0x00000010ff147424 */ /* 0x000fe400078e00ff */
[----:B------:R-:W-:-:S04]  /*8ea0*/  IMAD.MOV.U32 R18, RZ, RZ, R19 ;  /* 0x000000ffff127224 */ /* 0x000fc800078e0013 */
[----:B------:R-:W-:-:S04]  /*8eb0*/  @P0 IMAD.IADD R18, R17, 0x1, R18 ;  /* 0x0000000111120824 */ /* 0x000fc800078e0212 */
[----:B------:R-:W-:-:S07]  /*8ec0*/  IMAD.MOV.U32 R23, RZ, RZ, R18 ;  /* 0x000000ffff177224 */ /* 0x000fce00078e0012 */
[----:B------:R-:W-:Y:S05]  /*8ed0*/  WARPSYNC.COLLECTIVE R22, `(.L_x_777) ;  /* 0x0000000016087348 */ /* 0x000fea0003c00000 */
[----:B------:R0:W1:Y:S02]  /*8ee0*/  SHFL.UP P0, R19, R23, R20, R25 ;  /* 0x0400001417137389 */ /* 0x0000640000000019 */
[----:B01----:R-:W-:Y:S05]  /*8ef0*/  ENDCOLLECTIVE ;  /* 0x000000000000791b */ /* 0x003fea0003800000 */
.L_x_777:
[----:B------:R-:W-:-:S04]  /*8f00*/  @P0 IMAD.IADD R19, R18, 0x1, R19 ;  /* 0x0000000112130824 */ /* 0x000fc800078e0213 */
[----:B------:R-:W-:Y:S02]  /*8f10*/  IMAD.MOV.U32 R17, RZ, RZ, R19 ;  /* 0x000000ffff117224 */ /* 0x000fe400078e0013 */
[----:B------:R-:W-:-:S07]  /*8f20*/  IMAD.IADD R14, R19, 0x1, -R14 ;  /* 0x00000001130e7824 */ /* 0x000fce00078e0a0e */
[----:B------:R-:W-:Y:S05]  /*8f30*/  WARPSYNC.COLLECTIVE R22, `(.L_x_778) ;  /* 0x0000000016087348 */ /* 0x000fea0003c00000 */
[----:B------:R0:W1:Y:S02]  /*8f40*/  SHFL.IDX P0, R15, R17, R16, R27 ;  /* 0x00000010110f7389 */ /* 0x000064000000001b */
[----:B01----:R-:W-:Y:S05]  /*8f50*/  ENDCOLLECTIVE ;  /* 0x000000000000791b */ /* 0x003fea0003800000 */
.L_x_778:
[----:B------:R-:W-:Y:S02]  /*8f60*/  IMAD.MOV.U32 R17, RZ, RZ, R186 ;  /* 0x000000ffff117224 */ /* 0x000fe400078e00ba */
[----:B------:R-:W-:Y:S02]  /*8f70*/  IMAD.MOV.U32 R16, RZ, RZ, RZ ;  /* 0x000000ffff107224 */ /* 0x000fe400078e00ff */
[----:B------:R-:W-:-:S07]  /*8f80*/  IMAD.MOV.U32 R21, RZ, RZ, R15 ;  /* 0x000000ffff157224 */ /* 0x000fce00078e000f */
[----:B------:R-:W-:Y:S05]  /*8f90*/  WARPSYNC.COLLECTIVE R22, `(.L_x_779) ;  /* 0x0000000016087348 */ /* 0x000fea0003c00000 */
[----:B------:R0:W1:Y:S02]  /*8fa0*/  SHFL.IDX P0, R15, R17, R16, R27 ;  /* 0x00000010110f7389 */ /* 0x000064000000001b */
[----:B01----:R-:W-:Y:S05]  /*8fb0*/  ENDCOLLECTIVE ;  /* 0x000000000000791b */ /* 0x003fea0003800000 */
.L_x_779:
[----:B------:R-:W-:Y:S02]  /*8fc0*/  IMAD.IADD R21, R186, 0x1, R21 ;  /* 0x00000001ba157824 */ /* 0x000fe400078e0215 */
[----:B------:R-:W-:Y:S01]  /*8fd0*/  IMAD.MOV.U32 R20, RZ, RZ, R15 ;  /* 0x000000ffff147224 */ /* 0x000fe200078e000f */
[----:B------:R-:W-:Y:S06]  /*8fe0*/  BRA `(.L_x_780) ;  /* 0xffffffbc00b07947 */ /* 0x000fec000383ffff */
.L_x_781:
        /* <DEDUP_REMOVED lines=9> */
.L_x_2077:


//--------------------- .text._ZN17fastertransformer19segmented_topp_impl27segmented_top_p_single_passINS0_28Segmented_topk_kernel_paramsIfiLi256ELi1EEELi160EEEvNS0_20TopKPerSegmentParamsE --------------------------
	.section	.text._ZN17fastertransformer19segmented_topp_impl27segmented_top_p_single_passINS0_28Segmented_topk_kernel_paramsIfiLi256ELi1EEELi160EEEvNS0_20TopKPerSegmentParamsE,"ax",@progbits
	.align	128
        .global         _ZN17fastertransformer19segmented_topp_impl27segmented_top_p_single_passINS0_28Segmented_topk_kernel_paramsIfiLi256ELi1EEELi160EEEvNS0_20TopKPerSegmentParamsE
        .type           _ZN17fastertransformer19segmented_topp_impl27segmented_top_p_single_passINS0_28Segmented_topk_kernel_paramsIfiLi256ELi1EEELi160EEEvNS0_20TopKPerSegmentParamsE,@function
        .size           _ZN17fastertransformer19segmented_topp_impl27segmented_top_p_single_passINS0_28Segmented_topk_kernel_paramsIfiLi256ELi1EEELi160EEEvNS0_20TopKPerSegmentParamsE,(.L_x_2078 - _ZN17fastertransformer19segmented_topp_impl27segmented_top_p_single_passINS0_28Segmented_topk_kernel_paramsIfiLi256ELi1EEELi160EEEvNS0_20TopKPerSegmentParamsE)
        .other          _ZN17fastertransformer19segmented_topp_impl27segmented_top_p_single_passINS0_28Segmented_topk_kernel_paramsIfiLi256ELi1EEELi160EEEvNS0_20TopKPerSegmentParamsE,@"STO_CUDA_ENTRY STV_DEFAULT"
_ZN17fastertransformer19segmented_topp_impl27segmented_top_p_single_passINS0_28Segmented_topk_kernel_paramsIfiLi256ELi1EEELi160EEEvNS0_20TopKPerSegmentParamsE:
.text._ZN17fastertransformer19segmented_topp_impl27segmented_top_p_single_passINS0_28Segmented_topk_kernel_paramsIfiLi256ELi1EEELi160EEEvNS0_20TopKPerSegmentParamsE:
        /* <DEDUP_REMOVED lines=25> */
.L_x_782:
[----:B------:R-:W0:Y:S01]  /*0190*/  LDC.64 R8, c[0x0][0x3c8] ;  /* 0x0000f200ff087b82 */ /* 0x000e220000000a00 */
[----:B------:R-:W1:Y:S01]  /*01a0*/  S2R R21, SR_TID.X ;  /* 0x0000000000157919 */ /* 0x000e620000002100 */
[----:B------:R-:W-:Y:S02]  /*01b0*/  IMAD.MOV.U32 R30, RZ, RZ, RZ ;  /* 0x000000ffff1e7224 */ /* 0x000fe400078e00ff */
        /* <DEDUP_REMOVED lines=49> */
[----:B-1----:R-:W-:Y:S02]  /*04d0*/  IMAD R3, R21, 0xa0, RZ ;  /* 0x000000a015037824 */ /* 0x002fe400078e02ff */
        /* <DEDUP_REMOVED lines=29> */
[----:B------:R-:W-:Y:S01]  /*06b0*/  VIADD R69, R3, 0x11 ;  /* 0x0000001103457836 */ /* 0x000fe20000000000 */
[-C--:B------:R-:W-:Y:S01]  /*06c0*/  ISETP.GE.AND P5, PT, R31, R194.reuse, PT ;  /* 0x000000c21f00720c */ /* 0x080fe20003fa6270 */
[-C--:B------:R-:W-:Y:S01]  /*06d0*/  IMAD R196, R19, R194.reuse, RZ ;  /* 0x000000c213c47224 */ /* 0x080fe200078e02ff */
[CC--:B------:R-:W-:Y:S01]  /*06e0*/  ISETP.GE.AND P6, PT, R3.reuse, R194.reuse, PT ;  /* 0x000000c20300720c */ /* 0x0c0fe20003fc6270 */
[----:B------:R-:W-:Y:S01]  /*06f0*/  VIADD R71, R3, 0x12 ;  /* 0x0000001203477836 */ /* 0x000fe20000000000 */
[-C--:B------:R-:W-:Y:S01]  /*0700*/  ISETP.GE.AND P0, PT, R37, R194.reuse, PT ;  /* 0x000000c22500720c */ /* 0x080fe20003f06270 */
[----:B0-----:R-:W-:Y:S01]  /*0710*/  IMAD.WIDE R6, R196, 0x4, R4 ;  /* 0x00000004c4067825 */ /* 0x001fe200078e0204 */
[-C--:B------:R-:W-:Y:S02]  /*0720*/  ISETP.GE.AND P1, PT, R39, R194.reuse, PT ;  /* 0x000000c22700720c */ /* 0x080fe40003f26270 */
[-C--:B------:R-:W-:Y:S01]  /*0730*/  ISETP.GE.AND P2, PT, R41, R194.reuse, PT ;  /* 0x000000c22900720c */ /* 0x080fe20003f46270 */
[----:B------:R-:W-:Y:S01]  /*0740*/  VIADD R73, R3, 0x13 ;  /* 0x0000001303497836 */ /* 0x000fe20000000000 */
[-C--:B------:R-:W-:Y:S01]  /*0750*/  ISETP.GE.AND P3, PT, R43, R194.reuse, PT ;  /* 0x000000c22b00720c */ /* 0x080fe20003f66270 */
[----:B------:R-:W-:Y:S01]  /*0760*/  IMAD.WIDE.U32 R4, R3, 0x4, R6 ;  /* 0x0000000403047825 */ /* 0x000fe200078e0006 */
[----:B------:R-:W-:-:S03]  /*0770*/  ISETP.GE.AND P4, PT, R45, R194, PT ;  /* 0x000000c22d00720c */ /* 0x000fc60003f86270 */
[----:B------:R-:W-:Y:S01]  /*0780*/  VIADD R75, R3, 0x14 ;  /* 0x00000014034b7836 */ /* 0x000fe20000000000 */
[----:B------:R0:W5:Y:S01]  /*0790*/  @!P5 LDG.E R30, desc[UR10][R4.64+0x13c] ;  /* 0x00013c0a041ed981 */ /* 0x000162000c1e1900 */
[-C--:B------:R-:W-:Y:S01]  /*07a0*/  ISETP.GE.AND P5, PT, R47, R194.reuse, PT ;  /* 0x000000c22f00720c */ /* 0x080fe20003fa6270 */
[----:B------:R-:W-:Y:S02]  /*07b0*/  VIADD R77, R3, 0x15 ;  /* 0x00000015034d7836 */ /* 0x000fe40000000000 */
[----:B------:R0:W5:Y:S01]  /*07c0*/  @!P6 LDG.E R2, desc[UR10][R4.64] ;  /* 0x0000000a0402e981 */ /* 0x000162000c1e1900 */
[-C--:B------:R-:W-:Y:S01]  /*07d0*/  ISETP.GE.AND P6, PT, R49, R194.reuse, PT ;  /* 0x000000c23100720c */ /* 0x080fe20003fc6270 */
[----:B------:R-:W-:Y:S02]  /*07e0*/  VIADD R79, R3, 0x16 ;  /* 0x00000016034f7836 */ /* 0x000fe40000000000 */
[----:B------:R0:W5:Y:S01]  /*07f0*/  @!P0 LDG.E R36, desc[UR10][R4.64+0x4] ;  /* 0x0000040a04248981 */ /* 0x000162000c1e1900 */
[----:B------:R-:W-:Y:S01]  /*0800*/  ISETP.GE.AND P0, PT, R51, R194, PT ;  /* 0x000000c23300720c */ /* 0x000fe20003f06270 */
[----:B------:R-:W-:-:S02]  /*0810*/  VIADD R81, R3, 0x17 ;  /* 0x0000001703517836 */ /* 0x000fc40000000000 */
        /* <DEDUP_REMOVED lines=62> */
[----:B------:R-:W-:-:S02]  /*0c00*/  IMAD.MOV.U32 R110, RZ, RZ, RZ ;  /* 0x000000ffff6e7224 */ /* 0x000fc400078e00ff */
[----:B------:R0:W5:Y:S01]  /*0c10*/  @!P1 LDG.E R80, desc[UR10][R4.64+0x5c] ;  /* 0x00005c0a04509981 */ /* 0x000162000c1e1900 */
[-C--:B------:R-:W-:Y:S01]  /*0c20*/  ISETP.GE.AND P1, PT, R95, R194.reuse, PT ;  /* 0x000000c25f00720c */ /* 0x080fe20003f26270 */
[----:B------:R-:W-:Y:S02]  /*0c30*/  IMAD.MOV.U32 R112, RZ, RZ, RZ ;  /* 0x000000ffff707224 */ /* 0x000fe400078e00ff */
[----:B------:R0:W5:Y:S01]  /*0c40*/  @!P2 LDG.E R82, desc[UR10][R4.64+0x60] ;  /* 0x0000600a0452a981 */ /* 0x000162000c1e1900 */
[-C--:B------:R-:W-:Y:S01]  /*0c50*/  ISETP.GE.AND P2, PT, R97, R194.reuse, PT ;  /* 0x000000c26100720c */ /* 0x080fe20003f46270 */
[----:B------:R-:W-:Y:S02]  /*0c60*/  IMAD.MOV.U32 R114, RZ, RZ, RZ ;  /* 0x000000ffff727224 */ /* 0x000fe400078e00ff */
        /* <DEDUP_REMOVED lines=53> */
[----:B------:R-:W-:Y:S02]  /*0fc0*/  VIADD R137, R3, 0x33 ;  /* 0x0000003303897836 */ /* 0x000fe40000000000 */
[----:B------:R0:W5:Y:S01]  /*0fd0*/  @!P0 LDG.E R120, desc[UR10][R4.64+0xac] ;  /* 0x0000ac0a04788981 */ /* 0x000162000c1e1900 */
[----:B------:R-:W-:Y:S01]  /*0fe0*/  ISETP.GE.AND P0, PT, R135, R194, PT ;  /* 0x000000c28700720c */ /* 0x000fe20003f06270 */
[----:B------:R-:W-:-:S02]  /*0ff0*/  VIADD R139, R3, 0x34 ;  /* 0x00000034038b7836 */ /* 0x000fc40000000000 */
[C---:B------:R-:W-:Y:S01]  /*1000*/  VIADD R141, R3.reuse, 0x35 ;  /* 0x00000035038d7836 */ /* 0x040fe20000000000 */
[----:B------:R0:W5:Y:S01]  /*1010*/  @!P1 LDG.E R122, desc[UR10][R4.64+0xb0] ;  /* 0x0000b00a047a9981 */ /* 0x000162000c1e1900 */
[C---:B------:R-:W-:Y:S02]  /*1020*/  VIADD R143, R3.reuse, 0x36 ;  /* 0x00000036038f7836 */ /* 0x040fe40000000000 */
[C---:B------:R-:W-:Y:S01]  /*1030*/  VIADD R145, R3.reuse, 0x37 ;  /* 0x0000003703917836 */ /* 0x040fe20000000000 */
[----:B------:R0:W5:Y:S01]  /*1040*/  @!P2 LDG.E R124, desc[UR10][R4.64+0xb4] ;  /* 0x0000b40a047ca981 */ /* 0x000162000c1e1900 */
[C---:B------:R-:W-:Y:S02]  /*1050*/  VIADD R147, R3.reuse, 0x38 ;  /* 0x0000003803937836 */ /* 0x040fe40000000000 */
[----:B------:R-:W-:Y:S01]  /*1060*/  VIADD R149, R3, 0x39 ;  /* 0x0000003903957836 */ /* 0x000fe20000000000 */
[----:B------:R0:W5:Y:S01]  /*1070*/  @!P3 LDG.E R126, desc[UR10][R4.64+0xb8] ;  /* 0x0000b80a047eb981 */ /* 0x000162000c1e1900 */
[-C--:B------:R-:W-:Y:S01]  /*1080*/  ISETP.GE.AND P1, PT, R137, R194.reuse, PT ;  /* 0x000000c28900720c */ /* 0x080fe20003f26270 */
[----:B------:R-:W-:Y:S01]  /*1090*/  IMAD.MOV.U32 R136, RZ, RZ, RZ ;  /* 0x000000ffff887224 */ /* 0x000fe200078e00ff */
[-C--:B------:R-:W-:Y:S01]  /*10a0*/  ISETP.GE.AND P2, PT, R139, R194.reuse, PT ;  /* 0x000000c28b00720c */ /* 0x080fe20003f46270 */
[----:B------:R0:W5:Y:S01]  /*10b0*/  @!P4 LDG.E R128, desc[UR10][R4.64+0xbc] ;  /* 0x0000bc0a0480c981 */ /* 0x000162000c1e1900 */
[-C--:B------:R-:W-:Y:S01]  /*10c0*/  ISETP.GE.AND P3, PT, R141, R194.reuse, PT ;  /* 0x000000c28d00720c */ /* 0x080fe20003f66270 */
[----:B------:R-:W-:Y:S01]  /*10d0*/  IMAD.MOV.U32 R138, RZ, RZ, RZ ;  /* 0x000000ffff8a7224 */ /* 0x000fe200078e00ff */
[-C--:B------:R-:W-:Y:S01]  /*10e0*/  ISETP.GE.AND P4, PT, R143, R194.reuse, PT ;  /* 0x000000c28f00720c */ /* 0x080fe20003f86270 */
[----:B------:R0:W5:Y:S01]  /*10f0*/  @!P5 LDG.E R130, desc[UR10][R4.64+0xc0] ;  /* 0x0000c00a0482d981 */ /* 0x000162000c1e1900 */
[----:B------:R-:W-:Y:S01]  /*1100*/  ISETP.GE.AND P5, PT, R145, R194, PT ;  /* 0x000000c29100720c */ /* 0x000fe20003fa6270 */
[----:B------:R-:W-:-:S02]  /*1110*/  IMAD.MOV.U32 R140, RZ, RZ, RZ ;  /* 0x000000ffff8c7224 */ /* 0x000fc400078e00ff */
[----:B------:R0:W5:Y:S01]  /*1120*/  @!P6 LDG.E R132, desc[UR10][R4.64+0xc4] ;  /* 0x0000c40a0484e981 */ /* 0x000162000c1e1900 */
[-C--:B------:R-:W-:Y:S01]  /*1130*/  ISETP.GE.AND P6, PT, R147, R194.reuse, PT ;  /* 0x000000c29300720c */ /* 0x080fe20003fc6270 */
[----:B------:R-:W-:Y:S02]  /*1140*/  IMAD.MOV.U32 R142, RZ, RZ, RZ ;  /* 0x000000ffff8e7224 */ /* 0x000fe400078e00ff */
[----:B------:R0:W5:Y:S01]  /*1150*/  @!P0 LDG.E R134, desc[UR10][R4.64+0xc8] ;  /* 0x0000c80a04868981 */ /* 0x000162000c1e1900 */
[----:B------:R-:W-:Y:S01]  /*1160*/  ISETP.GE.AND P0, PT, R149, R194, PT ;  /* 0x000000c29500720c */ /* 0x000fe20003f06270 */
[----:B------:R-:W-:Y:S02]  /*1170*/  IMAD.MOV.U32 R144, RZ, RZ, RZ ;  /* 0x000000ffff907224 */ /* 0x000fe400078e00ff */
[----:B------:R-:W-:Y:S01]  /*1180*/  IMAD.MOV.U32 R146, RZ, RZ, RZ ;  /* 0x000000ffff927224 */ /* 0x000fe200078e00ff */
[----:B------:R0:W5:Y:S01]  /*1190*/  @!P1 LDG.E R136, desc[UR10][R4.64+0xcc] ;  /* 0x0000cc0a04889981 */ /* 0x000162000c1e1900 */
[----:B------:R-:W-:-:S02]  /*11a0*/  IMAD.MOV.U32 R148, RZ, RZ, RZ ;  /* 0x000000ffff947224 */ /* 0x000fc400078e00ff */
[C---:B------:R-:W-:Y:S01]  /*11b0*/  VIADD R151, R3.reuse, 0x3a ;  /* 0x0000003a03977836 */ /* 0x040fe20000000000 */
[----:B------:R0:W5:Y:S01]  /*11c0*/  @!P2 LDG.E R138, desc[UR10][R4.64+0xd0] ;  /* 0x0000d00a048aa981 */ /* 0x000162000c1e1900 */
[C---:B------:R-:W-:Y:S02]  /*11d0*/  VIADD R153, R3.reuse, 0x3b ;  /* 0x0000003b03997836 */ /* 0x040fe40000000000 */
[C---:B------:R-:W-:Y:S01]  /*11e0*/  VIADD R155, R3.reuse, 0x3c ;  /* 0x0000003c039b7836 */ /* 0x040fe20000000000 */
[----:B------:R0:W5:Y:S01]  /*11f0*/  @!P3 LDG.E R140, desc[UR10][R4.64+0xd4] ;  /* 0x0000d40a048cb981 */ /* 0x000162000c1e1900 */
[C---:B------:R-:W-:Y:S02]  /*1200*/  VIADD R157, R3.reuse, 0x3d ;  /* 0x0000003d039d7836 */ /* 0x040fe40000000000 */
[C---:B------:R-:W-:Y:S01]  /*1210*/  VIADD R159, R3.reuse, 0x3e ;  /* 0x0000003e039f7836 */ /* 0x040fe20000000000 */
[----:B------:R0:W5:Y:S01]  /*1220*/  @!P4 LDG.E R142, desc[UR10][R4.64+0xd8] ;  /* 0x0000d80a048ec981 */ /* 0x000162000c1e1900 */
[----:B------:R-:W-:-:S02]  /*1230*/  VIADD R161, R3, 0x3f ;  /* 0x0000003f03a17836 */ /* 0x000fc40000000000 */
        /* <DEDUP_REMOVED lines=13> */
[----:B------:R-:W-:Y:S01]  /*1310*/  IMAD.MOV.U32 R156, RZ, RZ, RZ ;  /* 0x000000ffff9c7224 */ /* 0x000fe200078e00ff */
[----:B------:R-:W-:Y:S01]  /*1320*/  ISETP.GE.AND P0, PT, R163, R194, PT ;  /* 0x000000c2a300720c */ /* 0x000fe20003f06270 */
[----:B------:R-:W-:Y:S01]  /*1330*/  IMAD.MOV.U32 R158, RZ, RZ, RZ ;  /* 0x000000ffff9e7224 */ /* 0x000fe200078e00ff */
[----:B------:R0:W5:Y:S01]  /*1340*/  @!P1 LDG.E R150, desc[UR10][R4.64+0xe8] ;  /* 0x0000e80a04969981 */ /* 0x000162000c1e1900 */
[----:B------:R-:W-:-:S02]  /*1350*/  IMAD.MOV.U32 R160, RZ, RZ, RZ ;  /* 0x000000ffffa07224 */ /* 0x000fc400078e00ff */
[----:B------:R-:W-:Y:S01]  /*1360*/  IMAD.MOV.U32 R162, RZ, RZ, RZ ;  /* 0x000000ffffa27224 */ /* 0x000fe200078e00ff */
        /* <DEDUP_REMOVED lines=8> */
[C---:B------:R-:W-:Y:S01]  /*13f0*/  VIADD R175, R3.reuse, 0x46 ;  /* 0x0000004603af7836 */ /* 0x040fe20000000000 */
[----:B------:R0:W5:Y:S01]  /*1400*/  @!P5 LDG.E R158, desc[UR10][R4.64+0xf8] ;  /* 0x0000f80a049ed981 */ /* 0x000162000c1e1900 */
[----:B------:R-:W-:Y:S01]  /*1410*/  VIADD R177, R3, 0x47 ;  /* 0x0000004703b17836 */ /* 0x000fe20000000000 */
[-C--:B------:R-:W-:Y:S01]  /*1420*/  ISETP.GE.AND P1, PT, R165, R194.reuse, PT ;  /* 0x000000c2a500720c */ /* 0x080fe20003f26270 */
[----:B------:R-:W-:Y:S01]  /*1430*/  IMAD.MOV.U32 R164, RZ, RZ, RZ ;  /* 0x000000ffffa47224 */ /* 0x000fe200078e00ff */
        /* <DEDUP_REMOVED lines=30> */
[-C--:B------:R-:W-:Y:S02]  /*1620*/  ISETP.GE.AND P3, PT, R183, R194.reuse, PT ;  /* 0x000000c2b700720c */ /* 0x080fe40003f66270 */
[-C--:B------:R-:W-:Y:S01]  /*1630*/  ISETP.GE.AND P4, PT, R185, R194.reuse, PT ;  /* 0x000000c2b900720c */ /* 0x080fe20003f86270 */
[----:B------:R0:W5:Y:S01]  /*1640*/  @!P0 LDG.E R176, desc[UR10][R4.64+0x11c] ;  /* 0x00011c0a04b08981 */ /* 0x000162000c1e1900 */
[----:B------:R-:W-:-:S02]  /*1650*/  ISETP.GE.AND P5, PT, R187, R194, PT ;  /* 0x000000c2bb00720c */ /* 0x000fc40003fa6270 */
[-C--:B------:R-:W-:Y:S02]  /*1660*/  ISETP.GE.AND P6, PT, R189, R194.reuse, PT ;  /* 0x000000c2bd00720c */ /* 0x080fe40003fc6270 */
[----:B------:R-:W-:Y:S01]  /*1670*/  ISETP.GE.AND P0, PT, R191, R194, PT ;  /* 0x000000c2bf00720c */ /* 0x000fe20003f06270 */
[----:B------:R-:W-:Y:S01]  /*1680*/  IMAD.MOV.U32 R180, RZ, RZ, RZ ;  /* 0x000000ffffb47224 */ /* 0x000fe200078e00ff */
[----:B------:R0:W5:Y:S01]  /*1690*/  @!P1 LDG.E R178, desc[UR10][R4.64+0x120] ;  /* 0x0001200a04b29981 */ /* 0x000162000c1e1900 */
[----:B------:R-:W-:Y:S02]  /*16a0*/  IMAD.MOV.U32 R182, RZ, RZ, RZ ;  /* 0x000000ffffb67224 */ /* 0x000fe400078e00ff */
[----:B------:R-:W-:Y:S02]  /*16b0*/  IMAD.MOV.U32 R184, RZ, RZ, RZ ;  /* 0x000000ffffb87224 */ /* 0x000fe400078e00ff */
[----:B------:R-:W-:Y:S01]  /*16c0*/  IMAD.MOV.U32 R186, RZ, RZ, RZ ;  /* 0x000000ffffba7224 */ /* 0x000fe200078e00ff */
[----:B------:R0:W5:Y:S01]  /*16d0*/  @!P2 LDG.E R180, desc[UR10][R4.64+0x124] ;  /* 0x0001240a04b4a981 */ /* 0x000162000c1e1900 */
[----:B------:R-:W-:-:S02]  /*16e0*/  IMAD.MOV.U32 R188, RZ, RZ, RZ ;  /* 0x000000ffffbc7224 */ /* 0x000fc400078e00ff */
[----:B------:R-:W-:Y:S01]  /*16f0*/  IMAD.MOV.U32 R190, RZ, RZ, RZ ;  /* 0x000000ffffbe7224 */ /* 0x000fe200078e00ff */
[----:B------:R0:W5:Y:S04]  /*1700*/  @!P3 LDG.E R182, desc[UR10][R4.64+0x128] ;  /* 0x0001280a04b6b981 */ /* 0x000168000c1e1900 */
[----:B------:R0:W5:Y:S04]  /*1710*/  @!P4 LDG.E R184, desc[UR10][R4.64+0x12c] ;  /* 0x00012c0a04b8c981 */ /* 0x000168000c1e1900 */
[----:B------:R0:W5:Y:S04]  /*1720*/  @!P5 LDG.E R186, desc[UR10][R4.64+0x130] ;  /* 0x0001300a04bad981 */ /* 0x000168000c1e1900 */
[----:B------:R0:W5:Y:S04]  /*1730*/  @!P6 LDG.E R188, desc[UR10][R4.64+0x134] ;  /* 0x0001340a04bce981 */ /* 0x000168000c1e1900 */
[----:B------:R0:W5:Y:S01]  /*1740*/  @!P0 LDG.E R190, desc[UR10][R4.64+0x138] ;  /* 0x0001380a04be8981 */ /* 0x000162000c1e1900 */
[----:B------:R-:W-:Y:S01]  /*1750*/  SHF.R.U32.HI R195, RZ, 0x5, R21 ;  /* 0x00000005ffc37819 */ /* 0x000fe20000011615 */
[----:B------:R-:W-:Y:S01]  /*1760*/  BSSY.RECONVERGENT B0, `(.L_x_783) ;  /* 0x000001c000007945 */ /* 0x000fe20003800200 */
[----:B------:R-:W-:-:S02]  /*1770*/  LOP3.LUT R10, R21, 0x1f, RZ, 0xc0, !PT ;  /* 0x0000001f150a7812 */ /* 0x000fc400078ec0ff */
[----:B------:R-:W-:Y:S01]  /*1780*/  SHF.R.S32.HI R23, RZ, 0x1f, R196 ;  /* 0x0000001fff177819 */ /* 0x000fe200000114c4 */
[----:B------:R-:W-:-:S07]  /*1790*/  IMAD.MOV.U32 R0, RZ, RZ, R195 ;  /* 0x000000ffff007224 */ /* 0x000fce00078e00c3 */
.L_x_786:
        /* <DEDUP_REMOVED lines=8> */
.L_x_785:
        /* <DEDUP_REMOVED lines=13> */
.L_x_784:
[C---:B------:R-:W-:Y:S01]  /*18f0*/  ISETP.GE.U32.AND P0, PT, R0.reuse, 0xf8, PT ;  /* 0x000000f80000780c */ /* 0x040fe20003f06070 */
[----:B------:R-:W-:-:S12]  /*1900*/  VIADD R0, R0, 0x8 ;  /* 0x0000000800007836 */ /* 0x000fd80000000000 */
[----:B------:R-:W-:Y:S05]  /*1910*/  @!P0 BRA `(.L_x_786) ;  /* 0xfffffffc00a08947 */ /* 0x000fea000383ffff */
[----:B------:R-:W-:Y:S05]  /*1920*/  BSYNC.RECONVERGENT B0 ;  /* 0x0000000000007941 */ /* 0x000fea0003800200 */
.L_x_783:
[----:B------:R-:W1:Y:S01]  /*1930*/  S2R R5, SR_CgaCtaId ;  /* 0x0000000000057919 */ /* 0x000e620000008800 */
[----:B------:R-:W-:Y:S01]  /*1940*/  ISETP.NE.AND P0, PT, R21, RZ, PT ;  /* 0x000000ff1500720c */ /* 0x000fe20003f05270 */
        /* <DEDUP_REMOVED lines=10> */
[----:B--2---:R-:W-:-:S02]  /*19f0*/  FADD.FTZ R199, R199, 0.0099999997764825820923 ;  /* 0x3c23d70ac7c77421 */ /* 0x004fc40000010000 */
        /* <DEDUP_REMOVED lines=9> */
.L_x_796:
[----:B------:R-:W-:Y:S01]  /*1a90*/  UMOV UR6, 0x1 ;  /* 0x0000000100067882 */ /* 0x000fe20000000000 */
[----:B------:R-:W-:Y:S01]  /*1aa0*/  STL [R1+0xc], RZ ;  /* 0x00000cff01007387 */ /* 0x000fe20000100800 */
[----:B------:R-:W-:-:S04]  /*1ab0*/  USHF.L.U32 UR6, UR6, UR9, URZ ;  /* 0x0000000906067299 */ /* 0x000fc800080006ff */
[----:B------:R-:W-:-:S06]  /*1ac0*/  ULOP3.LUT UR6, UR6, UR4, URZ, 0xfc, !UPT ;  /* 0x0000000406067292 */ /* 0x000fcc000f8efcff */
[----:B-----5:R-:W-:Y:S02]  /*1ad0*/  LOP3.LUT P2, RZ, R2, UR6, RZ, 0xc, !PT ;  /* 0x0000000602ff7c12 */ /* 0x020fe4000f840cff */
[----:B------:R-:W-:Y:S02]  /*1ae0*/  LOP3.LUT P6, RZ, R36, UR6, RZ, 0xc, !PT ;  /* 0x0000000624ff7c12 */ /* 0x000fe4000f8c0cff */
[----:B------:R-:W-:Y:S02]  /*1af0*/  FSEL R5, RZ, 1, P2 ;  /* 0x3f800000ff057808 */ /* 0x000fe40001000000 */
[----:B------:R-:W-:Y:S02]  /*1b00*/  LOP3.LUT P5, RZ, R38, UR6, RZ, 0xc, !PT ;  /* 0x0000000626ff7c12 */ /* 0x000fe4000f8a0cff */
[----:B------:R-:W-:Y:S01]  /*1b10*/  FSEL R4, RZ, 1, P6 ;  /* 0x3f800000ff047808 */ /* 0x000fe20003000000 */
[----:B------:R-:W-:Y:S01]  /*1b20*/  FFMA.FTZ R5, R2, R5, RZ ;  /* 0x0000000502057223 */ /* 0x000fe200000100ff */
[----:B------:R-:W-:-:S02]  /*1b30*/  LOP3.LUT P3, RZ, R40, UR6, RZ, 0xc, !PT ;  /* 0x0000000628ff7c12 */ /* 0x000fc4000f860cff */
[----:B------:R-:W-:Y:S01]  /*1b40*/  FSEL R6, RZ, 1, P5 ;  /* 0x3f800000ff067808 */ /* 0x000fe20002800000 */
[----:B------:R-:W-:Y:S01]  /*1b50*/  FFMA.FTZ R5, R36, R4, R5 ;  /* 0x0000000424057223 */ /* 0x000fe20000010005 */
[----:B------:R-:W-:Y:S02]  /*1b60*/  LOP3.LUT P1, RZ, R42, UR6, RZ, 0xc, !PT ;  /* 0x000000062aff7c12 */ /* 0x000fe4000f820cff */
[----:B------:R-:W-:Y:S01]  /*1b70*/  FSEL R4, RZ, 1, P3 ;  /* 0x3f800000ff047808 */ /* 0x000fe20001800000 */
[----:B------:R-:W-:Y:S01]  /*1b80*/  FFMA.FTZ R5, R38, R6, R5 ;  /* 0x0000000626057223 */ /* 0x000fe20000010005 */
[----:B------:R-:W-:Y:S02]  /*1b90*/  LOP3.LUT P0, RZ, R44, UR6, RZ, 0xc, !PT ;  /* 0x000000062cff7c12 */ /* 0x000fe4000f800cff */
[----:B------:R-:W-:Y:S01]  /*1ba0*/  FSEL R6, RZ, 1, P1 ;  /* 0x3f800000ff067808 */ /* 0x000fe20000800000 */
[----:B------:R-:W-:Y:S01]  /*1bb0*/  FFMA.FTZ R5, R40, R4, R5 ;  /* 0x0000000428057223 */ /* 0x000fe20000010005 */
[----:B------:R-:W-:-:S02]  /*1bc0*/  LOP3.LUT P4, RZ, R46, UR6, RZ, 0xc, !PT ;  /* 0x000000062eff7c12 */ /* 0x000fc4000f880cff */
[----:B------:R-:W-:Y:S01]  /*1bd0*/  FSEL R4, RZ, 1, P0 ;  /* 0x3f800000ff047808 */ /* 0x000fe20000000000 */
[----:B------:R-:W-:Y:S01]  /*1be0*/  FFMA.FTZ R5, R42, R6, R5 ;  /* 0x000000062a057223 */ /* 0x000fe20000010005 */
        /* <DEDUP_REMOVED lines=104> */
[----:B---3--:R-:W-:Y:S02]  /*2270*/  SEL R15, RZ, 0x4000000, P0 ;  /* 0x04000000ff0f7807 */ /* 0x008fe40000000000 */
[----:B------:R-:W-:Y:S01]  /*2280*/  LOP3.LUT P0, RZ, R100, UR6, RZ, 0xc, !PT ;  /* 0x0000000664ff7c12 */ /* 0x000fe2000f800cff */
[----:B------:R-:W-:Y:S01]  /*2290*/  FFMA.FTZ R5, R96, R4, R5 ;  /* 0x0000000460057223 */ /* 0x000fe20000010005 */
[----:B------:R-:W-:Y:S02]  /*22a0*/  FSEL R6, RZ, 1, P1 ;  /* 0x3f800000ff067808 */ /* 0x000fe40000800000 */
[----:B0-----:R-:W-:Y:S02]  /*22b0*/  SEL R11, RZ, 0x8000000, P4 ;  /* 0x08000000ff0b7807 */ /* 0x001fe40002000000 */
        /* <DEDUP_REMOVED lines=69> */
[----:B------:R-:W-:Y:S01]  /*2710*/  LOP3.LUT P0, RZ, R136, UR6, RZ, 0xc, !PT ;  /* 0x0000000688ff7c12 */ /* 0x000fe2000f800cff */
[----:B--2---:R-:W2:Y:S01]  /*2720*/  LDL R4, [R1+0xc] ;  /* 0x00000c0001047983 */ /* 0x004ea20000100800 */
        /* <DEDUP_REMOVED lines=16> */
[----:B------:R-:W-:Y:S01]  /*2830*/  BAR.SYNC.DEFER_BLOCKING 0x0 ;  /* 0x0000000000007b1d */ /* 0x000fe20000010000 */
[----:B------:R-:W-:Y:S02]  /*2840*/  LOP3.LUT P5, RZ, R144, UR6, RZ, 0xc, !PT ;  /* 0x0000000690ff7c12 */ /* 0x000fe4000f8a0cff */
[----:B------:R-:W-:Y:S02]  /*2850*/  IADD3 R212, PT, PT, R212, R219, R208 ;  /* 0x000000dbd4d47210 */ /* 0x000fe40007ffe0d0 */
[----:B------:R-:W-:Y:S01]  /*2860*/  SEL R208, RZ, 0x40000, P1 ;  /* 0x00040000ffd07807 */ /* 0x000fe20000800000 */
[----:B------:R-:W-:Y:S01]  /*2870*/  FFMA.FTZ R233, R142, R10, R9 ;  /* 0x0000000a8ee97223 */ /* 0x000fe20000010009 */
[----:B------:R-:W-:-:S02]  /*2880*/  LOP3.LUT P1, RZ, R146, UR6, RZ, 0xc, !PT ;  /* 0x0000000692ff7c12 */ /* 0x000fc4000f820cff */
[----:B------:R-:W-:Y:S02]  /*2890*/  FSEL R224, RZ, 1, P5 ;  /* 0x3f800000ffe07808 */ /* 0x000fe40002800000 */
[----:B------:R-:W-:Y:S02]  /*28a0*/  IADD3 R218, PT, PT, R220, R229, R218 ;  /* 0x000000e5dcda7210 */ /* 0x000fe40007ffe0da */
[----:B------:R-:W-:Y:S01]  /*28b0*/  FSEL R220, RZ, 1, P1 ;  /* 0x3f800000ffdc7808 */ /* 0x000fe20000800000 */
[----:B------:R-:W-:Y:S01]  /*28c0*/  FFMA.FTZ R233, R144, R224, R233 ;  /* 0x000000e090e97223 */ /* 0x000fe200000100e9 */
[----:B------:R-:W-:Y:S02]  /*28d0*/  SEL R219, RZ, 0x80000, P0 ;  /* 0x00080000ffdb7807 */ /* 0x000fe40000000000 */
[----:B------:R-:W-:Y:S01]  /*28e0*/  SEL R10, RZ, 0x100000, P4 ;  /* 0x00100000ff0a7807 */ /* 0x000fe20002000000 */
[----:B------:R-:W-:Y:S01]  /*28f0*/  FFMA.FTZ R233, R146, R220, R233 ;  /* 0x000000dc92e97223 */ /* 0x000fe200000100e9 */
[----:B------:R-:W-:-:S02]  /*2900*/  SEL R9, RZ, 0x200000, P2 ;  /* 0x00200000ff097807 */ /* 0x000fc40001000000 */
[----:B------:R-:W-:Y:S02]  /*2910*/  LOP3.LUT P0, RZ, R162, UR6, RZ, 0xc, !PT ;  /* 0x00000006a2ff7c12 */ /* 0x000fe4000f800cff */
[----:B------:R-:W-:Y:S02]  /*2920*/  LOP3.LUT P4, RZ, R164, UR6, RZ, 0xc, !PT ;  /* 0x00000006a4ff7c12 */ /* 0x000fe4000f880cff */
[----:B------:R-:W-:Y:S02]  /*2930*/  LOP3.LUT P2, RZ, R166, UR6, RZ, 0xc, !PT ;  /* 0x00000006a6ff7c12 */ /* 0x000fe4000f840cff */
[----:B------:R-:W-:Y:S02]  /*2940*/  SEL R220, RZ, 0x400000, P6 ;  /* 0x00400000ffdc7807 */ /* 0x000fe40003000000 */
[----:B------:R-:W-:Y:S02]  /*2950*/  LOP3.LUT P6, RZ, R148, UR6, RZ, 0xc, !PT ;  /* 0x0000000694ff7c12 */ /* 0x000fe4000f8c0cff */
[----:B------:R-:W-:-:S02]  /*2960*/  SEL R226, RZ, 0x1, P0 ;  /* 0x00000001ffe27807 */ /* 0x000fc40000000000 */
[----:B------:R-:W-:Y:S02]  /*2970*/  SEL R235, RZ, 0x2, P4 ;  /* 0x00000002ffeb7807 */ /* 0x000fe40002000000 */
[----:B------:R-:W-:Y:S02]  /*2980*/  SEL R228, RZ, 0x4, P2 ;  /* 0x00000004ffe47807 */ /* 0x000fe40001000000 */
[----:B------:R-:W-:Y:S02]  /*2990*/  IADD3 R224, PT, PT, R221, R210, R212 ;  /* 0x000000d2dde07210 */ /* 0x000fe40007ffe0d4 */
[----:B------:R-:W-:Y:S02]  /*29a0*/  IADD3 R222, PT, PT, R231, R222, R218 ;  /* 0x000000dee7de7210 */ /* 0x000fe40007ffe0da */
[----:B------:R-:W-:Y:S02]  /*29b0*/  SEL R229, RZ, 0x800000, P5 ;  /* 0x00800000ffe57807 */ /* 0x000fe40002800000 */
[----:B------:R-:W-:-:S02]  /*29c0*/  LOP3.LUT P5, RZ, R150, UR6, RZ, 0xc, !PT ;  /* 0x0000000696ff7c12 */ /* 0x000fc4000f8a0cff */
[----:B------:R-:W-:Y:S02]  /*29d0*/  SEL R218, RZ, 0x1000000, P1 ;  /* 0x01000000ffda7807 */ /* 0x000fe40000800000 */
[----:B------:R-:W-:Y:S02]  /*29e0*/  FSEL R210, RZ, 1, P6 ;  /* 0x3f800000ffd27808 */ /* 0x000fe40003000000 */
[----:B------:R-:W-:Y:S02]  /*29f0*/  SEL R221, RZ, 0x2000000, P6 ;  /* 0x02000000ffdd7807 */ /* 0x000fe40003000000 */
[----:B------:R-:W-:Y:S02]  /*2a00*/  LOP3.LUT P1, RZ, R168, UR6, RZ, 0xc, !PT ;  /* 0x00000006a8ff7c12 */ /* 0x000fe4000f820cff */
[----:B------:R-:W-:Y:S02]  /*2a10*/  LOP3.LUT P6, RZ, R170, UR6, RZ, 0xc, !PT ;  /* 0x00000006aaff7c12 */ /* 0x000fe4000f8c0cff */
[----:B------:R-:W-:-:S02]  /*2a20*/  IADD3 R235, PT, PT, R228, R235, R226 ;  /* 0x000000ebe4eb7210 */ /* 0x000fc40007ffe0e2 */
[----:B------:R-:W-:Y:S02]  /*2a30*/  FSEL R226, RZ, 1, P5 ;  /* 0x3f800000ffe27808 */ /* 0x000fe40002800000 */
[----:B------:R-:W-:Y:S01]  /*2a40*/  SEL R212, RZ, 0x4000000, P5 ;  /* 0x04000000ffd47807 */ /* 0x000fe20002800000 */
[----:B------:R-:W-:Y:S01]  /*2a50*/  FFMA.FTZ R233, R148, R210, R233 ;  /* 0x000000d294e97223 */ /* 0x000fe200000100e9 */
[----:B------:R-:W-:Y:S02]  /*2a60*/  LOP3.LUT P5, RZ, R152, UR6, RZ, 0xc, !PT ;  /* 0x0000000698ff7c12 */ /* 0x000fe4000f8a0cff */
[----:B------:R-:W-:Y:S02]  /*2a70*/  SEL R230, RZ, 0x8, P1 ;  /* 0x00000008ffe67807 */ /* 0x000fe40000800000 */
[----:B------:R-:W-:Y:S02]  /*2a80*/  SEL R231, RZ, 0x10, P6 ;  /* 0x00000010ffe77807 */ /* 0x000fe40003000000 */
[----:B------:R-:W-:-:S02]  /*2a90*/  FSEL R228, RZ, 1, P5 ;  /* 0x3f800000ffe47808 */ /* 0x000fc40002800000 */
[----:B------:R-:W-:Y:S01]  /*2aa0*/  IADD3 R230, PT, PT, R231, R230, R235 ;  /* 0x000000e6e7e67210 */ /* 0x000fe20007ffe0eb */
[----:B------:R-:W-:Y:S01]  /*2ab0*/  FFMA.FTZ R231, R150, R226, R233 ;  /* 0x000000e296e77223 */ /* 0x000fe200000100e9 */
[----:B------:R-:W-:Y:S02]  /*2ac0*/  SEL R210, RZ, 0x8000000, P5 ;  /* 0x08000000ffd27807 */ /* 0x000fe40002800000 */
[----:B------:R-:W-:Y:S01]  /*2ad0*/  LOP3.LUT P5, RZ, R154, UR6, RZ, 0xc, !PT ;  /* 0x000000069aff7c12 */ /* 0x000fe2000f8a0cff */
[----:B------:R-:W-:Y:S01]  /*2ae0*/  FFMA.FTZ R235, R152, R228, R231 ;  /* 0x000000e498eb7223 */ /* 0x000fe200000100e7 */
[----:B------:R-:W-:Y:S02]  /*2af0*/  IADD3 R206, PT, PT, R217, R206, R224 ;  /* 0x000000ced9ce7210 */ /* 0x000fe40007ffe0e0 */
[----:B------:R-:W-:Y:S02]  /*2b00*/  FSEL R224, RZ, 1, P5 ;  /* 0x3f800000ffe07808 */ /* 0x000fe40002800000 */
[----:B------:R-:W-:-:S02]  /*2b10*/  SEL R217, RZ, 0x10000000, P5 ;  /* 0x10000000ffd97807 */ /* 0x000fc40002800000 */
[----:B------:R-:W-:Y:S02]  /*2b20*/  FSEL R233, RZ, 1, P0 ;  /* 0x3f800000ffe97808 */ /* 0x000fe40000000000 */
[----:B------:R-:W-:Y:S02]  /*2b30*/  FSEL R231, RZ, 1, P4 ;  /* 0x3f800000ffe77808 */ /* 0x000fe40002000000 */
[----:B------:R-:W-:Y:S02]  /*2b40*/  LOP3.LUT P5, RZ, R172, UR6, RZ, 0xc, !PT ;  /* 0x00000006acff7c12 */ /* 0x000fe4000f8a0cff */
[----:B------:R-:W-:Y:S02]  /*2b50*/  LOP3.LUT P0, RZ, R174, UR6, RZ, 0xc, !PT ;  /* 0x00000006aeff7c12 */ /* 0x000fe4000f800cff */
[----:B------:R-:W-:Y:S02]  /*2b60*/  LOP3.LUT P4, RZ, R156, UR6, RZ, 0xc, !PT ;  /* 0x000000069cff7c12 */ /* 0x000fe4000f880cff */
[----:B------:R-:W-:Y:S01]  /*2b70*/  IADD3 R216, PT, PT, R227, R216, R222 ;  /* 0x000000d8e3d87210 */ /* 0x000fe20007ffe0de */
[----:B------:R-:W-:Y:S01]  /*2b80*/  FFMA.FTZ R235, R154, R224, R235 ;  /* 0x000000e09aeb7223 */ /* 0x000fe200000100eb */
[----:B------:R-:W-:-:S02]  /*2b90*/  SEL R237, RZ, 0x20, P5 ;  /* 0x00000020ffed7807 */ /* 0x000fc40002800000 */
[----:B------:R-:W-:Y:S02]  /*2ba0*/  SEL R226, RZ, 0x40, P0 ;  /* 0x00000040ffe27807 */ /* 0x000fe40000000000 */
[----:B------:R-:W-:Y:S02]  /*2bb0*/  FSEL R222, RZ, 1, P4 ;  /* 0x3f800000ffde7808 */ /* 0x000fe40002000000 */
[----:B------:R-:W-:Y:S02]  /*2bc0*/  FSEL R239, RZ, 1, P2 ;  /* 0x3f800000ffef7808 */ /* 0x000fe40001000000 */
[----:B------:R-:W-:Y:S02]  /*2bd0*/  LOP3.LUT P2, RZ, R158, UR6, RZ, 0xc, !PT ;  /* 0x000000069eff7c12 */ /* 0x000fe4000f840cff */
[----:B------:R-:W-:Y:S01]  /*2be0*/  IADD3 R226, PT, PT, R226, R237, R230 ;  /* 0x000000ede2e27210 */ /* 0x000fe20007ffe0e6 */
[----:B------:R-:W-:Y:S01]  /*2bf0*/  FFMA.FTZ R237, R156, R222, R235 ;  /* 0x000000de9ced7223 */ /* 0x000fe200000100eb */
[----:B------:R-:W-:-:S02]  /*2c00*/  IADD3 R204, PT, PT, R215, R204, R206 ;  /* 0x000000ccd7cc7210 */ /* 0x000fc40007ffe0ce */
[----:B------:R-:W-:Y:S02]  /*2c10*/  FSEL R206, RZ, 1, P2 ;  /* 0x3f800000ffce7808 */ /* 0x000fe40001000000 */
[----:B------:R-:W-:Y:S02]  /*2c20*/  FSEL R235, RZ, 1, P1 ;  /* 0x3f800000ffeb7808 */ /* 0x000fe40000800000 */
[----:B------:R-:W-:Y:S02]  /*2c30*/  FSEL R227, RZ, 1, P6 ;  /* 0x3f800000ffe37808 */ /* 0x000fe40003000000 */
[----:B------:R-:W-:Y:S02]  /*2c40*/  FSEL R215, RZ, 1, P5 ;  /* 0x3f800000ffd77808 */ /* 0x000fe40002800000 */
[----:B------:R-:W-:Y:S02]  /*2c50*/  LOP3.LUT P1, RZ, R160, UR6, RZ, 0xc, !PT ;  /* 0x00000006a0ff7c12 */ /* 0x000fe4000f820cff */
[----:B------:R-:W-:-:S02]  /*2c60*/  LOP3.LUT P6, RZ, R176, UR6, RZ, 0xc, !PT ;  /* 0x00000006b0ff7c12 */ /* 0x000fc4000f8c0cff */
[----:B------:R-:W-:Y:S01]  /*2c70*/  LOP3.LUT P5, RZ, R178, UR6, RZ, 0xc, !PT ;  /* 0x00000006b2ff7c12 */ /* 0x000fe2000f8a0cff */
[----:B------:R-:W-:Y:S01]  /*2c80*/  FFMA.FTZ R237, R158, R206, R237 ;  /* 0x000000ce9eed7223 */ /* 0x000fe200000100ed */
[----:B------:R-:W-:Y:S02]  /*2c90*/  FSEL R206, RZ, 1, P1 ;  /* 0x3f800000ffce7808 */ /* 0x000fe40000800000 */
[----:B------:R-:W-:Y:S02]  /*2ca0*/  SEL R241, RZ, 0x80, P6 ;  /* 0x00000080fff17807 */ /* 0x000fe40003000000 */
[----:B------:R-:W-:-:S04]  /*2cb0*/  SEL R222, RZ, 0x100, P5 ;  /* 0x00000100ffde7807 */ /* 0x000fc80002800000 */
[----:B------:R-:W-:Y:S01]  /*2cc0*/  IADD3 R222, PT, PT, R222, R241, R226 ;  /* 0x000000f1dede7210 */ /* 0x000fe20007ffe0e2 */
[----:B------:R-:W-:Y:S01]  /*2cd0*/  FFMA.FTZ R241, R160, R206, R237 ;  /* 0x000000cea0f17223 */ /* 0x000fe200000100ed */
[----:B------:R-:W-:-:S03]  /*2ce0*/  IADD3 R26, PT, PT, R26, R193, R204 ;  /* 0x000000c11a1a7210 */ /* 0x000fc60007ffe0cc */
[----:B------:R-:W-:Y:S01]  /*2cf0*/  FFMA.FTZ R233, R162, R233, R241 ;  /* 0x000000e9a2e97223 */ /* 0x000fe200000100f1 */
[----:B------:R-:W-:-:S03]  /*2d00*/  IADD3 R26, PT, PT, R202, R213, R26 ;  /* 0x000000d5ca1a7210 */ /* 0x000fc60007ffe01a */
[----:B------:R-:W-:Y:S01]  /*2d10*/  FFMA.FTZ R231, R164, R231, R233 ;  /* 0x000000e7a4e77223 */ /* 0x000fe200000100e9 */
[----:B------:R-:W-:Y:S02]  /*2d20*/  IADD3 R26, PT, PT, R34, R207, R26 ;  /* 0x000000cf221a7210 */ /* 0x000fe40007ffe01a */
[----:B------:R-:W-:Y:S01]  /*2d30*/  IADD3 R214, PT, PT, R223, R214, R216 ;  /* 0x000000d6dfd67210 */ /* 0x000fe20007ffe0d8 */
[----:B------:R-:W-:Y:S01]  /*2d40*/  FFMA.FTZ R231, R166, R239, R231 ;  /* 0x000000efa6e77223 */ /* 0x000fe200000100e7 */
[----:B------:R-:W-:Y:S02]  /*2d50*/  IADD3 R22, PT, PT, R22, R205, R26 ;  /* 0x000000cd16167210 */ /* 0x000fe40007ffe01a */
[----:B------:R-:W-:Y:S01]  /*2d60*/  IADD3 R28, PT, PT, R28, R211, R214 ;  /* 0x000000d31c1c7210 */ /* 0x000fe20007ffe0d6 */
[----:B------:R-:W-:Y:S01]  /*2d70*/  FFMA.FTZ R231, R168, R235, R231 ;  /* 0x000000eba8e77223 */ /* 0x000fe200000100e7 */
[----:B------:R-:W-:Y:S01]  /*2d80*/  IADD3 R32, PT, PT, R32, R203, R22 ;  /* 0x000000cb20207210 */ /* 0x000fe20007ffe016 */
[----:B------:R-:W-:Y:S01]  /*2d90*/  IMAD R22, R21, 0x4, R198 ;  /* 0x0000000415167824 */ /* 0x000fe200078e02c6 */
[----:B------:R-:W-:Y:S01]  /*2da0*/  IADD3 R28, PT, PT, R192, R209, R28 ;  /* 0x000000d1c01c7210 */ /* 0x000fe20007ffe01c */
[----:B------:R-:W-:Y:S01]  /*2db0*/  FFMA.FTZ R227, R170, R227, R231 ;  /* 0x000000e3aae37223 */ /* 0x000fe200000100e7 */
[----:B------:R-:W-:-:S02]  /*2dc0*/  FSEL R237, RZ, 1, P0 ;  /* 0x3f800000ffed7808 */ /* 0x000fc40000000000 */
[----:B------:R-:W-:Y:S01]  /*2dd0*/  LOP3.LUT P0, RZ, R180, UR6, RZ, 0xc, !PT ;  /* 0x00000006b4ff7c12 */ /* 0x000fe2000f800cff */
[----:B------:R-:W-:Y:S01]  /*2de0*/  FFMA.FTZ R215, R172, R215, R227 ;  /* 0x000000d7acd77223 */ /* 0x000fe200000100e3 */
[----:B------:R-:W-:Y:S01]  /*2df0*/  FSEL R223, RZ, 1, P6 ;  /* 0x3f800000ffdf7808 */ /* 0x000fe20003000000 */
[----:B------:R-:W0:Y:S01]  /*2e00*/  LDS R26, [R22+0x6000] ;  /* 0x00600000161a7984 */ /* 0x000e220000000800 */
[----:B------:R-:W-:Y:S02]  /*2e10*/  LOP3.LUT P6, RZ, R182, UR6, RZ, 0xc, !PT ;  /* 0x00000006b6ff7c12 */ /* 0x000fe4000f8c0cff */
[----:B------:R-:W-:Y:S01]  /*2e20*/  IADD3 R5, PT, PT, R5, R6, R28 ;  /* 0x0000000605057210 */ /* 0x000fe20007ffe01c */
[----:B------:R-:W-:Y:S01]  /*2e30*/  FFMA.FTZ R215, R174, R237, R215 ;  /* 0x000000edaed77223 */ /* 0x000fe200000100d7 */
[----:B------:R-:W-:Y:S01]  /*2e40*/  SEL R193, RZ, 0x200, P0 ;  /* 0x00000200ffc17807 */ /* 0x000fe20000000000 */
[----:B------:R-:W-:Y:S01]  /*2e50*/  STL [R1+0x10], RZ ;  /* 0x000010ff01007387 */ /* 0x000fe20000100800 */
[----:B------:R-:W-:-:S02]  /*2e60*/  FSEL R34, RZ, 1, P5 ;  /* 0x3f800000ff227808 */ /* 0x000fc40002800000 */
[----:B------:R-:W-:Y:S01]  /*2e70*/  FSEL R192, RZ, 1, P0 ;  /* 0x3f800000ffc07808 */ /* 0x000fe20000000000 */
[----:B------:R-:W-:Y:S01]  /*2e80*/  LDS R209, [R22+0x14c00] ;  /* 0x014c000016d17984 */ /* 0x000fe20000000800 */
[----:B------:R-:W-:Y:S02]  /*2e90*/  SEL R204, RZ, 0x400, P6 ;  /* 0x00000400ffcc7807 */ /* 0x000fe40003000000 */
[----:B------:R-:W-:Y:S01]  /*2ea0*/  LOP3.LUT P5, RZ, R184, UR6, RZ, 0xc, !PT ;  /* 0x00000006b8ff7c12 */ /* 0x000fe2000f8a0cff */
[----:B------:R-:W-:Y:S01]  /*2eb0*/  LDS R211, [R22+0x15000] ;  /* 0x0150000016d37984 */ /* 0x000fe20000000800 */
[----:B------:R-:W-:Y:S02]  /*2ec0*/  LOP3.LUT P0, RZ, R186, UR6, RZ, 0xc, !PT ;  /* 0x00000006baff7c12 */ /* 0x000fe4000f800cff */
[----:B------:R-:W-:Y:S02]  /*2ed0*/  IADD3 R5, PT, PT, R8, R7, R5 ;  /* 0x0000000708057210 */ /* 0x000fe40007ffe005 */
[----:B------:R-:W-:Y:S01]  /*2ee0*/  IADD3 R17, PT, PT, R17, R18, R32 ;  /* 0x0000001211117210 */ /* 0x000fe20007ffe020 */
[----:B------:R-:W-:Y:S01]  /*2ef0*/  FFMA.FTZ R215, R176, R223, R215 ;  /* 0x000000dfb0d77223 */ /* 0x000fe200000100d7 */
[----:B------:R-:W-:Y:S01]  /*2f00*/  IADD3 R193, PT, PT, R204, R193, R222 ;  /* 0x000000c1ccc17210 */ /* 0x000fe20007ffe0de */
[----:B-1----:R-:W1:Y:S01]  /*2f10*/  LDS R18, [R22+0x6400] ;  /* 0x0064000016127984 */ /* 0x002e620000000800 */
[----:B------:R-:W-:-:S02]  /*2f20*/  SEL R6, RZ, 0x800, P5 ;  /* 0x00000800ff067807 */ /* 0x000fc40002800000 */
[----:B------:R-:W-:Y:S01]  /*2f30*/  SEL R28, RZ, 0x1000, P0 ;  /* 0x00001000ff1c7807 */ /* 0x000fe20000000000 */
[----:B------:R-:W-:Y:S01]  /*2f40*/  LDS R32, [R22+0x7400] ;  /* 0x0074000016207984 */ /* 0x000fe20000000800 */
[----:B------:R-:W-:Y:S02]  /*2f50*/  IADD3 R5, PT, PT, R208, R225, R5 ;  /* 0x000000e1d0057210 */ /* 0x000fe40007ffe005 */
[----:B------:R-:W-:Y:S01]  /*2f60*/  IADD3 R17, PT, PT, R24, R35, R17 ;  /* 0x0000002318117210 */ /* 0x000fe20007ffe011 */
[----:B------:R-:W-:Y:S01]  /*2f70*/  FFMA.FTZ R215, R178, R34, R215 ;  /* 0x00000022b2d77223 */ /* 0x000fe200000100d7 */
[----:B------:R-:W-:Y:S01]  /*2f80*/  IADD3 R28, PT, PT, R28, R6, R193 ;  /* 0x000000061c1c7210 */ /* 0x000fe20007ffe0c1 */
[----:B------:R-:W-:Y:S01]  /*2f90*/  LDS R24, [R22+0x6c00] ;  /* 0x006c000016187984 */ /* 0x000fe20000000800 */
[----:B------:R-:W-:Y:S02]  /*2fa0*/  FSEL R6, RZ, 1, P6 ;  /* 0x3f800000ff067808 */ /* 0x000fe40003000000 */
[----:B------:R-:W-:Y:S01]  /*2fb0*/  FSEL R7, RZ, 1, P5 ;  /* 0x3f800000ff077808 */ /* 0x000fe20002800000 */
[----:B------:R-:W-:Y:S01]  /*2fc0*/  LDS R34, [R22+0x7800] ;  /* 0x0078000016227984 */ /* 0x000fe20000000800 */
[----:B------:R-:W-:-:S02]  /*2fd0*/  IADD3 R5, PT, PT, R10, R219, R5 ;  /* 0x000000db0a057210 */ /* 0x000fc40007ffe005 */
[----:B------:R-:W-:Y:S01]  /*2fe0*/  IADD3 R17, PT, PT, R20, R33, R17 ;  /* 0x0000002114117210 */ /* 0x000fe20007ffe011 */
[----:B------:R-:W-:Y:S01]  /*2ff0*/  FFMA.FTZ R215, R180, R192, R215 ;  /* 0x000000c0b4d77223 */ /* 0x000fe200000100d7 */
[----:B------:R-:W-:Y:S01]  /*3000*/  LOP3.LUT P6, RZ, R188, UR6, RZ, 0xc, !PT ;  /* 0x00000006bcff7c12 */ /* 0x000fe2000f8c0cff */
[----:B------:R-:W3:Y:S01]  /*3010*/  LDS R20, [R22+0x6800] ;  /* 0x0068000016147984 */ /* 0x000ee20000000800 */
[----:B------:R-:W-:Y:S02]  /*3020*/  LOP3.LUT P5, RZ, R190, UR6, RZ, 0xc, !PT ;  /* 0x00000006beff7c12 */ /* 0x000fe4000f8a0cff */
[----:B------:R-:W-:Y:S01]  /*3030*/  FSEL R10, RZ, 1, P0 ;  /* 0x3f800000ff0a7808 */ /* 0x000fe20000000000 */
[----:B------:R-:W-:Y:S01]  /*3040*/  LDS R35, [R22+0x11c00] ;  /* 0x011c000016237984 */ /* 0x000fe20000000800 */
[----:B------:R-:W-:Y:S02]  /*3050*/  IADD3 R5, PT, PT, R220, R9, R5 ;  /* 0x00000009dc057210 */ /* 0x000fe40007ffe005 */
[----:B------:R-:W-:Y:S01]  /*3060*/  SEL R193, RZ, 0x2000, P6 ;  /* 0x00002000ffc17807 */ /* 0x000fe20003000000 */
[----:B------:R-:W-:Y:S01]  /*3070*/  LDS R213, [R22+0x16c00] ;  /* 0x016c000016d57984 */ /* 0x000fe20000000800 */
[----:B------:R-:W-:-:S02]  /*3080*/  SEL R8, RZ, 0x4000, P5 ;  /* 0x00004000ff087807 */ /* 0x000fc40002800000 */
[----:B------:R-:W-:Y:S01]  /*3090*/  LOP3.LUT P0, RZ, R30, UR6, RZ, 0xc, !PT ;  /* 0x000000061eff7c12 */ /* 0x000fe2000f800cff */
[----:B------:R-:W-:Y:S01]  /*30a0*/  FFMA.FTZ R215, R182, R6, R215 ;  /* 0x00000006b6d77223 */ /* 0x000fe200000100d7 */
[----:B------:R-:W-:Y:S01]  /*30b0*/  IADD3 R5, PT, PT, R218, R229, R5 ;  /* 0x000000e5da057210 */ /* 0x000fe20007ffe005 */
[----:B------:R-:W-:Y:S01]  /*30c0*/  LDS R219, [R22+0x17400] ;  /* 0x0174000016db7984 */ /* 0x000fe20000000800 */
[----:B------:R-:W-:Y:S02]  /*30d0*/  IADD3 R8, PT, PT, R8, R193, R28 ;  /* 0x000000c108087210 */ /* 0x000fe40007ffe01c */
[----:B------:R-:W-:Y:S01]  /*30e0*/  SEL R9, RZ, 0x8000, P0 ;  /* 0x00008000ff097807 */ /* 0x000fe20000000000 */
[----:B------:R-:W-:Y:S01]  /*30f0*/  FFMA.FTZ R7, R184, R7, R215 ;  /* 0x00000007b8077223 */ /* 0x000fe200000100d7 */
[----:B------:R-:W-:Y:S01]  /*3100*/  IADD3 R5, PT, PT, R212, R221, R5 ;  /* 0x000000ddd4057210 */ /* 0x000fe20007ffe005 */
[----:B------:R-:W4:Y:S01]  /*3110*/  LDS R28, [R22+0x7000] ;  /* 0x00700000161c7984 */ /* 0x000f220000000800 */
[----:B------:R-:W-:Y:S01]  /*3120*/  IADD3 R15, PT, PT, R15, R16, R17 ;  /* 0x000000100f0f7210 */ /* 0x000fe20007ffe011 */
[----:B------:R-:W-:-:S02]  /*3130*/  IMAD.IADD R8, R8, 0x1, R9 ;  /* 0x0000000108087824 */ /* 0x000fc400078e0209 */
[----:B------:R-:W-:Y:S01]  /*3140*/  FFMA.FTZ R9, R186, R10, R7 ;  /* 0x0000000aba097223 */ /* 0x000fe20000010007 */
[----:B------:R-:W-:Y:S01]  /*3150*/  IADD3 R5, PT, PT, R217, R210, R5 ;  /* 0x000000d2d9057210 */ /* 0x000fe20007ffe005 */
[----:B------:R-:W2:Y:S01]  /*3160*/  LDS R16, [R22+0x7c00] ;  /* 0x007c000016107984 */ /* 0x000ea20000000800 */
[----:B------:R-:W-:Y:S02]  /*3170*/  SEL R10, RZ, 0x20000000, P4 ;  /* 0x20000000ff0a7807 */ /* 0x000fe40002000000 */
[----:B------:R-:W-:Y:S01]  /*3180*/  SEL R7, RZ, 0x40000000, P2 ;  /* 0x40000000ff077807 */ /* 0x000fe20001000000 */
[----:B------:R-:W-:Y:S01]  /*3190*/  LDS R17, [R22+0x8c00] ;  /* 0x008c000016117984 */ /* 0x000fe20000000800 */
[----:B------:R-:W-:Y:S02]  /*31a0*/  IADD3 R11, PT, PT, R14, R11, R15 ;  /* 0x0000000b0e0b7210 */ /* 0x000fe40007ffe00f */
[----:B------:R-:W-:Y:S01]  /*31b0*/  FSEL R14, RZ, 1, P6 ;  /* 0x3f800000ff0e7808 */ /* 0x000fe20003000000 */
[----:B------:R-:W-:Y:S01]  /*31c0*/  LDS R15, [R22+0x8800] ;  /* 0x00880000160f7984 */ /* 0x000fe20000000800 */
[----:B------:R-:W-:-:S02]  /*31d0*/  IADD3 R7, PT, PT, R7, R10, R5 ;  /* 0x0000000a07077210 */ /* 0x000fc40007ffe005 */
[----:B------:R-:W-:Y:S01]  /*31e0*/  SEL R10, RZ, 0x80000000, P1 ;  /* 0x80000000ff0a7807 */ /* 0x000fe20000800000 */
[----:B------:R-:W-:Y:S01]  /*31f0*/  LDS R193, [R22+0x14800] ;  /* 0x0148000016c17984 */ /* 0x000fe20000000800 */
[----:B------:R-:W-:Y:S02]  /*3200*/  IADD3 R6, PT, PT, R12, R13, R11 ;  /* 0x0000000d0c067210 */ /* 0x000fe40007ffe00b */
[----:B------:R-:W-:Y:S01]  /*3210*/  SEL R5, RZ, 0x80000000, P3 ;  /* 0x80000000ff057807 */ /* 0x000fe20001800000 */
[----:B------:R-:W-:Y:S01]  /*3220*/  FFMA.FTZ R9, R188, R14, R9 ;  /* 0x0000000ebc097223 */ /* 0x000fe20000010009 */
[----:B------:R-:W-:Y:S01]  /*3230*/  FSEL R11, RZ, 1, P5 ;  /* 0x3f800000ff0b7808 */ /* 0x000fe20002800000 */
[----:B------:R-:W-:Y:S01]  /*3240*/  IMAD.IADD R7, R7, 0x1, R10 ;  /* 0x0000000107077824 */ /* 0x000fe200078e020a */
[----:B------:R-:W-:Y:S01]  /*3250*/  FSEL R10, RZ, 1, P0 ;  /* 0x3f800000ff0a7808 */ /* 0x000fe20000000000 */
[----:B------:R-:W-:Y:S01]  /*3260*/  IMAD.IADD R6, R6, 0x1, R5 ;  /* 0x0000000106067824 */ /* 0x000fe200078e0205 */
[----:B0-----:R-:W-:Y:S01]  /*3270*/  LOP3.LUT P0, RZ, R26, UR6, RZ, 0xc, !PT ;  /* 0x000000061aff7c12 */ /* 0x001fe2000f800cff */
[----:B------:R-:W-:Y:S01]  /*3280*/  FFMA.FTZ R5, R190, R11, R9 ;  /* 0x0000000bbe057223 */ /* 0x000fe20000010009 */
[----:B------:R-:W-:Y:S04]  /*3290*/  LDS R13, [R22+0x8400] ;  /* 0x00840000160d7984 */ /* 0x000fe80000000800 */
[----:B------:R-:W0:Y:S01]  /*32a0*/  LDS R11, [R22+0x8000] ;  /* 0x00800000160b7984 */ /* 0x000e220000000800 */
[----:B------:R-:W-:Y:S01]  /*32b0*/  FFMA.FTZ R5, R30, R10, R5 ;  /* 0x0000000a1e057223 */ /* 0x000fe20000010005 */
[----:B------:R-:W-:-:S02]  /*32c0*/  FSEL R10, RZ, 1, P0 ;  /* 0x3f800000ff0a7808 */ /* 0x000fc40000000000 */
[----:B------:R-:W-:Y:S01]  /*32d0*/  SEL R9, RZ, 0x10000, P0 ;  /* 0x00010000ff097807 */ /* 0x000fe20000000000 */
[----:B------:R-:W-:Y:S01]  /*32e0*/  LDS R223, [R22+0x18400] ;  /* 0x0184000016df7984 */ /* 0x000fe20000000800 */
[----:B-1----:R-:W-:Y:S01]  /*32f0*/  LOP3.LUT P0, RZ, R18, UR6, RZ, 0xc, !PT ;  /* 0x0000000612ff7c12 */ /* 0x002fe2000f800cff */
[----:B------:R-:W-:Y:S01]  /*3300*/  FFMA.FTZ R5, R26, R10, R5 ;  /* 0x0000000a1a057223 */ /* 0x000fe20000010005 */
[----:B------:R-:W-:Y:S01]  /*3310*/  LOP3.LUT R12, R9, R8, RZ, 0xfc, !PT ;  /* 0x00000008090c7212 */ /* 0x000fe200078efcff */
[----:B------:R1:W-:Y:S01]  /*3320*/  STL.64 [R1], R6 ;  /* 0x0000000601007387 */ /* 0x0003e20000100a00 */
[----:B------:R-:W-:Y:S02]  /*3330*/  FSEL R10, RZ, 1, P0 ;  /* 0x3f800000ff0a7808 */ /* 0x000fe40000000000 */
[----:B------:R-:W-:Y:S01]  /*3340*/  SEL R9, RZ, 0x20000, P0 ;  /* 0x00020000ff097807 */ /* 0x000fe20000000000 */
[----:B------:R4:W-:Y:S01]  /*3350*/  STL [R1+0x8], R8 ;  /* 0x0000080801007387 */ /* 0x0009e20000100800 */
[----:B---3--:R-:W-:Y:S01]  /*3360*/  LOP3.LUT P0, RZ, R20, UR6, RZ, 0xc, !PT ;  /* 0x0000000614ff7c12 */ /* 0x008fe2000f800cff */
[----:B------:R-:W-:-:S02]  /*3370*/  FFMA.FTZ R5, R18, R10, R5 ;  /* 0x0000000a12057223 */ /* 0x000fc40000010005 */
[----:B------:R-:W-:Y:S01]  /*3380*/  LDS R18, [R22+0x9000] ;  /* 0x0090000016127984 */ /* 0x000fe20000000800 */
[----:B------:R-:W-:Y:S02]  /*3390*/  FSEL R10, RZ, 1, P0 ;  /* 0x3f800000ff0a7808 */ /* 0x000fe40000000000 */
[----:B-1----:R-:W-:Y:S01]  /*33a0*/  LOP3.LUT R6, R9, R12, RZ, 0xfc, !PT ;  /* 0x0000000c09067212 */ /* 0x002fe200078efcff */
[----:B------:R-:W-:Y:S01]  /*33b0*/  LDS R26, [R22+0xa000] ;  /* 0x00a00000161a7984 */ /* 0x000fe20000000800 */
[----:B------:R-:W-:Y:S02]  /*33c0*/  SEL R7, RZ, 0x40000, P0 ;  /* 0x00040000ff077807 */ /* 0x000fe40000000000 */
[----:B------:R-:W-:Y:S01]  /*33d0*/  LOP3.LUT P0, RZ, R24, UR6, RZ, 0xc, !PT ;  /* 0x0000000618ff7c12 */ /* 0x000fe2000f800cff */
[----:B------:R-:W-:Y:S01]  /*33e0*/  FFMA.FTZ R5, R20, R10, R5 ;  /* 0x0000000a14057223 */ /* 0x000fe20000010005 */
[----:B----4-:R-:W-:Y:S01]  /*33f0*/  LOP3.LUT R8, R7, R6, RZ, 0xfc, !PT ;  /* 0x0000000607087212 */ /* 0x010fe200078efcff */
[----:B------:R1:W-:Y:S01]  /*3400*/  STL [R1+0x8], R12 ;  /* 0x0000080c01007387 */ /* 0x0003e20000100800 */
[----:B------:R-:W-:-:S02]  /*3410*/  FSEL R10, RZ, 1, P0 ;  /* 0x3f800000ff0a7808 */ /* 0x000fc40000000000 */
[----:B------:R-:W-:Y:S01]  /*3420*/  SEL R7, RZ, 0x80000, P0 ;  /* 0x00080000ff077807 */ /* 0x000fe20000000000 */
[----:B------:R-:W-:Y:S01]  /*3430*/  LDS R20, [R22+0x9400] ;  /* 0x0094000016147984 */ /* 0x000fe20000000800 */
[----:B------:R-:W-:-:S03]  /*3440*/  LOP3.LUT P0, RZ, R28, UR6, RZ, 0xc, !PT ;  /* 0x000000061cff7c12 */ /* 0x000fc6000f800cff */
[----:B------:R3:W-:Y:S01]  /*3450*/  STL [R1+0x8], R6 ;  /* 0x0000080601007387 */ /* 0x0007e20000100800 */
[----:B-1----:R-:W-:Y:S02]  /*3460*/  LOP3.LUT R12, R7, R8, RZ, 0xfc, !PT ;  /* 0x00000008070c7212 */ /* 0x002fe400078efcff */
[----:B------:R-:W-:Y:S01]  /*3470*/  SEL R7, RZ, 0x100000, P0 ;  /* 0x00100000ff077807 */ /* 0x000fe20000000000 */
[----:B------:R-:W-:Y:S01]  /*3480*/  FFMA.FTZ R5, R24, R10, R5 ;  /* 0x0000000a18057223 */ /* 0x000fe20000010005 */
[----:B------:R-:W-:Y:S01]  /*3490*/  LDS R231, [R22+0x18800] ;  /* 0x0188000016e77984 */ /* 0x000fe20000000800 */
[----:B---3--:R-:W-:-:S03]  /*34a0*/  FSEL R6, RZ, 1, P0 ;  /* 0x3f800000ff067808 */ /* 0x008fc60000000000 */
[----:B------:R1:W-:Y:S01]  /*34b0*/  STL [R1+0x8], R8 ;  /* 0x0000080801007387 */ /* 0x0003e20000100800 */
[----:B------:R-:W-:Y:S02]  /*34c0*/  LOP3.LUT P0, RZ, R32, UR6, RZ, 0xc, !PT ;  /* 0x0000000620ff7c12 */ /* 0x000fe4000f800cff */
[----:B------:R-:W-:Y:S01]  /*34d0*/  LOP3.LUT R10, R7, R12, RZ, 0xfc, !PT ;  /* 0x0000000c070a7212 */ /* 0x000fe200078efcff */
[----:B------:R-:W-:Y:S01]  /*34e0*/  LDS R24, [R22+0x9c00] ;  /* 0x009c000016187984 */ /* 0x000fe20000000800 */
[----:B------:R-:W-:Y:S01]  /*34f0*/  SEL R7, RZ, 0x200000, P0 ;  /* 0x00200000ff077807 */ /* 0x000fe20000000000 */
[----:B------:R-:W-:Y:S01]  /*3500*/  FFMA.FTZ R5, R28, R6, R5 ;  /* 0x000000061c057223 */ /* 0x000fe20000010005 */
[----:B------:R-:W-:Y:S01]  /*3510*/  LOP3.LUT P1, RZ, R34, UR6, RZ, 0xc, !PT ;  /* 0x0000000622ff7c12 */ /* 0x000fe2000f820cff */
[----:B------:R-:W-:Y:S01]  /*3520*/  STL [R1+0x8], R12 ;  /* 0x0000080c01007387 */ /* 0x000fe20000100800 */
[----:B------:R-:W-:Y:S02]  /*3530*/  FSEL R6, RZ, 1, P0 ;  /* 0x3f800000ff067808 */ /* 0x000fe40000000000 */
[----:B-1----:R-:W-:Y:S01]  /*3540*/  LOP3.LUT R8, R7, R10, RZ, 0xfc, !PT ;  /* 0x0000000a07087212 */ /* 0x002fe200078efcff */
[----:B------:R-:W-:Y:S01]  /*3550*/  LDS R12, [R22+0x9800] ;  /* 0x00980000160c7984 */ /* 0x000fe20000000800 */
[----:B--2---:R-:W-:-:S02]  /*3560*/  LOP3.LUT P0, RZ, R16, UR6, RZ, 0xc, !PT ;  /* 0x0000000610ff7c12 */ /* 0x004fc4000f800cff */
[----:B------:R-:W-:Y:S01]  /*3570*/  SEL R7, RZ, 0x400000, P1 ;  /* 0x00400000ff077807 */ /* 0x000fe20000800000 */
[----:B------:R-:W-:Y:S01]  /*3580*/  FFMA.FTZ R5, R32, R6, R5 ;  /* 0x0000000620057223 */ /* 0x000fe20000010005 */
[----:B------:R-:W-:Y:S01]  /*3590*/  FSEL R14, RZ, 1, P1 ;  /* 0x3f800000ff0e7808 */ /* 0x000fe20000800000 */
[----:B------:R1:W-:Y:S01]  /*35a0*/  STL [R1+0x8], R10 ;  /* 0x0000080a01007387 */ /* 0x0003e20000100800 */
[----:B0-----:R-:W-:Y:S02]  /*35b0*/  LOP3.LUT P1, RZ, R11, UR6, RZ, 0xc, !PT ;  /* 0x000000060bff7c12 */ /* 0x001fe4000f820cff */
[----:B------:R-:W-:Y:S01]  /*35c0*/  SEL R33, RZ, 0x800000, P0 ;  /* 0x00800000ff217807 */ /* 0x000fe20000000000 */
[----:B------:R-:W-:Y:S01]  /*35d0*/  LDS R28, [R22+0xa400] ;  /* 0x00a40000161c7984 */ /* 0x000fe20000000800 */
[----:B------:R-:W-:Y:S01]  /*35e0*/  LOP3.LUT R6, R7, R8, RZ, 0xfc, !PT ;  /* 0x0000000807067212 */ /* 0x000fe200078efcff */
[----:B------:R-:W-:Y:S01]  /*35f0*/  FFMA.FTZ R5, R34, R14, R5 ;  /* 0x0000000e22057223 */ /* 0x000fe20000010005 */
[----:B------:R-:W-:Y:S01]  /*3600*/  FSEL R9, RZ, 1, P0 ;  /* 0x3f800000ff097808 */ /* 0x000fe20000000000 */
[----:B------:R-:W0:Y:S01]  /*3610*/  LDS R32, [R22+0xa800] ;  /* 0x00a8000016207984 */ /* 0x000e220000000800 */
[----:B------:R-:W-:-:S02]  /*3620*/  LOP3.LUT R33, R33, R6, RZ, 0xfc, !PT ;  /* 0x0000000621217212 */ /* 0x000fc400078efcff */
[----:B-1----:R-:W-:Y:S01]  /*3630*/  SEL R10, RZ, 0x1000000, P1 ;  /* 0x01000000ff0a7807 */ /* 0x002fe20000800000 */
[----:B------:R-:W1:Y:S01]  /*3640*/  LDS R34, [R22+0xac00] ;  /* 0x00ac000016227984 */ /* 0x000e620000000800 */
[----:B------:R-:W-:Y:S01]  /*3650*/  LOP3.LUT P0, RZ, R13, UR6, RZ, 0xc, !PT ;  /* 0x000000060dff7c12 */ /* 0x000fe2000f800cff */
[----:B------:R-:W-:Y:S01]  /*3660*/  FFMA.FTZ R16, R16, R9, R5 ;  /* 0x0000000910107223 */ /* 0x000fe20000010005 */
[----:B------:R-:W-:Y:S01]  /*3670*/  FSEL R5, RZ, 1, P1 ;  /* 0x3f800000ff057808 */ /* 0x000fe20000800000 */
[----:B------:R-:W2:Y:S01]  /*3680*/  LDS R14, [R22+0xb000] ;  /* 0x00b00000160e7984 */ /* 0x000ea20000000800 */
[----:B------:R-:W-:Y:S02]  /*3690*/  LOP3.LUT R10, R10, R33, RZ, 0xfc, !PT ;  /* 0x000000210a0a7212 */ /* 0x000fe400078efcff */
[----:B------:R-:W-:Y:S02]  /*36a0*/  SEL R9, RZ, 0x2000000, P0 ;  /* 0x02000000ff097807 */ /* 0x000fe40000000000 */
[----:B------:R-:W-:Y:S01]  /*36b0*/  FSEL R7, RZ, 1, P0 ;  /* 0x3f800000ff077808 */ /* 0x000fe20000000000 */
[----:B------:R-:W-:Y:S01]  /*36c0*/  FFMA.FTZ R16, R11, R5, R16 ;  /* 0x000000050b107223 */ /* 0x000fe20000010010 */
[----:B------:R-:W-:Y:S01]  /*36d0*/  LOP3.LUT P0, RZ, R15, UR6, RZ, 0xc, !PT ;  /* 0x000000060fff7c12 */ /* 0x000fe2000f800cff */
[----:B------:R3:W-:Y:S01]  /*36e0*/  STL [R1+0x8], R8 ;  /* 0x0000080801007387 */ /* 0x0007e20000100800 */
[----:B------:R-:W-:-:S02]  /*36f0*/  LOP3.LUT R9, R9, R10, RZ, 0xfc, !PT ;  /* 0x0000000a09097212 */ /* 0x000fc400078efcff */
[----:B------:R-:W-:Y:S02]  /*3700*/  SEL R10, RZ, 0x4000000, P0 ;  /* 0x04000000ff0a7807 */ /* 0x000fe40000000000 */
[----:B------:R-:W-:Y:S01]  /*3710*/  LOP3.LUT P1, RZ, R17, UR6, RZ, 0xc, !PT ;  /* 0x0000000611ff7c12 */ /* 0x000fe2000f820cff */
[----:B------:R-:W-:Y:S01]  /*3720*/  FFMA.FTZ R16, R13, R7, R16 ;  /* 0x000000070d107223 */ /* 0x000fe20000010010 */
[----:B------:R-:W-:Y:S01]  /*3730*/  FSEL R5, RZ, 1, P0 ;  /* 0x3f800000ff057808 */ /* 0x000fe20000000000 */
[----:B------:R-:W-:Y:S01]  /*3740*/  LDS R11, [R22+0xcc00] ;  /* 0x00cc0000160b7984 */ /* 0x000fe20000000800 */
[----:B------:R-:W-:Y:S02]  /*3750*/  LOP3.LUT R9, R10, R9, RZ, 0xfc, !PT ;  /* 0x000000090a097212 */ /* 0x000fe400078efcff */
[----:B------:R-:W-:Y:S02]  /*3760*/  SEL R10, RZ, 0x8000000, P1 ;  /* 0x08000000ff0a7807 */ /* 0x000fe40000800000 */
[----:B0-----:R-:W-:-:S02]  /*3770*/  LOP3.LUT P2, RZ, R32, UR6, RZ, 0xc, !PT ;  /* 0x0000000620ff7c12 */ /* 0x001fc4000f840cff */
[----:B-1----:R-:W-:Y:S01]  /*3780*/  LOP3.LUT P3, RZ, R34, UR6, RZ, 0xc, !PT ;  /* 0x0000000622ff7c12 */ /* 0x002fe2000f860cff */
[----:B------:R-:W-:Y:S01]  /*3790*/  STL [R1+0x8], R6 ;  /* 0x0000080601007387 */ /* 0x000fe20000100800 */
[----:B------:R-:W-:Y:S01]  /*37a0*/  LOP3.LUT P0, RZ, R18, UR6, RZ, 0xc, !PT ;  /* 0x0000000612ff7c12 */ /* 0x000fe2000f800cff */
[----:B------:R-:W-:Y:S01]  /*37b0*/  FFMA.FTZ R16, R15, R5, R16 ;  /* 0x000000050f107223 */ /* 0x000fe20000010010 */
[----:B------:R-:W-:Y:S01]  /*37c0*/  FSEL R7, RZ, 1, P1 ;  /* 0x3f800000ff077808 */ /* 0x000fe20000800000 */
[----:B------:R-:W-:Y:S01]  /*37d0*/  LDS R13, [R22+0xdc00] ;  /* 0x00dc0000160d7984 */ /* 0x000fe20000000800 */
[----:B------:R-:W-:Y:S02]  /*37e0*/  LOP3.LUT R5, R10, R9, RZ, 0xfc, !PT ;  /* 0x000000090a057212 */ /* 0x000fe400078efcff */
[----:B------:R-:W-:Y:S01]  /*37f0*/  SEL R10, RZ, 0x10000000, P0 ;  /* 0x10000000ff0a7807 */ /* 0x000fe20000000000 */
[----:B------:R-:W-:Y:S01]  /*3800*/  FFMA.FTZ R17, R17, R7, R16 ;  /* 0x0000000711117223 */ /* 0x000fe20000010010 */
[----:B------:R-:W-:Y:S02]  /*3810*/  LDS R15, [R22+0x10000] ;  /* 0x01000000160f7984 */ /* 0x000fe40000000800 */
[----:B------:R-:W-:-:S02]  /*3820*/  LOP3.LUT R10, R10, R5, RZ, 0xfc, !PT ;  /* 0x000000050a0a7212 */ /* 0x000fc400078efcff */
[----:B------:R-:W0:Y:S01]  /*3830*/  LDS R16, [R22+0xb400] ;  /* 0x00b4000016107984 */ /* 0x000e220000000800 */
[----:B------:R-:W-:Y:S02]  /*3840*/  FSEL R5, RZ, 1, P0 ;  /* 0x3f800000ff057808 */ /* 0x000fe40000000000 */
[----:B------:R-:W-:Y:S01]  /*3850*/  LOP3.LUT P1, RZ, R20, UR6, RZ, 0xc, !PT ;  /* 0x0000000614ff7c12 */ /* 0x000fe2000f820cff */
[----:B------:R-:W-:Y:S01]  /*3860*/  LDS R33, [R22+0x11800] ;  /* 0x0118000016217984 */ /* 0x000fe20000000800 */
[----:B------:R-:W-:Y:S01]  /*3870*/  LOP3.LUT P0, RZ, R12, UR6, RZ, 0xc, !PT ;  /* 0x000000060cff7c12 */ /* 0x000fe2000f800cff */
[----:B------:R-:W-:Y:S01]  /*3880*/  FFMA.FTZ R5, R18, R5, R17 ;  /* 0x0000000512057223 */ /* 0x000fe20000010011 */
[----:B------:R-:W-:Y:S01]  /*3890*/  SEL R7, RZ, 0x20000000, P1 ;  /* 0x20000000ff077807 */ /* 0x000fe20000800000 */
[----:B------:R-:W1:Y:S01]  /*38a0*/  LDS R18, [R22+0xb800] ;  /* 0x00b8000016127984 */ /* 0x000e620000000800 */
[----:B---3--:R-:W-:Y:S02]  /*38b0*/  FSEL R8, RZ, 1, P1 ;  /* 0x3f800000ff087808 */ /* 0x008fe40000800000 */
[----:B------:R-:W-:Y:S01]  /*38c0*/  LOP3.LUT R7, R7, R10, RZ, 0xfc, !PT ;  /* 0x0000000a07077212 */ /* 0x000fe200078efcff */
[----:B------:R-:W-:Y:S01]  /*38d0*/  LDS R17, [R22+0x12800] ;  /* 0x0128000016117984 */ /* 0x000fe20000000800 */
[----:B------:R-:W-:-:S02]  /*38e0*/  FSEL R9, RZ, 1, P0 ;  /* 0x3f800000ff097808 */ /* 0x000fc40000000000 */
[----:B------:R-:W-:Y:S01]  /*38f0*/  SEL R10, RZ, 0x40000000, P0 ;  /* 0x40000000ff0a7807 */ /* 0x000fe20000000000 */
[----:B------:R-:W-:Y:S01]  /*3900*/  FFMA.FTZ R5, R20, R8, R5 ;  /* 0x0000000814057223 */ /* 0x000fe20000010005 */
[----:B------:R-:W-:Y:S01]  /*3910*/  LOP3.LUT P0, RZ, R24, UR6, RZ, 0xc, !PT ;  /* 0x0000000618ff7c12 */ /* 0x000fe2000f800cff */
[----:B------:R-:W3:Y:S01]  /*3920*/  LDS R20, [R22+0xbc00] ;  /* 0x00bc000016147984 */ /* 0x000ee20000000800 */
[----:B------:R-:W-:Y:S01]  /*3930*/  LOP3.LUT P1, RZ, R26, UR6, RZ, 0xc, !PT ;  /* 0x000000061aff7c12 */ /* 0x000fe2000f820cff */
[----:B------:R-:W-:Y:S01]  /*3940*/  FFMA.FTZ R5, R12, R9, R5 ;  /* 0x000000090c057223 */ /* 0x000fe20000010005 */
[----:B------:R-:W-:Y:S01]  /*3950*/  FSEL R8, RZ, 1, P0 ;  /* 0x3f800000ff087808 */ /* 0x000fe20000000000 */
[----:B------:R-:W-:Y:S01]  /*3960*/  LDS R12, [R22+0xc800] ;  /* 0x00c80000160c7984 */ /* 0x000fe20000000800 */
[----:B------:R-:W-:Y:S02]  /*3970*/  FSEL R9, RZ, 1, P1 ;  /* 0x3f800000ff097808 */ /* 0x000fe40000800000 */
[----:B------:R-:W-:Y:S01]  /*3980*/  LOP3.LUT R7, R10, R7, RZ, 0xfc, !PT ;  /* 0x000000070a077212 */ /* 0x000fe200078efcff */
[----:B------:R-:W-:Y:S01]  /*3990*/  FFMA.FTZ R5, R24, R8, R5 ;  /* 0x0000000818057223 */ /* 0x000fe20000010005 */
[----:B------:R-:W-:Y:S01]  /*39a0*/  SEL R10, RZ, 0x80000000, P0 ;  /* 0x80000000ff0a7807 */ /* 0x000fe20000000000 */
[----:B------:R-:W4:Y:S01]  /*39b0*/  LDS R24, [R22+0xc000] ;  /* 0x00c0000016187984 */ /* 0x000f220000000800 */
[----:B------:R-:W-:Y:S01]  /*39c0*/  LOP3.LUT P0, RZ, R28, UR6, RZ, 0xc, !PT ;  /* 0x000000061cff7c12 */ /* 0x000fe2000f800cff */
[----:B------:R-:W-:Y:S01]  /*39d0*/  FFMA.FTZ R5, R26, R9, R5 ;  /* 0x000000091a057223 */ /* 0x000fe20000010005 */
[----:B------:R-:W-:Y:S01]  /*39e0*/  LOP3.LUT R8, R10, R7, RZ, 0xfc, !PT ;  /* 0x000000070a087212 */ /* 0x000fe200078efcff */
[----:B------:R-:W4:Y:S01]  /*39f0*/  LDS R26, [R22+0xc400] ;  /* 0x00c40000161a7984 */ /* 0x000f220000000800 */
[----:B------:R-:W-:-:S02]  /*3a00*/  FSEL R7, RZ, 1, P0 ;  /* 0x3f800000ff077808 */ /* 0x000fc40000000000 */
[----:B------:R-:W-:-:S03]  /*3a10*/  FSEL R9, RZ, 1, P2 ;  /* 0x3f800000ff097808 */ /* 0x000fc60001000000 */
[----:B------:R-:W-:Y:S01]  /*3a20*/  FFMA.FTZ R7, R28, R7, R5 ;  /* 0x000000071c077223 */ /* 0x000fe20000010005 */
[----:B------:R-:W-:Y:S02]  /*3a30*/  SEL R5, RZ, 0x1, P1 ;  /* 0x00000001ff057807 */ /* 0x000fe40000800000 */
[----:B------:R-:W-:Y:S01]  /*3a40*/  FSEL R10, RZ, 1, P3 ;  /* 0x3f800000ff0a7808 */ /* 0x000fe20001800000 */
[----:B------:R-:W-:Y:S01]  /*3a50*/  FFMA.FTZ R7, R32, R9, R7 ;  /* 0x0000000920077223 */ /* 0x000fe20000010007 */
[----:B--2---:R-:W-:Y:S01]  /*3a60*/  LOP3.LUT P1, RZ, R14, UR6, RZ, 0xc, !PT ;  /* 0x000000060eff7c12 */ /* 0x004fe2000f820cff */
[----:B------:R2:W-:Y:S01]  /*3a70*/  STL [R1+0x8], R8 ;  /* 0x0000080801007387 */ /* 0x0005e20000100800 */
[----:B------:R-:W-:Y:S01]  /*3a80*/  LOP3.LUT R4, R5, R4, RZ, 0xfc, !PT ;  /* 0x0000000405047212 */ /* 0x000fe200078efcff */
[----:B------:R-:W-:Y:S01]  /*3a90*/  FFMA.FTZ R7, R34, R10, R7 ;  /* 0x0000000a22077223 */ /* 0x000fe20000010007 */
[----:B------:R-:W-:Y:S01]  /*3aa0*/  SEL R5, RZ, 0x2, P0 ;  /* 0x00000002ff057807 */ /* 0x000fe20000000000 */
[----:B------:R-:W-:Y:S01]  /*3ab0*/  LDS R28, [R22+0xf000] ;  /* 0x00f00000161c7984 */ /* 0x000fe20000000800 */
[----:B------:R-:W-:-:S02]  /*3ac0*/  FSEL R9, RZ, 1, P1 ;  /* 0x3f800000ff097808 */ /* 0x000fc40000800000 */
[----:B0-----:R-:W-:Y:S01]  /*3ad0*/  LOP3.LUT P0, RZ, R16, UR6, RZ, 0xc, !PT ;  /* 0x0000000610ff7c12 */ /* 0x001fe2000f800cff */
[----:B------:R0:W-:Y:S01]  /*3ae0*/  STL [R1+0xc], R4 ;  /* 0x00000c0401007387 */ /* 0x0001e20000100800 */
[----:B------:R-:W-:Y:S01]  /*3af0*/  LOP3.LUT R10, R5, R4, RZ, 0xfc, !PT ;  /* 0x00000004050a7212 */ /* 0x000fe200078efcff */
[----:B------:R-:W-:Y:S01]  /*3b00*/  FFMA.FTZ R7, R14, R9, R7 ;  /* 0x000000090e077223 */ /* 0x000fe20000010007 */
[----:B--2---:R-:W-:Y:S01]  /*3b10*/  FSEL R8, RZ, 1, P0 ;  /* 0x3f800000ff087808 */ /* 0x004fe20000000000 */
[----:B------:R-:W2:Y:S01]  /*3b20*/  LDS R14, [R22+0xd000] ;  /* 0x00d00000160e7984 */ /* 0x000ea20000000800 */
[----:B------:R-:W-:Y:S02]  /*3b30*/  SEL R5, RZ, 0x4, P2 ;  /* 0x00000004ff057807 */ /* 0x000fe40001000000 */
[----:B-1----:R-:W-:Y:S01]  /*3b40*/  LOP3.LUT P2, RZ, R18, UR6, RZ, 0xc, !PT ;  /* 0x0000000612ff7c12 */ /* 0x002fe2000f840cff */
[----:B------:R-:W-:Y:S01]  /*3b50*/  FFMA.FTZ R7, R16, R8, R7 ;  /* 0x0000000810077223 */ /* 0x000fe20000010007 */
[----:B------:R-:W-:Y:S02]  /*3b60*/  LDS R32, [R22+0x16400] ;  /* 0x0164000016207984 */ /* 0x000fe40000000800 */
[----:B------:R-:W-:-:S02]  /*3b70*/  FSEL R8, RZ, 1, P2 ;  /* 0x3f800000ff087808 */ /* 0x000fc40001000000 */
[----:B------:R-:W1:Y:S01]  /*3b80*/  LDS R16, [R22+0xd400] ;  /* 0x00d4000016107984 */ /* 0x000e620000000800 */
[----:B------:R-:W-:Y:S02]  /*3b90*/  LOP3.LUT R6, R5, R10, RZ, 0xfc, !PT ;  /* 0x0000000a05067212 */ /* 0x000fe400078efcff */
[----:B------:R-:W-:Y:S01]  /*3ba0*/  SEL R5, RZ, 0x8, P3 ;  /* 0x00000008ff057807 */ /* 0x000fe20001800000 */
[----:B------:R-:W-:Y:S01]  /*3bb0*/  FFMA.FTZ R7, R18, R8, R7 ;  /* 0x0000000812077223 */ /* 0x000fe20000010007 */
[----:B---3--:R-:W-:Y:S01]  /*3bc0*/  LOP3.LUT P3, RZ, R20, UR6, RZ, 0xc, !PT ;  /* 0x0000000614ff7c12 */ /* 0x008fe2000f860cff */
[----:B------:R-:W3:Y:S01]  /*3bd0*/  LDS R18, [R22+0xd800] ;  /* 0x00d8000016127984 */ /* 0x000ee20000000800 */
[----:B----4-:R-:W-:-:S03]  /*3be0*/  LOP3.LUT P4, RZ, R24, UR6, RZ, 0xc, !PT ;  /* 0x0000000618ff7c12 */ /* 0x010fc6000f880cff */
[----:B------:R4:W-:Y:S01]  /*3bf0*/  STL [R1+0xc], R10 ;  /* 0x00000c0a01007387 */ /* 0x0009e20000100800 */
[----:B0-----:R-:W-:Y:S02]  /*3c00*/  LOP3.LUT R4, R5, R6, RZ, 0xfc, !PT ;  /* 0x0000000605047212 */ /* 0x001fe400078efcff */
[----:B------:R-:W-:Y:S01]  /*3c10*/  SEL R5, RZ, 0x10, P1 ;  /* 0x00000010ff057807 */ /* 0x000fe20000800000 */
[----:B------:R-:W-:Y:S01]  /*3c20*/  LDS R34, [R22+0x16800] ;  /* 0x0168000016227984 */ /* 0x000fe20000000800 */
[----:B----4-:R-:W-:Y:S02]  /*3c30*/  FSEL R10, RZ, 1, P3 ;  /* 0x3f800000ff0a7808 */ /* 0x010fe40001800000 */
[----:B------:R-:W-:-:S03]  /*3c40*/  LOP3.LUT P5, RZ, R26, UR6, RZ, 0xc, !PT ;  /* 0x000000061aff7c12 */ /* 0x000fc6000f8a0cff */
[----:B------:R-:W-:Y:S01]  /*3c50*/  FFMA.FTZ R7, R20, R10, R7 ;  /* 0x0000000a14077223 */ /* 0x000fe20000010007 */
[----:B------:R-:W-:Y:S01]  /*3c60*/  FSEL R10, RZ, 1, P4 ;  /* 0x3f800000ff0a7808 */ /* 0x000fe20002000000 */
[----:B------:R-:W0:Y:S01]  /*3c70*/  LDS R20, [R22+0xe000] ;  /* 0x00e0000016147984 */ /* 0x000e220000000800 */
[----:B------:R-:W-:Y:S02]  /*3c80*/  LOP3.LUT R8, R5, R4, RZ, 0xfc, !PT ;  /* 0x0000000405087212 */ /* 0x000fe400078efcff */
[----:B------:R-:W-:Y:S01]  /*3c90*/  SEL R5, RZ, 0x20, P0 ;  /* 0x00000020ff057807 */ /* 0x000fe20000000000 */
[----:B------:R-:W-:Y:S01]  /*3ca0*/  FFMA.FTZ R7, R24, R10, R7 ;  /* 0x0000000a18077223 */ /* 0x000fe20000010007 */
[----:B------:R-:W-:Y:S01]  /*3cb0*/  FSEL R9, RZ, 1, P5 ;  /* 0x3f800000ff097808 */ /* 0x000fe20002800000 */
[----:B------:R4:W-:Y:S01]  /*3cc0*/  STL [R1+0xc], R6 ;  /* 0x00000c0601007387 */ /* 0x0009e20000100800 */
[----:B------:R-:W-:-:S03]  /*3cd0*/  LOP3.LUT P0, RZ, R12, UR6, RZ, 0xc, !PT ;  /* 0x000000060cff7c12 */ /* 0x000fc6000f800cff */
[----:B------:R-:W-:Y:S01]  /*3ce0*/  FFMA.FTZ R7, R26, R9, R7 ;  /* 0x000000091a077223 */ /* 0x000fe20000010007 */
[----:B------:R-:W-:Y:S01]  /*3cf0*/  FSEL R9, RZ, 1, P0 ;  /* 0x3f800000ff097808 */ /* 0x000fe20000000000 */
[----:B------:R2:W-:Y:S01]  /*3d00*/  STL [R1+0xc], R4 ;  /* 0x00000c0401007387 */ /* 0x0005e20000100800 */
[----:B----4-:R-:W-:-:S03]  /*3d10*/  LOP3.LUT R6, R5, R8, RZ, 0xfc, !PT ;  /* 0x0000000805067212 */ /* 0x010fc600078efcff */
[----:B------:R-:W4:Y:S01]  /*3d20*/  LDS R24, [R22+0xe400] ;  /* 0x00e4000016187984 */ /* 0x000f220000000800 */
[----:B------:R-:W-:Y:S02]  /*3d30*/  SEL R5, RZ, 0x40, P2 ;  /* 0x00000040ff057807 */ /* 0x000fe40001000000 */
[----:B------:R-:W-:Y:S01]  /*3d40*/  LOP3.LUT P1, RZ, R11, UR6, RZ, 0xc, !PT ;  /* 0x000000060bff7c12 */ /* 0x000fe2000f820cff */
[----:B------:R-:W4:Y:S01]  /*3d50*/  LDS R26, [R22+0xe800] ;  /* 0x00e80000161a7984 */ /* 0x000f220000000800 */
[----:B--2---:R-:W-:Y:S02]  /*3d60*/  LOP3.LUT R4, R5, R6, RZ, 0xfc, !PT ;  /* 0x0000000605047212 */ /* 0x004fe400078efcff */
[----:B------:R-:W-:Y:S01]  /*3d70*/  SEL R5, RZ, 0x80, P3 ;  /* 0x00000080ff057807 */ /* 0x000fe20001800000 */
[----:B------:R2:W-:Y:S01]  /*3d80*/  STL [R1+0xc], R8 ;  /* 0x00000c0801007387 */ /* 0x0005e20000100800 */
[----:B------:R-:W-:Y:S02]  /*3d90*/  FFMA.FTZ R12, R12, R9, R7 ;  /* 0x000000090c0c7223 */ /* 0x000fe40000010007 */
[----:B------:R-:W-:-:S02]  /*3da0*/  LOP3.LUT R10, R5, R4, RZ, 0xfc, !PT ;  /* 0x00000004050a7212 */ /* 0x000fc400078efcff */
[----:B------:R-:W-:Y:S02]  /*3db0*/  SEL R5, RZ, 0x100, P4 ;  /* 0x00000100ff057807 */ /* 0x000fe40002000000 */
[----:B--2---:R-:W-:Y:S02]  /*3dc0*/  FSEL R8, RZ, 1, P1 ;  /* 0x3f800000ff087808 */ /* 0x004fe40000800000 */
[----:B------:R-:W-:Y:S01]  /*3dd0*/  LOP3.LUT P3, RZ, R14, UR6, RZ, 0xc, !PT ;  /* 0x000000060eff7c12 */ /* 0x000fe2000f860cff */
[----:B------:R2:W-:Y:S02]  /*3de0*/  STL [R1+0xc], R6 ;  /* 0x00000c0601007387 */ /* 0x0005e40000100800 */
[----:B------:R-:W-:Y:S02]  /*3df0*/  FFMA.FTZ R11, R11, R8, R12 ;  /* 0x000000080b0b7223 */ /* 0x000fe4000001000c */
[----:B------:R-:W4:Y:S01]  /*3e00*/  LDS R12, [R22+0xec00] ;  /* 0x00ec0000160c7984 */ /* 0x000f220000000800 */
[----:B------:R-:W-:-:S02]  /*3e10*/  FSEL R7, RZ, 1, P3 ;  /* 0x3f800000ff077808 */ /* 0x000fc40001800000 */
[----:B-1----:R-:W-:Y:S02]  /*3e20*/  LOP3.LUT P4, RZ, R16, UR6, RZ, 0xc, !PT ;  /* 0x0000000610ff7c12 */ /* 0x002fe4000f880cff */
[----:B--2---:R-:W-:Y:S02]  /*3e30*/  LOP3.LUT R6, R5, R10, RZ, 0xfc, !PT ;  /* 0x0000000a05067212 */ /* 0x004fe400078efcff */
[----:B------:R-:W-:Y:S01]  /*3e40*/  SEL R5, RZ, 0x200, P5 ;  /* 0x00000200ff057807 */ /* 0x000fe20002800000 */
[----:B------:R1:W-:Y:S01]  /*3e50*/  STL [R1+0xc], R4 ;  /* 0x00000c0401007387 */ /* 0x0003e20000100800 */
[----:B------:R-:W-:Y:S01]  /*3e60*/  FFMA.FTZ R7, R14, R7, R11 ;  /* 0x000000070e077223 */ /* 0x000fe2000001000b */
[----:B---3--:R-:W-:Y:S02]  /*3e70*/  LOP3.LUT P6, RZ, R18, UR6, RZ, 0xc, !PT ;  /* 0x0000000612ff7c12 */ /* 0x008fe4000f8c0cff */
[----:B------:R-:W2:Y:S01]  /*3e80*/  LDS R14, [R22+0xf400] ;  /* 0x00f40000160e7984 */ /* 0x000ea20000000800 */
[----:B-1----:R-:W-:-:S03]  /*3e90*/  LOP3.LUT R4, R5, R6, RZ, 0xfc, !PT ;  /* 0x0000000605047212 */ /* 0x002fc600078efcff */
[----:B------:R-:W-:Y:S01]  /*3ea0*/  LDS R11, [R22+0xfc00] ;  /* 0x00fc0000160b7984 */ /* 0x000fe20000000800 */
[----:B------:R-:W-:Y:S02]  /*3eb0*/  FSEL R5, RZ, 1, P4 ;  /* 0x3f800000ff057808 */ /* 0x000fe40002000000 */
[----:B------:R-:W-:-:S03]  /*3ec0*/  LOP3.LUT P2, RZ, R13, UR6, RZ, 0xc, !PT ;  /* 0x000000060dff7c12 */ /* 0x000fc6000f840cff */
[----:B------:R-:W-:Y:S01]  /*3ed0*/  FFMA.FTZ R7, R16, R5, R7 ;  /* 0x0000000510077223 */ /* 0x000fe20000010007 */
[----:B------:R-:W-:Y:S01]  /*3ee0*/  FSEL R8, RZ, 1, P6 ;  /* 0x3f800000ff087808 */ /* 0x000fe20003000000 */
[----:B------:R-:W1:Y:S01]  /*3ef0*/  LDS R16, [R22+0xf800] ;  /* 0x00f8000016107984 */ /* 0x000e620000000800 */
[----:B------:R-:W-:Y:S02]  /*3f00*/  SEL R5, RZ, 0x400, P0 ;  /* 0x00000400ff057807 */ /* 0x000fe40000000000 */
[----:B------:R-:W-:Y:S01]  /*3f10*/  FSEL R9, RZ, 1, P2 ;  /* 0x3f800000ff097808 */ /* 0x000fe20001000000 */
[----:B------:R-:W-:Y:S01]  /*3f20*/  FFMA.FTZ R8, R18, R8, R7 ;  /* 0x0000000812087223 */ /* 0x000fe20000010007 */
[C---:B0-----:R-:W-:Y:S01]  /*3f30*/  LOP3.LUT P0, RZ, R20.reuse, UR6, RZ, 0xc, !PT ;  /* 0x0000000614ff7c12 */ /* 0x041fe2000f800cff */
[----:B------:R-:W-:Y:S02]  /*3f40*/  STL [R1+0xc], R10 ;  /* 0x00000c0a01007387 */ /* 0x000fe40000100800 */
[----:B------:R-:W-:Y:S01]  /*3f50*/  FFMA.FTZ R13, R13, R9, R8 ;  /* 0x000000090d0d7223 */ /* 0x000fe20000010008 */
[----:B------:R-:W-:Y:S01]  /*3f60*/  FSEL R7, RZ, 1, P0 ;  /* 0x3f800000ff077808 */ /* 0x000fe20000000000 */
[----:B------:R0:W-:Y:S04]  /*3f70*/  STL [R1+0xc], R6 ;  /* 0x00000c0601007387 */ /* 0x0001e80000100800 */
[----:B------:R-:W-:Y:S01]  /*3f80*/  FFMA.FTZ R7, R20, R7, R13 ;  /* 0x0000000714077223 */ /* 0x000fe2000001000d */
[----:B------:R-:W-:Y:S04]  /*3f90*/  LDS R18, [R22+0x10800] ;  /* 0x0108000016127984 */ /* 0x000fe80000000800 */
[----:B------:R-:W3:Y:S01]  /*3fa0*/  LDS R13, [R22+0x10400] ;  /* 0x01040000160d7984 */ /* 0x000ee20000000800 */
[----:B0-----:R-:W-:-:S02]  /*3fb0*/  LOP3.LUT R6, R5, R4, RZ, 0xfc, !PT ;  /* 0x0000000405067212 */ /* 0x001fc400078efcff */
[----:B------:R-:W-:Y:S01]  /*3fc0*/  SEL R5, RZ, 0x800, P1 ;  /* 0x00000800ff057807 */ /* 0x000fe20000800000 */
[----:B------:R0:W-:Y:S01]  /*3fd0*/  STL [R1+0xc], R4 ;  /* 0x00000c0401007387 */ /* 0x0001e20000100800 */
[----:B----4-:R-:W-:Y:S02]  /*3fe0*/  LOP3.LUT P1, RZ, R24, UR6, RZ, 0xc, !PT ;  /* 0x0000000618ff7c12 */ /* 0x010fe4000f820cff */
[----:B------:R-:W-:Y:S01]  /*3ff0*/  LOP3.LUT R8, R5, R6, RZ, 0xfc, !PT ;  /* 0x0000000605087212 */ /* 0x000fe200078efcff */
[----:B------:R-:W4:Y:S01]  /*4000*/  LDS R20, [R22+0x10c00] ;  /* 0x010c000016147984 */ /* 0x000f220000000800 */
[----:B------:R-:W-:Y:S02]  /*4010*/  SEL R5, RZ, 0x1000, P3 ;  /* 0x00001000ff057807 */ /* 0x000fe40001800000 */
[----:B------:R-:W-:Y:S02]  /*4020*/  LOP3.LUT P3, RZ, R26, UR6, RZ, 0xc, !PT ;  /* 0x000000061aff7c12 */ /* 0x000fe4000f860cff */
[----:B------:R-:W-:-:S02]  /*4030*/  FSEL R9, RZ, 1, P1 ;  /* 0x3f800000ff097808 */ /* 0x000fc40000800000 */
[----:B0-----:R-:W-:Y:S02]  /*4040*/  LOP3.LUT R4, R5, R8, RZ, 0xfc, !PT ;  /* 0x0000000805047212 */ /* 0x001fe400078efcff */
[----:B------:R-:W-:Y:S01]  /*4050*/  SEL R5, RZ, 0x2000, P4 ;  /* 0x00002000ff057807 */ /* 0x000fe20002000000 */
[----:B------:R-:W-:Y:S01]  /*4060*/  FFMA.FTZ R7, R24, R9, R7 ;  /* 0x0000000918077223 */ /* 0x000fe20000010007 */
[----:B------:R-:W-:Y:S01]  /*4070*/  FSEL R10, RZ, 1, P3 ;  /* 0x3f800000ff0a7808 */ /* 0x000fe20001800000 */
[----:B------:R0:W-:Y:S01]  /*4080*/  STL [R1+0xc], R6 ;  /* 0x00000c0601007387 */ /* 0x0001e20000100800 */
[----:B------:R-:W-:Y:S02]  /*4090*/  LOP3.LUT P4, RZ, R12, UR6, RZ, 0xc, !PT ;  /* 0x000000060cff7c12 */ /* 0x000fe4000f880cff */
[----:B------:R-:W-:Y:S01]  /*40a0*/  LOP3.LUT P5, RZ, R28, UR6, RZ, 0xc, !PT ;  /* 0x000000061cff7c12 */ /* 0x000fe2000f8a0cff */
[----:B------:R-:W-:Y:S01]  /*40b0*/  FFMA.FTZ R7, R26, R10, R7 ;  /* 0x0000000a1a077223 */ /* 0x000fe20000010007 */
[----:B------:R-:W-:Y:S01]  /*40c0*/  FSEL R9, RZ, 1, P4 ;  /* 0x3f800000ff097808 */ /* 0x000fe20002000000 */
[----:B------:R1:W-:Y:S01]  /*40d0*/  STL [R1+0xc], R8 ;  /* 0x00000c0801007387 */ /* 0x0003e20000100800 */
[----:B0-----:R-:W-:-:S03]  /*40e0*/  LOP3.LUT R6, R5, R4, RZ, 0xfc, !PT ;  /* 0x0000000405067212 */ /* 0x001fc600078efcff */
[----:B------:R-:W-:Y:S01]  /*40f0*/  LDS R24, [R22+0x13800] ;  /* 0x0138000016187984 */ /* 0x000fe20000000800 */
[----:B------:R-:W-:Y:S01]  /*4100*/  SEL R5, RZ, 0x4000, P6 ;  /* 0x00004000ff057807 */ /* 0x000fe20003000000 */
[----:B------:R-:W-:Y:S01]  /*4110*/  FFMA.FTZ R7, R12, R9, R7 ;  /* 0x000000090c077223 */ /* 0x000fe20000010007 */
[----:B--2---:R-:W-:Y:S01]  /*4120*/  LOP3.LUT P6, RZ, R14, UR6, RZ, 0xc, !PT ;  /* 0x000000060eff7c12 */ /* 0x004fe2000f8c0cff */
[----:B------:R-:W-:Y:S01]  /*4130*/  LDS R26, [R22+0x13c00] ;  /* 0x013c0000161a7984 */ /* 0x000fe20000000800 */
[----:B-1----:R-:W-:-:S03]  /*4140*/  FSEL R8, RZ, 1, P5 ;  /* 0x3f800000ff087808 */ /* 0x002fc60002800000 */
[----:B------:R0:W-:Y:S01]  /*4150*/  STL [R1+0xc], R4 ;  /* 0x00000c0401007387 */ /* 0x0001e20000100800 */
[----:B------:R-:W-:Y:S01]  /*4160*/  FSEL R9, RZ, 1, P6 ;  /* 0x3f800000ff097808 */ /* 0x000fe20003000000 */
[----:B------:R-:W-:Y:S02]  /*4170*/  FFMA.FTZ R7, R28, R8, R7 ;  /* 0x000000081c077223 */ /* 0x000fe40000010007 */
[----:B------:R-:W1:Y:S01]  /*4180*/  LDS R12, [R22+0x11000] ;  /* 0x01100000160c7984 */ /* 0x000e620000000800 */
[----:B0-----:R-:W-:Y:S02]  /*4190*/  LOP3.LUT R4, R5, R6, RZ, 0xfc, !PT ;  /* 0x0000000605047212 */ /* 0x001fe400078efcff */
[----:B------:R-:W-:Y:S02]  /*41a0*/  SEL R5, RZ, 0x8000, P2 ;  /* 0x00008000ff057807 */ /* 0x000fe40001000000 */
[----:B------:R-:W-:Y:S01]  /*41b0*/  LOP3.LUT P2, RZ, R16, UR6, RZ, 0xc, !PT ;  /* 0x0000000610ff7c12 */ /* 0x000fe2000f840cff */
[----:B------:R-:W-:Y:S01]  /*41c0*/  FFMA.FTZ R7, R14, R9, R7 ;  /* 0x000000090e077223 */ /* 0x000fe20000010007 */
[----:B------:R-:W-:Y:S01]  /*41d0*/  LOP3.LUT R8, R5, R4, RZ, 0xfc, !PT ;  /* 0x0000000405087212 */ /* 0x000fe200078efcff */
[----:B------:R-:W0:Y:S01]  /*41e0*/  LDS R14, [R22+0x11400] ;  /* 0x01140000160e7984 */ /* 0x000e220000000800 */
[----:B------:R-:W-:-:S02]  /*41f0*/  FSEL R10, RZ, 1, P2 ;  /* 0x3f800000ff0a7808 */ /* 0x000fc40001000000 */
[----:B------:R-:W-:Y:S02]  /*4200*/  SEL R5, RZ, 0x10000, P0 ;  /* 0x00010000ff057807 */ /* 0x000fe40000000000 */
[----:B------:R-:W-:Y:S01]  /*4210*/  LOP3.LUT P0, RZ, R11, UR6, RZ, 0xc, !PT ;  /* 0x000000060bff7c12 */ /* 0x000fe2000f800cff */
[----:B------:R-:W-:Y:S01]  /*4220*/  STL [R1+0xc], R6 ;  /* 0x00000c0601007387 */ /* 0x000fe20000100800 */
[----:B------:R-:W-:Y:S01]  /*4230*/  FFMA.FTZ R10, R16, R10, R7 ;  /* 0x0000000a100a7223 */ /* 0x000fe20000010007 */
[----:B------:R-:W-:Y:S02]  /*4240*/  SEL R7, RZ, 0x20000, P1 ;  /* 0x00020000ff077807 */ /* 0x000fe40000800000 */
[----:B------:R2:W-:Y:S01]  /*4250*/  STL [R1+0xc], R4 ;  /* 0x00000c0401007387 */ /* 0x0005e20000100800 */
[----:B------:R-:W-:Y:S02]  /*4260*/  LOP3.LUT P1, RZ, R15, UR6, RZ, 0xc, !PT ;  /* 0x000000060fff7c12 */ /* 0x000fe4000f820cff */
[----:B------:R-:W-:Y:S01]  /*4270*/  SEL R9, RZ, 0x40000, P3 ;  /* 0x00040000ff097807 */ /* 0x000fe20001800000 */
[----:B------:R-:W-:Y:S01]  /*4280*/  LDS R16, [R22+0x12400] ;  /* 0x0124000016107984 */ /* 0x000fe20000000800 */
[----:B---3--:R-:W-:-:S02]  /*4290*/  LOP3.LUT P3, RZ, R13, UR6, RZ, 0xc, !PT ;  /* 0x000000060dff7c12 */ /* 0x008fc4000f860cff */
[----:B--2---:R-:W-:Y:S02]  /*42a0*/  FSEL R4, RZ, 1, P0 ;  /* 0x3f800000ff047808 */ /* 0x004fe40000000000 */
[----:B------:R-:W-:-:S03]  /*42b0*/  FSEL R6, RZ, 1, P1 ;  /* 0x3f800000ff067808 */ /* 0x000fc60000800000 */
[----:B------:R-:W-:Y:S01]  /*42c0*/  FFMA.FTZ R10, R11, R4, R10 ;  /* 0x000000040b0a7223 */ /* 0x000fe2000001000a */
[----:B------:R-:W-:Y:S02]  /*42d0*/  LOP3.LUT R4, R5, R8, RZ, 0xfc, !PT ;  /* 0x0000000805047212 */ /* 0x000fe400078efcff */
[----:B------:R-:W-:Y:S01]  /*42e0*/  FSEL R5, RZ, 1, P3 ;  /* 0x3f800000ff057808 */ /* 0x000fe20001800000 */
[----:B------:R-:W-:Y:S02]  /*42f0*/  FFMA.FTZ R6, R15, R6, R10 ;  /* 0x000000060f067223 */ /* 0x000fe4000001000a */
[----:B------:R-:W2:Y:S02]  /*4300*/  LDS R15, [R22+0x12000] ;  /* 0x01200000160f7984 */ /* 0x000ea40000000800 */
[----:B------:R-:W-:Y:S01]  /*4310*/  FFMA.FTZ R13, R13, R5, R6 ;  /* 0x000000050d0d7223 */ /* 0x000fe20000010006 */
[----:B------:R-:W-:Y:S01]  /*4320*/  SEL R5, RZ, 0x80000, P4 ;  /* 0x00080000ff057807 */ /* 0x000fe20002000000 */
[----:B------:R-:W3:Y:S01]  /*4330*/  LDL R6, [R1+0x10] ;  /* 0x0000100001067983 */ /* 0x000ee20000100800 */
[----:B------:R-:W-:-:S02]  /*4340*/  LOP3.LUT P4, RZ, R18, UR6, RZ, 0xc, !PT ;  /* 0x0000000612ff7c12 */ /* 0x000fc4000f880cff */
[----:B------:R-:W-:Y:S01]  /*4350*/  LOP3.LUT R10, R7, R4, RZ, 0xfc, !PT ;  /* 0x00000004070a7212 */ /* 0x000fe200078efcff */
[----:B------:R1:W-:Y:S01]  /*4360*/  STL [R1+0xc], R8 ;  /* 0x00000c0801007387 */ /* 0x0003e20000100800 */
[----:B------:R-:W-:Y:S02]  /*4370*/  SEL R7, RZ, 0x100000, P5 ;  /* 0x00100000ff077807 */ /* 0x000fe40002800000 */
[----:B----4-:R-:W-:Y:S01]  /*4380*/  LOP3.LUT P5, RZ, R20, UR6, RZ, 0xc, !PT ;  /* 0x0000000614ff7c12 */ /* 0x010fe2000f8a0cff */
[----:B------:R4:W-:Y:S01]  /*4390*/  STL [R1+0xc], R4 ;  /* 0x00000c0401007387 */ /* 0x0009e20000100800 */
[----:B-1----:R-:W-:Y:S02]  /*43a0*/  FSEL R8, RZ, 1, P4 ;  /* 0x3f800000ff087808 */ /* 0x002fe40002000000 */
[----:B----4-:R-:W-:-:S03]  /*43b0*/  LOP3.LUT R4, R9, R10, RZ, 0xfc, !PT ;  /* 0x0000000a09047212 */ /* 0x010fc600078efcff */
[----:B------:R-:W-:Y:S01]  /*43c0*/  FFMA.FTZ R13, R18, R8, R13 ;  /* 0x00000008120d7223 */ /* 0x000fe2000001000d */
[----:B------:R-:W-:Y:S01]  /*43d0*/  FSEL R9, RZ, 1, P5 ;  /* 0x3f800000ff097808 */ /* 0x000fe20002800000 */
[----:B------:R-:W1:Y:S01]  /*43e0*/  LDS R18, [R22+0x12c00] ;  /* 0x012c000016127984 */ /* 0x000e620000000800 */
[----:B------:R-:W-:Y:S02]  /*43f0*/  LOP3.LUT R8, R5, R4, RZ, 0xfc, !PT ;  /* 0x0000000405087212 */ /* 0x000fe400078efcff */
[----:B------:R-:W-:Y:S02]  /*4400*/  SEL R5, RZ, 0x200000, P6 ;  /* 0x00200000ff057807 */ /* 0x000fe40003000000 */
[----:B------:R-:W-:Y:S01]  /*4410*/  LOP3.LUT P6, RZ, R12, UR6, RZ, 0xc, !PT ;  /* 0x000000060cff7c12 */ /* 0x000fe2000f8c0cff */
[----:B------:R-:W-:Y:S01]  /*4420*/  FFMA.FTZ R13, R20, R9, R13 ;  /* 0x00000009140d7223 */ /* 0x000fe2000001000d */
[----:B------:R-:W-:Y:S01]  /*4430*/  SEL R9, RZ, 0x400000, P2 ;  /* 0x00400000ff097807 */ /* 0x000fe20001000000 */
[----:B------:R-:W4:Y:S01]  /*4440*/  LDS R20, [R22+0x13000] ;  /* 0x0130000016147984 */ /* 0x000f220000000800 */
[----:B------:R-:W-:-:S02]  /*4450*/  FSEL R11, RZ, 1, P6 ;  /* 0x3f800000ff0b7808 */ /* 0x000fc40003000000 */
[----:B0-----:R-:W-:Y:S01]  /*4460*/  LOP3.LUT P2, RZ, R14, UR6, RZ, 0xc, !PT ;  /* 0x000000060eff7c12 */ /* 0x001fe2000f840cff */
[----:B------:R0:W-:Y:S02]  /*4470*/  STL [R1+0xc], R10 ;  /* 0x00000c0a01007387 */ /* 0x0001e40000100800 */
[----:B------:R-:W-:Y:S02]  /*4480*/  FFMA.FTZ R11, R12, R11, R13 ;  /* 0x0000000b0c0b7223 */ /* 0x000fe4000001000d */
[----:B------:R2:W-:Y:S04]  /*4490*/  STL [R1+0xc], R4 ;  /* 0x00000c0401007387 */ /* 0x0005e80000100800 */
[----:B------:R-:W4:Y:S01]  /*44a0*/  LDS R13, [R22+0x13400] ;  /* 0x01340000160d7984 */ /* 0x000f220000000800 */
[----:B0-----:R-:W-:-:S02]  /*44b0*/  LOP3.LUT R10, R7, R8, RZ, 0xfc, !PT ;  /* 0x00000008070a7212 */ /* 0x001fc400078efcff */
[----:B------:R-:W-:Y:S02]  /*44c0*/  SEL R7, RZ, 0x800000, P0 ;  /* 0x00800000ff077807 */ /* 0x000fe40000000000 */
[----:B--2---:R-:W-:Y:S02]  /*44d0*/  FSEL R4, RZ, 1, P2 ;  /* 0x3f800000ff047808 */ /* 0x004fe40001000000 */
[----:B------:R-:W-:Y:S01]  /*44e0*/  LOP3.LUT P0, RZ, R33, UR6, RZ, 0xc, !PT ;  /* 0x0000000621ff7c12 */ /* 0x000fe2000f800cff */
[----:B------:R0:W-:Y:S02]  /*44f0*/  STL [R1+0xc], R8 ;  /* 0x00000c0801007387 */ /* 0x0001e40000100800 */
[----:B------:R-:W-:Y:S01]  /*4500*/  FFMA.FTZ R14, R14, R4, R11 ;  /* 0x000000040e0e7223 */ /* 0x000fe2000001000b */
[----:B------:R-:W-:Y:S02]  /*4510*/  SEL R11, RZ, 0x1000000, P1 ;  /* 0x01000000ff0b7807 */ /* 0x000fe40000800000 */
[----:B------:R-:W-:-:S02]  /*4520*/  LOP3.LUT P1, RZ, R35, UR6, RZ, 0xc, !PT ;  /* 0x0000000623ff7c12 */ /* 0x000fc4000f820cff */
[----:B------:R-:W-:Y:S02]  /*4530*/  LOP3.LUT R4, R5, R10, RZ, 0xfc, !PT ;  /* 0x0000000a05047212 */ /* 0x000fe400078efcff */
[----:B0-----:R-:W-:Y:S02]  /*4540*/  FSEL R8, RZ, 1, P0 ;  /* 0x3f800000ff087808 */ /* 0x001fe40000000000 */
[----:B------:R-:W-:-:S03]  /*4550*/  FSEL R5, RZ, 1, P1 ;  /* 0x3f800000ff057808 */ /* 0x000fc60000800000 */
[----:B------:R-:W-:Y:S02]  /*4560*/  FFMA.FTZ R14, R33, R8, R14 ;  /* 0x00000008210e7223 */ /* 0x000fe4000001000e */
[----:B------:R-:W0:Y:S02]  /*4570*/  LDS R33, [R22+0x14000] ;  /* 0x0140000016217984 */ /* 0x000e240000000800 */
[----:B------:R-:W-:Y:S01]  /*4580*/  FFMA.FTZ R14, R35, R5, R14 ;  /* 0x00000005230e7223 */ /* 0x000fe2000001000e */
[----:B------:R-:W-:Y:S01]  /*4590*/  SEL R5, RZ, 0x2000000, P3 ;  /* 0x02000000ff057807 */ /* 0x000fe20001800000 */
[----:B------:R-:W2:Y:S01]  /*45a0*/  LDS R35, [R22+0x14400] ;  /* 0x0144000016237984 */ /* 0x000ea20000000800 */
[----:B------:R-:W-:Y:S02]  /*45b0*/  LOP3.LUT P3, RZ, R15, UR6, RZ, 0xc, !PT ;  /* 0x000000060fff7c12 */ /* 0x000fe4000f860cff */
[----:B------:R-:W-:Y:S01]  /*45c0*/  LOP3.LUT R8, R9, R4, RZ, 0xfc, !PT ;  /* 0x0000000409087212 */ /* 0x000fe200078efcff */
[----:B------:R1:W-:Y:S01]  /*45d0*/  STL [R1+0xc], R10 ;  /* 0x00000c0a01007387 */ /* 0x0003e20000100800 */
[----:B------:R-:W-:-:S02]  /*45e0*/  SEL R9, RZ, 0x4000000, P4 ;  /* 0x04000000ff097807 */ /* 0x000fc40002000000 */
[----:B------:R-:W-:Y:S01]  /*45f0*/  LOP3.LUT P4, RZ, R16, UR6, RZ, 0xc, !PT ;  /* 0x0000000610ff7c12 */ /* 0x000fe2000f880cff */
[----:B------:R4:W-:Y:S01]  /*4600*/  STL [R1+0xc], R4 ;  /* 0x00000c0401007387 */ /* 0x0009e20000100800 */
[----:B-1----:R-:W-:Y:S02]  /*4610*/  FSEL R10, RZ, 1, P3 ;  /* 0x3f800000ff0a7808 */ /* 0x002fe40001800000 */
[----:B----4-:R-:W-:-:S03]  /*4620*/  LOP3.LUT R4, R7, R8, RZ, 0xfc, !PT ;  /* 0x0000000807047212 */ /* 0x010fc600078efcff */
[----:B------:R-:W-:Y:S01]  /*4630*/  FFMA.FTZ R15, R15, R10, R14 ;  /* 0x0000000a0f0f7223 */ /* 0x000fe2000001000e */
[----:B------:R-:W-:Y:S01]  /*4640*/  FSEL R7, RZ, 1, P4 ;  /* 0x3f800000ff077808 */ /* 0x000fe20002000000 */
[----:B------:R-:W-:Y:S01]  /*4650*/  LDS R14, [R22+0x16000] ;  /* 0x01600000160e7984 */ /* 0x000fe20000000800 */
[----:B------:R-:W-:Y:S02]  /*4660*/  SEL R12, RZ, 0x8000000, P5 ;  /* 0x08000000ff0c7807 */ /* 0x000fe40002800000 */
[----:B------:R-:W-:Y:S01]  /*4670*/  LOP3.LUT P5, RZ, R17, UR6, RZ, 0xc, !PT ;  /* 0x0000000611ff7c12 */ /* 0x000fe2000f8a0cff */
[----:B------:R-:W-:Y:S01]  /*4680*/  FFMA.FTZ R10, R16, R7, R15 ;  /* 0x00000007100a7223 */ /* 0x000fe2000001000f */
[----:B------:R-:W-:Y:S02]  /*4690*/  LOP3.LUT R4, R11, R4, RZ, 0xfc, !PT ;  /* 0x000000040b047212 */ /* 0x000fe400078efcff */
[----:B------:R-:W-:Y:S02]  /*46a0*/  SEL R16, RZ, 0x10000000, P6 ;  /* 0x10000000ff107807 */ /* 0x000fe40003000000 */
[----:B------:R-:W-:-:S02]  /*46b0*/  FSEL R11, RZ, 1, P5 ;  /* 0x3f800000ff0b7808 */ /* 0x000fc40002800000 */
[----:B------:R-:W-:Y:S02]  /*46c0*/  LOP3.LUT P6, RZ, R18, UR6, RZ, 0xc, !PT ;  /* 0x0000000612ff7c12 */ /* 0x000fe4000f8c0cff */
[----:B------:R-:W-:Y:S01]  /*46d0*/  SEL R28, RZ, 0x20000000, P2 ;  /* 0x20000000ff1c7807 */ /* 0x000fe20001000000 */
[----:B------:R-:W-:Y:S01]  /*46e0*/  FFMA.FTZ R17, R17, R11, R10 ;  /* 0x0000000b11117223 */ /* 0x000fe2000001000a */
[----:B------:R-:W-:Y:S02]  /*46f0*/  LOP3.LUT P2, RZ, R20, UR6, RZ, 0xc, !PT ;  /* 0x0000000614ff7c12 */ /* 0x000fe4000f840cff */
[----:B------:R-:W-:Y:S02]  /*4700*/  FSEL R7, RZ, 1, P6 ;  /* 0x3f800000ff077808 */ /* 0x000fe40003000000 */
[----:B------:R-:W-:Y:S02]  /*4710*/  SEL R11, RZ, 0x40000000, P0 ;  /* 0x40000000ff0b7807 */ /* 0x000fe40000000000 */
[----:B------:R-:W-:Y:S01]  /*4720*/  LOP3.LUT P0, RZ, R13, UR6, RZ, 0xc, !PT ;  /* 0x000000060dff7c12 */ /* 0x000fe2000f800cff */
[----:B------:R-:W-:Y:S01]  /*4730*/  FFMA.FTZ R7, R18, R7, R17 ;  /* 0x0000000712077223 */ /* 0x000fe20000010011 */
[----:B------:R-:W-:Y:S01]  /*4740*/  FSEL R10, RZ, 1, P2 ;  /* 0x3f800000ff0a7808 */ /* 0x000fe20001000000 */
[----:B------:R-:W1:Y:S01]  /*4750*/  LDS R18, [R22+0x15400] ;  /* 0x0154000016127984 */ /* 0x000e620000000800 */
[----:B------:R-:W-:-:S02]  /*4760*/  LOP3.LUT R4, R5, R4, RZ, 0xfc, !PT ;  /* 0x0000000405047212 */ /* 0x000fc400078efcff */
[----:B------:R-:W-:Y:S01]  /*4770*/  SEL R15, RZ, 0x80000000, P1 ;  /* 0x80000000ff0f7807 */ /* 0x000fe20000800000 */
[----:B------:R-:W-:Y:S01]  /*4780*/  FFMA.FTZ R10, R20, R10, R7 ;  /* 0x0000000a140a7223 */ /* 0x000fe20000010007 */
[----:B------:R-:W-:Y:S01]  /*4790*/  FSEL R5, RZ, 1, P0 ;  /* 0x3f800000ff057808 */ /* 0x000fe20000000000 */
[----:B------:R-:W4:Y:S01]  /*47a0*/  LDS R20, [R22+0x15800] ;  /* 0x0158000016147984 */ /* 0x000f220000000800 */
[----:B------:R-:W-:Y:S02]  /*47b0*/  LOP3.LUT P1, RZ, R24, UR6, RZ, 0xc, !PT ;  /* 0x0000000618ff7c12 */ /* 0x000fe4000f820cff */
[----:B------:R-:W-:Y:S01]  /*47c0*/  SEL R205, RZ, 0x1, P3 ;  /* 0x00000001ffcd7807 */ /* 0x000fe20001800000 */
[----:B------:R-:W-:Y:S01]  /*47d0*/  FFMA.FTZ R5, R13, R5, R10 ;  /* 0x000000050d057223 */ /* 0x000fe2000001000a */
[----:B------:R-:W-:Y:S01]  /*47e0*/  LOP3.LUT P3, RZ, R26, UR6, RZ, 0xc, !PT ;  /* 0x000000061aff7c12 */ /* 0x000fe2000f860cff */
[----:B------:R-:W4:Y:S01]  /*47f0*/  LDS R13, [R22+0x15c00] ;  /* 0x015c0000160d7984 */ /* 0x000f220000000800 */
[----:B------:R-:W-:-:S02]  /*4800*/  FSEL R7, RZ, 1, P1 ;  /* 0x3f800000ff077808 */ /* 0x000fc40000800000 */
[----:B------:R-:W-:Y:S01]  /*4810*/  SEL R203, RZ, 0x2, P4 ;  /* 0x00000002ffcb7807 */ /* 0x000fe20002000000 */
[----:B------:R2:W-:Y:S01]  /*4820*/  STL [R1+0xc], R8 ;  /* 0x00000c0801007387 */ /* 0x0005e20000100800 */
[----:B0-----:R-:W-:Y:S01]  /*4830*/  LOP3.LUT P4, RZ, R33, UR6, RZ, 0xc, !PT ;  /* 0x0000000621ff7c12 */ /* 0x001fe2000f880cff */
[----:B------:R-:W-:Y:S01]  /*4840*/  FFMA.FTZ R5, R24, R7, R5 ;  /* 0x0000000718057223 */ /* 0x000fe20000010005 */
[----:B------:R-:W-:Y:S01]  /*4850*/  FSEL R10, RZ, 1, P3 ;  /* 0x3f800000ff0a7808 */ /* 0x000fe20001800000 */
[----:B------:R-:W-:Y:S01]  /*4860*/  LDS R24, [R22+0x17800] ;  /* 0x0178000016187984 */ /* 0x000fe20000000800 */
[----:B------:R-:W-:Y:S02]  /*4870*/  LOP3.LUT R9, R9, R4, RZ, 0xfc, !PT ;  /* 0x0000000409097212 */ /* 0x000fe400078efcff */
[----:B------:R-:W-:Y:S01]  /*4880*/  SEL R7, RZ, 0x4, P5 ;  /* 0x00000004ff077807 */ /* 0x000fe20002800000 */
[----:B------:R-:W-:Y:S01]  /*4890*/  FFMA.FTZ R26, R26, R10, R5 ;  /* 0x0000000a1a1a7223 */ /* 0x000fe20000010005 */
[----:B------:R-:W-:Y:S01]  /*48a0*/  FSEL R4, RZ, 1, P4 ;  /* 0x3f800000ff047808 */ /* 0x000fe20002000000 */
[----:B------:R-:W-:Y:S01]  /*48b0*/  LDS R17, [R22+0x19800] ;  /* 0x0198000016117984 */ /* 0x000fe20000000800 */
[----:B--2---:R-:W-:-:S02]  /*48c0*/  LOP3.LUT P5, RZ, R35, UR6, RZ, 0xc, !PT ;  /* 0x0000000623ff7c12 */ /* 0x004fc4000f8a0cff */
[----:B------:R-:W-:Y:S01]  /*48d0*/  SEL R10, RZ, 0x8, P6 ;  /* 0x00000008ff0a7807 */ /* 0x000fe20003000000 */
[----:B------:R-:W-:Y:S01]  /*48e0*/  FFMA.FTZ R4, R33, R4, R26 ;  /* 0x0000000421047223 */ /* 0x000fe2000001001a */
[----:B------:R-:W-:Y:S01]  /*48f0*/  LOP3.LUT P6, RZ, R193, UR6, RZ, 0xc, !PT ;  /* 0x00000006c1ff7c12 */ /* 0x000fe2000f8c0cff */
[----:B------:R-:W-:Y:S01]  /*4900*/  LDS R26, [R22+0x17c00] ;  /* 0x017c0000161a7984 */ /* 0x000fe20000000800 */
        /* <DEDUP_REMOVED lines=8> */
[----:B------:R-:W-:Y:S01]  /*4990*/  LOP3.LUT P0, RZ, R211, UR6, RZ, 0xc, !PT ;  /* 0x00000006d3ff7c12 */ /* 0x000fe2000f800cff */
[----:B------:R-:W2:Y:S02]  /*49a0*/  LDL.64 R192, [R1] ;  /* 0x0000000001c07983 */ /* 0x000ea40000100a00 */
[----:B------:R-:W-:Y:S01]  /*49b0*/  FFMA.FTZ R4, R209, R5, R4 ;  /* 0x00000005d1047223 */ /* 0x000fe20000010004 */
[----:B------:R-:W-:Y:S02]  /*49c0*/  FSEL R5, RZ, 1, P0 ;  /* 0x3f800000ff057808 */ /* 0x000fe40000000000 */
[----:B------:R-:W-:-:S02]  /*49d0*/  LOP3.LUT R9, R12, R9, RZ, 0xfc, !PT ;  /* 0x000000090c097212 */ /* 0x000fc400078efcff */
[----:B------:R-:W-:Y:S01]  /*49e0*/  SEL R217, RZ, 0x40, P1 ;  /* 0x00000040ffd97807 */ /* 0x000fe20000800000 */
[----:B------:R-:W-:Y:S01]  /*49f0*/  FFMA.FTZ R5, R211, R5, R4 ;  /* 0x00000005d3057223 */ /* 0x000fe20000010004 */
[----:B------:R-:W-:Y:S01]  /*4a00*/  SEL R209, RZ, 0x80, P3 ;  /* 0x00000080ffd17807 */ /* 0x000fe20001800000 */
[----:B------:R-:W0:Y:S01]  /*4a10*/  LDS R211, [R22+0x17000] ;  /* 0x0170000016d37984 */ /* 0x000e220000000800 */
[----:B-1----:R-:W-:Y:S02]  /*4a20*/  LOP3.LUT P1, RZ, R18, UR6, RZ, 0xc, !PT ;  /* 0x0000000612ff7c12 */ /* 0x002fe4000f820cff */
[----:B------:R-:W-:Y:S01]  /*4a30*/  LOP3.LUT R9, R16, R9, RZ, 0xfc, !PT ;  /* 0x0000000910097212 */ /* 0x000fe200078efcff */
[----:B------:R-:W1:Y:S01]  /*4a40*/  LDS R12, [R22+0x18000] ;  /* 0x01800000160c7984 */ /* 0x000e620000000800 */
[----:B----4-:R-:W-:Y:S02]  /*4a50*/  LOP3.LUT P3, RZ, R20, UR6, RZ, 0xc, !PT ;  /* 0x0000000614ff7c12 */ /* 0x010fe4000f860cff */
[----:B------:R-:W-:-:S02]  /*4a60*/  FSEL R8, RZ, 1, P1 ;  /* 0x3f800000ff087808 */ /* 0x000fc40000800000 */
[----:B------:R-:W-:Y:S02]  /*4a70*/  LOP3.LUT R4, R28, R9, RZ, 0xfc, !PT ;  /* 0x000000091c047212 */ /* 0x000fe400078efcff */
[----:B------:R-:W-:Y:S01]  /*4a80*/  FSEL R9, RZ, 1, P3 ;  /* 0x3f800000ff097808 */ /* 0x000fe20001800000 */
[----:B------:R-:W-:Y:S01]  /*4a90*/  FFMA.FTZ R5, R18, R8, R5 ;  /* 0x0000000812057223 */ /* 0x000fe20000010005 */
[----:B------:R-:W-:Y:S02]  /*4aa0*/  SEL R35, RZ, 0x100, P4 ;  /* 0x00000100ff237807 */ /* 0x000fe40002000000 */
[----:B------:R-:W-:Y:S01]  /*4ab0*/  LOP3.LUT P4, RZ, R13, UR6, RZ, 0xc, !PT ;  /* 0x000000060dff7c12 */ /* 0x000fe2000f880cff */
[----:B------:R-:W-:Y:S01]  /*4ac0*/  FFMA.FTZ R20, R20, R9, R5 ;  /* 0x0000000914147223 */ /* 0x000fe20000010005 */
[----:B------:R-:W-:Y:S02]  /*4ad0*/  SEL R9, RZ, 0x200, P5 ;  /* 0x00000200ff097807 */ /* 0x000fe40002800000 */
[----:B------:R-:W-:-:S02]  /*4ae0*/  FSEL R5, RZ, 1, P4 ;  /* 0x3f800000ff057808 */ /* 0x000fc40002000000 */
[----:B------:R-:W-:Y:S02]  /*4af0*/  LOP3.LUT P5, RZ, R14, UR6, RZ, 0xc, !PT ;  /* 0x000000060eff7c12 */ /* 0x000fe4000f8a0cff */
[----:B------:R-:W-:Y:S02]  /*4b00*/  LOP3.LUT R4, R11, R4, RZ, 0xfc, !PT ;  /* 0x000000040b047212 */ /* 0x000fe400078efcff */
[----:B------:R-:W-:Y:S01]  /*4b10*/  SEL R8, RZ, 0x400, P6 ;  /* 0x00000400ff087807 */ /* 0x000fe20003000000 */
[----:B------:R-:W-:Y:S01]  /*4b20*/  FFMA.FTZ R5, R13, R5, R20 ;  /* 0x000000050d057223 */ /* 0x000fe20000010014 */
[----:B------:R-:W-:Y:S02]  /*4b30*/  FSEL R11, RZ, 1, P5 ;  /* 0x3f800000ff0b7808 */ /* 0x000fe40002800000 */
[----:B------:R-:W-:Y:S02]  /*4b40*/  LOP3.LUT P6, RZ, R32, UR6, RZ, 0xc, !PT ;  /* 0x0000000620ff7c12 */ /* 0x000fe4000f8c0cff */
[----:B------:R-:W-:-:S02]  /*4b50*/  LOP3.LUT R18, R15, R4, RZ, 0xfc, !PT ;  /* 0x000000040f127212 */ /* 0x000fc400078efcff */
[----:B------:R-:W-:Y:S01]  /*4b60*/  SEL R215, RZ, 0x800, P2 ;  /* 0x00000800ffd77807 */ /* 0x000fe20001000000 */
[----:B------:R-:W-:Y:S01]  /*4b70*/  FFMA.FTZ R11, R14, R11, R5 ;  /* 0x0000000b0e0b7223 */ /* 0x000fe20000010005 */
[----:B------:R-:W-:Y:S01]  /*4b80*/  FSEL R4, RZ, 1, P6 ;  /* 0x3f800000ff047808 */ /* 0x000fe20003000000 */
[----:B------:R-:W4:Y:S01]  /*4b90*/  LDS R14, [R22+0x18c00] ;  /* 0x018c0000160e7984 */ /* 0x000f220000000800 */
[----:B------:R-:W-:-:S03]  /*4ba0*/  LOP3.LUT P2, RZ, R34, UR6, RZ, 0xc, !PT ;  /* 0x0000000622ff7c12 */ /* 0x000fc6000f840cff */
[----:B------:R-:W-:Y:S01]  /*4bb0*/  FFMA.FTZ R11, R32, R4, R11 ;  /* 0x00000004200b7223 */ /* 0x000fe2000001000b */
[----:B------:R-:W-:Y:S01]  /*4bc0*/  FSEL R16, RZ, 1, P2 ;  /* 0x3f800000ff107808 */ /* 0x000fe20001000000 */
[----:B------:R-:W4:Y:S01]  /*4bd0*/  LDS R15, [R22+0x19000] ;  /* 0x01900000160f7984 */ /* 0x000f220000000800 */
[----:B------:R-:W-:Y:S02]  /*4be0*/  SEL R13, RZ, 0x1000, P0 ;  /* 0x00001000ff0d7807 */ /* 0x000fe40000000000 */
[----:B------:R-:W-:Y:S01]  /*4bf0*/  LOP3.LUT P0, RZ, R213, UR6, RZ, 0xc, !PT ;  /* 0x00000006d5ff7c12 */ /* 0x000fe2000f800cff */
[----:B------:R-:W-:Y:S02]  /*4c00*/  FFMA.FTZ R20, R34, R16, R11 ;  /* 0x0000001022147223 */ /* 0x000fe4000001000b */
[----:B------:R-:W4:Y:S01]  /*4c10*/  LDS R16, [R22+0x19400] ;  /* 0x0194000016107984 */ /* 0x000f220000000800 */
[----:B------:R-:W-:Y:S02]  /*4c20*/  SEL R11, RZ, 0x2000, P1 ;  /* 0x00002000ff0b7807 */ /* 0x000fe40000800000 */
[----:B0-----:R-:W-:-:S02]  /*4c30*/  LOP3.LUT P1, RZ, R211, UR6, RZ, 0xc, !PT ;  /* 0x00000006d3ff7c12 */ /* 0x001fc4000f820cff */
[----:B------:R-:W-:Y:S01]  /*4c40*/  FSEL R33, RZ, 1, P0 ;  /* 0x3f800000ff217808 */ /* 0x000fe20000000000 */
[----:B------:R-:W-:Y:S01]  /*4c50*/  STL [R1+0xc], R18 ;  /* 0x00000c1201007387 */ /* 0x000fe20000100800 */
[----:B------:R-:W-:Y:S02]  /*4c60*/  SEL R225, RZ, 0x4000, P3 ;  /* 0x00004000ffe17807 */ /* 0x000fe40001800000 */
[----:B------:R-:W-:Y:S01]  /*4c70*/  LOP3.LUT P3, RZ, R219, UR6, RZ, 0xc, !PT ;  /* 0x00000006dbff7c12 */ /* 0x000fe2000f860cff */
[----:B------:R0:W4:Y:S01]  /*4c80*/  LDS R18, [R22+0x19c00] ;  /* 0x019c000016127984 */ /* 0x0001220000000800 */
[----:B------:R-:W-:Y:S01]  /*4c90*/  FSEL R28, RZ, 1, P1 ;  /* 0x3f800000ff1c7808 */ /* 0x000fe20000800000 */
[----:B------:R-:W-:Y:S01]  /*4ca0*/  FFMA.FTZ R20, R213, R33, R20 ;  /* 0x00000021d5147223 */ /* 0x000fe20000010014 */
[----:B------:R-:W-:Y:S01]  /*4cb0*/  SEL R229, RZ, 0x8000, P4 ;  /* 0x00008000ffe57807 */ /* 0x000fe20002000000 */
[----:B------:R-:W2:Y:S01]  /*4cc0*/  LDL.64 R4, [R1+0x8] ;  /* 0x0000080001047983 */ /* 0x000ea20000100a00 */
[----:B------:R-:W-:Y:S01]  /*4cd0*/  LOP3.LUT P4, RZ, R24, UR6, RZ, 0xc, !PT ;  /* 0x0000000618ff7c12 */ /* 0x000fe2000f880cff */
[----:B------:R-:W-:Y:S01]  /*4ce0*/  FFMA.FTZ R20, R211, R28, R20 ;  /* 0x0000001cd3147223 */ /* 0x000fe20000010014 */
[----:B------:R-:W-:-:S02]  /*4cf0*/  FSEL R32, RZ, 1, P3 ;  /* 0x3f800000ff207808 */ /* 0x000fc40001800000 */
[----:B------:R-:W-:Y:S02]  /*4d00*/  SEL R221, RZ, 0x10000, P5 ;  /* 0x00010000ffdd7807 */ /* 0x000fe40002800000 */
[----:B------:R-:W-:Y:S01]  /*4d10*/  LOP3.LUT P5, RZ, R26, UR6, RZ, 0xc, !PT ;  /* 0x000000061aff7c12 */ /* 0x000fe2000f8a0cff */
[----:B------:R-:W-:Y:S01]  /*4d20*/  FFMA.FTZ R219, R219, R32, R20 ;  /* 0x00000020dbdb7223 */ /* 0x000fe20000010014 */
[----:B0-----:R-:W-:Y:S02]  /*4d30*/  FSEL R22, RZ, 1, P4 ;  /* 0x3f800000ff167808 */ /* 0x001fe40002000000 */
[----:B------:R-:W-:Y:S02]  /*4d40*/  SEL R213, RZ, 0x20000, P6 ;  /* 0x00020000ffd57807 */ /* 0x000fe40003000000 */
[----:B-1----:R-:W-:Y:S01]  /*4d50*/  LOP3.LUT P6, RZ, R12, UR6, RZ, 0xc, !PT ;  /* 0x000000060cff7c12 */ /* 0x002fe2000f8c0cff */
        /* <DEDUP_REMOVED lines=38> */
[----:B------:R-:W0:Y:S01]  /*4fc0*/  SHFL.DOWN P2, R235, R20, 0x4, 0x1f ;  /* 0x08801f0014eb7f89 */ /* 0x000e220000040000 */
[----:B---3--:R-:W-:Y:S01]  /*4fd0*/  LOP3.LUT R6, R205, R6, RZ, 0xfc, !PT ;  /* 0x00000006cd067212 */ /* 0x008fe200078efcff */
[----:B0-----:R-:W-:-:S05]  /*4fe0*/  @P2 FADD R235, R20, R235 ;  /* 0x000000eb14eb2221 */ /* 0x001fca0000000000 */
[----:B------:R-:W0:Y:S01]  /*4ff0*/  SHFL.DOWN P2, R32, R235, 0x8, 0x1f ;  /* 0x09001f00eb207f89 */ /* 0x000e220000040000 */
[----:B------:R-:W-:-:S04]  /*5000*/  LOP3.LUT R12, R203, R6, RZ, 0xfc, !PT ;  /* 0x00000006cb0c7212 */ /* 0x000fc800078efcff */
[----:B------:R-:W-:Y:S01]  /*5010*/  LOP3.LUT R7, R7, R12, RZ, 0xfc, !PT ;  /* 0x0000000c07077212 */ /* 0x000fe200078efcff */
[----:B------:R-:W1:Y:S03]  /*5020*/  S2R R34, SR_LANEID ;  /* 0x0000000000227919 */ /* 0x000e660000000000 */
        /* <DEDUP_REMOVED lines=9> */
[----:B------:R-:W-:-:S04]  /*50c0*/  LOP3.LUT R24, R8, R9, RZ, 0xfc, !PT ;  /* 0x0000000908187212 */ /* 0x000fc800078efcff */
[----:B------:R-:W-:Y:S01]  /*50d0*/  LOP3.LUT R8, R215, R24, RZ, 0xfc, !PT ;  /* 0x00000018d7087212 */ /* 0x000fe200078efcff */
[----:B0-----:R-:W-:Y:S01]  /*50e0*/  @P2 FADD R17, R32, R17 ;  /* 0x0000001120112221 */ /* 0x001fe20000000000 */
[----:B-1----:R-:W-:Y:S01]  /*50f0*/  ISETP.NE.AND P2, PT, R34, RZ, PT ;  /* 0x000000ff2200720c */ /* 0x002fe20003f45270 */
[----:B------:R-:W0:Y:S01]  /*5100*/  S2UR UR8, SR_CgaCtaId ;  /* 0x00000000000879c3 */ /* 0x000e220000008800 */
[----:B------:R-:W-:-:S04]  /*5110*/  LOP3.LUT R26, R13, R8, RZ, 0xfc, !PT ;  /* 0x000000080d1a7212 */ /* 0x000fc800078efcff */
[----:B------:R-:W-:-:S04]  /*5120*/  LOP3.LUT R28, R11, R26, RZ, 0xfc, !PT ;  /* 0x0000001a0b1c7212 */ /* 0x000fc800078efcff */
[----:B------:R-:W-:-:S03]  /*5130*/  LOP3.LUT R202, R225, R28, RZ, 0xfc, !PT ;  /* 0x0000001ce1ca7212 */ /* 0x000fc600078efcff */
[----:B------:R-:W-:Y:S01]  /*5140*/  @!P2 STS [R195+0x8], R17 ;  /* 0x00000811c300a388 */ /* 0x000fe20000000800 */
[----:B------:R-:W-:-:S04]  /*5150*/  LOP3.LUT R204, R229, R202, RZ, 0xfc, !PT ;  /* 0x000000cae5cc7212 */ /* 0x000fc800078efcff */
[----:B------:R-:W-:Y:S01]  /*5160*/  LOP3.LUT R206, R221, R204, RZ, 0xfc, !PT ;  /* 0x000000ccddce7212 */ /* 0x000fe200078efcff */
[----:B------:R-:W-:Y:S01]  /*5170*/  BAR.SYNC.DEFER_BLOCKING 0x0 ;  /* 0x0000000000007b1d */ /* 0x000fe20000010000 */
[----:B------:R-:W-:Y:S02]  /*5180*/  ISETP.NE.AND P2, PT, R21, RZ, PT ;  /* 0x000000ff1500720c */ /* 0x000fe40003f45270 */
[----:B------:R-:W-:-:S03]  /*5190*/  LOP3.LUT R208, R213, R206, RZ, 0xfc, !PT ;  /* 0x000000ced5d07212 */ /* 0x000fc600078efcff */
[----:B------:R-:W-:Y:S01]  /*51a0*/  UMOV UR7, 0x400 ;  /* 0x0000040000077882 */ /* 0x000fe20000000000 */
[----:B------:R-:W-:Y:S01]  /*51b0*/  LOP3.LUT R210, R211, R208, RZ, 0xfc, !PT ;  /* 0x000000d0d3d27212 */ /* 0x000fe200078efcff */
[----:B0-----:R-:W-:-:S03]  /*51c0*/  ULEA UR7, UR8, UR7, 0x18 ;  /* 0x0000000708077291 */ /* 0x001fc6000f8ec0ff */
[----:B------:R-:W-:-:S04]  /*51d0*/  LOP3.LUT R214, R33, R210, RZ, 0xfc, !PT ;  /* 0x000000d221d67212 */ /* 0x000fc800078efcff */
[----:B------:R-:W-:-:S04]  /*51e0*/  LOP3.LUT R216, R219, R214, RZ, 0xfc, !PT ;  /* 0x000000d6dbd87212 */ /* 0x000fc800078efcff */
[----:B------:R-:W-:Y:S01]  /*51f0*/  LOP3.LUT R218, R233, R216, RZ, 0xfc, !PT ;  /* 0x000000d8e9da7212 */ /* 0x000fe200078efcff */
[----:B------:R-:W0:Y:S03]  /*5200*/  @!P2 LDS R226, [UR7+0x1c] ;  /* 0x00001c07ffe2a984 */ /* 0x000e260008000800 */
[----:B------:R-:W-:Y:S01]  /*5210*/  LOP3.LUT R220, R223, R218, RZ, 0xfc, !PT ;  /* 0x000000dadfdc7212 */ /* 0x000fe200078efcff */
[----:B------:R-:W1:Y:S03]  /*5220*/  @!P2 LDS.128 R32, [UR7+0x20] ;  /* 0x00002007ff20a984 */ /* 0x000e660008000c00 */
[----:B------:R-:W-:-:S04]  /*5230*/  LOP3.LUT R222, R231, R220, RZ, 0xfc, !PT ;  /* 0x000000dce7de7212 */ /* 0x000fc800078efcff */
[----:B------:R-:W-:-:S04]  /*5240*/  LOP3.LUT R15, R15, R222, RZ, 0xfc, !PT ;  /* 0x000000de0f0f7212 */ /* 0x000fc800078efcff */
[----:B------:R-:W-:Y:S02]  /*5250*/  LOP3.LUT R15, R212, R15, RZ, 0xfc, !PT ;  /* 0x0000000fd40f7212 */ /* 0x000fe400078efcff */
[----:B------:R-:W3:Y:S01]  /*5260*/  @!P2 LDS.64 R212, [UR7+0x30] ;  /* 0x00003007ffd4a984 */ /* 0x000ee20008000a00 */
[----:B------:R-:W-:-:S04]  /*5270*/  SEL R222, RZ, 0x4000000, P0 ;  /* 0x04000000ffde7807 */ /* 0x000fc80000000000 */
[----:B------:R-:W-:Y:S02]  /*5280*/  LOP3.LUT R15, R222, R15, RZ, 0xfc, !PT ;  /* 0x0000000fde0f7212 */ /* 0x000fe400078efcff */
[----:B------:R-:W-:-:S04]  /*5290*/  SEL R222, RZ, 0x8000000, P1 ;  /* 0x08000000ffde7807 */ /* 0x000fc80000800000 */
[----:B------:R-:W-:Y:S02]  /*52a0*/  LOP3.LUT R15, R222, R15, RZ, 0xfc, !PT ;  /* 0x0000000fde0f7212 */ /* 0x000fe400078efcff */
[----:B------:R-:W-:Y:S01]  /*52b0*/  SEL R222, RZ, 0x10000000, P3 ;  /* 0x10000000ffde7807 */ /* 0x000fe20001800000 */
[----:B0-----:R-:W-:-:S04]  /*52c0*/  @!P2 FADD.FTZ R17, R17, R226 ;  /* 0x000000e21111a221 */ /* 0x001fc80000010000 */
[----:B-1----:R-:W-:Y:S01]  /*52d0*/  @!P2 FADD.FTZ R226, R17, R32 ;  /* 0x0000002011e2a221 */ /* 0x002fe20000010000 */
[----:B------:R-:W-:-:S03]  /*52e0*/  LOP3.LUT R15, R222, R15, RZ, 0xfc, !PT ;  /* 0x0000000fde0f7212 */ /* 0x000fc600078efcff */
[----:B------:R-:W-:Y:S01]  /*52f0*/  @!P2 FADD.FTZ R33, R33, R226 ;  /* 0x000000e22121a221 */ /* 0x000fe20000010000 */
[----:B------:R-:W-:-:S03]  /*5300*/  SEL R222, RZ, 0x20000000, P4 ;  /* 0x20000000ffde7807 */ /* 0x000fc60002000000 */
[----:B------:R-:W-:Y:S01]  /*5310*/  @!P2 FADD.FTZ R34, R34, R33 ;  /* 0x000000212222a221 */ /* 0x000fe20000010000 */
[----:B------:R-:W-:Y:S02]  /*5320*/  LOP3.LUT R15, R222, R15, RZ, 0xfc, !PT ;  /* 0x0000000fde0f7212 */ /* 0x000fe400078efcff */
[----:B------:R-:W-:Y:S01]  /*5330*/  SEL R222, RZ, 0x40000000, P5 ;  /* 0x40000000ffde7807 */ /* 0x000fe20002800000 */
[----:B------:R-:W-:Y:S01]  /*5340*/  @!P2 FADD.FTZ R35, R35, R34 ;  /* 0x000000222323a221 */ /* 0x000fe20000010000 */
[----:B------:R-:W-:Y:S02]  /*5350*/  SEL R32, RZ, 0x80000000, P6 ;  /* 0x80000000ff207807 */ /* 0x000fe40003000000 */
[----:B------:R-:W-:Y:S01]  /*5360*/  LOP3.LUT R15, R222, R15, RZ, 0xfc, !PT ;  /* 0x0000000fde0f7212 */ /* 0x000fe200078efcff */
[----:B---3--:R-:W-:-:S03]  /*5370*/  @!P2 FADD.FTZ R34, R35, R212 ;  /* 0x000000d42322a221 */ /* 0x008fc60000010000 */
[----:B------:R-:W-:Y:S01]  /*5380*/  LOP3.LUT R32, R32, R15, RZ, 0xfc, !PT ;  /* 0x0000000f20207212 */ /* 0x000fe200078efcff */
[----:B------:R-:W-:-:S04]  /*5390*/  @!P2 FADD.FTZ R15, R213, R34 ;  /* 0x00000022d50fa221 */ /* 0x000fc80000010000 */
[----:B------:R-:W-:-:S05]  /*53a0*/  @!P2 FADD.FTZ R15, R15, R0 ;  /* 0x000000000f0fa221 */ /* 0x000fca0000010000 */
[----:B------:R-:W-:Y:S01]  /*53b0*/  @!P2 STS [UR7+0x4], R15 ;  /* 0x0000040fff00a988 */ /* 0x000fe20008000807 */
[----:B------:R-:W-:Y:S06]  /*53c0*/  BAR.SYNC.DEFER_BLOCKING 0x0 ;  /* 0x0000000000007b1d */ /* 0x000fec0000010000 */
[----:B------:R0:W-:Y:S04]  /*53d0*/  STL [R1+0x10], R6 ;  /* 0x0000100601007387 */ /* 0x0001e80000100800 */
        /* <DEDUP_REMOVED lines=10> */
[----:B------:R1:W-:Y:S01]  /*5480*/  STL [R1+0x10], R8 ;  /* 0x0000100801007387 */ /* 0x0003e20000100800 */
[----:B--2---:R-:W-:Y:S03]  /*5490*/  POPC R224, R192 ;  /* 0x000000c000e07309 */ /* 0x004fe60000000000 */
[----:B------:R1:W-:Y:S04]  /*54a0*/  STL [R1+0x10], R26 ;  /* 0x0000101a01007387 */ /* 0x0003e80000100800 */
[----:B------:R1:W-:Y:S01]  /*54b0*/  STL [R1+0x10], R28 ;  /* 0x0000101c01007387 */ /* 0x0003e20000100800 */
[----:B------:R-:W-:Y:S03]  /*54c0*/  POPC R17, R193 ;  /* 0x000000c100117309 */ /* 0x000fe60000000000 */
[----:B------:R-:W2:Y:S04]  /*54d0*/  LDS R0, [UR7+0x4] ;  /* 0x00000407ff007984 */ /* 0x000ea80008000800 */
[----:B------:R1:W-:Y:S01]  /*54e0*/  STL [R1+0x10], R202 ;  /* 0x000010ca01007387 */ /* 0x0003e20000100800 */
[----:B------:R-:W3:Y:S03]  /*54f0*/  POPC R11, R4 ;  /* 0x00000004000b7309 */ /* 0x000ee60000000000 */
[----:B------:R1:W-:Y:S04]  /*5500*/  STL [R1+0x10], R204 ;  /* 0x000010cc01007387 */ /* 0x0003e80000100800 */
[----:B------:R1:W-:Y:S01]  /*5510*/  STL [R1+0x10], R206 ;  /* 0x000010ce01007387 */ /* 0x0003e20000100800 */
[----:B------:R-:W-:Y:S03]  /*5520*/  POPC R13, R32 ;  /* 0x00000020000d7309 */ /* 0x000fe60000000000 */
[----:B------:R1:W-:Y:S04]  /*5530*/  STL [R1+0x10], R208 ;  /* 0x000010d001007387 */ /* 0x0003e80000100800 */
[----:B------:R1:W-:Y:S01]  /*5540*/  STL [R1+0x10], R210 ;  /* 0x000010d201007387 */ /* 0x0003e20000100800 */
[----:B0-----:R-:W0:Y:S03]  /*5550*/  POPC R6, R5 ;  /* 0x0000000500067309 */ /* 0x001e260000000000 */
[----:B------:R1:W-:Y:S04]  /*5560*/  STL [R1+0x10], R214 ;  /* 0x000010d601007387 */ /* 0x0003e80000100800 */
[----:B------:R1:W-:Y:S04]  /*5570*/  STL [R1+0x10], R216 ;  /* 0x000010d801007387 */ /* 0x0003e80000100800 */
[----:B------:R1:W-:Y:S04]  /*5580*/  STL [R1+0x10], R218 ;  /* 0x000010da01007387 */ /* 0x0003e80000100800 */
[----:B------:R1:W-:Y:S04]  /*5590*/  STL [R1+0x10], R220 ;  /* 0x000010dc01007387 */ /* 0x0003e80000100800 */
[----:B------:R1:W-:Y:S01]  /*55a0*/  STL [R1+0x10], R32 ;  /* 0x0000102001007387 */ /* 0x0003e20000100800 */
[----:B------:R-:W-:Y:S01]  /*55b0*/  BAR.SYNC.DEFER_BLOCKING 0x0 ;  /* 0x0000000000007b1d */ /* 0x000fe20000010000 */
[----:B------:R-:W-:-:S02]  /*55c0*/  ISETP.GT.U32.AND P0, PT, R21, 0x1f, PT ;  /* 0x0000001f1500780c */ /* 0x000fc40003f04070 */
[----:B---3--:R-:W-:-:S04]  /*55d0*/  IADD3 R11, PT, PT, R11, R17, R224 ;  /* 0x000000110b0b7210 */ /* 0x008fc80007ffe0e0 */
[----:B0-----:R-:W-:-:S05]  /*55e0*/  IADD3 R11, PT, PT, R13, R6, R11 ;  /* 0x000000060d0b7210 */ /* 0x001fca0007ffe00b */
[----:B------:R1:W-:Y:S01]  /*55f0*/  STS [R200], R11 ;  /* 0x0000000bc8007388 */ /* 0x0003e20000000800 */
[----:B------:R-:W-:Y:S06]  /*5600*/  BAR.SYNC.DEFER_BLOCKING 0x0 ;  /* 0x0000000000007b1d */ /* 0x000fec0000010000 */
[----:B--2---:R-:W-:Y:S05]  /*5610*/  @P0 BRA `(.L_x_787) ;  /* 0x0000000000bc0947 */ /* 0x004fea0003800000 */
[----:B------:R-:W-:Y:S01]  /*5620*/  LDS R5, [R201] ;  /* 0x00000000c9057984 */ /* 0x000fe20000000800 */
[----:B------:R-:W-:Y:S01]  /*5630*/  UMOV UR8, 0xffffffff ;  /* 0xffffffff00087882 */ /* 0x000fe20000000000 */
[----:B------:R-:W-:Y:S02]  /*5640*/  ISETP.NE.AND P1, PT, R21, RZ, PT ;  /* 0x000000ff1500720c */ /* 0x000fe40003f25270 */
[----:B------:R-:W-:Y:S04]  /*5650*/  LDS R6, [R201+0x4] ;  /* 0x00000400c9067984 */ /* 0x000fe80000000800 */
[----:B-1----:R-:W0:Y:S04]  /*5660*/  LDS R7, [R201+0x8] ;  /* 0x00000800c9077984 */ /* 0x002e280000000800 */
        /* <DEDUP_REMOVED lines=24> */
.L_x_810:
        /* <DEDUP_REMOVED lines=18> */
.L_x_787:
[----:B------:R-:W-:Y:S05]  /*5910*/  WARPSYNC.ALL ;  /* 0x0000000000007948 */ /* 0x000fea0003800000 */
[----:B------:R-:W-:Y:S01]  /*5920*/  BAR.SYNC.DEFER_BLOCKING 0x0 ;  /* 0x0000000000007b1d */ /* 0x000fe20000010000 */
[C---:B------:R-:W-:Y:S02]  /*5930*/  FSETP.GTU.FTZ.AND P1, PT, R0.reuse, R199, PT ;  /* 0x000000c70000720b */ /* 0x040fe40003f3c000 */
[----:B------:R-:W-:-:S03]  /*5940*/  FSETP.GT.FTZ.AND P0, PT, R0, RZ, PT ;  /* 0x000000ff0000720b */ /* 0x000fc60003f14000 */
[----:B------:R-:W1:Y:S01]  /*5950*/  LDCU UR8, c[0x0][0x3d4] ;  /* 0x00007a80ff0877ac */ /* 0x000e620008000800 */
[----:B0-----:R0:W2:Y:S01]  /*5960*/  LDS R5, [R200] ;  /* 0x00000000c8057984 */ /* 0x0010a20000000800 */
[----:B-1----:R-:W-:-:S03]  /*5970*/  FADD.FTZ R7, R0, -UR8 ;  /* 0x8000000800077e21 */ /* 0x002fc60008010000 */
[----:B------:R0:W-:Y:S01]  /*5980*/  @!P2 STS [UR7], R27 ;  /* 0x0000001bff00a988 */ /* 0x0001e20008000807 */
[----:B------:R-:W-:Y:S06]  /*5990*/  BAR.SYNC.DEFER_BLOCKING 0x0 ;  /* 0x0000000000007b1d */ /* 0x000fec0000010000 */
[----:B------:R-:W1:Y:S02]  /*59a0*/  LDS R6, [UR7] ;  /* 0x00000007ff067984 */ /* 0x000e640008000800 */
[----:B------:R-:W-:Y:S06]  /*59b0*/  BAR.SYNC.DEFER_BLOCKING 0x0 ;  /* 0x0000000000007b1d */ /* 0x000fec0000010000 */
[----:B------:R-:W-:Y:S05]  /*59c0*/  @P0 BRA !P1, `(.L_x_789) ;  /* 0x0000000000140947 */ /* 0x000fea0004800000 */
[----:B------:R-:W-:Y:S02]  /*59d0*/  FSETP.GT.FTZ.AND P1, PT, R0, UR8, PT ;  /* 0x0000000800007c0b */ /* 0x000fe4000bf34000 */
[----:B------:R-:W-:Y:S02]  /*59e0*/  ISETP.EQ.AND P0, PT, RZ, UR9, P0 ;  /* 0x00000009ff007c0c */ /* 0x000fe40008702270 */
[----:B-1----:R-:W-:-:S04]  /*59f0*/  ISETP.LT.U32.AND P1, PT, R6, 0xc01, P1 ;  /* 0x00000c010600780c */ /* 0x002fc80000f21070 */
[----:B------:R-:W-:-:S13]  /*5a00*/  PLOP3.LUT P0, PT, P1, P0, PT, 0xf8, 0x8f ;  /* 0x00000000008f781c */ /* 0x000fda0000f01f70 */
[----:B------:R-:W-:Y:S05]  /*5a10*/  @!P0 BRA `(.L_x_790) ;  /* 0x0000002400508947 */ /* 0x000fea0003800000 */
.L_x_789:
[----:B--2---:R-:W-:Y:S02]  /*5a20*/  ISETP.GT.U32.AND P0, PT, R5, 0xbff, PT ;  /* 0x00000bff0500780c */ /* 0x004fe40003f04070 */
[C---:B------:R-:W-:Y:S02]  /*5a30*/  LOP3.LUT R8, R192.reuse, 0x1, RZ, 0xc0, !PT ;  /* 0x00000001c0087812 */ /* 0x040fe400078ec0ff */
[----:B------:R-:W-:Y:S02]  /*5a40*/  LOP3.LUT P6, RZ, R192, 0x2, RZ, 0xc0, !PT ;  /* 0x00000002c0ff7812 */ /* 0x000fe400078cc0ff */
[----:B------:R-:W-:Y:S02]  /*5a50*/  ISETP.NE.U32.OR P0, PT, R8, 0x1, P0 ;  /* 0x000000010800780c */ /* 0x000fe40000705470 */
[C---:B------:R-:W-:Y:S02]  /*5a60*/  LOP3.LUT P5, RZ, R192.reuse, 0x4, RZ, 0xc0, !PT ;  /* 0x00000004c0ff7812 */ /* 0x040fe400078ac0ff */
[----:B------:R-:W-:-:S02]  /*5a70*/  LOP3.LUT P4, RZ, R192, 0x8, RZ, 0xc0, !PT ;  /* 0x00000008c0ff7812 */ /* 0x000fc4000788c0ff */
[C---:B------:R-:W-:Y:S02]  /*5a80*/  LOP3.LUT P3, RZ, R192.reuse, 0x10, RZ, 0xc0, !PT ;  /* 0x00000010c0ff7812 */ /* 0x040fe4000786c0ff */
[C---:B------:R-:W-:Y:S02]  /*5a90*/  LOP3.LUT P2, RZ, R192.reuse, 0x20, RZ, 0xc0, !PT ;  /* 0x00000020c0ff7812 */ /* 0x040fe4000784c0ff */
[----:B------:R-:W-:-:S03]  /*5aa0*/  LOP3.LUT P1, RZ, R192, 0x40, RZ, 0xc0, !PT ;  /* 0x00000040c0ff7812 */ /* 0x000fc6000782c0ff */
[C---:B------:R-:W-:Y:S02]  /*5ab0*/  @!P0 IMAD R8, R5.reuse, 0x8, R198 ;  /* 0x0000000805088824 */ /* 0x040fe400078e02c6 */
[----:B------:R-:W-:-:S03]  /*5ac0*/  @!P0 VIADD R5, R5, 0x1 ;  /* 0x0000000105058836 */ /* 0x000fc60000000000 */
[----:B------:R2:W-:Y:S02]  /*5ad0*/  @!P0 STS.64 [R8], R2 ;  /* 0x0000000208008388 */ /* 0x0005e40000000a00 */
[----:B------:R-:W-:Y:S01]  /*5ae0*/  ISETP.GT.U32.OR P6, PT, R5, 0xbff, !P6 ;  /* 0x00000bff0500780c */ /* 0x000fe200077c4470 */
[----:B--2---:R-:W-:Y:S01]  /*5af0*/  @!P0 IMAD.MOV.U32 R2, RZ, RZ, RZ ;  /* 0x000000ffff028224 */ /* 0x004fe200078e00ff */
[----:B------:R-:W-:-:S11]  /*5b00*/  LOP3.LUT P0, RZ, R192, 0x80, RZ, 0xc0, !PT ;  /* 0x00000080c0ff7812 */ /* 0x000fd6000780c0ff */
        /* <DEDUP_REMOVED lines=96> */
[----:B------:R-:W-:Y:S01]  /*6110*/  @!P4 IMAD R9, R5, 0x8, R198 ;  /* 0x000000080509c824 */ /* 0x000fe200078e02c6 */
[----:B------:R-:W-:Y:S01]  /*6120*/  LOP3.LUT R8, R193, 0x1, RZ, 0xc0, !PT ;  /* 0x00000001c1087812 */ /* 0x000fe200078ec0ff */
        /* <DEDUP_REMOVED lines=51> */
[----:B--2---:R-:W-:-:S12]  /*6460*/  @!P3 IMAD.MOV.U32 R84, RZ, RZ, RZ ;  /* 0x000000ffff54b224 */ /* 0x004fd800078e00ff */
        /* <DEDUP_REMOVED lines=33> */
[----:B------:R-:W-:-:S04]  /*6680*/  ISETP.GT.U32.AND P3, PT, R5, 0xbff, PT ;  /* 0x00000bff0500780c */ /* 0x000fc80003f64070 */
[----:B------:R-:W-:Y:S01]  /*6690*/  ISETP.NE.U32.OR P3, PT, R8, 0x1, P3 ;  /* 0x000000010800780c */ /* 0x000fe20001f65470 */
        /* <DEDUP_REMOVED lines=104> */
[C---:B------:R-:W-:Y:S01]  /*6d20*/  @!P0 IMAD R9, R5.reuse, 0x8, R198 ;  /* 0x0000000805098824 */ /* 0x040fe200078e02c6 */
        /* <DEDUP_REMOVED lines=143> */
[----:B------:R-:W-:Y:S01]  /*7620*/  LOP3.LUT P5, RZ, R4, 0x8000, RZ, 0xc0, !PT ;  /* 0x0000800004ff7812 */ /* 0x000fe200078ac0ff */
[----:B------:R-:W-:-:S10]  /*7630*/  IMAD.MOV.U32 R4, RZ, RZ, RZ ;  /* 0x000000ffff047224 */ /* 0x000fd400078e00ff */
        /* <DEDUP_REMOVED lines=33> */
[----:B--2---:R-:W-:-:S07]  /*7850*/  @!P5 IMAD.MOV.U32 R30, RZ, RZ, RZ ;  /* 0x000000ffff1ed224 */ /* 0x004fce00078e00ff */
.L_x_791:
[----:B---3--:R-:W-:-:S05]  /*7860*/  VIADD R8, R4, 0x50 ;  /* 0x0000005004087836 */ /* 0x008fca0000000000 */
[----:B------:R-:W-:-:S05]  /*7870*/  SHF.R.U32.HI R8, RZ, 0x5, R8 ;  /* 0x00000005ff087819 */ /* 0x000fca0000011608 */
[----:B------:R-:W-:-:S05]  /*7880*/  IMAD R8, R8, 0x4, R1 ;  /* 0x0000000408087824 */ /* 0x000fca00078e0201 */
[----:B------:R2:W3:Y:S01]  /*7890*/  LDL R12, [R8] ;  /* 0x00000000080c7983 */ /* 0x0004e20000100800 */
[C---:B------:R-:W-:Y:S01]  /*78a0*/  LOP3.LUT R9, R4.reuse, 0x18, RZ, 0xc0, !PT ;  /* 0x0000001804097812 */ /* 0x040fe200078ec0ff */
[C---:B------:R-:W-:Y:S01]  /*78b0*/  VIADD R14, R4.reuse, 0x1 ;  /* 0x00000001040e7836 */ /* 0x040fe20000000000 */
[----:B------:R-:W-:Y:S01]  /*78c0*/  ISETP.GT.U32.AND P0, PT, R5, 0xbff, PT ;  /* 0x00000bff0500780c */ /* 0x000fe20003f04070 */
[----:B------:R-:W-:Y:S01]  /*78d0*/  VIADD R16, R4, 0x2 ;  /* 0x0000000204107836 */ /* 0x000fe20000000000 */
[----:B------:R-:W-:Y:S02]  /*78e0*/  LOP3.LUT R9, R9, 0x10, RZ, 0x3c, !PT ;  /* 0x0000001009097812 */ /* 0x000fe400078e3cff */
[----:B--2---:R-:W-:-:S04]  /*78f0*/  LOP3.LUT R8, R14, 0x19, RZ, 0xc0, !PT ;  /* 0x000000190e087812 */ /* 0x004fc800078ec0ff */
[----:B------:R-:W-:Y:S02]  /*7900*/  LOP3.LUT R8, R8, 0x10, RZ, 0x3c, !PT ;  /* 0x0000001008087812 */ /* 0x000fe400078e3cff */
[--C-:B---3--:R-:W-:Y:S02]  /*7910*/  SHF.R.U32.HI R9, RZ, R9, R12.reuse ;  /* 0x00000009ff097219 */ /* 0x108fe4000001160c */
[----:B------:R-:W-:Y:S02]  /*7920*/  SHF.R.U32.HI R8, RZ, R8, R12 ;  /* 0x00000008ff087219 */ /* 0x000fe4000001160c */
[----:B------:R-:W-:Y:S02]  /*7930*/  LOP3.LUT R9, R9, 0x1, RZ, 0xc0, !PT ;  /* 0x0000000109097812 */ /* 0x000fe400078ec0ff */
[----:B------:R-:W-:Y:S02]  /*7940*/  LOP3.LUT R8, R8, 0x1, RZ, 0xc0, !PT ;  /* 0x0000000108087812 */ /* 0x000fe400078ec0ff */
        /* <DEDUP_REMOVED lines=12> */
[----:B------:R-:W-:-:S13]  /*7a10*/  ISETP.NE.U32.OR P1, PT, R8, 0x1, P1 ;  /* 0x000000010800780c */ /* 0x000fda0000f25470 */
[C---:B------:R-:W-:Y:S02]  /*7a20*/  @!P1 IMAD R17, R5.reuse, 0x8, R198 ;  /* 0x0000000805119824 */ /* 0x040fe400078e02c6 */
[----:B------:R-:W-:-:S05]  /*7a30*/  @!P1 VIADD R5, R5, 0x1 ;  /* 0x0000000105059836 */ /* 0x000fca0000000000 */
[----:B------:R-:W-:-:S04]  /*7a40*/  ISETP.GT.U32.AND P2, PT, R5, 0xbff, PT ;  /* 0x00000bff0500780c */ /* 0x000fc80003f44070 */
[----:B------:R-:W-:Y:S01]  /*7a50*/  ISETP.NE.U32.OR P2, PT, R9, 0x1, P2 ;  /* 0x000000010900780c */ /* 0x000fe20001745470 */
[----:B------:R-:W-:Y:S02]  /*7a60*/  @!P1 IMAD.IADD R9, R25, 0x1, R14 ;  /* 0x0000000119099824 */ /* 0x000fe400078e020e */
[----:B------:R-:W-:Y:S01]  /*7a70*/  VIADD R14, R4, 0x3 ;  /* 0x00000003040e7836 */ /* 0x000fe20000000000 */
[----:B--2---:R2:W-:Y:S04]  /*7a80*/  @!P0 STS.64 [R15], R10 ;  /* 0x0000000a0f008388 */ /* 0x0045e80000000a00 */
[----:B------:R-:W3:Y:S04]  /*7a90*/  @!P1 LDS R8, [R13+0x6400] ;  /* 0x006400000d089984 */ /* 0x000ee80000000800 */
[----:B------:R-:W-:Y:S01]  /*7aa0*/  @!P0 STS [R13+0x6000], RZ ;  /* 0x006000ff0d008388 */ /* 0x000fe20000000800 */
[----:B--2---:R-:W-:Y:S01]  /*7ab0*/  LOP3.LUT R11, R14, 0x1b, RZ, 0xc0, !PT ;  /* 0x0000001b0e0b7812 */ /* 0x004fe200078ec0ff */
        /* <DEDUP_REMOVED lines=9> */
[----:B---3--:R2:W-:Y:S04]  /*7b50*/  @!P1 STS.64 [R17], R8 ;  /* 0x0000000811009388 */ /* 0x0085e80000000a00 */
        /* <DEDUP_REMOVED lines=39> */
[----:B---3--:R2:W-:Y:S04]  /*7dd0*/  @!P1 STS.64 [R15], R10 ;  /* 0x0000000a0f009388 */ /* 0x0085e80000000a00 */
[----:B------:R-:W3:Y:S04]  /*7de0*/  @!P2 LDS R8, [R13+0x7400] ;  /* 0x007400000d08a984 */ /* 0x000ee80000000800 */
[----:B------:R-:W-:Y:S01]  /*7df0*/  @!P1 STS [R13+0x7000], RZ ;  /* 0x007000ff0d009388 */ /* 0x000fe20000000800 */
[----:B--2---:R-:W-:-:S04]  /*7e00*/  LOP3.LUT R11, R14, 0x1f, RZ, 0xc0, !PT ;  /* 0x0000001f0e0b7812 */ /* 0x004fc800078ec0ff */
        /* <DEDUP_REMOVED lines=8> */
[----:B---3--:R2:W-:Y:S11]  /*7e90*/  @!P2 STS.64 [R17], R8 ;  /* 0x000000081100a388 */ /* 0x0085f60000000a00 */
[----:B------:R-:W-:-:S02]  /*7ea0*/  @!P1 IMAD R15, R5, 0x8, R198 ;  /* 0x00000008050f9824 */ /* 0x000fc400078e02c6 */
[----:B------:R-:W-:Y:S01]  /*7eb0*/  @!P1 VIADD R5, R5, 0x1 ;  /* 0x0000000105059836 */ /* 0x000fe20000000000 */
        /* <DEDUP_REMOVED lines=10> */
.L_x_790:
[C---:B------:R-:W-:Y:S02]  /*7f60*/  FSETP.GTU.FTZ.AND P1, PT, R7.reuse, 0.0099999997764825820923, PT ;  /* 0x3c23d70a0700780b */ /* 0x040fe40003f3c000 */
[----:B------:R-:W-:-:S04]  /*7f70*/  FSETP.GE.FTZ.AND P0, PT, R7, RZ, PT ;  /* 0x000000ff0700720b */ /* 0x000fc80003f16000 */
[----:B------:R-:W-:Y:S02]  /*7f80*/  PLOP3.LUT P1, PT, P1, P0, PT, 0x8, 0x80 ;  /* 0x000000000080781c */ /* 0x000fe40000f20170 */
[----:B------:R-:W-:-:S11]  /*7f90*/  PLOP3.LUT P0, PT, PT, PT, PT, 0x80, 0x8 ;  /* 0x000000000008781c */ /* 0x000fd60003f0f070 */
[----:B--2---:R-:W2:Y:S02]  /*7fa0*/  @!P1 LDC R5, c[0x0][0x3d4] ;  /* 0x0000f500ff059b82 */ /* 0x004ea40000000800 */
[----:B--2---:R-:W-:-:S04]  /*7fb0*/  @!P1 FSETP.GT.FTZ.AND P2, PT, R0, R5, PT ;  /* 0x000000050000920b */ /* 0x004fc80003f54000 */
[----:B-1----:R-:W-:-:S04]  /*7fc0*/  @!P1 ISETP.LT.U32.AND P0, PT, R6, 0xc01, P2 ;  /* 0x00000c010600980c */ /* 0x002fc80001701070 */
        /* <DEDUP_REMOVED lines=9> */
[----:B------:R-:W1:Y:S01]  /*8060*/  S2UR UR7, SR_CgaCtaId ;  /* 0x00000000000779c3 */ /* 0x000e620000008800 */
[----:B------:R-:W-:Y:S01]  /*8070*/  UMOV UR6, 0x400 ;  /* 0x0000040000067882 */ /* 0x000fe20000000000 */
[----:B0-----:R-:W-:Y:S02]  /*8080*/  IMAD.MOV.U32 R27, RZ, RZ, R197 ;  /* 0x000000ffff1b7224 */ /* 0x001fe400078e00c5 */
[----:B------:R-:W-:Y:S01]  /*8090*/  IMAD.MOV.U32 R0, RZ, RZ, R29 ;  /* 0x000000ffff007224 */ /* 0x000fe200078e001d */
[----:B-1----:R-:W-:-:S09]  /*80a0*/  ULEA UR6, UR7, UR6, 0x18 ;  /* 0x0000000607067291 */ /* 0x002fd2000f8ec0ff */
[----:B------:R2:W-:Y:S01]  /*80b0*/  STS [UR6], R197 ;  /* 0x000000c5ff007988 */ /* 0x0005e20008000806 */
[----:B------:R-:W-:Y:S05]  /*80c0*/  BRA `(.L_x_795) ;  /* 0x0000000000247947 */ /* 0x000fea0003800000 */
.L_x_794:
[----:B------:R-:W1:Y:S01]  /*80d0*/  S2UR UR7, SR_CgaCtaId ;  /* 0x00000000000779c3 */ /* 0x000e620000008800 */
[----:B------:R-:W-:Y:S01]  /*80e0*/  ISETP.NE.AND P0, PT, R21, RZ, PT ;  /* 0x000000ff1500720c */ /* 0x000fe20003f05270 */
[----:B------:R-:W-:Y:S01]  /*80f0*/  UMOV UR6, 0x400 ;  /* 0x0000040000067882 */ /* 0x000fe20000000000 */
[----:B------:R-:W-:Y:S02]  /*8100*/  UISETP.NE.AND UP0, UPT, UR5, URZ, UPT ;  /* 0x000000ff0500728c */ /* 0x000fe4000bf05270 */
[----:B------:R-:W-:Y:S02]  /*8110*/  FSEL R29, R0, R29, !P0 ;  /* 0x0000001d001d7208 */ /* 0x000fe40004000000 */
[----:B------:R-:W-:-:S03]  /*8120*/  USEL UR4, UR4, UR5, !UP0 ;  /* 0x0000000504047287 */ /* 0x000fc6000c000000 */
[----:B------:R-:W-:Y:S01]  /*8130*/  UMOV UR5, URZ ;  /* 0x000000ff00057c82 */ /* 0x000fe20008000000 */
[----:B-1----:R-:W-:-:S09]  /*8140*/  ULEA UR6, UR7, UR6, 0x18 ;  /* 0x0000000607067291 */ /* 0x002fd2000f8ec0ff */
[----:B------:R-:W1:Y:S03]  /*8150*/  @!P0 LDS R197, [UR6] ;  /* 0x00000006ffc58984 */ /* 0x000e660008000800 */
.L_x_795:
[----:B------:R-:W-:Y:S05]  /*8160*/  BSYNC.RECONVERGENT B0 ;  /* 0x0000000000007941 */ /* 0x000fea0003800200 */
.L_x_793:
[----:B------:R-:W-:Y:S01]  /*8170*/  UIADD3 UR9, UPT, UPT, UR9, -0x1, URZ ;  /* 0xffffffff09097890 */ /* 0x000fe2000fffe0ff */
[----:B------:R-:W-:Y:S11]  /*8180*/  BRA `(.L_x_796) ;  /* 0xffffff9800407947 */ /* 0x000ff6000383ffff */
.L_x_792:
[----:B------:R-:W1:Y:S08]  /*8190*/  S2UR UR5, SR_CgaCtaId ;  /* 0x00000000000579c3 */ /* 0x000e700000008800 */
[----:B------:R-:W-:Y:S01]  /*81a0*/  BAR.SYNC.DEFER_BLOCKING 0x0 ;  /* 0x0000000000007b1d */ /* 0x000fe20000010000 */
[----:B------:R-:W-:-:S05]  /*81b0*/  ISETP.NE.AND P1, PT, R21, RZ, PT ;  /* 0x000000ff1500720c */ /* 0x000fca0003f25270 */
[----:B------:R-:W-:Y:S01]  /*81c0*/  UMOV UR4, 0x400 ;  /* 0x0000040000047882 */ /* 0x000fe20000000000 */
[----:B------:R-:W-:Y:S01]  /*81d0*/  BSSY.RECONVERGENT B0, `(.L_x_797) ;  /* 0x0000014000007945 */ /* 0x000fe20003800200 */
[----:B-1----:R-:W-:-:S09]  /*81e0*/  ULEA UR4, UR5, UR4, 0x18 ;  /* 0x0000000405047291 */ /* 0x002fd2000f8ec0ff */
[----:B------:R-:W1:Y:S02]  /*81f0*/  LDS R3, [UR4] ;  /* 0x00000004ff037984 */ /* 0x000e640008000800 */
[----:B------:R-:W2:Y:S02]  /*8200*/  LDCU UR4, c[0x0][0x3d4] ;  /* 0x00007a80ff0477ac */ /* 0x000ea40008000800 */
[----:B--2---:R-:W-:-:S04]  /*8210*/  FSETP.GEU.FTZ.AND P0, PT, R0, UR4, PT ;  /* 0x0000000400007c0b */ /* 0x004fc8000bf1e000 */
[----:B-1----:R-:W-:-:S04]  /*8220*/  SEL R25, R194, R3, !P0 ;  /* 0x00000003c2197207 */ /* 0x002fc80004000000 */
[----:B------:R-:W-:-:S04]  /*8230*/  ISETP.GE.U32.AND P0, PT, R21, R25, PT ;  /* 0x000000191500720c */ /* 0x000fc80003f06070 */
[----:B------:R-:W-:Y:S01]  /*8240*/  ISETP.GT.U32.OR P0, PT, R25, 0xbff, P0 ;  /* 0x00000bff1900780c */ /* 0x000fe20000704470 */
[----:B------:R-:W-:-:S12]  /*8250*/  @P1 BRA `(.L_x_798) ;  /* 0x00000000002c1947 */ /* 0x000fd80003800000 */
[----:B------:R-:W1:Y:S01]  /*8260*/  S2R R0, SR_LANEID ;  /* 0x0000000000007919 */ /* 0x000e620000000000 */
[----:B------:R-:W2:Y:S01]  /*8270*/  LDC.64 R2, c[0x0][0x3a0] ;  /* 0x0000e800ff027b82 */ /* 0x000ea20000000a00 */
[----:B------:R-:W-:Y:S01]  /*8280*/  VOTEU.ANY UR4, UPT, PT ;  /* 0x0000000000047886 */ /* 0x000fe200038e0100 */
[----:B------:R-:W-:Y:S01]  /*8290*/  CREDUX.MAX.S32 UR5, R25 ;  /* 0x00000000190572cc */ /* 0x000fe20000000200 */
[----:B------:R-:W-:-:S05]  /*82a0*/  UFLO.U32 UR4, UR4 ;  /* 0x00000004000472bd */ /* 0x000fca00080e0000 */
[----:B------:R-:W4:Y:S07]  /*82b0*/  LDC.64 R4, c[0x0][0x3a8] ;  /* 0x0000ea00ff047b82 */ /* 0x000f2e0000000a00 */
[----:B------:R-:W-:Y:S02]  /*82c0*/  IMAD.U32 R7, RZ, RZ, UR5 ;  /* 0x00000005ff077e24 */ /* 0x000fe4000f8e00ff */
[----:B--2---:R-:W-:-:S05]  /*82d0*/  IMAD.WIDE.U32 R2, R19, 0x4, R2 ;  /* 0x0000000413027825 */ /* 0x004fca00078e0002 */
[----:B------:R2:W-:Y:S01]  /*82e0*/  STG.E desc[UR10][R2.64], R25 ;  /* 0x0000001902007986 */ /* 0x0005e2000c10190a */
[----:B-1----:R-:W-:-:S13]  /*82f0*/  ISETP.EQ.U32.AND P1, PT, R0, UR4, PT ;  /* 0x0000000400007c0c */ /* 0x002fda000bf22070 */
[----:B----4-:R2:W-:Y:S02]  /*8300*/  @P1 REDG.E.MAX.S32.STRONG.GPU desc[UR10][R4.64], R7 ;  /* 0x000000070400198e */ /* 0x0105e4000d12e30a */
.L_x_798:
[----:B------:R-:W-:Y:S05]  /*8310*/  BSYNC.RECONVERGENT B0 ;  /* 0x0000000000007941 */ /* 0x000fea0003800200 */
.L_x_797:
[----:B------:R-:W-:Y:S05]  /*8320*/  @P0 EXIT ;  /* 0x000000000000094d */ /* 0x000fea0003800000 */
[----:B------:R-:W1:Y:S01]  /*8330*/  LDC R20, c[0x0][0x360] ;  /* 0x0000d800ff147b82 */ /* 0x000e620000000800 */
[----:B------:R-:W4:Y:S01]  /*8340*/  LDCU.64 UR8, c[0x0][0x388] ;  /* 0x00007100ff0877ac */ /* 0x000f220008000a00 */
[----:B------:R-:W-:Y:S01]  /*8350*/  BSSY.RECONVERGENT B0, `(.L_x_799) ;  /* 0x0000035000007945 */ /* 0x000fe20003800200 */
[----:B------:R-:W0:Y:S01]  /*8360*/  LDCU.64 UR12, c[0x0][0x390] ;  /* 0x00007200ff0c77ac */ /* 0x000e220008000a00 */
[----:B------:R-:W0:Y:S01]  /*8370*/  LDCU.64 UR4, c[0x0][0x388] ;  /* 0x00007100ff0477ac */ /* 0x000e220008000a00 */
[----:B------:R-:W0:Y:S01]  /*8380*/  LDCU.64 UR6, c[0x0][0x390] ;  /* 0x00007200ff0677ac */ /* 0x000e220008000a00 */
[----:B-1----:R-:W1:Y:S01]  /*8390*/  I2F.U32.RP R6, R20 ;  /* 0x0000001400067306 */ /* 0x002e620000209000 */
[----:B------:R-:W-:Y:S01]  /*83a0*/  IMAD.IADD R0, R21, 0x1, R20 ;  /* 0x0000000115007824 */ /* 0x000fe200078e0214 */
[----:B------:R-:W-:-:S04]  /*83b0*/  ISETP.NE.U32.AND P2, PT, R20, RZ, PT ;  /* 0x000000ff1400720c */ /* 0x000fc80003f45070 */
[----:B------:R-:W-:Y:S02]  /*83c0*/  ISETP.GE.U32.AND P0, PT, R0, R25, PT ;  /* 0x000000190000720c */ /* 0x000fe40003f06070 */
[----:B--2---:R-:W-:Y:S02]  /*83d0*/  VIMNMX.U32 R5, PT, PT, R25, R0, !PT ;  /* 0x0000000019057248 */ /* 0x004fe40007fe0000 */
[----:B------:R-:W-:-:S04]  /*83e0*/  SEL R4, RZ, 0x1, P0 ;  /* 0x00000001ff047807 */ /* 0x000fc80000000000 */
[----:B------:R-:W-:Y:S01]  /*83f0*/  IADD3 R5, PT, PT, R5, -R0, -R4 ;  /* 0x8000000005057210 */ /* 0x000fe20007ffe804 */
[----:B-1----:R-:W1:Y:S02]  /*8400*/  MUFU.RCP R6, R6 ;  /* 0x0000000600067308 */ /* 0x002e640000001000 */
        /* <DEDUP_REMOVED lines=20> */
[----:B------:R-:W-:Y:S01]  /*8550*/  IADD3 R2, P0, PT, R196, R21, RZ ;  /* 0x00000015c4027210 */ /* 0x000fe20007f1e0ff */
[----:B------:R-:W-:Y:S02]  /*8560*/  VIADD R0, R0, 0x1 ;  /* 0x0000000100007836 */ /* 0x000fe40000000000 */
[----:B---3--:R-:W-:Y:S02]  /*8570*/  IMAD R8, R21, 0x8, R198 ;  /* 0x0000000815087824 */ /* 0x008fe400078e02c6 */
[----:B------:R-:W-:Y:S01]  /*8580*/  IMAD.X R3, RZ, RZ, R23, P0 ;  /* 0x000000ffff037224 */ /* 0x000fe200000e0617 */
[----:B------:R-:W-:-:S04]  /*8590*/  LOP3.LUT R0, R0, 0x3, RZ, 0xc0, !PT ;  /* 0x0000000300007812 */ /* 0x000fc800078ec0ff */
[----:B------:R-:W-:Y:S01]  /*85a0*/  SHF.L.U64.HI R3, R2, 0x2, R3 ;  /* 0x0000000202037819 */ /* 0x000fe20000010203 */
[----:B------:R-:W-:Y:S02]  /*85b0*/  IMAD R21, R0, R20, R21 ;  /* 0x0000001400157224 */ /* 0x000fe400078e0215 */
[----:B------:R-:W-:Y:S02]  /*85c0*/  IMAD.SHL.U32 R2, R2, 0x4, RZ ;  /* 0x0000000402027824 */ /* 0x000fe400078e00ff */
[----:B------:R-:W-:-:S07]  /*85d0*/  IMAD.MOV R0, RZ, RZ, -R0 ;  /* 0x000000ffff007224 */ /* 0x000fce00078e0a00 */
.L_x_801:
[----:B0-----:R0:W1:Y:S01]  /*85e0*/  LDS.64 R10, [R8] ;  /* 0x00000000080a7984 */ /* 0x0010620000000a00 */
[----:B------:R-:W-:Y:S01]  /*85f0*/  IADD3 R4, P0, PT, R2, UR4, RZ ;  /* 0x0000000402047c10 */ /* 0x000fe2000ff1e0ff */
[----:B------:R-:W-:Y:S01]  /*8600*/  VIADD R0, R0, 0x1 ;  /* 0x0000000100007836 */ /* 0x000fe20000000000 */
[----:B------:R-:W-:Y:S02]  /*8610*/  IADD3 R6, P2, PT, R2, UR6, RZ ;  /* 0x0000000602067c10 */ /* 0x000fe4000ff5e0ff */
[C---:B------:R-:W-:Y:S02]  /*8620*/  IADD3.X R5, PT, PT, R3.reuse, UR5, RZ, P0, !PT ;  /* 0x0000000503057c10 */ /* 0x040fe400087fe4ff */
[----:B------:R-:W-:Y:S01]  /*8630*/  IADD3.X R7, PT, PT, R3, UR7, RZ, P2, !PT ;  /* 0x0000000703077c10 */ /* 0x000fe200097fe4ff */
[----:B------:R-:W-:Y:S01]  /*8640*/  IMAD.WIDE.U32 R2, R20, 0x4, R2 ;  /* 0x0000000414027825 */ /* 0x000fe200078e0002 */
[----:B------:R-:W-:-:S03]  /*8650*/  ISETP.NE.AND P0, PT, R0, RZ, PT ;  /* 0x000000ff0000720c */ /* 0x000fc60003f05270 */
[----:B0-----:R-:W-:Y:S01]  /*8660*/  IMAD R8, R20, 0x8, R8 ;  /* 0x0000000814087824 */ /* 0x001fe200078e0208 */
[----:B-1----:R0:W-:Y:S04]  /*8670*/  STG.E desc[UR10][R4.64], R10 ;  /* 0x0000000a04007986 */ /* 0x0021e8000c10190a */
[----:B------:R0:W-:Y:S05]  /*8680*/  STG.E desc[UR10][R6.64], R11 ;  /* 0x0000000b06007986 */ /* 0x0001ea000c10190a */
[----:B------:R-:W-:Y:S05]  /*8690*/  @P0 BRA `(.L_x_801) ;  /* 0xfffffffc00d00947 */ /* 0x000fea000383ffff */
.L_x_800:
[----:B------:R-:W-:Y:S05]  /*86a0*/  BSYNC.RECONVERGENT B0 ;  /* 0x0000000000007941 */ /* 0x000fea0003800200 */
.L_x_799:
[----:B------:R-:W-:Y:S05]  /*86b0*/  @!P1 EXIT ;  /* 0x000000000000994d */ /* 0x000fea0003800000 */
.L_x_802:
[----:B------:R-:W-:Y:S01]  /*86c0*/  IMAD R0, R21, 0x8, R198 ;  /* 0x0000000815007824 */ /* 0x000fe200078e02c6 */
[----:B0---4-:R-:W-:Y:S01]  /*86d0*/  IADD3 R7, P0, PT, R196, R21, RZ ;  /* 0x00000015c4077210 */ /* 0x011fe20007f1e0ff */
[C---:B------:R-:W-:Y:S02]  /*86e0*/  IMAD.IADD R21, R20.reuse, 0x1, R21 ;  /* 0x0000000114157824 */ /* 0x040fe400078e0215 */
[----:B------:R-:W-:Y:S01]  /*86f0*/  IMAD R4, R20, 0x8, R0 ;  /* 0x0000000814047824 */ /* 0x000fe200078e0200 */
[----:B------:R0:W1:Y:S01]  /*8700*/  LDS.64 R10, [R0] ;  /* 0x00000000000a7984 */ /* 0x0000620000000a00 */
[----:B------:R-:W-:Y:S01]  /*8710*/  IMAD.X R2, RZ, RZ, R23, P0 ;  /* 0x000000ffff027224 */ /* 0x000fe200000e0617 */
[----:B---3--:R-:W-:Y:S01]  /*8720*/  IADD3 R8, P2, PT, R196, R21, RZ ;  /* 0x00000015c4087210 */ /* 0x008fe20007f5e0ff */
[C---:B------:R-:W-:Y:S01]  /*8730*/  IMAD R6, R20.reuse, 0x8, R4 ;  /* 0x0000000814067824 */ /* 0x040fe200078e0204 */
[----:B------:R2:W3:Y:S01]  /*8740*/  LDS.64 R14, [R4] ;  /* 0x00000000040e7984 */ /* 0x0004e20000000a00 */
[C---:B------:R-:W-:Y:S01]  /*8750*/  IMAD.SHL.U32 R5, R7.reuse, 0x4, RZ ;  /* 0x0000000407057824 */ /* 0x040fe200078e00ff */
[----:B------:R-:W-:Y:S01]  /*8760*/  SHF.L.U64.HI R7, R7, 0x2, R2 ;  /* 0x0000000207077819 */ /* 0x000fe20000010202 */
[----:B------:R-:W-:Y:S01]  /*8770*/  IMAD.IADD R21, R21, 0x1, R20 ;  /* 0x0000000115157824 */ /* 0x000fe200078e0214 */
[----:B------:R4:W5:Y:S01]  /*8780*/  LDS.64 R16, [R6] ;  /* 0x0000000006107984 */ /* 0x0009620000000a00 */
[----:B0-----:R-:W-:Y:S01]  /*8790*/  IMAD R0, R20, 0x8, R6 ;  /* 0x0000000814007824 */ /* 0x001fe200078e0206 */
[----:B------:R-:W-:-:S02]  /*87a0*/  IADD3 R2, P0, PT, R5, UR8, RZ ;  /* 0x0000000805027c10 */ /* 0x000fc4000ff1e0ff */
[----:B--2---:R-:W-:Y:S01]  /*87b0*/  IADD3 R4, P1, PT, R5, UR12, RZ ;  /* 0x0000000c05047c10 */ /* 0x004fe2000ff3e0ff */
[----:B------:R-:W-:Y:S01]  /*87c0*/  IMAD.X R5, RZ, RZ, R23, P2 ;  /* 0x000000ffff057224 */ /* 0x000fe200010e0617 */
[----:B------:R0:W2:Y:S01]  /*87d0*/  LDS.64 R18, [R0] ;  /* 0x0000000000127984 */ /* 0x0000a20000000a00 */
[----:B------:R-:W-:-:S03]  /*87e0*/  IADD3.X R3, PT, PT, R7, UR9, RZ, P0, !PT ;  /* 0x0000000907037c10 */ /* 0x000fc600087fe4ff */
[C---:B------:R-:W-:Y:S01]  /*87f0*/  SHF.L.U64.HI R24, R8.reuse, 0x2, R5 ;  /* 0x0000000208187819 */ /* 0x040fe20000010205 */
[----:B------:R-:W-:Y:S01]  /*8800*/  IMAD.SHL.U32 R8, R8, 0x4, RZ ;  /* 0x0000000408087824 */ /* 0x000fe200078e00ff */
[----:B------:R-:W-:Y:S02]  /*8810*/  IADD3.X R5, PT, PT, R7, UR13, RZ, P1, !PT ;  /* 0x0000000d07057c10 */ /* 0x000fe40008ffe4ff */
[----:B------:R-:W-:Y:S01]  /*8820*/  IADD3 R9, P1, PT, R196, R21, RZ ;  /* 0x00000015c4097210 */ /* 0x000fe20007f3e0ff */
[----:B------:R-:W-:Y:S01]  /*8830*/  IMAD.IADD R21, R21, 0x1, R20 ;  /* 0x0000000115157824 */ /* 0x000fe200078e0214 */
[----:B----4-:R-:W-:-:S03]  /*8840*/  IADD3 R6, P0, PT, R8, UR8, RZ ;  /* 0x0000000808067c10 */ /* 0x010fc6000ff1e0ff */
[--C-:B------:R-:W-:Y:S01]  /*8850*/  IMAD.X R22, RZ, RZ, R23.reuse, P1 ;  /* 0x000000ffff167224 */ /* 0x100fe200008e0617 */
[----:B------:R-:W-:Y:S01]  /*8860*/  IADD3 R12, P1, PT, R196, R21, RZ ;  /* 0x00000015c40c7210 */ /* 0x000fe20007f3e0ff */
[----:B0-----:R-:W-:Y:S01]  /*8870*/  IMAD.SHL.U32 R0, R9, 0x4, RZ ;  /* 0x0000000409007824 */ /* 0x001fe200078e00ff */
[----:B------:R-:W-:Y:S01]  /*8880*/  IADD3.X R7, PT, PT, R24, UR9, RZ, P0, !PT ;  /* 0x0000000918077c10 */ /* 0x000fe200087fe4ff */
[----:B------:R-:W-:Y:S01]  /*8890*/  IMAD.IADD R21, R21, 0x1, R20 ;  /* 0x0000000115157824 */ /* 0x000fe200078e0214 */
[----:B------:R-:W-:Y:S02]  /*88a0*/  IADD3 R8, P0, PT, R8, UR12, RZ ;  /* 0x0000000c08087c10 */ /* 0x000fe4000ff1e0ff */
[----:B------:R-:W-:Y:S02]  /*88b0*/  SHF.L.U64.HI R13, R9, 0x2, R22 ;  /* 0x00000002090d7819 */ /* 0x000fe40000010216 */
        /* <DEDUP_REMOVED lines=17> */
[----:B------:R-:W-:Y:S02]  /*89d0*/  IADD3.X R13, PT, PT, R0, UR13, RZ, P2, !PT ;  /* 0x0000000d000d7c10 */ /* 0x000fe400097fe4ff */
[----:B------:R-:W-:Y:S01]  /*89e0*/  ISETP.GE.U32.AND P0, PT, R21, R25, PT ;  /* 0x000000191500720c */ /* 0x000fe20003f06070 */
[----:B--2---:R4:W-:Y:S04]  /*89f0*/  STG.E desc[UR10][R10.64], R18 ;  /* 0x000000120a007986 */ /* 0x0049e8000c10190a */
[----:B------:R4:W-:Y:S08]  /*8a00*/  STG.E desc[UR10][R12.64], R19 ;  /* 0x000000130c007986 */ /* 0x0009f0000c10190a */
[----:B------:R-:W-:Y:S05]  /*8a10*/  @!P0 BRA `(.L_x_802) ;  /* 0xfffffffc00288947 */ /* 0x000fea000383ffff */
[----:B------:R-:W-:Y:S05]  /*8a20*/  EXIT ;  /* 0x000000000000794d */ /* 0x000fea0003800000 */
.L_x_788:
        /* <DEDUP_REMOVED lines=8> */
.L_x_803:
[----:B------:R-:W-:Y:S02]  /*8ab0*/  IMAD.MOV.U32 R20, RZ, RZ, 0x2 ;  /* 0x00000002ff147424 */ /* 0x000fe400078e00ff */
[----:B------:R-:W-:-:S04]  /*8ac0*/  IMAD.MOV.U32 R13, RZ, RZ, R17 ;  /* 0x000000ffff0d7224 */ /* 0x000fc800078e0011 */
[----:B------:R-:W-:-:S04]  /*8ad0*/  @P0 IMAD.IADD R13, R12, 0x1, R13 ;  /* 0x000000010c0d0824 */ /* 0x000fc800078e020d */
[----:B------:R-:W-:-:S07]  /*8ae0*/  IMAD.MOV.U32 R33, RZ, RZ, R13 ;  /* 0x000000ffff217224 */ /* 0x000fce00078e000d */
[----:B------:R-:W-:Y:S05]  /*8af0*/  WARPSYNC.COLLECTIVE R22, `(.L_x_804) ;  /* 0x0000000016087348 */ /* 0x000fea0003c00000 */
[----:B------:R0:W1:Y:S02]  /*8b00*/  SHFL.UP P0, R17, R33, R20, R35 ;  /* 0x0400001421117389 */ /* 0x0000640000000023 */
[----:B01----:R-:W-:Y:S05]  /*8b10*/  ENDCOLLECTIVE ;  /* 0x000000000000791b */ /* 0x003fea0003800000 */
.L_x_804:
[----:B------:R-:W-:Y:S02]  /*8b20*/  IMAD.MOV.U32 R20, RZ, RZ, 0x4 ;  /* 0x00000004ff147424 */ /* 0x000fe400078e00ff */
[----:B------:R-:W-:-:S04]  /*8b30*/  IMAD.MOV.U32 R14, RZ, RZ, R17 ;  /* 0x000000ffff0e7224 */ /* 0x000fc800078e0011 */
[----:B------:R-:W-:-:S04]  /*8b40*/  @P0 IMAD.IADD R14, R13, 0x1, R14 ;  /* 0x000000010d0e0824 */ /* 0x000fc800078e020e */
[----:B------:R-:W-:-:S07]  /*8b50*/  IMAD.MOV.U32 R33, RZ, RZ, R14 ;  /* 0x000000ffff217224 */ /* 0x000fce00078e000e */
[----:B------:R-:W-:Y:S05]  /*8b60*/  WARPSYNC.COLLECTIVE R22, `(.L_x_805) ;  /* 0x0000000016087348 */ /* 0x000fea0003c00000 */
[----:B------:R0:W1:Y:S02]  /*8b70*/  SHFL.UP P0, R17, R33, R20, R35 ;  /* 0x0400001421117389 */ /* 0x0000640000000023 */
[----:B01----:R-:W-:Y:S05]  /*8b80*/  ENDCOLLECTIVE ;  /* 0x000000000000791b */ /* 0x003fea0003800000 */
.L_x_805:
        /* <DEDUP_REMOVED lines=8> */
.L_x_806:
[----:B------:R-:W-:Y:S02]  /*8c10*/  IMAD.MOV.U32 R20, RZ, RZ, 0x10 ;  /* 0x00000010ff147424 */ /* 0x000fe400078e00ff */
[----:B------:R-:W-:-:S04]  /*8c20*/  IMAD.MOV.U32 R16, RZ, RZ, R17 ;  /* 0x000000ffff107224 */ /* 0x000fc800078e0011 */
[----:B------:R-:W-:-:S04]  /*8c30*/  @P0 IMAD.IADD R16, R15, 0x1, R16 ;  /* 0x000000010f100824 */ /* 0x000fc800078e0210 */
[----:B------:R-:W-:-:S07]  /*8c40*/  IMAD.MOV.U32 R33, RZ, RZ, R16 ;  /* 0x000000ffff217224 */ /* 0x000fce00078e0010 */
[----:B------:R-:W-:Y:S05]  /*8c50*/  WARPSYNC.COLLECTIVE R22, `(.L_x_807) ;  /* 0x0000000016087348 */ /* 0x000fea0003c00000 */
[----:B------:R0:W1:Y:S02]  /*8c60*/  SHFL.UP P0, R17, R33, R20, R35 ;  /* 0x0400001421117389 */ /* 0x0000640000000023 */
[----:B01----:R-:W-:Y:S05]  /*8c70*/  ENDCOLLECTIVE ;  /* 0x000000000000791b */ /* 0x003fea0003800000 */
.L_x_807:
[----:B------:R-:W-:-:S04]  /*8c80*/  @P0 IMAD.IADD R17, R16, 0x1, R17 ;  /* 0x0000000110110824 */ /* 0x000fc800078e0211 */
[----:B------:R-:W-:Y:S02]  /*8c90*/  IMAD.MOV.U32 R15, RZ, RZ, R17 ;  /* 0x000000ffff0f7224 */ /* 0x000fe400078e0011 */
[----:B------:R-:W-:-:S07]  /*8ca0*/  IMAD.IADD R12, R17, 0x1, -R12 ;  /* 0x00000001110c7824 */ /* 0x000fce00078e0a0c */
[----:B------:R-:W-:Y:S05]  /*8cb0*/  WARPSYNC.COLLECTIVE R22, `(.L_x_808) ;  /* 0x0000000016087348 */ /* 0x000fea0003c00000 */
[----:B------:R0:W1:Y:S02]  /*8cc0*/  SHFL.IDX P0, R13, R15, R14, R203 ;  /* 0x0000000e0f0d7389 */ /* 0x00006400000000cb */
[----:B01----:R-:W-:Y:S05]  /*8cd0*/  ENDCOLLECTIVE ;  /* 0x000000000000791b */ /* 0x003fea0003800000 */
.L_x_808:
[----:B------:R-:W-:Y:S02]  /*8ce0*/  IMAD.MOV.U32 R15, RZ, RZ, R27 ;  /* 0x000000ffff0f7224 */ /* 0x000fe400078e001b */
[----:B------:R-:W-:Y:S02]  /*8cf0*/  IMAD.MOV.U32 R14, RZ, RZ, RZ ;  /* 0x000000ffff0e7224 */ /* 0x000fe400078e00ff */
[----:B------:R-:W-:-:S07]  /*8d00*/  IMAD.MOV.U32 R18, RZ, RZ, R13 ;  /* 0x000000ffff127224 */ /* 0x000fce00078e000d */
[----:B------:R-:W-:Y:S05]  /*8d10*/  WARPSYNC.COLLECTIVE R22, `(.L_x_809) ;  /* 0x0000000016087348 */ /* 0x000fea0003c00000 */
[----:B------:R0:W1:Y:S02]  /*8d20*/  SHFL.IDX P0, R13, R15, R14, R203 ;  /* 0x0000000e0f0d7389 */ /* 0x00006400000000cb */
[----:B01----:R-:W-:Y:S05]  /*8d30*/  ENDCOLLECTIVE ;  /* 0x000000000000791b */ /* 0x003fea0003800000 */
.L_x_809:
[----:B------:R-:W-:Y:S02]  /*8d40*/  IMAD.IADD R18, R27, 0x1, R18 ;  /* 0x000000011b127824 */ /* 0x000fe400078e0212 */
[----:B------:R-:W-:Y:S01]  /*8d50*/  IMAD.MOV.U32 R20, RZ, RZ, R13 ;  /* 0x000000ffff147224 */ /* 0x000fe200078e000d */
[----:B------:R-:W-:Y:S06]  /*8d60*/  BRA `(.L_x_810) ;  /* 0xffffffc800a07947 */ /* 0x000fec000383ffff */
.L_x_811:
        /* <DEDUP_REMOVED lines=9> */
.L_x_2078:


//--------------------- .text._ZN17fastertransformer19segmented_topp_impl27segmented_top_p_single_passINS0_28Segmented_topk_kernel_paramsIfiLi256ELi1EEELi128EEEvNS0_20TopKPerSegmentParamsE --------------------------
	.section	.text._ZN17fastertransformer19segmented_topp_impl27segmented_top_p_single_passINS0_28Segmented_topk_kernel_paramsIfiLi256ELi1EEELi128EEEvNS0_20TopKPerSegmentParamsE,"ax",@progbits
	.align	128
        .global         _ZN17fastertransformer19segmented_topp_impl27segmented_top_p_single_passINS0_28Segmented_topk_kernel_paramsIfiLi256ELi1EEELi128EEEvNS0_20TopKPerSegmentParamsE
        .type           _ZN17fastertransformer19segmented_topp_impl27segmented_top_p_single_passINS0_28Segmented_topk_kernel_paramsIfiLi256ELi1EEELi128EEEvNS0_20TopKPerSegmentParamsE,@function
        .size           _ZN17fastertransformer19segmented_topp_impl27segmented_top_p_single_passINS0_28Segmented_topk_kernel_paramsIfiLi256ELi1EEELi128EEEvNS0_20TopKPerSegmentParamsE,(.L_x_2079 - _ZN17fastertransformer19segmented_topp_impl27segmented_top_p_single_passINS0_28Segmented_topk_kernel_paramsIfiLi256ELi1EEELi128EEEvNS0_20TopKPerSegmentParamsE)
        .other          _ZN17fastertransformer19segmented_topp_impl27segmented_top_p_single_passINS0_28Segmented_topk_kernel_paramsIfiLi256ELi1EEELi128EEEvNS0_20TopKPerSegmentParamsE,@"STO_CUDA_ENTRY STV_DEFAULT"
_ZN17fastertransformer19segmented_topp_impl27segmented_top_p_single_passINS0_28Segmented_topk_kernel_paramsIfiLi256ELi1EEELi128EEEvNS0_20TopKPerSegmentParamsE:
.text._ZN17fastertransformer19segmented_topp_impl27segmented_top_p_single_passINS0_28Segmented_topk_kernel_paramsIfiLi256ELi1EEELi128EEEvNS0_20TopKPerSegmentParamsE:
[----:B------:R-:W-:Y:S01]  /*0000*/  LDC R1, c[0x0][0x37c] ;  /* 0x0000df00ff017b82 */ /* 0x000fe20000000800 */
[----:B------:R-:W0:Y:S07]  /*0010*/  S2R R7, SR_CTAID.X ;  /* 0x0000000000077919 */ /* 0x000e2e0000002500 */
[----:B------:R-:W0:Y:S01]  /*0020*/  S2UR UR4, SR_CTAID.Y ;  /* 0x00000000000479c3 */ /* 0x000e220000002600 */
[----:B------:R-:W1:Y:S07]  /*0030*/  LDCU.64 UR12, c[0x0][0x358] ;  /* 0x00006b00ff0c77ac */ /* 0x000e6e0008000a00 */
[----:B------:R-:W0:Y:S08]  /*0040*/  LDC R0, c[0x0][0x370] ;  /* 0x0000dc00ff007b82 */ /* 0x000e300000000800 */
[----:B------:R-:W2:Y:S08]  /*0050*/  LDC.64 R2, c[0x0][0x3b0] ;  /* 0x0000ec00ff027b82 */ /* 0x000eb00000000a00 */
[----:B------:R-:W3:Y:S01]  /*0060*/  LDC.64 R4, c[0x0][0x3b8] ;  /* 0x0000ee00ff047b82 */ /* 0x000ee20000000a00 */
[----:B0-----:R-:W-:-:S05]  /*0070*/  IMAD R0, R0, UR4, R7 ;  /* 0x0000000400007c24 */ /* 0x001fca000f8e0207 */
[----:B------:R-:W-:-:S13]  /*0080*/  R2UR UR10, R0 ;  /* 0x00000000000a72ca */ /* 0x000fda00000e0000 */
[----:B------:R-:W-:Y:S02]  /*0090*/  IMAD.U32 R7, RZ, RZ, UR10 ;  /* 0x0000000aff077e24 */ /* 0x000fe4000f8e00ff */
[----:B------:R-:W-:Y:S02]  /*00a0*/  IMAD.U32 R9, RZ, RZ, UR10 ;  /* 0x0000000aff097e24 */ /* 0x000fe4000f8e00ff */
[----:B--2---:R-:W-:-:S04]  /*00b0*/  IMAD.WIDE.U32 R2, R7, 0x4, R2 ;  /* 0x0000000407027825 */ /* 0x004fc800078e0002 */
[----:B---3--:R-:W-:Y:S02]  /*00c0*/  IMAD.WIDE.U32 R4, R9, 0x4, R4 ;  /* 0x0000000409047825 */ /* 0x008fe400078e0004 */
[----:B-1----:R-:W2:Y:S04]  /*00d0*/  LDG.E R2, desc[UR12][R2.64] ;  /* 0x0000000c02027981 */ /* 0x002ea8000c1e1900 */
        /* <DEDUP_REMOVED lines=14> */
.L_x_812:
[----:B------:R-:W0:Y:S01]  /*01c0*/  LDC.64 R8, c[0x0][0x3c8] ;  /* 0x0000f200ff087b82 */ /* 0x000e220000000a00 */
[----:B------:R-:W1:Y:S01]  /*01d0*/  S2R R156, SR_TID.X ;  /* 0x00000000009c7919 */ /* 0x000e620000002100 */
[----:B------:R-:W2:Y:S01]  /*01e0*/  LDCU.64 UR4, c[0x0][0x380] ;  /* 0x00007000ff0477ac */ /* 0x000ea20008000a00 */
[----:B------:R-:W-:Y:S02]  /*01f0*/  IMAD.MOV.U32 R152, RZ, RZ, RZ ;  /* 0x000000ffff987224 */ /* 0x000fe400078e00ff */
[----:B------:R-:W-:Y:S01]  /*0200*/  IMAD.MOV.U32 R150, RZ, RZ, RZ ;  /* 0x000000ffff967224 */ /* 0x000fe200078e00ff */
[----:B------:R-:W3:Y:S01]  /*0210*/  LDCU.64 UR8, c[0x0][0x380] ;  /* 0x00007000ff0877ac */ /* 0x000ee20008000a00 */
        /* <DEDUP_REMOVED lines=31> */
[----:B------:R0:W4:Y:S01]  /*0410*/  F2I.FTZ.U32.TRUNC.NTZ R3, R2 ;  /* 0x0000000200037305 */ /* 0x000122000021f000 */
[----:B------:R-:W-:Y:S02]  /*0420*/  IMAD.MOV.U32 R94, RZ, RZ, RZ ;  /* 0x000000ffff5e7224 */ /* 0x000fe400078e00ff */
[----:B------:R-:W-:Y:S02]  /*0430*/  IMAD.MOV.U32 R92, RZ, RZ, RZ ;  /* 0x000000ffff5c7224 */ /* 0x000fe400078e00ff */
[----:B------:R-:W-:Y:S02]  /*0440*/  IMAD.MOV.U32 R90, RZ, RZ, RZ ;  /* 0x000000ffff5a7224 */ /* 0x000fe400078e00ff */
[----:B------:R-:W-:Y:S02]  /*0450*/  IMAD.MOV.U32 R88, RZ, RZ, RZ ;  /* 0x000000ffff587224 */ /* 0x000fe400078e00ff */
[----:B0-----:R-:W-:Y:S02]  /*0460*/  IMAD.MOV.U32 R2, RZ, RZ, RZ ;  /* 0x000000ffff027224 */ /* 0x001fe400078e00ff */
[----:B------:R-:W-:-:S02]  /*0470*/  IMAD.MOV.U32 R86, RZ, RZ, RZ ;  /* 0x000000ffff567224 */ /* 0x000fc400078e00ff */
[----:B------:R-:W-:Y:S02]  /*0480*/  IMAD.MOV.U32 R84, RZ, RZ, RZ ;  /* 0x000000ffff547224 */ /* 0x000fe400078e00ff */
[--C-:B----4-:R-:W-:Y:S02]  /*0490*/  IMAD.MOV R4, RZ, RZ, -R3.reuse ;  /* 0x000000ffff047224 */ /* 0x110fe400078e0a03 */
        /* <DEDUP_REMOVED lines=29> */
[----:B------:R-:W-:-:S02]  /*0670*/  IMAD.MOV.U32 R50, RZ, RZ, RZ ;  /* 0x000000ffff327224 */ /* 0x000fc400078e00ff */
[----:B------:R-:W-:Y:S02]  /*0680*/  IMAD.MOV.U32 R48, RZ, RZ, RZ ;  /* 0x000000ffff307224 */ /* 0x000fe400078e00ff */
[----:B------:R-:W-:Y:S01]  /*0690*/  @!P1 LOP3.LUT R9, RZ, R9, RZ, 0x33, !PT ;  /* 0x00000009ff099212 */ /* 0x000fe200078e33ff */
[----:B------:R-:W-:Y:S02]  /*06a0*/  IMAD.MOV.U32 R46, RZ, RZ, RZ ;  /* 0x000000ffff2e7224 */ /* 0x000fe400078e00ff */
[----:B------:R-:W-:Y:S02]  /*06b0*/  @P0 VIADD R3, R3, 0x1 ;  /* 0x0000000103030836 */ /* 0x000fe40000000000 */
[----:B------:R-:W-:Y:S02]  /*06c0*/  IMAD.MOV.U32 R44, RZ, RZ, RZ ;  /* 0x000000ffff2c7224 */ /* 0x000fe400078e00ff */
[----:B------:R-:W-:Y:S02]  /*06d0*/  IMAD.MOV.U32 R42, RZ, RZ, RZ ;  /* 0x000000ffff2a7224 */ /* 0x000fe400078e00ff */
[----:B------:R-:W-:-:S02]  /*06e0*/  @!P2 IMAD.MOV R3, RZ, RZ, -R3 ;  /* 0x000000ffff03a224 */ /* 0x000fc400078e0a03 */
[----:B------:R-:W-:-:S03]  /*06f0*/  IMAD.MOV.U32 R40, RZ, RZ, RZ ;  /* 0x000000ffff287224 */ /* 0x000fc600078e00ff */
[----:B------:R-:W-:Y:S01]  /*0700*/  R2UR UR15, R3 ;  /* 0x00000000030f72ca */ /* 0x000fe200000e0000 */
[----:B-1----:R-:W-:Y:S01]  /*0710*/  IMAD.SHL.U32 R3, R156, 0x80, RZ ;  /* 0x000000809c037824 */ /* 0x002fe200078e00ff */
[----:B------:R-:W-:-:S03]  /*0720*/  @!P1 R2UR UR15, R9 ;  /* 0x00000000090f92ca */ /* 0x000fc600000e0000 */
[C---:B------:R-:W-:Y:S02]  /*0730*/  VIADD R153, R3.reuse, 0x1 ;  /* 0x0000000103997836 */ /* 0x040fe40000000000 */
[C---:B------:R-:W-:Y:S02]  /*0740*/  VIADD R151, R3.reuse, 0x2 ;  /* 0x0000000203977836 */ /* 0x040fe40000000000 */
[C---:B------:R-:W-:Y:S02]  /*0750*/  VIADD R149, R3.reuse, 0x3 ;  /* 0x0000000303957836 */ /* 0x040fe40000000000 */
[C---:B------:R-:W-:Y:S02]  /*0760*/  VIADD R147, R3.reuse, 0x4 ;  /* 0x0000000403937836 */ /* 0x040fe40000000000 */
[----:B------:R-:W-:Y:S02]  /*0770*/  VIADD R145, R3, 0x5 ;  /* 0x0000000503917836 */ /* 0x000fe40000000000 */
[----:B------:R-:W-:-:S02]  /*0780*/  UIMAD UR16, UR10, UR15, URZ ;  /* 0x0000000f0a1072a4 */ /* 0x000fc4000f8e02ff */
[C---:B------:R-:W-:Y:S01]  /*0790*/  ISETP.GE.AND P6, PT, R3.reuse, UR15, PT ;  /* 0x0000000f03007c0c */ /* 0x040fe2000bfc6270 */
[----:B------:R-:W-:Y:S01]  /*07a0*/  VIADD R143, R3, 0x6 ;  /* 0x00000006038f7836 */ /* 0x000fe20000000000 */
[----:B------:R-:W-:Y:S01]  /*07b0*/  ISETP.GE.AND P5, PT, R153, UR15, PT ;  /* 0x0000000f99007c0c */ /* 0x000fe2000bfa6270 */
[----:B--2---:R-:W-:Y:S01]  /*07c0*/  UIMAD.WIDE UR4, UR16, 0x4, UR4 ;  /* 0x00000004100478a5 */ /* 0x004fe2000f8e0204 */
[----:B------:R-:W-:Y:S01]  /*07d0*/  VIADD R141, R3, 0x7 ;  /* 0x00000007038d7836 */ /* 0x000fe20000000000 */
[----:B------:R-:W-:Y:S01]  /*07e0*/  ISETP.GE.AND P3, PT, R151, UR15, PT ;  /* 0x0000000f97007c0c */ /* 0x000fe2000bf66270 */
[----:B------:R-:W-:Y:S01]  /*07f0*/  VIADD R139, R3, 0x8 ;  /* 0x00000008038b7836 */ /* 0x000fe20000000000 */
[----:B------:R-:W-:Y:S01]  /*0800*/  ISETP.GE.AND P2, PT, R149, UR15, PT ;  /* 0x0000000f95007c0c */ /* 0x000fe2000bf46270 */
[----:B------:R-:W-:Y:S01]  /*0810*/  VIADD R137, R3, 0x9 ;  /* 0x0000000903897836 */ /* 0x000fe20000000000 */
[----:B------:R-:W-:Y:S01]  /*0820*/  ISETP.GE.AND P1, PT, R147, UR15, PT ;  /* 0x0000000f93007c0c */ /* 0x000fe2000bf26270 */
[----:B------:R-:W-:Y:S01]  /*0830*/  IMAD.U32 R4, RZ, RZ, UR4 ;  /* 0x00000004ff047e24 */ /* 0x000fe2000f8e00ff */
[----:B------:R-:W-:Y:S01]  /*0840*/  ISETP.GE.AND P0, PT, R145, UR15, PT ;  /* 0x0000000f91007c0c */ /* 0x000fe2000bf06270 */
[----:B------:R-:W-:Y:S01]  /*0850*/  IMAD.U32 R5, RZ, RZ, UR5 ;  /* 0x00000005ff057e24 */ /* 0x000fe2000f8e00ff */
[----:B------:R-:W-:Y:S01]  /*0860*/  ISETP.GE.AND P4, PT, R143, UR15, PT ;  /* 0x0000000f8f007c0c */ /* 0x000fe2000bf86270 */
[----:B------:R-:W-:-:S02]  /*0870*/  VIADD R135, R3, 0xa ;  /* 0x0000000a03877836 */ /* 0x000fc40000000000 */
[----:B------:R-:W-:-:S04]  /*0880*/  IMAD.WIDE.U32 R4, R3, 0x4, R4 ;  /* 0x0000000403047825 */ /* 0x000fc800078e0004 */
[----:B------:R-:W-:Y:S01]  /*0890*/  VIADD R133, R3, 0xb ;  /* 0x0000000b03857836 */ /* 0x000fe20000000000 */
[----:B------:R-:W5:Y:S01]  /*08a0*/  @!P6 LDG.E R2, desc[UR12][R4.64] ;  /* 0x0000000c0402e981 */ /* 0x000f62000c1e1900 */
[----:B------:R-:W-:Y:S01]  /*08b0*/  ISETP.GE.AND P6, PT, R141, UR15, PT ;  /* 0x0000000f8d007c0c */ /* 0x000fe2000bfc6270 */
[C---:B------:R-:W-:Y:S02]  /*08c0*/  VIADD R131, R3.reuse, 0xc ;  /* 0x0000000c03837836 */ /* 0x040fe40000000000 */
[C---:B------:R-:W-:Y:S01]  /*08d0*/  VIADD R129, R3.reuse, 0xd ;  /* 0x0000000d03817836 */ /* 0x040fe20000000000 */
[----:B------:R-:W5:Y:S01]  /*08e0*/  @!P5 LDG.E R152, desc[UR12][R4.64+0x4] ;  /* 0x0000040c0498d981 */ /* 0x000f62000c1e1900 */
[----:B------:R-:W-:Y:S01]  /*08f0*/  VIADD R127, R3, 0xe ;  /* 0x0000000e037f7836 */ /* 0x000fe20000000000 */
[----:B------:R-:W-:Y:S01]  /*0900*/  ISETP.GE.AND P5, PT, R139, UR15, PT ;  /* 0x0000000f8b007c0c */ /* 0x000fe2000bfa6270 */
[----:B------:R-:W-:Y:S01]  /*0910*/  VIADD R125, R3, 0xf ;  /* 0x0000000f037d7836 */ /* 0x000fe20000000000 */
[----:B------:R-:W5:Y:S01]  /*0920*/  @!P3 LDG.E R150, desc[UR12][R4.64+0x8] ;  /* 0x0000080c0496b981 */ /* 0x000f62000c1e1900 */
[----:B------:R-:W-:Y:S01]  /*0930*/  ISETP.GE.AND P3, PT, R137, UR15, PT ;  /* 0x0000000f89007c0c */ /* 0x000fe2000bf66270 */
[----:B------:R-:W-:-:S02]  /*0940*/  VIADD R123, R3, 0x10 ;  /* 0x00000010037b7836 */ /* 0x000fc40000000000 */
[----:B------:R-:W5:Y:S01]  /*0950*/  @!P2 LDG.E R148, desc[UR12][R4.64+0xc] ;  /* 0x00000c0c0494a981 */ /* 0x000f62000c1e1900 */
[----:B------:R-:W-:Y:S01]  /*0960*/  ISETP.GE.AND P2, PT, R135, UR15, PT ;  /* 0x0000000f87007c0c */ /* 0x000fe2000bf46270 */
[----:B------:R-:W-:Y:S02]  /*0970*/  VIADD R121, R3, 0x11 ;  /* 0x0000001103797836 */ /* 0x000fe40000000000 */
[----:B------:R-:W5:Y:S01]  /*0980*/  @!P1 LDG.E R146, desc[UR12][R4.64+0x10] ;  /* 0x0000100c04929981 */ /* 0x000f62000c1e1900 */
[----:B------:R-:W-:Y:S01]  /*0990*/  ISETP.GE.AND P1, PT, R133, UR15, PT ;  /* 0x0000000f85007c0c */ /* 0x000fe2000bf26270 */
[----:B------:R-:W-:Y:S02]  /*09a0*/  VIADD R119, R3, 0x12 ;  /* 0x0000001203777836 */ /* 0x000fe40000000000 */
        /* <DEDUP_REMOVED lines=113> */
[----:B------:R-:W-:Y:S01]  /*10c0*/  VIADD R43, R3, 0x38 ;  /* 0x00000038032b7836 */ /* 0x000fe20000000000 */
[----:B------:R-:W0:Y:S01]  /*10d0*/  S2UR UR6, SR_CgaCtaId ;  /* 0x00000000000679c3 */ /* 0x000e220000008800 */
        /* <DEDUP_REMOVED lines=22> */
[----:B------:R-:W-:-:S03]  /*1240*/  ISETP.GE.AND P5, PT, R41, UR15, PT ;  /* 0x0000000f29007c0c */ /* 0x000fc6000bfa6270 */
        /* <DEDUP_REMOVED lines=11> */
[----:B------:R-:W-:Y:S01]  /*1300*/  ISETP.GE.AND P6, PT, R29, UR15, PT ;  /* 0x0000000f1d007c0c */ /* 0x000fe2000bfc6270 */
[----:B------:R-:W-:Y:S01]  /*1310*/  UMOV UR4, 0x400 ;  /* 0x0000040000047882 */ /* 0x000fe20000000000 */
[----:B---3--:R-:W-:Y:S01]  /*1320*/  ULEA UR5, UP0, UR16, UR8, 0x2 ;  /* 0x0000000810057291 */ /* 0x008fe2000f8010ff */
[----:B------:R-:W-:Y:S01]  /*1330*/  IMAD.MOV.U32 R38, RZ, RZ, RZ ;  /* 0x000000ffff267224 */ /* 0x000fe200078e00ff */
[----:B------:R-:W-:Y:S01]  /*1340*/  UIADD3 UR4, UPT, UPT, UR4, 0x4b0, URZ ;  /* 0x000004b004047890 */ /* 0x000fe2000fffe0ff */
[----:B------:R-:W-:Y:S02]  /*1350*/  IMAD.MOV.U32 R36, RZ, RZ, RZ ;  /* 0x000000ffff247224 */ /* 0x000fe400078e00ff */
[----:B------:R-:W-:Y:S01]  /*1360*/  IMAD.MOV.U32 R34, RZ, RZ, RZ ;  /* 0x000000ffff227224 */ /* 0x000fe200078e00ff */
[----:B0-----:R-:W-:Y:S01]  /*1370*/  ULEA UR6, UR6, UR4, 0x18 ;  /* 0x0000000406067291 */ /* 0x001fe2000f8ec0ff */
[----:B------:R-:W-:-:S02]  /*1380*/  IMAD.MOV.U32 R32, RZ, RZ, RZ ;  /* 0x000000ffff207224 */ /* 0x000fc400078e00ff */
[----:B------:R-:W-:Y:S02]  /*1390*/  IMAD.MOV.U32 R30, RZ, RZ, RZ ;  /* 0x000000ffff1e7224 */ /* 0x000fe400078e00ff */
[----:B------:R-:W-:Y:S01]  /*13a0*/  IMAD.MOV.U32 R28, RZ, RZ, RZ ;  /* 0x000000ffff1c7224 */ /* 0x000fe200078e00ff */
[----:B------:R-:W-:Y:S01]  /*13b0*/  USHF.R.S32.HI UR17, URZ, 0x1f, UR16 ;  /* 0x0000001fff117899 */ /* 0x000fe20008011410 */
[----:B------:R-:W-:Y:S01]  /*13c0*/  IMAD.U32 R6, RZ, RZ, UR5 ;  /* 0x00000005ff067e24 */ /* 0x000fe2000f8e00ff */
[----:B------:R-:W-:Y:S01]  /*13d0*/  LOP3.LUT R0, R156, 0x1f, RZ, 0xc0, !PT ;  /* 0x0000001f9c007812 */ /* 0x000fe200078ec0ff */
[----:B------:R-:W5:Y:S01]  /*13e0*/  @!P5 LDG.E R40, desc[UR12][R4.64+0xe4] ;  /* 0x0000e40c0428d981 */ /* 0x000f62000c1e1900 */
[----:B------:R-:W-:Y:S01]  /*13f0*/  ULEA.HI.X UR4, UR16, UR9, UR17, 0x2, UP0 ;  /* 0x0000000910047291 */ /* 0x000fe200080f1411 */
[----:B------:R-:W-:Y:S02]  /*1400*/  SHF.R.U32.HI R162, RZ, 0x5, R156 ;  /* 0x00000005ffa27819 */ /* 0x000fe4000001169c */
[----:B------:R-:W5:Y:S04]  /*1410*/  @!P3 LDG.E R38, desc[UR12][R4.64+0xe8] ;  /* 0x0000e80c0426b981 */ /* 0x000f68000c1e1900 */
[----:B------:R-:W5:Y:S04]  /*1420*/  @!P2 LDG.E R36, desc[UR12][R4.64+0xec] ;  /* 0x0000ec0c0424a981 */ /* 0x000f68000c1e1900 */
[----:B------:R-:W5:Y:S04]  /*1430*/  @!P1 LDG.E R34, desc[UR12][R4.64+0xf0] ;  /* 0x0000f00c04229981 */ /* 0x000f68000c1e1900 */
[----:B------:R-:W5:Y:S01]  /*1440*/  @!P0 LDG.E R32, desc[UR12][R4.64+0xf4] ;  /* 0x0000f40c04208981 */ /* 0x000f62000c1e1900 */
[----:B------:R-:W-:-:S03]  /*1450*/  IADD3 R6, P0, PT, R6, 0x100, RZ ;  /* 0x0000010006067810 */ /* 0x000fc60007f1e0ff */
[----:B------:R-:W5:Y:S04]  /*1460*/  @!P4 LDG.E R30, desc[UR12][R4.64+0xf8] ;  /* 0x0000f80c041ec981 */ /* 0x000f68000c1e1900 */
[----:B------:R0:W5:Y:S01]  /*1470*/  @!P6 LDG.E R28, desc[UR12][R4.64+0xfc] ;  /* 0x0000fc0c041ce981 */ /* 0x000162000c1e1900 */
[----:B------:R-:W-:Y:S01]  /*1480*/  BSSY.RECONVERGENT B0, `(.L_x_813) ;  /* 0x000001c000007945 */ /* 0x000fe20003800200 */
[C---:B------:R-:W-:Y:S01]  /*1490*/  LOP3.LUT R8, R0.reuse, 0x40, RZ, 0xfc, !PT ;  /* 0x0000004000087812 */ /* 0x040fe200078efcff */
[----:B------:R-:W-:Y:S02]  /*14a0*/  IMAD.MOV.U32 R10, RZ, RZ, R162 ;  /* 0x000000ffff0a7224 */ /* 0x000fe400078e00a2 */
[----:B------:R-:W-:Y:S01]  /*14b0*/  IMAD.X R7, RZ, RZ, UR4, P0 ;  /* 0x00000004ff077e24 */ /* 0x000fe200080e06ff */
[----:B0-----:R-:W-:-:S05]  /*14c0*/  LEA R4, R0, UR6, 0xa ;  /* 0x0000000600047c11 */ /* 0x001fca000f8e50ff */
[----:B------:R-:W-:-:S07]  /*14d0*/  VIADD R9, R4, 0x6000 ;  /* 0x0000600004097836 */ /* 0x000fce0000000000 */
.L_x_816:
[C---:B------:R-:W-:Y:S01]  /*14e0*/  IMAD R11, R10.reuse, 0x80, R0 ;  /* 0x000000800a0b7824 */ /* 0x040fe200078e0200 */
[----:B------:R-:W-:Y:S01]  /*14f0*/  BSSY.RECONVERGENT B1, `(.L_x_814) ;  /* 0x0000013000017945 */ /* 0x000fe20003800200 */
[C---:B------:R-:W-:Y:S01]  /*1500*/  ISETP.GE.U32.AND P2, PT, R10.reuse, 0xf8, PT ;  /* 0x000000f80a00780c */ /* 0x040fe20003f46070 */
[----:B------:R-:W-:Y:S02]  /*1510*/  IMAD R12, R10, 0x4, R9 ;  /* 0x000000040a0c7824 */ /* 0x000fe400078e0209 */
[----:B------:R-:W-:-:S04]  /*1520*/  IMAD.WIDE.U32 R4, R11, 0x4, R6 ;  /* 0x000000040b047825 */ /* 0x000fc800078e0006 */
[----:B------:R-:W-:Y:S02]  /*1530*/  IMAD.MOV.U32 R13, RZ, RZ, R8 ;  /* 0x000000ffff0d7224 */ /* 0x000fe400078e0008 */
[----:B------:R-:W-:-:S07]  /*1540*/  VIADD R10, R10, 0x8 ;  /* 0x000000080a0a7836 */ /* 0x000fce0000000000 */
.L_x_815:
[----:B------:R-:W-:Y:S02]  /*1550*/  VIADD R14, R11, 0x40 ;  /* 0x000000400b0e7836 */ /* 0x000fe40000000000 */
[----:B------:R-:W-:-:S03]  /*1560*/  IMAD.MOV.U32 R15, RZ, RZ, RZ ;  /* 0x000000ffff0f7224 */ /* 0x000fc600078e00ff */
[----:B------:R-:W-:-:S13]  /*1570*/  ISETP.GE.AND P0, PT, R14, UR15, PT ;  /* 0x0000000f0e007c0c */ /* 0x000fda000bf06270 */
[----:B------:R0:W2:Y:S01]  /*1580*/  @!P0 LDG.E R15, desc[UR12][R4.64] ;  /* 0x0000000c040f8981 */ /* 0x0000a2000c1e1900 */
[C---:B------:R-:W-:Y:S02]  /*1590*/  VIADD R14, R13.reuse, 0xffffffc0 ;  /* 0xffffffc00d0e7836 */ /* 0x040fe40000000000 */
[----:B------:R-:W-:Y:S02]  /*15a0*/  VIADD R13, R13, 0x20 ;  /* 0x000000200d0d7836 */ /* 0x000fe40000000000 */
[----:B------:R-:W-:Y:S01]  /*15b0*/  VIADD R11, R11, 0x20 ;  /* 0x000000200b0b7836 */ /* 0x000fe20000000000 */
[----:B------:R-:W-:Y:S02]  /*15c0*/  ISETP.GE.U32.AND P0, PT, R14, 0x20, PT ;  /* 0x000000200e00780c */ /* 0x000fe40003f06070 */
[----:B0-----:R-:W-:-:S05]  /*15d0*/  IADD3 R4, P1, PT, R4, 0x80, RZ ;  /* 0x0000008004047810 */ /* 0x001fca0007f3e0ff */
[----:B------:R-:W-:Y:S01]  /*15e0*/  IMAD.X R5, RZ, RZ, R5, P1 ;  /* 0x000000ffff057224 */ /* 0x000fe200008e0605 */
[----:B--2---:R0:W-:Y:S02]  /*15f0*/  STS [R12], R15 ;  /* 0x0000000f0c007388 */ /* 0x0041e40000000800 */
[----:B0-----:R-:W-:-:S03]  /*1600*/  VIADD R12, R12, 0x8000 ;  /* 0x000080000c0c7836 */ /* 0x001fc60000000000 */
[----:B------:R-:W-:Y:S05]  /*1610*/  @!P0 BRA `(.L_x_815) ;  /* 0xfffffffc00cc8947 */ /* 0x000fea000383ffff */
[----:B------:R-:W-:Y:S05]  /*1620*/  BSYNC.RECONVERGENT B1 ;  /* 0x0000000000017941 */ /* 0x000fea0003800200 */
.L_x_814:
[----:B------:R-:W-:Y:S05]  /*1630*/  @!P2 BRA `(.L_x_816) ;  /* 0xfffffffc00a8a947 */ /* 0x000fea000383ffff */
[----:B------:R-:W-:Y:S05]  /*1640*/  BSYNC.RECONVERGENT B0 ;  /* 0x0000000000007941 */ /* 0x000fea0003800200 */
.L_x_813:
[----:B------:R-:W0:Y:S01]  /*1650*/  S2R R5, SR_CgaCtaId ;  /* 0x0000000000057919 */ /* 0x000e220000008800 */
[C---:B------:R-:W-:Y:S02]  /*1660*/  ISETP.NE.AND P0, PT, R156.reuse, RZ, PT ;  /* 0x000000ff9c00720c */ /* 0x040fe40003f05270 */
[----:B------:R-:W-:Y:S02]  /*1670*/  CS2R R158, SRZ ;  /* 0x00000000009e7805 */ /* 0x000fe4000001ff00 */
[----:B------:R-:W-:Y:S02]  /*1680*/  MOV R4, 0x400 ;  /* 0x0000040000047802 */ /* 0x000fe40000000f00 */
[----:B------:R-:W-:Y:S02]  /*1690*/  CS2R R160, SRZ ;  /* 0x0000000000a07805 */ /* 0x000fe4000001ff00 */
[C---:B------:R-:W-:Y:S01]  /*16a0*/  LEA.HI R163, R156.reuse, R156, RZ, 0x1d ;  /* 0x0000009c9ca37211 */ /* 0x040fe200078fe8ff */
[C---:B------:R-:W-:Y:S01]  /*16b0*/  VIADD R27, R3.reuse, 0x75 ;  /* 0x00000075031b7836 */ /* 0x040fe20000000000 */
[----:B------:R-:W-:Y:S01]  /*16c0*/  LEA R157, R156, UR6, 0x2 ;  /* 0x000000069c9d7c11 */ /* 0x000fe2000f8e10ff */
[C---:B------:R-:W-:Y:S01]  /*16d0*/  VIADD R25, R3.reuse, 0x76 ;  /* 0x0000007603197836 */ /* 0x040fe20000000000 */
[----:B------:R-:W-:Y:S01]  /*16e0*/  UMOV UR11, 0x1d ;  /* 0x0000001d000b7882 */ /* 0x000fe20000000000 */
[C---:B------:R-:W-:Y:S01]  /*16f0*/  VIADD R23, R3.reuse, 0x77 ;  /* 0x0000007703177836 */ /* 0x040fe20000000000 */
[----:B------:R-:W1:Y:S01]  /*1700*/  LDCU UR14, c[0x0][0x3d4] ;  /* 0x00007a80ff0e77ac */ /* 0x000e620008000800 */
[----:B------:R-:W-:-:S02]  /*1710*/  VIADD R21, R3, 0x78 ;  /* 0x0000007803157836 */ /* 0x000fc40000000000 */
[C---:B------:R-:W-:Y:S01]  /*1720*/  VIADD R19, R3.reuse, 0x79 ;  /* 0x0000007903137836 */ /* 0x040fe20000000000 */
[----:B------:R-:W-:Y:S01]  /*1730*/  UMOV UR4, URZ ;  /* 0x000000ff00047c82 */ /* 0x000fe20008000000 */
[C---:B------:R-:W-:Y:S01]  /*1740*/  VIADD R17, R3.reuse, 0x7a ;  /* 0x0000007a03117836 */ /* 0x040fe20000000000 */
[----:B------:R-:W-:Y:S01]  /*1750*/  UMOV UR5, URZ ;  /* 0x000000ff00057c82 */ /* 0x000fe20008000000 */
[C---:B------:R-:W-:Y:S02]  /*1760*/  VIADD R15, R3.reuse, 0x7b ;  /* 0x0000007b030f7836 */ /* 0x040fe40000000000 */
[C---:B------:R-:W-:Y:S02]  /*1770*/  VIADD R13, R3.reuse, 0x7d ;  /* 0x0000007d030d7836 */ /* 0x040fe40000000000 */
[C---:B------:R-:W-:Y:S02]  /*1780*/  VIADD R11, R3.reuse, 0x7e ;  /* 0x0000007e030b7836 */ /* 0x040fe40000000000 */
[----:B------:R-:W-:Y:S01]  /*1790*/  VIADD R9, R3, 0x7f ;  /* 0x0000007f03097836 */ /* 0x000fe20000000000 */
[----:B0-----:R-:W-:Y:S01]  /*17a0*/  @!P0 LEA R0, R5, R4, 0x18 ;  /* 0x0000000405008211 */ /* 0x001fe200078ec0ff */
[----:B------:R-:W-:-:S04]  /*17b0*/  VIADD R4, R4, 0x10 ;  /* 0x0000001004047836 */ /* 0x000fc80000000000 */
[----:B------:R0:W-:Y:S01]  /*17c0*/  @!P0 STS [R0], RZ ;  /* 0x000000ff00008388 */ /* 0x0001e20000000800 */
[----:B------:R-:W-:-:S05]  /*17d0*/  LEA R5, R5, R4, 0x18 ;  /* 0x0000000405057211 */ /* 0x000fca00078ec0ff */
[----:B------:R-:W-:Y:S02]  /*17e0*/  IMAD R162, R162, 0x4, R5 ;  /* 0x00000004a2a27824 */ /* 0x000fe400078e0205 */
[----:B------:R-:W-:-:S04]  /*17f0*/  VIADD R5, R5, 0x10 ;  /* 0x0000001005057836 */ /* 0x000fc80000000000 */
[--C-:B------:R-:W-:Y:S02]  /*1800*/  IMAD R163, R163, 0x4, R5.reuse ;  /* 0x00000004a3a37824 */ /* 0x100fe400078e0205 */
[----:B01----:R-:W-:-:S07]  /*1810*/  IMAD R164, R156, 0x24, R5 ;  /* 0x000000249ca47824 */ /* 0x003fce00078e0205 */
.L_x_827:
[----:B------:R-:W-:Y:S01]  /*1820*/  UMOV UR7, 0x1 ;  /* 0x0000000100077882 */ /* 0x000fe20000000000 */
[----:B-----5:R-:W-:Y:S01]  /*1830*/  LOP3.LUT R166, RZ, R2, RZ, 0x33, !PT ;  /* 0x00000002ffa67212 */ /* 0x020fe200078e33ff */
[----:B------:R-:W-:Y:S01]  /*1840*/  USHF.L.U32 UR7, UR7, UR11, URZ ;  /* 0x0000000b07077299 */ /* 0x000fe200080006ff */
[----:B------:R-:W-:Y:S01]  /*1850*/  LOP3.LUT R168, RZ, R152, RZ, 0x33, !PT ;  /* 0x00000098ffa87212 */ /* 0x000fe200078e33ff */
[----:B------:R-:W-:Y:S01]  /*1860*/  BAR.SYNC.DEFER_BLOCKING 0x0 ;  /* 0x0000000000007b1d */ /* 0x000fe20000010000 */
[----:B------:R-:W-:Y:S01]  /*1870*/  LOP3.LUT R170, RZ, R150, RZ, 0x33, !PT ;  /* 0x00000096ffaa7212 */ /* 0x000fe200078e33ff */
[----:B------:R-:W-:Y:S01]  /*1880*/  ULOP3.LUT UR7, UR7, UR4, URZ, 0xfc, !UPT ;  /* 0x0000000407077292 */ /* 0x000fe2000f8efcff */
[----:B------:R-:W-:Y:S02]  /*1890*/  LOP3.LUT R172, RZ, R148, RZ, 0x33, !PT ;  /* 0x00000094ffac7212 */ /* 0x000fe400078e33ff */
[----:B------:R-:W-:Y:S01]  /*18a0*/  LOP3.LUT R173, RZ, R146, RZ, 0x33, !PT ;  /* 0x00000092ffad7212 */ /* 0x000fe200078e33ff */
[----:B------:R-:W-:Y:S01]  /*18b0*/  BSSY.RECONVERGENT B0, `(.L_x_817) ;  /* 0x00002a2000007945 */ /* 0x000fe20003800200 */
[----:B------:R-:W-:-:S02]  /*18c0*/  LOP3.LUT R174, RZ, R144, RZ, 0x33, !PT ;  /* 0x00000090ffae7212 */ /* 0x000fc400078e33ff */
[----:B------:R-:W-:Y:S02]  /*18d0*/  LOP3.LUT P1, R166, RZ, UR7, R166, 0x88, !PT ;  /* 0x00000007ffa67c12 */ /* 0x000fe4000f8288a6 */
[----:B------:R-:W-:Y:S02]  /*18e0*/  LOP3.LUT P0, R168, RZ, UR7, R168, 0x88, !PT ;  /* 0x00000007ffa87c12 */ /* 0x000fe4000f8088a8 */
[----:B------:R-:W-:Y:S02]  /*18f0*/  FSEL R5, RZ, 1, P1 ;  /* 0x3f800000ff057808 */ /* 0x000fe40000800000 */
[----:B------:R-:W-:Y:S02]  /*1900*/  LOP3.LUT P6, R170, RZ, UR7, R170, 0x88, !PT ;  /* 0x00000007ffaa7c12 */ /* 0x000fe4000f8c88aa */
[----:B------:R-:W-:Y:S01]  /*1910*/  FSEL R0, RZ, 1, P0 ;  /* 0x3f800000ff007808 */ /* 0x000fe20000000000 */
[----:B------:R-:W-:Y:S01]  /*1920*/  FFMA.FTZ R5, R2, R5, RZ ;  /* 0x0000000502057223 */ /* 0x000fe200000100ff */
[----:B------:R-:W-:-:S02]  /*1930*/  LOP3.LUT P4, R172, RZ, UR7, R172, 0x88, !PT ;  /* 0x00000007ffac7c12 */ /* 0x000fc4000f8888ac */
[----:B------:R-:W-:Y:S01]  /*1940*/  FSEL R4, RZ, 1, P6 ;  /* 0x3f800000ff047808 */ /* 0x000fe20003000000 */
[----:B------:R-:W-:Y:S01]  /*1950*/  FFMA.FTZ R5, R152, R0, R5 ;  /* 0x0000000098057223 */ /* 0x000fe20000010005 */
[----:B------:R-:W-:Y:S01]  /*1960*/  LOP3.LUT P5, R173, RZ, UR7, R173, 0x88, !PT ;  /* 0x00000007ffad7c12 */ /* 0x000fe2000f8a88ad */
[----:B0-----:R-:W0:Y:S01]  /*1970*/  LDS R165, [R157+0x6000] ;  /* 0x006000009da57984 */ /* 0x001e220000000800 */
[----:B------:R-:W-:Y:S01]  /*1980*/  FSEL R0, RZ, 1, P4 ;  /* 0x3f800000ff007808 */ /* 0x000fe20002000000 */
[----:B------:R-:W-:Y:S01]  /*1990*/  FFMA.FTZ R5, R150, R4, R5 ;  /* 0x0000000496057223 */ /* 0x000fe20000010005 */
[----:B------:R-:W-:Y:S01]  /*19a0*/  LOP3.LUT P3, R174, RZ, UR7, R174, 0x88, !PT ;  /* 0x00000007ffae7c12 */ /* 0x000fe2000f8688ae */
[----:B-1----:R-:W1:Y:S01]  /*19b0*/  LDS R18, [R157+0x6400] ;  /* 0x006400009d127984 */ /* 0x002e620000000800 */
[----:B------:R-:W-:Y:S01]  /*19c0*/  FSEL R4, RZ, 1, P5 ;  /* 0x3f800000ff047808 */ /* 0x000fe20002800000 */
[----:B------:R-:W-:Y:S01]  /*19d0*/  FFMA.FTZ R5, R148, R0, R5 ;  /* 0x0000000094057223 */ /* 0x000fe20000010005 */
[----:B------:R-:W-:Y:S01]  /*19e0*/  LOP3.LUT P2, RZ, R142, UR7, RZ, 0xc, !PT ;  /* 0x000000078eff7c12 */ /* 0x000fe2000f840cff */
[----:B--2---:R-:W2:Y:S01]  /*19f0*/  LDS R20, [R157+0x6800] ;  /* 0x006800009d147984 */ /* 0x004ea20000000800 */
[----:B------:R-:W-:Y:S01]  /*1a00*/  FSEL R0, RZ, 1, P3 ;  /* 0x3f800000ff007808 */ /* 0x000fe20001800000 */
[----:B------:R-:W-:Y:S01]  /*1a10*/  FFMA.FTZ R5, R146, R4, R5 ;  /* 0x0000000492057223 */ /* 0x000fe20000010005 */
[----:B------:R-:W-:Y:S01]  /*1a20*/  SEL R230, RZ, 0x1, P1 ;  /* 0x00000001ffe67807 */ /* 0x000fe20000800000 */
[----:B------:R-:W3:Y:S01]  /*1a30*/  LDS R14, [R157+0x6c00] ;  /* 0x006c00009d0e7984 */ /* 0x000ee20000000800 */
[----:B------:R-:W-:Y:S01]  /*1a40*/  LOP3.LUT P1, RZ, R140, UR7, RZ, 0xc, !PT ;  /* 0x000000078cff7c12 */ /* 0x000fe2000f820cff */
[----:B------:R-:W-:Y:S01]  /*1a50*/  FFMA.FTZ R5, R144, R0, R5 ;  /* 0x0000000090057223 */ /* 0x000fe20000010005 */
[----:B------:R-:W-:Y:S01]  /*1a60*/  FSEL R4, RZ, 1, P2 ;  /* 0x3f800000ff047808 */ /* 0x000fe20001000000 */
[----:B------:R-:W-:Y:S01]  /*1a70*/  LDS R203, [R157+0x8800] ;  /* 0x008800009dcb7984 */ /* 0x000fe20000000800 */
[----:B------:R-:W-:-:S02]  /*1a80*/  SEL R228, RZ, 0x2, P0 ;  /* 0x00000002ffe47807 */ /* 0x000fc40000000000 */
[----:B------:R-:W-:Y:S01]  /*1a90*/  LOP3.LUT P0, RZ, R138, UR7, RZ, 0xc, !PT ;  /* 0x000000078aff7c12 */ /* 0x000fe2000f800cff */
[----:B------:R-:W-:Y:S01]  /*1aa0*/  FFMA.FTZ R5, R142, R4, R5 ;  /* 0x000000048e057223 */ /* 0x000fe20000010005 */
[----:B------:R-:W-:Y:S01]  /*1ab0*/  FSEL R0, RZ, 1, P1 ;  /* 0x3f800000ff007808 */ /* 0x000fe20000800000 */
[----:B------:R-:W-:Y:S01]  /*1ac0*/  LDS R229, [R157+0xac00] ;  /* 0x00ac00009de57984 */ /* 0x000fe20000000800 */
[----:B------:R-:W-:Y:S02]  /*1ad0*/  SEL R237, RZ, 0x4, P6 ;  /* 0x00000004ffed7807 */ /* 0x000fe40003000000 */
        /* <DEDUP_REMOVED lines=89> */
[----:B------:R-:W-:Y:S02]  /*2070*/  LOP3.LUT P6, RZ, R94, UR7, RZ, 0xc, !PT ;  /* 0x000000075eff7c12 */ /* 0x000fe4000f8c0cff */
[----:B------:R-:W-:Y:S01]  /*2080*/  SEL R225, RZ, 0x1000000, P4 ;  /* 0x01000000ffe17807 */ /* 0x000fe20002000000 */
[----:B------:R-:W-:Y:S01]  /*2090*/  FFMA.FTZ R5, R96, R0, R5 ;  /* 0x0000000060057223 */ /* 0x000fe20000010005 */
[----:B------:R-:W-:Y:S02]  /*20a0*/  LOP3.LUT R175, RZ, R90, RZ, 0x33, !PT ;  /* 0x0000005affaf7212 */ /* 0x000fe400078e33ff */
[----:B------:R-:W-:Y:S02]  /*20b0*/  LOP3.LUT P4, RZ, R92, UR7, RZ, 0xc, !PT ;  /* 0x000000075cff7c12 */ /* 0x000fe4000f880cff */
[----:B------:R-:W-:-:S02]  /*20c0*/  FSEL R0, RZ, 1, P6 ;  /* 0x3f800000ff007808 */ /* 0x000fc40003000000 */
[----:B------:R-:W-:Y:S02]  /*20d0*/  SEL R154, RZ, 0x2000000, P5 ;  /* 0x02000000ff9a7807 */ /* 0x000fe40002800000 */
[----:B------:R-:W-:Y:S01]  /*20e0*/  LOP3.LUT R176, RZ, R88, RZ, 0x33, !PT ;  /* 0x00000058ffb07212 */ /* 0x000fe200078e33ff */
[----:B------:R-:W-:Y:S01]  /*20f0*/  FFMA.FTZ R5, R94, R0, R5 ;  /* 0x000000005e057223 */ /* 0x000fe20000010005 */
[----:B------:R-:W-:Y:S02]  /*2100*/  LOP3.LUT P5, R175, RZ, UR7, R175, 0x88, !PT ;  /* 0x00000007ffaf7c12 */ /* 0x000fe4000f8a88af */
[----:B------:R-:W-:Y:S02]  /*2110*/  FSEL R4, RZ, 1, P4 ;  /* 0x3f800000ff047808 */ /* 0x000fe40002000000 */
[----:B------:R-:W-:Y:S02]  /*2120*/  SEL R223, RZ, 0x4000000, P3 ;  /* 0x04000000ffdf7807 */ /* 0x000fe40001800000 */
[----:B------:R-:W-:Y:S01]  /*2130*/  LOP3.LUT P3, R176, RZ, UR7, R176, 0x88, !PT ;  /* 0x00000007ffb07c12 */ /* 0x000fe2000f8688b0 */
[----:B------:R-:W-:Y:S01]  /*2140*/  FFMA.FTZ R5, R92, R4, R5 ;  /* 0x000000045c057223 */ /* 0x000fe20000010005 */
[----:B------:R-:W-:-:S02]  /*2150*/  FSEL R0, RZ, 1, P5 ;  /* 0x3f800000ff007808 */ /* 0x000fc40002800000 */
[----:B------:R-:W-:Y:S02]  /*2160*/  LOP3.LUT R177, RZ, R86, RZ, 0x33, !PT ;  /* 0x00000056ffb17212 */ /* 0x000fe400078e33ff */
[----:B------:R-:W-:Y:S01]  /*2170*/  SEL R220, RZ, 0x8000000, P2 ;  /* 0x08000000ffdc7807 */ /* 0x000fe20001000000 */
[----:B------:R-:W-:Y:S01]  /*2180*/  FFMA.FTZ R5, R90, R0, R5 ;  /* 0x000000005a057223 */ /* 0x000fe20000010005 */
[----:B------:R-:W-:Y:S02]  /*2190*/  FSEL R4, RZ, 1, P3 ;  /* 0x3f800000ff047808 */ /* 0x000fe40001800000 */
[----:B------:R-:W-:Y:S02]  /*21a0*/  LOP3.LUT R179, RZ, R84, RZ, 0x33, !PT ;  /* 0x00000054ffb37212 */ /* 0x000fe400078e33ff */
[----:B------:R-:W-:Y:S01]  /*21b0*/  LOP3.LUT P2, R177, RZ, UR7, R177, 0x88, !PT ;  /* 0x00000007ffb17c12 */ /* 0x000fe2000f8488b1 */
[----:B------:R-:W-:Y:S01]  /*21c0*/  FFMA.FTZ R5, R88, R4, R5 ;  /* 0x0000000458057223 */ /* 0x000fe20000010005 */
[----:B------:R-:W-:-:S02]  /*21d0*/  SEL R178, RZ, 0x10000000, P1 ;  /* 0x10000000ffb27807 */ /* 0x000fc40000800000 */
[----:B------:R-:W-:Y:S02]  /*21e0*/  LOP3.LUT R180, RZ, R82, RZ, 0x33, !PT ;  /* 0x00000052ffb47212 */ /* 0x000fe400078e33ff */
[----:B------:R-:W-:Y:S02]  /*21f0*/  LOP3.LUT P1, R179, RZ, UR7, R179, 0x88, !PT ;  /* 0x00000007ffb37c12 */ /* 0x000fe4000f8288b3 */
[----:B------:R-:W-:Y:S02]  /*2200*/  FSEL R0, RZ, 1, P2 ;  /* 0x3f800000ff007808 */ /* 0x000fe40001000000 */
[----:B------:R-:W-:Y:S02]  /*2210*/  SEL R181, RZ, 0x20000000, P0 ;  /* 0x20000000ffb57807 */ /* 0x000fe40000000000 */
[----:B------:R-:W-:Y:S01]  /*2220*/  LOP3.LUT R183, RZ, R80, RZ, 0x33, !PT ;  /* 0x00000050ffb77212 */ /* 0x000fe200078e33ff */
[----:B------:R-:W-:Y:S01]  /*2230*/  FFMA.FTZ R5, R86, R0, R5 ;  /* 0x0000000056057223 */ /* 0x000fe20000010005 */
[----:B------:R-:W-:-:S02]  /*2240*/  LOP3.LUT P0, R180, RZ, UR7, R180, 0x88, !PT ;  /* 0x00000007ffb47c12 */ /* 0x000fc4000f8088b4 */
[----:B------:R-:W-:Y:S02]  /*2250*/  FSEL R4, RZ, 1, P1 ;  /* 0x3f800000ff047808 */ /* 0x000fe40000800000 */
[----:B------:R-:W-:Y:S02]  /*2260*/  SEL R182, RZ, 0x40000000, P6 ;  /* 0x40000000ffb67807 */ /* 0x000fe40003000000 */
[----:B------:R-:W-:Y:S01]  /*2270*/  LOP3.LUT P6, R183, RZ, UR7, R183, 0x88, !PT ;  /* 0x00000007ffb77c12 */ /* 0x000fe2000f8c88b7 */
        /* <DEDUP_REMOVED lines=90> */
[----:B------:R-:W4:Y:S01]  /*2820*/  LDS R0, [R157+0x7000] ;  /* 0x007000009d007984 */ /* 0x000f220000000800 */
        /* <DEDUP_REMOVED lines=11> */
[----:B0-----:R-:W-:Y:S01]  /*28e0*/  LOP3.LUT R184, RZ, R165, RZ, 0x33, !PT ;  /* 0x000000a5ffb87212 */ /* 0x001fe200078e33ff */
[----:B------:R-:W0:Y:S01]  /*28f0*/  LDS R10, [R157+0x7400] ;  /* 0x007400009d0a7984 */ /* 0x000e220000000800 */
[----:B------:R-:W-:Y:S01]  /*2900*/  LOP3.LUT P1, RZ, R28, UR7, RZ, 0xc, !PT ;  /* 0x000000071cff7c12 */ /* 0x000fe2000f820cff */
[----:B------:R-:W-:Y:S01]  /*2910*/  FFMA.FTZ R155, R32, R4, R7 ;  /* 0x00000004209b7223 */ /* 0x000fe20000010007 */
[----:B------:R-:W-:-:S02]  /*2920*/  SEL R4, RZ, 0x800000, P2 ;  /* 0x00800000ff047807 */ /* 0x000fc40001000000 */
[C---:B------:R-:W-:Y:S02]  /*2930*/  LOP3.LUT P2, RZ, R30.reuse, UR7, RZ, 0xc, !PT ;  /* 0x000000071eff7c12 */ /* 0x040fe4000f840cff */
[----:B------:R-:W-:Y:S02]  /*2940*/  SEL R7, RZ, 0x2000000, P0 ;  /* 0x02000000ff077807 */ /* 0x000fe40000000000 */
[----:B------:R-:W-:Y:S02]  /*2950*/  FSEL R12, RZ, 1, P2 ;  /* 0x3f800000ff0c7808 */ /* 0x000fe40001000000 */
[----:B-1----:R-:W-:Y:S02]  /*2960*/  LOP3.LUT R186, RZ, R18, RZ, 0x33, !PT ;  /* 0x00000012ffba7212 */ /* 0x002fe400078e33ff */
[----:B------:R-:W-:Y:S01]  /*2970*/  LOP3.LUT P0, R184, RZ, UR7, R184, 0x88, !PT ;  /* 0x00000007ffb87c12 */ /* 0x000fe2000f8088b8 */
[----:B------:R-:W-:Y:S01]  /*2980*/  FFMA.FTZ R155, R30, R12, R155 ;  /* 0x0000000c1e9b7223 */ /* 0x000fe2000001009b */
[----:B------:R-:W-:Y:S01]  /*2990*/  FSEL R24, RZ, 1, P1 ;  /* 0x3f800000ff187808 */ /* 0x000fe20000800000 */
[----:B------:R-:W1:Y:S01]  /*29a0*/  LDS R12, [R157+0x7800] ;  /* 0x007800009d0c7984 */ /* 0x000e620000000800 */
[----:B------:R-:W-:-:S02]  /*29b0*/  SEL R224, RZ, 0x4000000, P6 ;  /* 0x04000000ffe07807 */ /* 0x000fc40003000000 */
[----:B------:R-:W-:Y:S01]  /*29c0*/  LOP3.LUT P6, R186, RZ, UR7, R186, 0x88, !PT ;  /* 0x00000007ffba7c12 */ /* 0x000fe2000f8c88ba */
[----:B------:R-:W-:Y:S01]  /*29d0*/  FFMA.FTZ R24, R28, R24, R155 ;  /* 0x000000181c187223 */ /* 0x000fe2000001009b */
[----:B------:R-:W-:Y:S02]  /*29e0*/  FSEL R167, RZ, 1, P0 ;  /* 0x3f800000ffa77808 */ /* 0x000fe40000000000 */
[----:B------:R-:W-:Y:S02]  /*29f0*/  FSEL R169, RZ, 1, P6 ;  /* 0x3f800000ffa97808 */ /* 0x000fe40003000000 */
[----:B--2---:R-:W-:Y:S01]  /*2a00*/  LOP3.LUT R187, RZ, R20, RZ, 0x33, !PT ;  /* 0x00000014ffbb7212 */ /* 0x004fe200078e33ff */
[----:B------:R-:W-:Y:S01]  /*2a10*/  FFMA.FTZ R167, R165, R167, R24 ;  /* 0x000000a7a5a77223 */ /* 0x000fe20000010018 */
[----:B------:R-:W-:Y:S01]  /*2a20*/  SEL R155, RZ, 0x8000000, P4 ;  /* 0x08000000ff9b7807 */ /* 0x000fe20002000000 */
[----:B------:R-:W2:Y:S01]  /*2a30*/  LDS R165, [R157+0x8000] ;  /* 0x008000009da57984 */ /* 0x000ea20000000800 */
[----:B------:R-:W-:Y:S01]  /*2a40*/  LOP3.LUT P4, R187, RZ, UR7, R187, 0x88, !PT ;  /* 0x00000007ffbb7c12 */ /* 0x000fe2000f8888bb */
[----:B------:R-:W-:Y:S01]  /*2a50*/  FFMA.FTZ R167, R18, R169, R167 ;  /* 0x000000a912a77223 */ /* 0x000fe200000100a7 */
[----:B---3--:R-:W-:Y:S01]  /*2a60*/  LOP3.LUT R188, RZ, R14, RZ, 0x33, !PT ;  /* 0x0000000effbc7212 */ /* 0x008fe200078e33ff */
[----:B------:R-:W3:Y:S01]  /*2a70*/  LDS R18, [R157+0x7c00] ;  /* 0x007c00009d127984 */ /* 0x000ee20000000800 */
[----:B------:R-:W-:-:S02]  /*2a80*/  FSEL R24, RZ, 1, P4 ;  /* 0x3f800000ff187808 */ /* 0x000fc40002000000 */
[----:B------:R-:W-:Y:S01]  /*2a90*/  SEL R222, RZ, 0x10000000, P5 ;  /* 0x10000000ffde7807 */ /* 0x000fe20002800000 */
[----:B------:R-:W3:Y:S01]  /*2aa0*/  LDS R169, [R157+0x8400] ;  /* 0x008400009da97984 */ /* 0x000ee20000000800 */
[----:B------:R-:W-:Y:S01]  /*2ab0*/  LOP3.LUT P5, R188, RZ, UR7, R188, 0x88, !PT ;  /* 0x00000007ffbc7c12 */ /* 0x000fe2000f8a88bc */
[----:B------:R-:W-:Y:S01]  /*2ac0*/  FFMA.FTZ R167, R20, R24, R167 ;  /* 0x0000001814a77223 */ /* 0x000fe200000100a7 */
[----:B----4-:R-:W-:Y:S02]  /*2ad0*/  LOP3.LUT R189, RZ, R0, RZ, 0x33, !PT ;  /* 0x00000000ffbd7212 */ /* 0x010fe400078e33ff */
[----:B------:R-:W-:Y:S02]  /*2ae0*/  FSEL R20, RZ, 1, P5 ;  /* 0x3f800000ff147808 */ /* 0x000fe40002800000 */
[----:B------:R-:W-:Y:S02]  /*2af0*/  SEL R221, RZ, 0x20000000, P3 ;  /* 0x20000000ffdd7807 */ /* 0x000fe40001800000 */
[----:B------:R-:W-:Y:S01]  /*2b00*/  LOP3.LUT P3, R189, RZ, UR7, R189, 0x88, !PT ;  /* 0x00000007ffbd7c12 */ /* 0x000fe2000f8688bd */
[----:B------:R-:W-:Y:S01]  /*2b10*/  FFMA.FTZ R167, R14, R20, R167 ;  /* 0x000000140ea77223 */ /* 0x000fe200000100a7 */
[----:B0-----:R-:W-:Y:S01]  /*2b20*/  LOP3.LUT R191, RZ, R10, RZ, 0x33, !PT ;  /* 0x0000000affbf7212 */ /* 0x001fe200078e33ff */
[----:B------:R-:W-:Y:S01]  /*2b30*/  LDS R20, [R157+0x9800] ;  /* 0x009800009d147984 */ /* 0x000fe20000000800 */
[----:B------:R-:W-:-:S02]  /*2b40*/  FSEL R14, RZ, 1, P3 ;  /* 0x3f800000ff0e7808 */ /* 0x000fc40001800000 */
[----:B------:R-:W-:Y:S02]  /*2b50*/  SEL R190, RZ, 0x40000000, P2 ;  /* 0x40000000ffbe7807 */ /* 0x000fe40001000000 */
[----:B------:R-:W-:Y:S01]  /*2b60*/  LOP3.LUT P2, R191, RZ, UR7, R191, 0x88, !PT ;  /* 0x00000007ffbf7c12 */ /* 0x000fe2000f8488bf */
[----:B------:R-:W-:Y:S01]  /*2b70*/  FFMA.FTZ R167, R0, R14, R167 ;  /* 0x0000000e00a77223 */ /* 0x000fe200000100a7 */
[----:B------:R-:W-:Y:S02]  /*2b80*/  SEL R193, RZ, 0x80000000, P1 ;  /* 0x80000000ffc17807 */ /* 0x000fe40000800000 */
[----:B------:R-:W-:Y:S02]  /*2b90*/  FSEL R0, RZ, 1, P2 ;  /* 0x3f800000ff007808 */ /* 0x000fe40001000000 */
[----:B-1----:R-:W-:Y:S02]  /*2ba0*/  LOP3.LUT P1, RZ, R12, UR7, RZ, 0xc, !PT ;  /* 0x000000070cff7c12 */ /* 0x002fe4000f820cff */
[----:B------:R-:W-:Y:S01]  /*2bb0*/  SEL R200, RZ, 0x1, P0 ;  /* 0x00000001ffc87807 */ /* 0x000fe20000000000 */
[----:B------:R-:W-:Y:S01]  /*2bc0*/  FFMA.FTZ R167, R10, R0, R167 ;  /* 0x000000000aa77223 */ /* 0x000fe200000100a7 */
[----:B------:R-:W-:-:S02]  /*2bd0*/  FSEL R0, RZ, 1, P1 ;  /* 0x3f800000ff007808 */ /* 0x000fc40000800000 */
[----:B------:R-:W-:Y:S02]  /*2be0*/  SEL R201, RZ, 0x2, P6 ;  /* 0x00000002ffc97807 */ /* 0x000fe40003000000 */
[----:B------:R-:W-:Y:S01]  /*2bf0*/  SEL R204, RZ, 0x4, P4 ;  /* 0x00000004ffcc7807 */ /* 0x000fe20002000000 */
[----:B------:R-:W-:Y:S01]  /*2c00*/  FFMA.FTZ R167, R12, R0, R167 ;  /* 0x000000000ca77223 */ /* 0x000fe200000100a7 */
[----:B--2---:R-:W-:Y:S01]  /*2c10*/  LOP3.LUT P6, RZ, R165, UR7, RZ, 0xc, !PT ;  /* 0x00000007a5ff7c12 */ /* 0x004fe2000f8c0cff */
[----:B------:R-:W-:Y:S01]  /*2c20*/  LDS R12, [R157+0x9000] ;  /* 0x009000009d0c7984 */ /* 0x000fe20000000800 */
[----:B------:R-:W-:Y:S02]  /*2c30*/  SEL R202, RZ, 0x8, P5 ;  /* 0x00000008ffca7807 */ /* 0x000fe40002800000 */
[----:B---3--:R-:W-:Y:S02]  /*2c40*/  LOP3.LUT P0, RZ, R18, UR7, RZ, 0xc, !PT ;  /* 0x0000000712ff7c12 */ /* 0x008fe4000f800cff */
[----:B------:R-:W-:-:S02]  /*2c50*/  FSEL R10, RZ, 1, P6 ;  /* 0x3f800000ff0a7808 */ /* 0x000fc40003000000 */
[----:B------:R-:W-:Y:S02]  /*2c60*/  FSEL R0, RZ, 1, P0 ;  /* 0x3f800000ff007808 */ /* 0x000fe40000000000 */
[----:B------:R-:W-:Y:S02]  /*2c70*/  LOP3.LUT P4, RZ, R169, UR7, RZ, 0xc, !PT ;  /* 0x00000007a9ff7c12 */ /* 0x000fe4000f880cff */
[----:B------:R-:W-:Y:S01]  /*2c80*/  LOP3.LUT P5, RZ, R203, UR7, RZ, 0xc, !PT ;  /* 0x00000007cbff7c12 */ /* 0x000fe2000f8a0cff */
[----:B------:R-:W-:Y:S01]  /*2c90*/  FFMA.FTZ R0, R18, R0, R167 ;  /* 0x0000000012007223 */ /* 0x000fe200000100a7 */
[----:B------:R-:W-:Y:S01]  /*2ca0*/  SEL R205, RZ, 0x10, P3 ;  /* 0x00000010ffcd7807 */ /* 0x000fe20001800000 */
[----:B------:R-:W0:Y:S01]  /*2cb0*/  LDS R167, [R157+0x8c00] ;  /* 0x008c00009da77984 */ /* 0x000e220000000800 */
[----:B------:R-:W-:Y:S01]  /*2cc0*/  IADD3 R237, PT, PT, R237, R228, R230 ;  /* 0x000000e4eded7210 */ /* 0x000fe20007ffe0e6 */
[----:B------:R-:W-:Y:S01]  /*2cd0*/  FFMA.FTZ R0, R165, R10, R0 ;  /* 0x0000000aa5007223 */ /* 0x000fe20000010000 */
[----:B------:R-:W-:Y:S01]  /*2ce0*/  FSEL R10, RZ, 1, P4 ;  /* 0x3f800000ff0a7808 */ /* 0x000fe20002000000 */
[----:B------:R-:W1:Y:S01]  /*2cf0*/  LDS R18, [R157+0x9400] ;  /* 0x009400009d127984 */ /* 0x000e620000000800 */
[----:B------:R-:W-:-:S02]  /*2d00*/  IADD3 R235, PT, PT, R232, R231, R235 ;  /* 0x000000e7e8eb7210 */ /* 0x000fc40007ffe0eb */
[----:B------:R-:W-:Y:S01]  /*2d10*/  IADD3 R237, PT, PT, R234, R237, R233 ;  /* 0x000000edeaed7210 */ /* 0x000fe20007ffe0e9 */
[----:B------:R-:W-:Y:S01]  /*2d20*/  FFMA.FTZ R0, R169, R10, R0 ;  /* 0x0000000aa9007223 */ /* 0x000fe20000010000 */
[----:B------:R-:W-:Y:S01]  /*2d30*/  FSEL R10, RZ, 1, P5 ;  /* 0x3f800000ff0a7808 */ /* 0x000fe20002800000 */
[----:B------:R-:W-:Y:S01]  /*2d40*/  LDS R165, [R157+0xa800] ;  /* 0x00a800009da57984 */ /* 0x000fe20000000800 */
[----:B------:R-:W-:Y:S01]  /*2d50*/  SEL R169, RZ, 0x400, P5 ;  /* 0x00000400ffa97807 */ /* 0x000fe20002800000 */
[----:B------:R-:W-:Y:S02]  /*2d60*/  IMAD.IADD R192, R192, 0x1, R237 ;  /* 0x00000001c0c07824 */ /* 0x000fe400078e02ed */
[----:B------:R-:W-:Y:S01]  /*2d70*/  FFMA.FTZ R0, R203, R10, R0 ;  /* 0x0000000acb007223 */ /* 0x000fe20000010000 */
[----:B------:R-:W-:Y:S02]  /*2d80*/  SEL R203, RZ, 0x40, P1 ;  /* 0x00000040ffcb7807 */ /* 0x000fe40000800000 */
[----:B------:R-:W-:-:S04]  /*2d90*/  IADD3 R192, PT, PT, R192, R194, R195 ;  /* 0x000000c2c0c07210 */ /* 0x000fc80007ffe0c3 */
[----:B------:R-:W-:-:S04]  /*2da0*/  IADD3 R206, PT, PT, R192, R206, R249 ;  /* 0x000000cec0ce7210 */ /* 0x000fc80007ffe0f9 */
[----:B------:R-:W-:-:S04]  /*2db0*/  IADD3 R209, PT, PT, R206, R8, R209 ;  /* 0x00000008ced17210 */ /* 0x000fc80007ffe0d1 */
[----:B------:R-:W-:-:S04]  /*2dc0*/  IADD3 R211, PT, PT, R209, R238, R211 ;  /* 0x000000eed1d37210 */ /* 0x000fc80007ffe0d3 */
[----:B------:R-:W-:-:S04]  /*2dd0*/  IADD3 R213, PT, PT, R211, R242, R213 ;  /* 0x000000f2d3d57210 */ /* 0x000fc80007ffe0d5 */
[----:B------:R-:W-:Y:S02]  /*2de0*/  IADD3 R215, PT, PT, R213, R244, R215 ;  /* 0x000000f4d5d77210 */ /* 0x000fe40007ffe0d7 */
[----:B0-----:R-:W-:Y:S02]  /*2df0*/  LOP3.LUT P3, RZ, R167, UR7, RZ, 0xc, !PT ;  /* 0x00000007a7ff7c12 */ /* 0x001fe4000f860cff */
[----:B------:R-:W-:Y:S02]  /*2e00*/  IADD3 R217, PT, PT, R215, R22, R217 ;  /* 0x00000016d7d97210 */ /* 0x000fe40007ffe0d9 */
[----:B------:R-:W-:Y:S02]  /*2e10*/  FSEL R10, RZ, 1, P3 ;  /* 0x3f800000ff0a7808 */ /* 0x000fe40001800000 */
[----:B-1----:R-:W-:Y:S02]  /*2e20*/  LOP3.LUT P1, RZ, R18, UR7, RZ, 0xc, !PT ;  /* 0x0000000712ff7c12 */ /* 0x002fe4000f820cff */
[----:B------:R-:W-:Y:S01]  /*2e30*/  IADD3 R219, PT, PT, R217, R16, R219 ;  /* 0x00000010d9db7210 */ /* 0x000fe20007ffe0db */
[----:B------:R-:W-:Y:S01]  /*2e40*/  FFMA.FTZ R167, R167, R10, R0 ;  /* 0x0000000aa7a77223 */ /* 0x000fe20000010000 */
[----:B------:R-:W-:Y:S01]  /*2e50*/  SEL R0, RZ, 0x20, P2 ;  /* 0x00000020ff007807 */ /* 0x000fe20001000000 */
[----:B------:R-:W0:Y:S01]  /*2e60*/  LDS R10, [R157+0x9c00] ;  /* 0x009c00009d0a7984 */ /* 0x000e220000000800 */
[----:B------:R-:W-:-:S02]  /*2e70*/  LOP3.LUT P2, RZ, R12, UR7, RZ, 0xc, !PT ;  /* 0x000000070cff7c12 */ /* 0x000fc4000f840cff */
[----:B------:R-:W-:Y:S02]  /*2e80*/  IADD3 R227, PT, PT, R219, R227, R6 ;  /* 0x000000e3dbe37210 */ /* 0x000fe40007ffe006 */
[----:B------:R-:W-:Y:S02]  /*2e90*/  FSEL R14, RZ, 1, P2 ;  /* 0x3f800000ff0e7808 */ /* 0x000fe40001000000 */
[----:B------:R-:W-:-:S03]  /*2ea0*/  IADD3 R225, PT, PT, R227, R225, R154 ;  /* 0x000000e1e3e17210 */ /* 0x000fc60007ffe09a */
[----:B------:R-:W-:Y:S01]  /*2eb0*/  FFMA.FTZ R167, R12, R14, R167 ;  /* 0x0000000e0ca77223 */ /* 0x000fe200000100a7 */
[----:B------:R-:W-:Y:S01]  /*2ec0*/  FSEL R12, RZ, 1, P1 ;  /* 0x3f800000ff0c7808 */ /* 0x000fe20000800000 */
[----:B------:R-:W1:Y:S01]  /*2ed0*/  LDS R14, [R157+0xa000] ;  /* 0x00a000009d0e7984 */ /* 0x000e620000000800 */
[----:B------:R-:W-:-:S03]  /*2ee0*/  IADD3 R220, PT, PT, R225, R223, R220 ;  /* 0x000000dfe1dc7210 */ /* 0x000fc60007ffe0dc */
[----:B------:R-:W-:Y:S01]  /*2ef0*/  FFMA.FTZ R167, R18, R12, R167 ;  /* 0x0000000c12a77223 */ /* 0x000fe200000100a7 */
[----:B------:R-:W-:Y:S01]  /*2f00*/  SEL R12, RZ, 0x80, P0 ;  /* 0x00000080ff0c7807 */ /* 0x000fe20000000000 */
[----:B------:R-:W2:Y:S01]  /*2f10*/  LDS R18, [R157+0xa400] ;  /* 0x00a400009d127984 */ /* 0x000ea20000000800 */
[----:B------:R-:W-:-:S04]  /*2f20*/  LOP3.LUT P0, RZ, R20, UR7, RZ, 0xc, !PT ;  /* 0x0000000714ff7c12 */ /* 0x000fc8000f800cff */
[----:B------:R-:W-:-:S05]  /*2f30*/  FSEL R24, RZ, 1, P0 ;  /* 0x3f800000ff187808 */ /* 0x000fca0000000000 */
[----:B------:R-:W-:Y:S01]  /*2f40*/  FFMA.FTZ R167, R20, R24, R167 ;  /* 0x0000001814a77223 */ /* 0x000fe200000100a7 */
[----:B------:R-:W-:Y:S02]  /*2f50*/  SEL R24, RZ, 0x100, P6 ;  /* 0x00000100ff187807 */ /* 0x000fe40003000000 */
[----:B0-----:R-:W-:-:S04]  /*2f60*/  LOP3.LUT P6, RZ, R10, UR7, RZ, 0xc, !PT ;  /* 0x000000070aff7c12 */ /* 0x001fc8000f8c0cff */
[----:B------:R-:W-:-:S05]  /*2f70*/  FSEL R20, RZ, 1, P6 ;  /* 0x3f800000ff147808 */ /* 0x000fca0003000000 */
[----:B------:R-:W-:Y:S01]  /*2f80*/  FFMA.FTZ R167, R10, R20, R167 ;  /* 0x000000140aa77223 */ /* 0x000fe200000100a7 */
[----:B------:R-:W-:Y:S02]  /*2f90*/  SEL R10, RZ, 0x200, P4 ;  /* 0x00000200ff0a7807 */ /* 0x000fe40002000000 */
[----:B-1----:R-:W-:-:S04]  /*2fa0*/  LOP3.LUT P4, RZ, R14, UR7, RZ, 0xc, !PT ;  /* 0x000000070eff7c12 */ /* 0x002fc8000f880cff */
[----:B------:R-:W-:Y:S02]  /*2fb0*/  FSEL R20, RZ, 1, P4 ;  /* 0x3f800000ff147808 */ /* 0x000fe40002000000 */
[----:B--2---:R-:W-:-:S03]  /*2fc0*/  LOP3.LUT P5, RZ, R18, UR7, RZ, 0xc, !PT ;  /* 0x0000000712ff7c12 */ /* 0x004fc6000f8a0cff */
[----:B------:R-:W-:Y:S01]  /*2fd0*/  FFMA.FTZ R167, R14, R20, R167 ;  /* 0x000000140ea77223 */ /* 0x000fe200000100a7 */
[----:B------:R-:W-:Y:S01]  /*2fe0*/  FSEL R20, RZ, 1, P5 ;  /* 0x3f800000ff147808 */ /* 0x000fe20002800000 */
[----:B------:R-:W0:Y:S01]  /*2ff0*/  LDS R14, [R157+0xb000] ;  /* 0x00b000009d0e7984 */ /* 0x000e220000000800 */
[----:B------:R-:W-:-:S03]  /*3000*/  SEL R228, RZ, 0x20000, P5 ;  /* 0x00020000ffe47807 */ /* 0x000fc60002800000 */
[----:B------:R-:W-:Y:S01]  /*3010*/  FFMA.FTZ R18, R18, R20, R167 ;  /* 0x0000001412127223 */ /* 0x000fe200000100a7 */
[----:B------:R-:W-:Y:S02]  /*3020*/  SEL R20, RZ, 0x800, P3 ;  /* 0x00000800ff147807 */ /* 0x000fe40001800000 */
[----:B------:R-:W-:-:S04]  /*3030*/  LOP3.LUT P3, RZ, R165, UR7, RZ, 0xc, !PT ;  /* 0x00000007a5ff7c12 */ /* 0x000fc8000f860cff */
[----:B------:R-:W-:-:S05]  /*3040*/  FSEL R167, RZ, 1, P3 ;  /* 0x3f800000ffa77808 */ /* 0x000fca0001800000 */
[----:B------:R-:W-:Y:S01]  /*3050*/  FFMA.FTZ R18, R165, R167, R18 ;  /* 0x000000a7a5127223 */ /* 0x000fe20000010012 */
[----:B------:R-:W-:Y:S02]  /*3060*/  SEL R167, RZ, 0x1000, P2 ;  /* 0x00001000ffa77807 */ /* 0x000fe40001000000 */
[----:B------:R-:W-:-:S04]  /*3070*/  LOP3.LUT P2, RZ, R229, UR7, RZ, 0xc, !PT ;  /* 0x00000007e5ff7c12 */ /* 0x000fc8000f840cff */
[----:B------:R-:W-:Y:S02]  /*3080*/  FSEL R165, RZ, 1, P2 ;  /* 0x3f800000ffa57808 */ /* 0x000fe40001000000 */
[----:B------:R-:W-:-:S03]  /*3090*/  SEL R231, RZ, 0x80000, P2 ;  /* 0x00080000ffe77807 */ /* 0x000fc60001000000 */
[----:B------:R-:W-:Y:S01]  /*30a0*/  FFMA.FTZ R165, R229, R165, R18 ;  /* 0x000000a5e5a57223 */ /* 0x000fe20000010012 */
[----:B------:R-:W-:Y:S02]  /*30b0*/  SEL R18, RZ, 0x2000, P1 ;  /* 0x00002000ff127807 */ /* 0x000fe40000800000 */
[----:B0-----:R-:W-:-:S04]  /*30c0*/  LOP3.LUT P1, RZ, R14, UR7, RZ, 0xc, !PT ;  /* 0x000000070eff7c12 */ /* 0x001fc8000f820cff */
        /* <DEDUP_REMOVED lines=8> */
[----:B------:R-:W-:-:S04]  /*3150*/  LOP3.LUT P6, RZ, R246, UR7, RZ, 0xc, !PT ;  /* 0x00000007f6ff7c12 */ /* 0x000fc8000f8c0cff */
[----:B------:R-:W-:-:S05]  /*3160*/  FSEL R236, RZ, 1, P6 ;  /* 0x3f800000ffec7808 */ /* 0x000fca0003000000 */
[----:B------:R-:W-:Y:S01]  /*3170*/  FFMA.FTZ R251, R246, R236, R229 ;  /* 0x000000ecf6fb7223 */ /* 0x000fe200000100e5 */
[----:B------:R-:W-:Y:S01]  /*3180*/  SEL R229, RZ, 0x10000, P4 ;  /* 0x00010000ffe57807 */ /* 0x000fe20002000000 */
[----:B------:R-:W0:Y:S01]  /*3190*/  LDS R246, [R157+0xc000] ;  /* 0x00c000009df67984 */ /* 0x000e220000000800 */
[----:B------:R-:W-:-:S04]  /*31a0*/  LOP3.LUT P4, RZ, R248, UR7, RZ, 0xc, !PT ;  /* 0x00000007f8ff7c12 */ /* 0x000fc8000f880cff */
[----:B------:R-:W-:-:S05]  /*31b0*/  FSEL R236, RZ, 1, P4 ;  /* 0x3f800000ffec7808 */ /* 0x000fca0002000000 */
[----:B------:R-:W-:Y:S02]  /*31c0*/  FFMA.FTZ R251, R248, R236, R251 ;  /* 0x000000ecf8fb7223 */ /* 0x000fe400000100fb */
[----:B------:R-:W1:Y:S04]  /*31d0*/  LDS R236, [R157+0xc400] ;  /* 0x00c400009dec7984 */ /* 0x000e680000000800 */
[----:B------:R-:W-:Y:S01]  /*31e0*/  LDS R248, [R157+0xdc00] ;  /* 0x00dc00009df87984 */ /* 0x000fe20000000800 */
[----:B0-----:R-:W-:-:S04]  /*31f0*/  LOP3.LUT P5, RZ, R246, UR7, RZ, 0xc, !PT ;  /* 0x00000007f6ff7c12 */ /* 0x001fc8000f8a0cff */
[----:B------:R-:W-:-:S05]  /*3200*/  FSEL R230, RZ, 1, P5 ;  /* 0x3f800000ffe67808 */ /* 0x000fca0002800000 */
[----:B------:R-:W-:Y:S01]  /*3210*/  FFMA.FTZ R251, R246, R230, R251 ;  /* 0x000000e6f6fb7223 */ /* 0x000fe200000100fb */
[----:B------:R-:W-:Y:S02]  /*3220*/  SEL R230, RZ, 0x40000, P3 ;  /* 0x00040000ffe67807 */ /* 0x000fe40001800000 */
[----:B-1----:R-:W-:-:S04]  /*3230*/  LOP3.LUT P3, RZ, R236, UR7, RZ, 0xc, !PT ;  /* 0x00000007ecff7c12 */ /* 0x002fc8000f860cff */
[----:B------:R-:W-:Y:S02]  /*3240*/  FSEL R246, RZ, 1, P3 ;  /* 0x3f800000fff67808 */ /* 0x000fe40001800000 */
[----:B------:R-:W-:-:S03]  /*3250*/  SEL R237, RZ, 0x2000000, P3 ;  /* 0x02000000ffed7807 */ /* 0x000fc60001800000 */
[----:B------:R-:W-:Y:S02]  /*3260*/  FFMA.FTZ R246, R236, R246, R251 ;  /* 0x000000f6ecf67223 */ /* 0x000fe400000100fb */
[----:B------:R-:W0:Y:S04]  /*3270*/  LDS R251, [R157+0xc800] ;  /* 0x00c800009dfb7984 */ /* 0x000e280000000800 */
[----:B------:R-:W1:Y:S01]  /*3280*/  LDS R236, [R157+0xcc00] ;  /* 0x00cc00009dec7984 */ /* 0x000e620000000800 */
[----:B0-----:R-:W-:-:S04]  /*3290*/  LOP3.LUT P2, RZ, R251, UR7, RZ, 0xc, !PT ;  /* 0x00000007fbff7c12 */ /* 0x001fc8000f840cff */
[----:B------:R-:W-:-:S05]  /*32a0*/  FSEL R232, RZ, 1, P2 ;  /* 0x3f800000ffe87808 */ /* 0x000fca0001000000 */
[----:B------:R-:W-:Y:S01]  /*32b0*/  FFMA.FTZ R251, R251, R232, R246 ;  /* 0x000000e8fbfb7223 */ /* 0x000fe200000100f6 */
[----:B------:R-:W-:Y:S02]  /*32c0*/  SEL R232, RZ, 0x100000, P1 ;  /* 0x00100000ffe87807 */ /* 0x000fe40000800000 */
[----:B-1----:R-:W-:-:S04]  /*32d0*/  LOP3.LUT P1, RZ, R236, UR7, RZ, 0xc, !PT ;  /* 0x00000007ecff7c12 */ /* 0x002fc8000f820cff */
[----:B------:R-:W-:-:S05]  /*32e0*/  FSEL R246, RZ, 1, P1 ;  /* 0x3f800000fff67808 */ /* 0x000fca0000800000 */
        /* <DEDUP_REMOVED lines=9> */
[----:B------:R-:W-:Y:S01]  /*3380*/  FFMA.FTZ R251, R236, R246, R251 ;  /* 0x000000f6ecfb7223 */ /* 0x000fe200000100fb */
[----:B------:R-:W-:Y:S01]  /*3390*/  IADD3 R246, PT, PT, R196, R235, R207 ;  /* 0x000000ebc4f67210 */ /* 0x000fe20007ffe0cf */
[----:B------:R-:W0:Y:S01]  /*33a0*/  LDS R236, [R157+0xd800] ;  /* 0x00d800009dec7984 */ /* 0x000e220000000800 */
[----:B------:R-:W-:-:S03]  /*33b0*/  SEL R235, RZ, 0x800000, P4 ;  /* 0x00800000ffeb7807 */ /* 0x000fc60002000000 */
[----:B------:R-:W-:Y:S01]  /*33c0*/  LDS R207, [R157+0xe400] ;  /* 0x00e400009dcf7984 */ /* 0x000fe20000000800 */
[----:B------:R-:W-:-:S05]  /*33d0*/  IMAD.IADD R197, R197, 0x1, R246 ;  /* 0x00000001c5c57824 */ /* 0x000fca00078e02f6 */
[----:B------:R-:W-:Y:S02]  /*33e0*/  IADD3 R197, PT, PT, R197, R199, R198 ;  /* 0x000000c7c5c57210 */ /* 0x000fe40007ffe0c6 */
[----:B------:R-:W-:Y:S02]  /*33f0*/  SEL R198, RZ, 0x8000000, P1 ;  /* 0x08000000ffc67807 */ /* 0x000fe40000800000 */
[----:B------:R-:W-:-:S04]  /*3400*/  IADD3 R208, PT, PT, R197, R240, R208 ;  /* 0x000000f0c5d07210 */ /* 0x000fc80007ffe0d0 */
[----:B------:R-:W-:-:S04]  /*3410*/  IADD3 R210, PT, PT, R208, R210, R239 ;  /* 0x000000d2d0d27210 */ /* 0x000fc80007ffe0ef */
[----:B------:R-:W-:-:S04]  /*3420*/  IADD3 R212, PT, PT, R210, R241, R212 ;  /* 0x000000f1d2d47210 */ /* 0x000fc80007ffe0d4 */
[----:B------:R-:W-:-:S04]  /*3430*/  IADD3 R214, PT, PT, R212, R243, R214 ;  /* 0x000000f3d4d67210 */ /* 0x000fc80007ffe0d6 */
[----:B------:R-:W-:-:S04]  /*3440*/  IADD3 R216, PT, PT, R214, R245, R216 ;  /* 0x000000f5d6d87210 */ /* 0x000fc80007ffe0d8 */
[----:B------:R-:W-:-:S04]  /*3450*/  IADD3 R218, PT, PT, R216, R247, R218 ;  /* 0x000000f7d8da7210 */ /* 0x000fc80007ffe0da */
[----:B------:R-:W-:Y:S02]  /*3460*/  IADD3 R26, PT, PT, R218, R171, R26 ;  /* 0x000000abda1a7210 */ /* 0x000fe40007ffe01a */
[----:B0-----:R-:W-:-:S04]  /*3470*/  LOP3.LUT P4, RZ, R236, UR7, RZ, 0xc, !PT ;  /* 0x00000007ecff7c12 */ /* 0x001fc8000f880cff */
[----:B------:R-:W-:-:S05]  /*3480*/  FSEL R196, RZ, 1, P4 ;  /* 0x3f800000ffc47808 */ /* 0x000fca0002000000 */
[----:B------:R-:W-:Y:S01]  /*3490*/  FFMA.FTZ R251, R236, R196, R251 ;  /* 0x000000c4ecfb7223 */ /* 0x000fe200000100fb */
[----:B------:R-:W-:Y:S02]  /*34a0*/  SEL R236, RZ, 0x1000000, P5 ;  /* 0x01000000ffec7807 */ /* 0x000fe40002800000 */
[----:B------:R-:W-:-:S04]  /*34b0*/  LOP3.LUT P5, RZ, R248, UR7, RZ, 0xc, !PT ;  /* 0x00000007f8ff7c12 */ /* 0x000fc8000f8a0cff */
[----:B------:R-:W-:-:S05]  /*34c0*/  FSEL R196, RZ, 1, P5 ;  /* 0x3f800000ffc47808 */ /* 0x000fca0002800000 */
[----:B------:R-:W-:Y:S02]  /*34d0*/  FFMA.FTZ R196, R248, R196, R251 ;  /* 0x000000c4f8c47223 */ /* 0x000fe400000100fb */
[----:B------:R-:W0:Y:S02]  /*34e0*/  LDS R251, [R157+0xe000] ;  /* 0x00e000009dfb7984 */ /* 0x000e240000000800 */
[----:B0-----:R-:W-:-:S04]  /*34f0*/  LOP3.LUT R194, RZ, R251, RZ, 0x33, !PT ;  /* 0x000000fbffc27212 */ /* 0x001fc800078e33ff */
[----:B------:R-:W-:-:S04]  /*3500*/  LOP3.LUT P3, R194, RZ, UR7, R194, 0x88, !PT ;  /* 0x00000007ffc27c12 */ /* 0x000fc8000f8688c2 */
[----:B------:R-:W-:-:S05]  /*3510*/  FSEL R195, RZ, 1, P3 ;  /* 0x3f800000ffc37808 */ /* 0x000fca0001800000 */
[----:B------:R-:W-:Y:S01]  /*3520*/  FFMA.FTZ R248, R251, R195, R196 ;  /* 0x000000c3fbf87223 */ /* 0x000fe200000100c4 */
[----:B------:R-:W-:Y:S02]  /*3530*/  LOP3.LUT R196, RZ, R207, RZ, 0x33, !PT ;  /* 0x000000cfffc47212 */ /* 0x000fe400078e33ff */
[----:B------:R-:W-:Y:S02]  /*3540*/  SEL R195, RZ, 0x4000000, P2 ;  /* 0x04000000ffc37807 */ /* 0x000fe40001000000 */
[----:B------:R-:W-:Y:S02]  /*3550*/  LOP3.LUT P2, R196, RZ, UR7, R196, 0x88, !PT ;  /* 0x00000007ffc47c12 */ /* 0x000fe4000f8488c4 */
[----:B------:R-:W-:Y:S02]  /*3560*/  IADD3 R251, PT, PT, R204, R201, R200 ;  /* 0x000000c9ccfb7210 */ /* 0x000fe40007ffe0c8 */
[----:B------:R-:W-:Y:S02]  /*3570*/  FSEL R246, RZ, 1, P2 ;  /* 0x3f800000fff67808 */ /* 0x000fe40001000000 */
[----:B------:R-:W-:-:S02]  /*3580*/  SEL R200, RZ, 0x10000000, P0 ;  /* 0x10000000ffc87807 */ /* 0x000fc40000000000 */
[----:B------:R-:W-:Y:S01]  /*3590*/  IADD3 R251, PT, PT, R205, R251, R202 ;  /* 0x000000fbcdfb7210 */ /* 0x000fe20007ffe0ca */
[----:B------:R-:W-:Y:S01]  /*35a0*/  FFMA.FTZ R207, R207, R246, R248 ;  /* 0x000000f6cfcf7223 */ /* 0x000fe200000100f8 */
[----:B------:R-:W-:Y:S01]  /*35b0*/  SEL R205, RZ, 0x1, P3 ;  /* 0x00000001ffcd7807 */ /* 0x000fe20001800000 */
[----:B------:R-:W0:Y:S02]  /*35c0*/  LDS R246, [R157+0xe800] ;  /* 0x00e800009df67984 */ /* 0x000e240000000800 */
        /* <DEDUP_REMOVED lines=9> */
[----:B------:R-:W-:-:S04]  /*3660*/  IADD3 R232, PT, PT, R230, R232, R233 ;  /* 0x000000e8e6e87210 */ /* 0x000fc80007ffe0e9 */
[----:B------:R-:W-:Y:S02]  /*3670*/  IADD3 R234, PT, PT, R232, R234, R235 ;  /* 0x000000eae8ea7210 */ /* 0x000fe40007ffe0eb */
[----:B0-----:R-:W-:Y:S02]  /*3680*/  LOP3.LUT R199, RZ, R246, RZ, 0x33, !PT ;  /* 0x000000f6ffc77212 */ /* 0x001fe400078e33ff */
[----:B------:R-:W-:Y:S02]  /*3690*/  IADD3 R236, PT, PT, R234, R236, R237 ;  /* 0x000000eceaec7210 */ /* 0x000fe40007ffe0ed */
[----:B------:R-:W-:-:S04]  /*36a0*/  LOP3.LUT P1, R199, RZ, UR7, R199, 0x88, !PT ;  /* 0x00000007ffc77c12 */ /* 0x000fc8000f8288c7 */
[----:B------:R-:W-:-:S05]  /*36b0*/  FSEL R248, RZ, 1, P1 ;  /* 0x3f800000fff87808 */ /* 0x000fca0000800000 */
[----:B------:R-:W-:Y:S02]  /*36c0*/  FFMA.FTZ R207, R246, R248, R207 ;  /* 0x000000f8f6cf7223 */ /* 0x000fe400000100cf */
[----:B------:R-:W0:Y:S04]  /*36d0*/  LDS R246, [R157+0xec00] ;  /* 0x00ec00009df67984 */ /* 0x000e280000000800 */
[----:B------:R-:W-:Y:S01]  /*36e0*/  LDS R248, [R157+0xf400] ;  /* 0x00f400009df87984 */ /* 0x000fe20000000800 */
[----:B0-----:R-:W-:-:S04]  /*36f0*/  LOP3.LUT R201, RZ, R246, RZ, 0x33, !PT ;  /* 0x000000f6ffc97212 */ /* 0x001fc800078e33ff */
[----:B------:R-:W-:-:S04]  /*3700*/  LOP3.LUT P0, R201, RZ, UR7, R201, 0x88, !PT ;  /* 0x00000007ffc97c12 */ /* 0x000fc8000f8088c9 */
[----:B------:R-:W-:-:S05]  /*3710*/  FSEL R204, RZ, 1, P0 ;  /* 0x3f800000ffcc7808 */ /* 0x000fca0000000000 */
[----:B------:R-:W-:Y:S02]  /*3720*/  FFMA.FTZ R207, R246, R204, R207 ;  /* 0x000000ccf6cf7223 */ /* 0x000fe400000100cf */
[----:B------:R-:W0:Y:S02]  /*3730*/  LDS R204, [R157+0xf000] ;  /* 0x00f000009dcc7984 */ /* 0x000e240000000800 */
[----:B0-----:R-:W-:-:S04]  /*3740*/  LOP3.LUT R202, RZ, R204, RZ, 0x33, !PT ;  /* 0x000000ccffca7212 */ /* 0x001fc800078e33ff */
[----:B------:R-:W-:-:S04]  /*3750*/  LOP3.LUT P3, R202, RZ, UR7, R202, 0x88, !PT ;  /* 0x00000007ffca7c12 */ /* 0x000fc8000f8688ca */
[----:B------:R-:W-:-:S05]  /*3760*/  FSEL R246, RZ, 1, P3 ;  /* 0x3f800000fff67808 */ /* 0x000fca0001800000 */
[----:B------:R-:W-:Y:S01]  /*3770*/  FFMA.FTZ R207, R204, R246, R207 ;  /* 0x000000f6cccf7223 */ /* 0x000fe200000100cf */
[----:B------:R-:W-:Y:S01]  /*3780*/  LOP3.LUT R204, RZ, R248, RZ, 0x33, !PT ;  /* 0x000000f8ffcc7212 */ /* 0x000fe200078e33ff */
[----:B------:R-:W0:Y:S03]  /*3790*/  LDS R246, [R157+0xf800] ;  /* 0x00f800009df67984 */ /* 0x000e260000000800 */
[----:B------:R-:W-:-:S04]  /*37a0*/  LOP3.LUT P2, R204, RZ, UR7, R204, 0x88, !PT ;  /* 0x00000007ffcc7c12 */ /* 0x000fc8000f8488cc */
[----:B------:R-:W-:-:S05]  /*37b0*/  FSEL R12, RZ, 1, P2 ;  /* 0x3f800000ff0c7808 */ /* 0x000fca0001000000 */
[----:B------:R-:W-:Y:S01]  /*37c0*/  FFMA.FTZ R251, R248, R12, R207 ;  /* 0x0000000cf8fb7223 */ /* 0x000fe200000100cf */
[----:B------:R-:W-:-:S04]  /*37d0*/  SEL R207, RZ, 0x4, P1 ;  /* 0x00000004ffcf7807 */ /* 0x000fc80000800000 */
[----:B------:R-:W-:Y:S02]  /*37e0*/  IADD3 R205, PT, PT, R207, R0, R205 ;  /* 0x00000000cfcd7210 */ /* 0x000fe40007ffe0cd */
[----:B------:R-:W-:Y:S02]  /*37f0*/  SEL R0, RZ, 0x8, P0 ;  /* 0x00000008ff007807 */ /* 0x000fe40000000000 */
[----:B0-----:R-:W-:-:S04]  /*3800*/  LOP3.LUT P1, RZ, R246, UR7, RZ, 0xc, !PT ;  /* 0x00000007f6ff7c12 */ /* 0x001fc8000f820cff */
        /* <DEDUP_REMOVED lines=8> */
[----:B-1----:R-:W-:Y:S02]  /*3890*/  LOP3.LUT P3, RZ, R12, UR7, RZ, 0xc, !PT ;  /* 0x000000070cff7c12 */ /* 0x002fe4000f860cff */
[----:B------:R-:W-:Y:S02]  /*38a0*/  IADD3 R0, PT, PT, R207, R205, R0 ;  /* 0x000000cdcf007210 */ /* 0x000fe40007ffe000 */
        /* <DEDUP_REMOVED lines=10> */
[----:B------:R-:W-:Y:S02]  /*3950*/  FSEL R246, RZ, 1, P1 ;  /* 0x3f800000fff67808 */ /* 0x000fe40000800000 */
[----:B------:R-:W-:-:S03]  /*3960*/  SEL R249, RZ, 0x400, P1 ;  /* 0x00000400fff97807 */ /* 0x000fc60000800000 */
[----:B------:R-:W-:Y:S01]  /*3970*/  FFMA.FTZ R246, R12, R246, R251 ;  /* 0x000000f60cf67223 */ /* 0x000fe200000100fb */
[----:B------:R-:W-:Y:S01]  /*3980*/  IMAD.IADD R12, R207, 0x1, R0 ;  /* 0x00000001cf0c7824 */ /* 0x000fe200078e0200 */
[----:B------:R-:W0:Y:S01]  /*3990*/  LDS R251, [R157+0x10c00] ;  /* 0x010c00009dfb7984 */ /* 0x000e220000000800 */
[----:B------:R-:W-:-:S04]  /*39a0*/  SEL R207, RZ, 0x80, P0 ;  /* 0x00000080ffcf7807 */ /* 0x000fc80000000000 */
[----:B------:R-:W-:Y:S02]  /*39b0*/  IADD3 R205, PT, PT, R12, R205, R207 ;  /* 0x000000cd0ccd7210 */ /* 0x000fe40007ffe0cf */
[----:B------:R-:W-:Y:S02]  /*39c0*/  SEL R207, RZ, 0x20000000, P6 ;  /* 0x20000000ffcf7807 */ /* 0x000fe40003000000 */
[----:B0-----:R-:W-:-:S04]  /*39d0*/  LOP3.LUT P0, RZ, R251, UR7, RZ, 0xc, !PT ;  /* 0x00000007fbff7c12 */ /* 0x001fc8000f800cff */
[----:B------:R-:W-:Y:S02]  /*39e0*/  FSEL R0, RZ, 1, P0 ;  /* 0x3f800000ff007808 */ /* 0x000fe40000000000 */
[----:B------:R-:W-:-:S03]  /*39f0*/  SEL R8, RZ, 0x800, P0 ;  /* 0x00000800ff087807 */ /* 0x000fc60000000000 */
[----:B------:R-:W-:Y:S02]  /*3a00*/  FFMA.FTZ R246, R251, R0, R246 ;  /* 0x00000000fbf67223 */ /* 0x000fe400000100f6 */
[----:B------:R-:W0:Y:S04]  /*3a10*/  LDS R251, [R157+0x11000] ;  /* 0x011000009dfb7984 */ /* 0x000e280000000800 */
[----:B------:R-:W1:Y:S01]  /*3a20*/  LDS R0, [R157+0x11400] ;  /* 0x011400009d007984 */ /* 0x000e620000000800 */
[----:B0-----:R-:W-:-:S04]  /*3a30*/  LOP3.LUT P6, RZ, R251, UR7, RZ, 0xc, !PT ;  /* 0x00000007fbff7c12 */ /* 0x001fc8000f8c0cff */
[----:B------:R-:W-:Y:S02]  /*3a40*/  FSEL R12, RZ, 1, P6 ;  /* 0x3f800000ff0c7808 */ /* 0x000fe40003000000 */
[----:B------:R-:W-:-:S03]  /*3a50*/  SEL R239, RZ, 0x1000, P6 ;  /* 0x00001000ffef7807 */ /* 0x000fc60003000000 */
[----:B------:R-:W-:Y:S01]  /*3a60*/  FFMA.FTZ R251, R251, R12, R246 ;  /* 0x0000000cfbfb7223 */ /* 0x000fe200000100f6 */
[----:B------:R-:W-:Y:S02]  /*3a70*/  SEL R12, RZ, 0x100, P3 ;  /* 0x00000100ff0c7807 */ /* 0x000fe40001800000 */
[----:B-1----:R-:W-:-:S04]  /*3a80*/  LOP3.LUT P3, RZ, R0, UR7, RZ, 0xc, !PT ;  /* 0x0000000700ff7c12 */ /* 0x002fc8000f860cff */
[----:B------:R-:W-:Y:S02]  /*3a90*/  FSEL R246, RZ, 1, P3 ;  /* 0x3f800000fff67808 */ /* 0x000fe40001800000 */
[----:B------:R-:W-:-:S03]  /*3aa0*/  SEL R238, RZ, 0x2000, P3 ;  /* 0x00002000ffee7807 */ /* 0x000fc60001800000 */
[----:B------:R-:W-:Y:S01]  /*3ab0*/  FFMA.FTZ R246, R0, R246, R251 ;  /* 0x000000f600f67223 */ /* 0x000fe200000100fb */
[----:B------:R-:W-:Y:S01]  /*3ac0*/  SEL R0, RZ, 0x200, P2 ;  /* 0x00000200ff007807 */ /* 0x000fe20001000000 */
[----:B------:R-:W0:Y:S03]  /*3ad0*/  LDS R251, [R157+0x11800] ;  /* 0x011800009dfb7984 */ /* 0x000e260000000800 */
[----:B------:R-:W-:Y:S02]  /*3ae0*/  IADD3 R12, PT, PT, R205, R12, R0 ;  /* 0x0000000ccd0c7210 */ /* 0x000fe40007ffe000 */
[----:B------:R-:W1:Y:S02]  /*3af0*/  S2R R0, SR_LANEID ;  /* 0x0000000000007919 */ /* 0x000e640000000000 */
[----:B------:R-:W-:-:S04]  /*3b00*/  IADD3 R8, PT, PT, R12, R249, R8 ;  /* 0x000000f90c087210 */ /* 0x000fc80007ffe008 */
[----:B------:R-:W-:Y:S02]  /*3b10*/  IADD3 R238, PT, PT, R8, R239, R238 ;  /* 0x000000ef08ee7210 */ /* 0x000fe40007ffe0ee */
[----:B0-----:R-:W-:-:S04]  /*3b20*/  LOP3.LUT P2, RZ, R251, UR7, RZ, 0xc, !PT ;  /* 0x00000007fbff7c12 */ /* 0x001fc8000f840cff */
[----:B------:R-:W-:-:S05]  /*3b30*/  FSEL R248, RZ, 1, P2 ;  /* 0x3f800000fff87808 */ /* 0x000fca0001000000 */
[----:B------:R-:W-:Y:S02]  /*3b40*/  FFMA.FTZ R246, R251, R248, R246 ;  /* 0x000000f8fbf67223 */ /* 0x000fe400000100f6 */
[----:B------:R-:W0:Y:S02]  /*3b50*/  LDS R251, [R157+0x11c00] ;  /* 0x011c00009dfb7984 */ /* 0x000e240000000800 */
        /* <DEDUP_REMOVED lines=14> */
[----:B------:R-:W-:Y:S01]  /*3c40*/  FFMA.FTZ R246, R251, R246, R240 ;  /* 0x000000f6fbf67223 */ /* 0x000fe200000100f0 */
[----:B------:R-:W-:Y:S01]  /*3c50*/  SEL R240, RZ, 0x4000, P2 ;  /* 0x00004000fff07807 */ /* 0x000fe20001000000 */
[----:B------:R-:W0:Y:S02]  /*3c60*/  LDS R251, [R157+0x12c00] ;  /* 0x012c00009dfb7984 */ /* 0x000e240000000800 */
[----:B0-----:R-:W-:-:S04]  /*3c70*/  LOP3.LUT P2, RZ, R251, UR7, RZ, 0xc, !PT ;  /* 0x00000007fbff7c12 */ /* 0x001fc8000f840cff */
[----:B------:R-:W-:-:S05]  /*3c80*/  FSEL R241, RZ, 1, P2 ;  /* 0x3f800000fff17808 */ /* 0x000fca0001000000 */
[----:B------:R-:W-:Y:S01]  /*3c90*/  FFMA.FTZ R246, R251, R241, R246 ;  /* 0x000000f1fbf67223 */ /* 0x000fe200000100f6 */
[----:B------:R-:W-:Y:S01]  /*3ca0*/  SEL R241, RZ, 0x8000, P1 ;  /* 0x00008000fff17807 */ /* 0x000fe20000800000 */
[----:B------:R-:W0:Y:S03]  /*3cb0*/  LDS R251, [R157+0x13000] ;  /* 0x013000009dfb7984 */ /* 0x000e260000000800 */
[----:B------:R-:W-:Y:S02]  /*3cc0*/  IADD3 R240, PT, PT, R238, R240, R241 ;  /* 0x000000f0eef07210 */ /* 0x000fe40007ffe0f1 */
        /* <DEDUP_REMOVED lines=12> */
[----:B------:R-:W-:Y:S02]  /*3d90*/  FSEL R244, RZ, 1, P6 ;  /* 0x3f800000fff47808 */ /* 0x000fe40003000000 */
[----:B------:R-:W-:-:S03]  /*3da0*/  SEL R171, RZ, 0x400000, P6 ;  /* 0x00400000ffab7807 */ /* 0x000fc60003000000 */
        /* <DEDUP_REMOVED lines=47> */
[----:B------:R-:W-:-:S04]  /*40a0*/  SEL R10, RZ, 0x8000000, P6 ;  /* 0x08000000ff0a7807 */ /* 0x000fc80003000000 */
[----:B------:R-:W0:Y:S02]  /*40b0*/  SHFL.DOWN P6, R248, R251, 0x1, 0x1f ;  /* 0x08201f00fbf87f89 */ /* 0x000e2400000c0000 */
[----:B0-----:R-:W-:-:S05]  /*40c0*/  @P6 FADD R248, R251, R248 ;  /* 0x000000f8fbf86221 */ /* 0x001fca0000000000 */
[----:B------:R-:W0:Y:S02]  /*40d0*/  SHFL.DOWN P6, R250, R248, 0x2, 0x1f ;  /* 0x08401f00f8fa7f89 */ /* 0x000e2400000c0000 */
[----:B0-----:R-:W-:Y:S01]  /*40e0*/  @P6 FADD R250, R248, R250 ;  /* 0x000000faf8fa6221 */ /* 0x001fe20000000000 */
[----:B------:R-:W-:-:S04]  /*40f0*/  IADD3 R248, PT, PT, R26, R5, R4 ;  /* 0x000000051af87210 */ /* 0x000fc80007ffe004 */
[----:B------:R-:W0:Y:S01]  /*4100*/  SHFL.DOWN P6, R252, R250, 0x4, 0x1f ;  /* 0x08801f00fafc7f89 */ /* 0x000e2200000c0000 */
[----:B------:R-:W-:-:S04]  /*4110*/  IADD3 R226, PT, PT, R248, R226, R7 ;  /* 0x000000e2f8e27210 */ /* 0x000fc80007ffe007 */
[----:B------:R-:W-:-:S04]  /*4120*/  IADD3 R224, PT, PT, R226, R224, R155 ;  /* 0x000000e0e2e07210 */ /* 0x000fc80007ffe09b */
[----:B------:R-:W-:Y:S01]  /*4130*/  IADD3 R221, PT, PT, R224, R222, R221 ;  /* 0x000000dee0dd7210 */ /* 0x000fe20007ffe0dd */
[----:B0-----:R-:W-:-:S05]  /*4140*/  @P6 FADD R252, R250, R252 ;  /* 0x000000fcfafc6221 */ /* 0x001fca0000000000 */
[----:B------:R-:W0:Y:S02]  /*4150*/  SHFL.DOWN P6, R250, R252, 0x8, 0x1f ;  /* 0x09001f00fcfa7f89 */ /* 0x000e2400000c0000 */
[----:B0-----:R-:W-:-:S05]  /*4160*/  @P6 FADD R250, R252, R250 ;  /* 0x000000fafcfa6221 */ /* 0x001fca0000000000 */
[----:B------:R-:W0:Y:S02]  /*4170*/  SHFL.DOWN P6, R165, R250, 0x10, 0x1f ;  /* 0x0a001f00faa57f89 */ /* 0x000e2400000c0000 */
[----:B0-----:R-:W-:Y:S01]  /*4180*/  @P6 FADD R165, R250, R165 ;  /* 0x000000a5faa56221 */ /* 0x001fe20000000000 */
[----:B-1----:R-:W-:-:S13]  /*4190*/  ISETP.NE.AND P6, PT, R0, RZ, PT ;  /* 0x000000ff0000720c */ /* 0x002fda0003fc5270 */
        /* <DEDUP_REMOVED lines=19> */
.L_x_818:
[----:B------:R-:W-:Y:S05]  /*42d0*/  BSYNC.RECONVERGENT B0 ;  /* 0x0000000000007941 */ /* 0x000fea0003800200 */
.L_x_817:
[----:B------:R-:W1:Y:S08]  /*42e0*/  S2UR UR9, SR_CgaCtaId ;  /* 0x00000000000979c3 */ /* 0x000e700000008800 */
[----:B------:R-:W-:Y:S01]  /*42f0*/  BAR.SYNC.DEFER_BLOCKING 0x0 ;  /* 0x0000000000007b1d */ /* 0x000fe20000010000 */
[----:B------:R-:W-:Y:S02]  /*4300*/  IADD3 R22, PT, PT, R246, R171, R22 ;  /* 0x000000abf6167210 */ /* 0x000fe40007ffe016 */
[----:B------:R-:W-:-:S02]  /*4310*/  IADD3 R195, PT, PT, R236, R195, R198 ;  /* 0x000000c3ecc37210 */ /* 0x000fc40007ffe0c6 */
[----:B------:R-:W-:Y:S01]  /*4320*/  IADD3 R16, PT, PT, R22, R169, R16 ;  /* 0x000000a916107210 */ /* 0x000fe20007ffe010 */
[----:B------:R-:W-:Y:S01]  /*4330*/  UMOV UR8, 0x400 ;  /* 0x0000040000087882 */ /* 0x000fe20000000000 */
[----:B------:R-:W-:Y:S02]  /*4340*/  IADD3 R200, PT, PT, R195, R200, R207 ;  /* 0x000000c8c3c87210 */ /* 0x000fe40007ffe0cf */
[----:B------:R-:W-:Y:S02]  /*4350*/  SEL R5, RZ, 0x40000000, P4 ;  /* 0x40000000ff057807 */ /* 0x000fe40002000000 */
[----:B------:R-:W-:Y:S02]  /*4360*/  SEL R6, RZ, 0x80000000, P5 ;  /* 0x80000000ff067807 */ /* 0x000fe40002800000 */
[----:B------:R-:W-:Y:S02]  /*4370*/  IADD3 R178, PT, PT, R220, R178, R181 ;  /* 0x000000b2dcb27210 */ /* 0x000fe40007ffe0b5 */
[----:B------:R-:W-:-:S02]  /*4380*/  IADD3 R10, PT, PT, R16, R167, R10 ;  /* 0x000000a7100a7210 */ /* 0x000fc40007ffe00a */
[----:B------:R-:W-:Y:S02]  /*4390*/  SEL R7, RZ, 0x10000000, P3 ;  /* 0x10000000ff077807 */ /* 0x000fe40001800000 */
[----:B------:R-:W-:Y:S02]  /*43a0*/  SEL R4, RZ, 0x20000000, P2 ;  /* 0x20000000ff047807 */ /* 0x000fe40001000000 */
[----:B------:R-:W-:Y:S01]  /*43b0*/  IADD3 R6, PT, PT, R200, R5, R6 ;  /* 0x00000005c8067210 */ /* 0x000fe20007ffe006 */
[----:B-1----:R-:W-:Y:S01]  /*43c0*/  ULEA UR8, UR9, UR8, 0x18 ;  /* 0x0000000809087291 */ /* 0x002fe2000f8ec0ff */
[----:B------:R-:W-:Y:S02]  /*43d0*/  IADD3 R190, PT, PT, R221, R190, R193 ;  /* 0x000000beddbe7210 */ /* 0x000fe40007ffe0c1 */
[----:B------:R-:W-:Y:S01]  /*43e0*/  POPC R154, R6 ;  /* 0x00000006009a7309 */ /* 0x000fe20000000000 */
[----:B------:R-:W-:Y:S02]  /*43f0*/  IADD3 R182, PT, PT, R178, R182, R185 ;  /* 0x000000b6b2b67210 */ /* 0x000fe40007ffe0b9 */
[----:B------:R-:W-:-:S02]  /*4400*/  IADD3 R5, PT, PT, R10, R7, R4 ;  /* 0x000000070a057210 */ /* 0x000fc40007ffe004 */
[----:B------:R-:W-:Y:S02]  /*4410*/  SEL R4, RZ, 0x40000000, P1 ;  /* 0x40000000ff047807 */ /* 0x000fe40000800000 */
[----:B------:R-:W-:Y:S01]  /*4420*/  SEL R7, RZ, 0x80000000, P0 ;  /* 0x80000000ff077807 */ /* 0x000fe20000000000 */
[----:B0-----:R-:W-:Y:S01]  /*4430*/  POPC R155, R190 ;  /* 0x000000be009b7309 */ /* 0x001fe20000000000 */
[----:B------:R-:W0:Y:S01]  /*4440*/  LDS R158, [UR8+0x4] ;  /* 0x00000408ff9e7984 */ /* 0x000e220008000800 */
[----:B------:R-:W-:Y:S01]  /*4450*/  BAR.SYNC.DEFER_BLOCKING 0x0 ;  /* 0x0000000000007b1d */ /* 0x000fe20000010000 */
[----:B------:R-:W-:Y:S02]  /*4460*/  IADD3 R4, PT, PT, R5, R4, R7 ;  /* 0x0000000405047210 */ /* 0x000fe40007ffe007 */
[----:B------:R-:W-:-:S03]  /*4470*/  ISETP.GT.U32.AND P0, PT, R156, 0x1f, PT ;  /* 0x0000001f9c00780c */ /* 0x000fc60003f04070 */
[----:B------:R-:W1:Y:S08]  /*4480*/  POPC R165, R182 ;  /* 0x000000b600a57309 */ /* 0x000e700000000000 */
[----:B------:R-:W2:Y:S01]  /*4490*/  POPC R7, R4 ;  /* 0x0000000400077309 */ /* 0x000ea20000000000 */
[----:B-1----:R-:W-:-:S05]  /*44a0*/  IADD3 R154, PT, PT, R154, R155, R165 ;  /* 0x0000009b9a9a7210 */ /* 0x002fca0007ffe0a5 */
[----:B--2---:R-:W-:-:S05]  /*44b0*/  IMAD.IADD R154, R7, 0x1, R154 ;  /* 0x00000001079a7824 */ /* 0x004fca00078e029a */
[----:B------:R1:W-:Y:S01]  /*44c0*/  STS [R163], R154 ;  /* 0x0000009aa3007388 */ /* 0x0003e20000000800 */
[----:B------:R-:W-:Y:S06]  /*44d0*/  BAR.SYNC.DEFER_BLOCKING 0x0 ;  /* 0x0000000000007b1d */ /* 0x000fec0000010000 */
[----:B------:R-:W-:Y:S05]  /*44e0*/  @P0 BRA `(.L_x_819) ;  /* 0x0000000000bc0947 */ /* 0x000fea0003800000 */
[----:B------:R-:W-:Y:S01]  /*44f0*/  LDS R167, [R164] ;  /* 0x00000000a4a77984 */ /* 0x000fe20000000800 */
[----:B------:R-:W-:Y:S01]  /*4500*/  UMOV UR9, 0xffffffff ;  /* 0xffffffff00097882 */ /* 0x000fe20000000000 */
[----:B------:R-:W-:Y:S02]  /*4510*/  ISETP.NE.AND P1, PT, R156, RZ, PT ;  /* 0x000000ff9c00720c */ /* 0x000fe40003f25270 */
[----:B------:R-:W-:Y:S04]  /*4520*/  LDS R222, [R164+0x4] ;  /* 0x00000400a4de7984 */ /* 0x000fe80000000800 */
[----:B------:R-:W2:Y:S04]  /*4530*/  LDS R165, [R164+0x8] ;  /* 0x00000800a4a57984 */ /* 0x000ea80000000800 */
[----:B------:R-:W-:Y:S04]  /*4540*/  LDS R198, [R164+0xc] ;  /* 0x00000c00a4c67984 */ /* 0x000fe80000000800 */
[----:B------:R-:W3:Y:S04]  /*4550*/  LDS R155, [R164+0x10] ;  /* 0x00001000a49b7984 */ /* 0x000ee80000000800 */
[----:B-1----:R-:W-:Y:S04]  /*4560*/  LDS R154, [R164+0x14] ;  /* 0x00001400a49a7984 */ /* 0x002fe80000000800 */
[----:B------:R-:W1:Y:S04]  /*4570*/  LDS R7, [R164+0x18] ;  /* 0x00001800a4077984 */ /* 0x000e680000000800 */
[----:B------:R-:W4:Y:S01]  /*4580*/  LDS R169, [R164+0x1c] ;  /* 0x00001c00a4a97984 */ /* 0x000f220000000800 */
[----:B--2---:R-:W-:-:S04]  /*4590*/  IADD3 R171, PT, PT, R165, R222, R167 ;  /* 0x000000dea5ab7210 */ /* 0x004fc80007ffe0a7 */
[----:B---3--:R-:W-:-:S04]  /*45a0*/  IADD3 R171, PT, PT, R155, R171, R198 ;  /* 0x000000ab9bab7210 */ /* 0x008fc80007ffe0c6 */
[----:B-1----:R-:W-:-:S05]  /*45b0*/  IADD3 R250, PT, PT, R7, R171, R154 ;  /* 0x000000ab07fa7210 */ /* 0x002fca0007ffe09a */
        /* <DEDUP_REMOVED lines=16> */
.L_x_841:
        /* <DEDUP_REMOVED lines=18> */
.L_x_819:
[----:B------:R-:W-:Y:S05]  /*47e0*/  WARPSYNC.ALL ;  /* 0x0000000000007948 */ /* 0x000fea0003800000 */
[----:B------:R-:W-:Y:S01]  /*47f0*/  BAR.SYNC.DEFER_BLOCKING 0x0 ;  /* 0x0000000000007b1d */ /* 0x000fe20000010000 */
[----:B--2---:R-:W-:Y:S01]  /*4800*/  IMAD.U32 R155, RZ, RZ, UR14 ;  /* 0x0000000eff9b7e24 */ /* 0x004fe2000f8e00ff */
[----:B0-----:R-:W-:-:S03]  /*4810*/  FSETP.GT.FTZ.AND P0, PT, R158, RZ, PT ;  /* 0x000000ff9e00720b */ /* 0x001fc60003f14000 */
[----:B------:R-:W-:-:S05]  /*4820*/  FADD.FTZ R155, R155, 0.0099999997764825820923 ;  /* 0x3c23d70a9b9b7421 */ /* 0x000fca0000010000 */
[----:B------:R-:W-:Y:S01]  /*4830*/  FSETP.GTU.FTZ.AND P1, PT, R158, R155, PT ;  /* 0x0000009b9e00720b */ /* 0x000fe20003f3c000 */
[----:B------:R-:W-:Y:S04]  /*4840*/  LDS R7, [R163] ;  /* 0x00000000a3077984 */ /* 0x000fe80000000800 */
[----:B------:R-:W-:Y:S01]  /*4850*/  @!P6 STS [UR8], R159 ;  /* 0x0000009fff00e988 */ /* 0x000fe20008000808 */
[----:B------:R-:W-:Y:S06]  /*4860*/  BAR.SYNC.DEFER_BLOCKING 0x0 ;  /* 0x0000000000007b1d */ /* 0x000fec0000010000 */
[----:B-1----:R-:W0:Y:S02]  /*4870*/  LDS R154, [UR8] ;  /* 0x00000008ff9a7984 */ /* 0x002e240008000800 */
[----:B0-----:R-:W-:Y:S01]  /*4880*/  R2UR UR9, R154 ;  /* 0x000000009a0972ca */ /* 0x001fe200000e0000 */
[----:B------:R-:W-:Y:S01]  /*4890*/  FADD.FTZ R154, R158, -UR14 ;  /* 0x8000000e9e9a7e21 */ /* 0x000fe20008010000 */
[----:B------:R-:W-:Y:S06]  /*48a0*/  BAR.SYNC.DEFER_BLOCKING 0x0 ;  /* 0x0000000000007b1d */ /* 0x000fec0000010000 */
[----:B------:R-:W-:Y:S07]  /*48b0*/  @P0 BRA !P1, `(.L_x_821) ;  /* 0x0000000000180947 */ /* 0x000fee0004800000 */
[----:B------:R-:W-:Y:S02]  /*48c0*/  FSETP.GT.FTZ.AND P1, PT, R158, UR14, PT ;  /* 0x0000000e9e007c0b */ /* 0x000fe4000bf34000 */
[----:B------:R-:W-:-:S11]  /*48d0*/  ISETP.EQ.AND P0, PT, RZ, UR11, P0 ;  /* 0x0000000bff007c0c */ /* 0x000fd60008702270 */
[----:B------:R-:W-:Y:S01]  /*48e0*/  VOTEU.ANY UP0, P1 ;  /* 0x0000000000ff7886 */ /* 0x000fe20000800100 */
[----:B------:R-:W-:-:S06]  /*48f0*/  UISETP.LT.U32.AND UP0, UPT, UR9, 0xc01, UP0 ;  /* 0x00000c010900788c */ /* 0x000fcc0008701070 */
[----:B------:R-:W-:-:S13]  /*4900*/  PLOP3.LUT P0, PT, P0, PT, UP0, 0xea, 0xae ;  /* 0x0000000000ae781c */ /* 0x000fda000070fd0a */
[----:B------:R-:W-:Y:S05]  /*4910*/  @!P0 BRA `(.L_x_822) ;  /* 0x0000003400d48947 */ /* 0x000fea0003800000 */
.L_x_821:
[----:B------:R-:W-:-:S04]  /*4920*/  ISETP.GT.U32.AND P4, PT, R7, 0xbff, PT ;  /* 0x00000bff0700780c */ /* 0x000fc80003f84070 */
[----:B------:R-:W-:-:S13]  /*4930*/  ISETP.NE.OR P4, PT, R166, RZ, P4 ;  /* 0x000000ffa600720c */ /* 0x000fda0002785670 */
[C---:B------:R-:W-:Y:S01]  /*4940*/  @!P4 LEA R155, R7.reuse, UR6, 0x3 ;  /* 0x00000006079bcc11 */ /* 0x040fe2000f8e18ff */
[----:B------:R-:W-:-:S04]  /*4950*/  @!P4 VIADD R7, R7, 0x1 ;  /* 0x000000010707c836 */ /* 0x000fc80000000000 */
[----:B------:R0:W-:Y:S01]  /*4960*/  @!P4 STS.64 [R155], R2 ;  /* 0x000000029b00c388 */ /* 0x0001e20000000a00 */
[----:B------:R-:W-:-:S04]  /*4970*/  ISETP.GT.U32.AND P2, PT, R7, 0xbff, PT ;  /* 0x00000bff0700780c */ /* 0x000fc80003f44070 */
[----:B------:R-:W-:Y:S01]  /*4980*/  ISETP.NE.OR P2, PT, R168, RZ, P2 ;  /* 0x000000ffa800720c */ /* 0x000fe20001745670 */
[----:B0-----:R-:W-:Y:S01]  /*4990*/  @!P4 IMAD.MOV.U32 R2, RZ, RZ, RZ ;  /* 0x000000ffff02c224 */ /* 0x001fe200078e00ff */
[----:B------:R-:W-:-:S11]  /*49a0*/  LOP3.LUT P4, RZ, R192, 0x40, RZ, 0xc0, !PT ;  /* 0x00000040c0ff7812 */ /* 0x000fd6000788c0ff */
        /* <DEDUP_REMOVED lines=31> */
[----:B------:R-:W-:Y:S01]  /*4ba0*/  ISETP.GT.U32.OR P4, PT, R7, 0xbff, !P4 ;  /* 0x00000bff0700780c */ /* 0x000fe20006784470 */
        /* <DEDUP_REMOVED lines=126> */
[----:B0-----:R-:W-:-:S12]  /*5390*/  @!P1 IMAD.MOV.U32 R102, RZ, RZ, RZ ;  /* 0x000000ffff669224 */ /* 0x001fd800078e00ff */
        /* <DEDUP_REMOVED lines=23> */
[----:B------:R-:W-:-:S04]  /*5510*/  ISETP.GT.U32.AND P1, PT, R7, 0xbff, PT ;  /* 0x00000bff0700780c */ /* 0x000fc80003f24070 */
[----:B------:R-:W-:Y:S01]  /*5520*/  ISETP.NE.OR P1, PT, R175, RZ, P1 ;  /* 0x000000ffaf00720c */ /* 0x000fe20000f25670 */
[----:B0-----:R-:W-:-:S12]  /*5530*/  @!P2 IMAD.MOV.U32 R92, RZ, RZ, RZ ;  /* 0x000000ffff5ca224 */ /* 0x001fd800078e00ff */
        /* <DEDUP_REMOVED lines=192> */
[----:B------:R-:W0:Y:S01]  /*6140*/  @!P3 LDS R166, [R157+0x6000] ;  /* 0x006000009da6b984 */ /* 0x000e220000000800 */
[----:B------:R-:W-:Y:S01]  /*6150*/  @!P3 LEA R155, R7, UR6, 0x3 ;  /* 0x00000006079bbc11 */ /* 0x000fe2000f8e18ff */
[----:B------:R-:W-:Y:S02]  /*6160*/  @!P3 VIADD R167, R3, 0x40 ;  /* 0x0000004003a7b836 */ /* 0x000fe40000000000 */
[----:B------:R-:W-:-:S03]  /*6170*/  @!P3 VIADD R7, R7, 0x1 ;  /* 0x000000010707b836 */ /* 0x000fc60000000000 */
[----:B0-----:R-:W-:Y:S04]  /*6180*/  @!P3 STS.64 [R155], R166 ;  /* 0x000000a69b00b388 */ /* 0x001fe80000000a00 */
[----:B------:R-:W-:Y:S01]  /*6190*/  @!P3 STS [R157+0x6000], RZ ;  /* 0x006000ff9d00b388 */ /* 0x000fe20000000800 */
[----:B------:R-:W-:-:S04]  /*61a0*/  ISETP.GT.U32.AND P3, PT, R7, 0xbff, PT ;  /* 0x00000bff0700780c */ /* 0x000fc80003f64070 */
[----:B------:R-:W-:-:S13]  /*61b0*/  ISETP.NE.OR P3, PT, R186, RZ, P3 ;  /* 0x000000ffba00720c */ /* 0x000fda0001f65670 */
        /* <DEDUP_REMOVED lines=38> */
[----:B------:R-:W-:-:S04]  /*6420*/  LOP3.LUT P3, RZ, R203, 0x40, RZ, 0xc0, !PT ;  /* 0x00000040cbff7812 */ /* 0x000fc8000786c0ff */
[----:B------:R-:W-:-:S13]  /*6430*/  ISETP.GT.U32.OR P3, PT, R7, 0xbff, !P3 ;  /* 0x00000bff0700780c */ /* 0x000fda0005f64470 */
        /* <DEDUP_REMOVED lines=377> */
[C---:B------:R-:W-:Y:S01]  /*7bd0*/  @!P3 LEA R6, R7.reuse, UR6, 0x3 ;  /* 0x000000060706bc11 */ /* 0x040fe2000f8e18ff */
[----:B------:R-:W-:-:S04]  /*7be0*/  @!P3 VIADD R7, R7, 0x1 ;  /* 0x000000010707b836 */ /* 0x000fc80000000000 */
        /* <DEDUP_REMOVED lines=69> */
[----:B------:R-:W-:-:S05]  /*8040*/  @!P3 LEA R7, R7, UR6, 0x3 ;  /* 0x000000060707bc11 */ /* 0x000fca000f8e18ff */
[----:B0-----:R0:W-:Y:S04]  /*8050*/  @!P3 STS.64 [R7], R8 ;  /* 0x000000080700b388 */ /* 0x0011e80000000a00 */
[----:B------:R0:W-:Y:S02]  /*8060*/  @!P3 STS [R157+0x15c00], RZ ;  /* 0x015c00ff9d00b388 */ /* 0x0001e40000000800 */
.L_x_822:
[C---:B------:R-:W-:Y:S02]  /*8070*/  FSETP.GTU.FTZ.AND P0, PT, R154.reuse, 0.0099999997764825820923, PT ;  /* 0x3c23d70a9a00780b */ /* 0x040fe40003f1c000 */
[----:B------:R-:W-:-:S11]  /*8080*/  FSETP.GE.FTZ.AND P1, PT, R154, RZ, PT ;  /* 0x000000ff9a00720b */ /* 0x000fd60003f36000 */
[----:B------:R-:W-:Y:S02]  /*8090*/  VOTEU.ANY UP1, P0 ;  /* 0x0000000000ff7886 */ /* 0x000fe40000020100 */
[----:B------:R-:W-:Y:S01]  /*80a0*/  VOTEU.ANY UP0, P1 ;  /* 0x0000000000ff7886 */ /* 0x000fe20000800100 */
[----:B------:R-:W-:Y:S02]  /*80b0*/  UPLOP3.LUT UP1, UPT, UP1, UP0, UPT, 0x8, 0x80 ;  /* 0x000000000080789c */ /* 0x000fe40000f20170 */
[----:B------:R-:W-:-:S04]  /*80c0*/  UPLOP3.LUT UP0, UPT, UPT, UPT, UPT, 0x80, 0x8 ;  /* 0x000000000008789c */ /* 0x000fc80003f0f070 */
[----:B------:R-:W-:-:S13]  /*80d0*/  PLOP3.LUT P0, PT, PT, PT, UP1, 0x80, 0x8 ;  /* 0x000000000008781c */ /* 0x000fda0003f0f018 */
[----:B------:R-:W-:-:S13]  /*80e0*/  @!P0 FSETP.GT.FTZ.AND P1, PT, R158, UR14, PT ;  /* 0x0000000e9e008c0b */ /* 0x000fda000bf34000 */
[----:B------:R-:W-:Y:S01]  /*80f0*/  @!P0 VOTEU.ANY UP2, P1 ;  /* 0x0000000000ff8886 */ /* 0x000fe20000840100 */
[----:B------:R-:W-:-:S04]  /*8100*/  @!UP1 UISETP.LT.U32.AND UP0, UPT, UR9, 0xc01, UP2 ;  /* 0x00000c010900988c */ /* 0x000fc80009701070 */
[----:B------:R-:W-:-:S09]  /*8110*/  UISETP.EQ.OR UP0, UPT, UR11, URZ, UP0 ;  /* 0x000000ff0b00728c */ /* 0x000fd20008702670 */
[----:B------:R-:W-:Y:S05]  /*8120*/  BRA.U UP0, `(.L_x_823) ;  /* 0x00000001004c7547 */ /* 0x000fea000b800000 */
[----:B------:R-:W-:Y:S01]  /*8130*/  FSETP.GT.FTZ.AND P0, PT, R154, 0.0099999997764825820923, PT ;  /* 0x3c23d70a9a00780b */ /* 0x000fe20003f14000 */
[----:B------:R-:W-:-:S12]  /*8140*/  BSSY.RECONVERGENT B0, `(.L_x_824) ;  /* 0x000000f000007945 */ /* 0x000fd80003800200 */
[----:B------:R-:W-:Y:S05]  /*8150*/  @!P0 BRA `(.L_x_825) ;  /* 0x00000000001c8947 */ /* 0x000fea0003800000 */
[----:B------:R-:W-:Y:S01]  /*8160*/  UMOV UR4, UR7 ;  /* 0x0000000700047c82 */ /* 0x000fe20008000000 */
[----:B------:R-:W-:Y:S01]  /*8170*/  UMOV UR5, UR7 ;  /* 0x0000000700057c82 */ /* 0x000fe20008000000 */
[----:B------:R-:W-:Y:S05]  /*8180*/  @P6 BRA `(.L_x_826) ;  /* 0x0000000000286947 */ /* 0x000fea0003800000 */
[----:B------:R2:W-:Y:S01]  /*8190*/  STS [UR8], R160 ;  /* 0x000000a0ff007988 */ /* 0x0005e20008000808 */
[----:B------:R-:W-:Y:S02]  /*81a0*/  IMAD.MOV.U32 R159, RZ, RZ, R160 ;  /* 0x000000ffff9f7224 */ /* 0x000fe400078e00a0 */
[----:B------:R-:W-:Y:S01]  /*81b0*/  IMAD.MOV.U32 R158, RZ, RZ, R161 ;  /* 0x000000ffff9e7224 */ /* 0x000fe200078e00a1 */
[----:B------:R-:W-:Y:S06]  /*81c0*/  BRA `(.L_x_826) ;  /* 0x0000000000187947 */ /* 0x000fec0003800000 */
.L_x_825:
[----:B------:R-:W-:Y:S01]  /*81d0*/  ISETP.NE.AND P0, PT, R156, RZ, PT ;  /* 0x000000ff9c00720c */ /* 0x000fe20003f05270 */
[----:B------:R-:W-:-:S03]  /*81e0*/  UISETP.NE.AND UP0, UPT, UR5, URZ, UPT ;  /* 0x000000ff0500728c */ /* 0x000fc6000bf05270 */
[----:B------:R-:W-:Y:S01]  /*81f0*/  FSEL R161, R158, R161, !P0 ;  /* 0x000000a19ea17208 */ /* 0x000fe20004000000 */
[----:B------:R-:W-:-:S03]  /*8200*/  USEL UR4, UR4, UR5, !UP0 ;  /* 0x0000000504047287 */ /* 0x000fc6000c000000 */
[----:B------:R-:W-:-:S05]  /*8210*/  UMOV UR5, URZ ;  /* 0x000000ff00057c82 */ /* 0x000fca0008000000 */
[----:B------:R-:W1:Y:S04]  /*8220*/  @!P0 LDS R160, [UR8] ;  /* 0x00000008ffa08984 */ /* 0x000e680008000800 */
.L_x_826:
[----:B------:R-:W-:Y:S05]  /*8230*/  BSYNC.RECONVERGENT B0 ;  /* 0x0000000000007941 */ /* 0x000fea0003800200 */
.L_x_824:
[----:B------:R-:W-:Y:S01]  /*8240*/  UIADD3 UR11, UPT, UPT, UR11, -0x1, URZ ;  /* 0xffffffff0b0b7890 */ /* 0x000fe2000fffe0ff */
[----:B------:R-:W-:Y:S11]  /*8250*/  BRA `(.L_x_827) ;  /* 0xffffff9400707947 */ /* 0x000ff6000383ffff */
.L_x_823:
        /* <DEDUP_REMOVED lines=8> */
[----:B------:R-:W1:Y:S01]  /*82e0*/  LDC.64 R2, c[0x0][0x3a0] ;  /* 0x0000e800ff027b82 */ /* 0x000e620000000a00 */
[----:B------:R-:W-:Y:S01]  /*82f0*/  VOTEU.ANY UR4, UPT, PT ;  /* 0x0000000000047886 */ /* 0x000fe200038e0100 */
[----:B------:R-:W-:Y:S01]  /*8300*/  CREDUX.MAX.S32 UR5, R23 ;  /* 0x00000000170572cc */ /* 0x000fe20000000200 */
[----:B------:R-:W-:Y:S01]  /*8310*/  UFLO.U32 UR4, UR4 ;  /* 0x00000004000472bd */ /* 0x000fe200080e0000 */
[----:B0-----:R-:W-:-:S04]  /*8320*/  IMAD.U32 R7, RZ, RZ, UR10 ;  /* 0x0000000aff077e24 */ /* 0x001fc8000f8e00ff */
[----:B------:R-:W0:Y:S01]  /*8330*/  LDC.64 R4, c[0x0][0x3a8] ;  /* 0x0000ea00ff047b82 */ /* 0x000e220000000a00 */
[----:B------:R-:W-:Y:S01]  /*8340*/  ISETP.EQ.U32.AND P1, PT, R0, UR4, PT ;  /* 0x0000000400007c0c */ /* 0x000fe2000bf22070 */
[----:B-1----:R-:W-:-:S05]  /*8350*/  IMAD.WIDE.U32 R2, R7, 0x4, R2 ;  /* 0x0000000407027825 */ /* 0x002fca00078e0002 */
[----:B------:R-:W-:Y:S01]  /*8360*/  IMAD.U32 R7, RZ, RZ, UR5 ;  /* 0x00000005ff077e24 */ /* 0x000fe2000f8e00ff */
[----:B------:R1:W-:Y:S06]  /*8370*/  STG.E desc[UR12][R2.64], R23 ;  /* 0x0000001702007986 */ /* 0x0003ec000c10190c */
[----:B0-----:R1:W-:Y:S02]  /*8380*/  @P1 REDG.E.MAX.S32.STRONG.GPU desc[UR12][R4.64], R7 ;  /* 0x000000070400198e */ /* 0x0013e4000d12e30c */
.L_x_829:
[----:B------:R-:W-:Y:S05]  /*8390*/  BSYNC.RECONVERGENT B0 ;  /* 0x0000000000007941 */ /* 0x000fea0003800200 */
.L_x_828:
[----:B------:R-:W-:Y:S05]  /*83a0*/  @P0 EXIT ;  /* 0x000000000000094d */ /* 0x000fea0003800000 */
[----:B------:R-:W2:Y:S01]  /*83b0*/  LDC R21, c[0x0][0x360] ;  /* 0x0000d800ff157b82 */ /* 0x000ea20000000800 */
[----:B------:R-:W3:Y:S01]  /*83c0*/  LDCU.64 UR10, c[0x0][0x388] ;  /* 0x00007100ff0a77ac */ /* 0x000ee20008000a00 */
[----:B------:R-:W-:Y:S01]  /*83d0*/  BSSY.RECONVERGENT B0, `(.L_x_830) ;  /* 0x0000037000007945 */ /* 0x000fe20003800200 */
[----:B------:R-:W4:Y:S01]  /*83e0*/  LDCU.64 UR14, c[0x0][0x390] ;  /* 0x00007200ff0e77ac */ /* 0x000f220008000a00 */
[----:B------:R-:W0:Y:S01]  /*83f0*/  LDCU.64 UR4, c[0x0][0x388] ;  /* 0x00007100ff0477ac */ /* 0x000e220008000a00 */
[----:B------:R-:W0:Y:S01]  /*8400*/  LDCU.64 UR8, c[0x0][0x390] ;  /* 0x00007200ff0877ac */ /* 0x000e220008000a00 */
[----:B--2---:R-:W2:Y:S01]  /*8410*/  I2F.U32.RP R6, R21 ;  /* 0x0000001500067306 */ /* 0x004ea20000209000 */
[----:B------:R-:W-:Y:S01]  /*8420*/  IMAD.IADD R0, R156, 0x1, R21 ;  /* 0x000000019c007824 */ /* 0x000fe200078e0215 */
[----:B------:R-:W-:-:S04]  /*8430*/  ISETP.NE.U32.AND P2, PT, R21, RZ, PT ;  /* 0x000000ff1500720c */ /* 0x000fc80003f45070 */
[----:B------:R-:W-:Y:S02]  /*8440*/  ISETP.GE.U32.AND P0, PT, R0, R23, PT ;  /* 0x000000170000720c */ /* 0x000fe40003f06070 */
[----:B-1----:R-:W-:Y:S01]  /*8450*/  VIMNMX.U32 R5, PT, PT, R23, R0, !PT ;  /* 0x0000000017057248 */ /* 0x002fe20007fe0000 */
[----:B--2---:R-:W1:Y:S02]  /*8460*/  MUFU.RCP R6, R6 ;  /* 0x0000000600067308 */ /* 0x004e640000001000 */
[----:B-1----:R-:W-:-:S06]  /*8470*/  VIADD R2, R6, 0xffffffe ;  /* 0x0ffffffe06027836 */ /* 0x002fcc0000000000 */
[----:B------:R1:W2:Y:S02]  /*8480*/  F2I.FTZ.U32.TRUNC.NTZ R3, R2 ;  /* 0x0000000200037305 */ /* 0x0002a4000021f000 */
[----:B-1----:R-:W-:Y:S02]  /*8490*/  IMAD.MOV.U32 R2, RZ, RZ, RZ ;  /* 0x000000ffff027224 */ /* 0x002fe400078e00ff */
[----:B--2---:R-:W-:-:S04]  /*84a0*/  IMAD.MOV R4, RZ, RZ, -R3 ;  /* 0x000000ffff047224 */ /* 0x004fc800078e0a03 */
[----:B0-----:R-:W-:Y:S01]  /*84b0*/  IMAD R7, R4, R21, RZ ;  /* 0x0000001504077224 */ /* 0x001fe200078e02ff */
        /* <DEDUP_REMOVED lines=17> */
[----:B------:R-:W-:Y:S01]  /*85d0*/  IADD3 R2, P0, PT, R156, UR16, RZ ;  /* 0x000000109c027c10 */ /* 0x000fe2000ff1e0ff */
[----:B------:R-:W-:-:S04]  /*85e0*/  VIADD R0, R0, 0x1 ;  /* 0x0000000100007836 */ /* 0x000fc80000000000 */
[----:B------:R-:W-:Y:S01]  /*85f0*/  IMAD.X R9, RZ, RZ, UR17, P0 ;  /* 0x00000011ff097e24 */ /* 0x000fe200080e06ff */
[----:B------:R-:W-:Y:S02]  /*8600*/  LOP3.LUT R3, R0, 0x3, RZ, 0xc0, !PT ;  /* 0x0000000300037812 */ /* 0x000fe400078ec0ff */
[----:B------:R-:W-:Y:S02]  /*8610*/  LEA R0, R156, UR6, 0x3 ;  /* 0x000000069c007c11 */ /* 0x000fe4000f8e18ff */
[C---:B------:R-:W-:Y:S01]  /*8620*/  SHF.L.U64.HI R9, R2.reuse, 0x2, R9 ;  /* 0x0000000202097819 */ /* 0x040fe20000010209 */
[----:B------:R-:W-:Y:S02]  /*8630*/  IMAD.SHL.U32 R2, R2, 0x4, RZ ;  /* 0x0000000402027824 */ /* 0x000fe400078e00ff */
[----:B------:R-:W-:Y:S02]  /*8640*/  IMAD R156, R3, R21, R156 ;  /* 0x00000015039c7224 */ /* 0x000fe400078e029c */
[----:B------:R-:W-:-:S07]  /*8650*/  IMAD.MOV R8, RZ, RZ, -R3 ;  /* 0x000000ffff087224 */ /* 0x000fce00078e0a03 */
.L_x_832:
[----:B0-----:R0:W1:Y:S01]  /*8660*/  LDS.64 R10, [R0] ;  /* 0x00000000000a7984 */ /* 0x0010620000000a00 */
[----:B------:R-:W-:Y:S01]  /*8670*/  IADD3 R4, P0, PT, R2, UR4, RZ ;  /* 0x0000000402047c10 */ /* 0x000fe2000ff1e0ff */
        /* <DEDUP_REMOVED lines=12> */
.L_x_831:
[----:B------:R-:W-:Y:S05]  /*8740*/  BSYNC.RECONVERGENT B0 ;  /* 0x0000000000007941 */ /* 0x000fea0003800200 */
.L_x_830:
[----:B------:R-:W-:Y:S05]  /*8750*/  @!P1 EXIT ;  /* 0x000000000000994d */ /* 0x000fea0003800000 */
.L_x_833:
[C---:B------:R-:W-:Y:S02]  /*8760*/  LEA R0, R156.reuse, UR6, 0x3 ;  /* 0x000000069c007c11 */ /* 0x040fe4000f8e18ff */
[----:B0-2---:R-:W-:Y:S01]  /*8770*/  IADD3 R7, P0, PT, R156, UR16, RZ ;  /* 0x000000109c077c10 */ /* 0x005fe2000ff1e0ff */
[C---:B------:R-:W-:Y:S02]  /*8780*/  IMAD.IADD R156, R21.reuse, 0x1, R156 ;  /* 0x00000001159c7824 */ /* 0x040fe400078e029c */
[----:B------:R0:W1:Y:S01]  /*8790*/  LDS.64 R10, [R0] ;  /* 0x00000000000a7984 */ /* 0x0000620000000a00 */
[C---:B------:R-:W-:Y:S02]  /*87a0*/  IMAD R4, R21.reuse, 0x8, R0 ;  /* 0x0000000815047824 */ /* 0x040fe400078e0200 */
[----:B------:R-:W-:Y:S01]  /*87b0*/  IMAD.X R2, RZ, RZ, UR17, P0 ;  /* 0x00000011ff027e24 */ /* 0x000fe200080e06ff */
[C---:B------:R-:W-:Y:S01]  /*87c0*/  IADD3 R8, P2, PT, R156.reuse, UR16, RZ ;  /* 0x000000109c087c10 */ /* 0x040fe2000ff5e0ff */
[----:B------:R-:W-:Y:S01]  /*87d0*/  IMAD R6, R21, 0x8, R4 ;  /* 0x0000000815067824 */ /* 0x000fe200078e0204 */
[----:B------:R2:W3:Y:S01]  /*87e0*/  LDS.64 R14, [R4] ;  /* 0x00000000040e7984 */ /* 0x0004e20000000a00 */
[C---:B------:R-:W-:Y:S01]  /*87f0*/  IMAD.SHL.U32 R5, R7.reuse, 0x4, RZ ;  /* 0x0000000407057824 */ /* 0x040fe200078e00ff */
[----:B------:R-:W-:Y:S01]  /*8800*/  SHF.L.U64.HI R7, R7, 0x2, R2 ;  /* 0x0000000207077819 */ /* 0x000fe20000010202 */
[----:B0-----:R-:W-:Y:S01]  /*8810*/  IMAD R0, R21, 0x8, R6 ;  /* 0x0000000815007824 */ /* 0x001fe200078e0206 */
[----:B------:R0:W4:Y:S01]  /*8820*/  LDS.64 R16, [R6] ;  /* 0x0000000006107984 */ /* 0x0001220000000a00 */
[----:B------:R-:W-:Y:S01]  /*8830*/  IMAD.IADD R156, R156, 0x1, R21 ;  /* 0x000000019c9c7824 */ /* 0x000fe200078e0215 */
[----:B------:R-:W-:-:S02]  /*8840*/  IADD3 R2, P0, PT, R5, UR10, RZ ;  /* 0x0000000a05027c10 */ /* 0x000fc4000ff1e0ff */
[----:B------:R5:W4:Y:S01]  /*8850*/  LDS.64 R18, [R0] ;  /* 0x0000000000127984 */ /* 0x000b220000000a00 */
[----:B--2---:R-:W-:Y:S01]  /*8860*/  IADD3 R4, P1, PT, R5, UR14, RZ ;  /* 0x0000000e05047c10 */ /* 0x004fe2000ff3e0ff */
[----:B------:R-:W-:Y:S01]  /*8870*/  IMAD.X R5, RZ, RZ, UR17, P2 ;  /* 0x00000011ff057e24 */ /* 0x000fe200090e06ff */
[----:B------:R-:W-:-:S04]  /*8880*/  IADD3.X R3, PT, PT, R7, UR11, RZ, P0, !PT ;  /* 0x0000000b07037c10 */ /* 0x000fc800087fe4ff */
[C---:B------:R-:W-:Y:S01]  /*8890*/  SHF.L.U64.HI R22, R8.reuse, 0x2, R5 ;  /* 0x0000000208167819 */ /* 0x040fe20000010205 */
[----:B------:R-:W-:Y:S01]  /*88a0*/  IMAD.SHL.U32 R8, R8, 0x4, RZ ;  /* 0x0000000408087824 */ /* 0x000fe200078e00ff */
[----:B------:R-:W-:Y:S02]  /*88b0*/  IADD3.X R5, PT, PT, R7, UR15, RZ, P1, !PT ;  /* 0x0000000f07057c10 */ /* 0x000fe40008ffe4ff */
[C---:B------:R-:W-:Y:S01]  /*88c0*/  IADD3 R9, P1, PT, R156.reuse, UR16, RZ ;  /* 0x000000109c097c10 */ /* 0x040fe2000ff3e0ff */
[----:B------:R-:W-:Y:S01]  /*88d0*/  IMAD.IADD R156, R156, 0x1, R21 ;  /* 0x000000019c9c7824 */ /* 0x000fe200078e0215 */
[----:B0-----:R-:W-:-:S03]  /*88e0*/  IADD3 R6, P0, PT, R8, UR10, RZ ;  /* 0x0000000a08067c10 */ /* 0x001fc6000ff1e0ff */
[----:B------:R-:W-:Y:S01]  /*88f0*/  IMAD.X R20, RZ, RZ, UR17, P1 ;  /* 0x00000011ff147e24 */ /* 0x000fe200088e06ff */
[----:B------:R-:W-:Y:S01]  /*8900*/  IADD3 R12, P1, PT, R156, UR16, RZ ;  /* 0x000000109c0c7c10 */ /* 0x000fe2000ff3e0ff */
[C---:B-----5:R-:W-:Y:S01]  /*8910*/  IMAD.SHL.U32 R0, R9.reuse, 0x4, RZ ;  /* 0x0000000409007824 */ /* 0x060fe200078e00ff */
        /* <DEDUP_REMOVED lines=8> */
[----:B0-----:R-:W-:Y:S01]  /*89a0*/  IMAD.X R3, RZ, RZ, UR17, P1 ;  /* 0x00000011ff037e24 */ /* 0x001fe200088e06ff */
        /* <DEDUP_REMOVED lines=8> */
[----:B----4-:R2:W-:Y:S01]  /*8a30*/  STG.E desc[UR12][R2.64], R16 ;  /* 0x0000001002007986 */ /* 0x0105e2000c10190c */
[----:B------:R-:W-:-:S02]  /*8a40*/  IADD3 R12, P2, PT, R12, UR14, RZ ;  /* 0x0000000e0c0c7c10 */ /* 0x000fc4000ff5e0ff */
[C---:B------:R-:W-:Y:S01]  /*8a50*/  IADD3.X R11, PT, PT, R0.reuse, UR11, RZ, P0, !PT ;  /* 0x0000000b000b7c10 */ /* 0x040fe200087fe4ff */
[----:B------:R2:W-:Y:S01]  /*8a60*/  STG.E desc[UR12][R4.64], R17 ;  /* 0x0000001104007986 */ /* 0x0005e2000c10190c */
[----:B------:R-:W-:Y:S02]  /*8a70*/  IADD3.X R13, PT, PT, R0, UR15, RZ, P2, !PT ;  /* 0x0000000f000d7c10 */ /* 0x000fe400097fe4ff */
[----:B------:R-:W-:Y:S01]  /*8a80*/  ISETP.GE.U32.AND P0, PT, R156, R23, PT ;  /* 0x000000179c00720c */ /* 0x000fe20003f06070 */
[----:B------:R2:W-:Y:S04]  /*8a90*/  STG.E desc[UR12][R10.64], R18 ;  /* 0x000000120a007986 */ /* 0x0005e8000c10190c */
[----:B------:R2:W-:Y:S08]  /*8aa0*/  STG.E desc[UR12][R12.64], R19 ;  /* 0x000000130c007986 */ /* 0x0005f0000c10190c */
[----:B------:R-:W-:Y:S05]  /*8ab0*/  @!P0 BRA `(.L_x_833) ;  /* 0xfffffffc00288947 */ /* 0x000fea000383ffff */
[----:B------:R-:W-:Y:S05]  /*8ac0*/  EXIT ;  /* 0x000000000000794d */ /* 0x000fea0003800000 */
.L_x_820:
[----:B------:R-:W-:Y:S02]  /*8ad0*/  IMAD.MOV.U32 R207, RZ, RZ, R169 ;  /* 0x000000ffffcf7224 */ /* 0x000fe400078e00a9 */
[----:B------:R-:W-:Y:S02]  /*8ae0*/  IMAD.MOV.U32 R229, RZ, RZ, 0x1 ;  /* 0x00000001ffe57424 */ /* 0x000fe400078e00ff */
[----:B------:R-:W-:Y:S02]  /*8af0*/  IMAD.MOV.U32 R231, RZ, RZ, RZ ;  /* 0x000000ffffe77224 */ /* 0x000fe400078e00ff */
[----:B------:R-:W-:-:S07]  /*8b00*/  IMAD.MOV.U32 R223, RZ, RZ, -0x1 ;  /* 0xffffffffffdf7424 */ /* 0x000fce00078e00ff */
[----:B0-----:R-:W-:Y:S05]  /*8b10*/  WARPSYNC.COLLECTIVE R223, `(.L_x_834) ;  /* 0x00000000df087348 */ /* 0x001fea0003c00000 */
[----:B------:R1:W2:Y:S02]  /*8b20*/  SHFL.UP P0, R185, R207, R229, R231 ;  /* 0x040000e5cfb97389 */ /* 0x0002a400000000e7 */
[----:B012---:R-:W-:Y:S05]  /*8b30*/  ENDCOLLECTIVE ;  /* 0x000000000000791b */ /* 0x007fea0003800000 */
.L_x_834:
[----:B------:R-:W-:Y:S02]  /*8b40*/  IMAD.MOV.U32 R229, RZ, RZ, 0x2 ;  /* 0x00000002ffe57424 */ /* 0x000fe400078e00ff */
[----:B------:R-:W-:-:S04]  /*8b50*/  IMAD.MOV.U32 R250, RZ, RZ, R185 ;  /* 0x000000fffffa7224 */ /* 0x000fc800078e00b9 */
[----:B------:R-:W-:-:S04]  /*8b60*/  @P0 IMAD.IADD R250, R169, 0x1, R250 ;  /* 0x00000001a9fa0824 */ /* 0x000fc800078e02fa */
[----:B------:R-:W-:-:S07]  /*8b70*/  IMAD.MOV.U32 R207, RZ, RZ, R250 ;  /* 0x000000ffffcf7224 */ /* 0x000fce00078e00fa */
[----:B------:R-:W-:Y:S05]  /*8b80*/  WARPSYNC.COLLECTIVE R223, `(.L_x_835) ;  /* 0x00000000df087348 */ /* 0x000fea0003c00000 */
[----:B------:R0:W1:Y:S02]  /*8b90*/  SHFL.UP P0, R185, R207, R229, R231 ;  /* 0x040000e5cfb97389 */ /* 0x00006400000000e7 */
[----:B01----:R-:W-:Y:S05]  /*8ba0*/  ENDCOLLECTIVE ;  /* 0x000000000000791b */ /* 0x003fea0003800000 */
.L_x_835:
        /* <DEDUP_REMOVED lines=8> */
.L_x_836:
[----:B------:R-:W-:Y:S02]  /*8c30*/  IMAD.MOV.U32 R229, RZ, RZ, 0x8 ;  /* 0x00000008ffe57424 */ /* 0x000fe400078e00ff */
[----:B------:R-:W-:-:S04]  /*8c40*/  IMAD.MOV.U32 R252, RZ, RZ, R185 ;  /* 0x000000fffffc7224 */ /* 0x000fc800078e00b9 */
[----:B------:R-:W-:-:S04]  /*8c50*/  @P0 IMAD.IADD R252, R171, 0x1, R252 ;  /* 0x00000001abfc0824 */ /* 0x000fc800078e02fc */
[----:B------:R-:W-:-:S07]  /*8c60*/  IMAD.MOV.U32 R207, RZ, RZ, R252 ;  /* 0x000000ffffcf7224 */ /* 0x000fce00078e00fc */
[----:B------:R-:W-:Y:S05]  /*8c70*/  WARPSYNC.COLLECTIVE R223, `(.L_x_837) ;  /* 0x00000000df087348 */ /* 0x000fea0003c00000 */
[----:B------:R0:W1:Y:S02]  /*8c80*/  SHFL.UP P0, R185, R207, R229, R231 ;  /* 0x040000e5cfb97389 */ /* 0x00006400000000e7 */
[----:B01----:R-:W-:Y:S05]  /*8c90*/  ENDCOLLECTIVE ;  /* 0x000000000000791b */ /* 0x003fea0003800000 */
.L_x_837:
        /* <DEDUP_REMOVED lines=8> */
.L_x_838:
[----:B------:R-:W-:-:S04]  /*8d20*/  @P0 IMAD.IADD R185, R181, 0x1, R185 ;  /* 0x00000001b5b90824 */ /* 0x000fc800078e02b9 */
[----:B------:R-:W-:-:S07]  /*8d30*/  IMAD.IADD R169, R185, 0x1, -R169 ;  /* 0x00000001b9a97824 */ /* 0x000fce00078e0aa9 */
[----:B------:R-:W-:Y:S05]  /*8d40*/  WARPSYNC.COLLECTIVE R223, `(.L_x_839) ;  /* 0x00000000df087348 */ /* 0x000fea0003c00000 */
[----:B------:R0:W1:Y:S02]  /*8d50*/  SHFL.IDX P0, R171, R185, R250, R252 ;  /* 0x000000fab9ab7389 */ /* 0x00006400000000fc */
[----:B01----:R-:W-:Y:S05]  /*8d60*/  ENDCOLLECTIVE ;  /* 0x000000000000791b */ /* 0x003fea0003800000 */
.L_x_839:
[----:B------:R-:W-:Y:S02]  /*8d70*/  IMAD.MOV.U32 R185, RZ, RZ, R159 ;  /* 0x000000ffffb97224 */ /* 0x000fe400078e009f */
[----:B------:R-:W-:Y:S02]  /*8d80*/  IMAD.MOV.U32 R250, RZ, RZ, RZ ;  /* 0x000000fffffa7224 */ /* 0x000fe400078e00ff */
[----:B------:R-:W-:-:S07]  /*8d90*/  IMAD.MOV.U32 R193, RZ, RZ, R171 ;  /* 0x000000ffffc17224 */ /* 0x000fce00078e00ab */
[----:B------:R-:W-:Y:S05]  /*8da0*/  WARPSYNC.COLLECTIVE R223, `(.L_x_840) ;  /* 0x00000000df087348 */ /* 0x000fea0003c00000 */
[----:B------:R0:W1:Y:S02]  /*8db0*/  SHFL.IDX P0, R171, R185, R250, R252 ;  /* 0x000000fab9ab7389 */ /* 0x00006400000000fc */
[----:B01----:R-:W-:Y:S05]  /*8dc0*/  ENDCOLLECTIVE ;  /* 0x000000000000791b */ /* 0x003fea0003800000 */
.L_x_840:
[----:B------:R-:W-:Y:S02]  /*8dd0*/  IMAD.IADD R193, R159, 0x1, R193 ;  /* 0x000000019fc17824 */ /* 0x000fe400078e02c1 */
[----:B------:R-:W-:Y:S01]  /*8de0*/  IMAD.MOV.U32 R207, RZ, RZ, R171 ;  /* 0x000000ffffcf7224 */ /* 0x000fe200078e00ab */
[----:B------:R-:W-:Y:S06]  /*8df0*/  BRA `(.L_x_841) ;  /* 0xffffffb800307947 */ /* 0x000fec000383ffff */
.L_x_842:
        /* <DEDUP_REMOVED lines=16> */
.L_x_2079:


//--------------------- .text._ZN17fastertransformer19segmented_topp_impl27segmented_top_p_single_passINS0_28Segmented_topk_kernel_paramsIfiLi256ELi1EEELi96EEEvNS0_20TopKPerSegmentParamsE --------------------------
	.section	.text._ZN17fastertransformer19segmented_topp_impl27segmented_top_p_single_passINS0_28Segmented_topk_kernel_paramsIfiLi256ELi1EEELi96EEEvNS0_20TopKPerSegmentParamsE,"ax",@progbits
	.align	128
        .global         _ZN17fastertransformer19segmented_topp_impl27segmented_top_p_single_passINS0_28Segmented_topk_kernel_paramsIfiLi256ELi1EEELi96EEEvNS0_20TopKPerSegmentParamsE
        .type           _ZN17fastertransformer19segmented_topp_impl27segmented_top_p_single_passINS0_28Segmented_topk_kernel_paramsIfiLi256ELi1EEELi96EEEvNS0_20TopKPerSegmentParamsE,@function
        .size           _ZN17fastertransformer19segmented_topp_impl27segmented_top_p_single_passINS0_28Segmented_topk_kernel_paramsIfiLi256ELi1EEELi96EEEvNS0_20TopKPerSegmentParamsE,(.L_x_2080 - _ZN17fastertransformer19segmented_topp_impl27segmented_top_p_single_passINS0_28Segmented_topk_kernel_paramsIfiLi256ELi1EEELi96EEEvNS0_20TopKPerSegmentParamsE)
        .other          _ZN17fastertransformer19segmented_topp_impl27segmented_top_p_single_passINS0_28Segmented_topk_kernel_paramsIfiLi256ELi1EEELi96EEEvNS0_20TopKPerSegmentParamsE,@"STO_CUDA_ENTRY STV_DEFAULT"
_ZN17fastertransformer19segmented_topp_impl27segmented_top_p_single_passINS0_28Segmented_topk_kernel_paramsIfiLi256ELi1EEELi96EEEvNS0_20TopKPerSegmentParamsE:
.text._ZN17fastertransformer19segmented_topp_impl27segmented_top_p_single_passINS0_28Segmented_topk_kernel_paramsIfiLi256ELi1EEELi96EEEvNS0_20TopKPerSegmentParamsE:
        /* <DEDUP_REMOVED lines=24> */
.L_x_843:
        /* <DEDUP_REMOVED lines=81> */
[C---:B------:R-:W-:Y:S01]  /*0690*/  VIADD R131, R3.reuse, 0x11 ;  /* 0x0000001103837836 */ /* 0x040fe20000000000 */
[----:B------:R-:W1:Y:S01]  /*06a0*/  S2UR UR6, SR_CgaCtaId ;  /* 0x00000000000679c3 */ /* 0x000e620000008800 */
[----:B------:R-:W-:Y:S01]  /*06b0*/  VIADD R129, R3, 0x12 ;  /* 0x0000001203817836 */ /* 0x000fe20000000000 */
[-C--:B------:R-:W-:Y:S01]  /*06c0*/  ISETP.GE.AND P0, PT, R161, R212.reuse, PT ;  /* 0x000000d4a100720c */ /* 0x080fe20003f06270 */
[-C--:B------:R-:W-:Y:S01]  /*06d0*/  IMAD R209, R211, R212.reuse, RZ ;  /* 0x000000d4d3d17224 */ /* 0x080fe200078e02ff */
[CC--:B------:R-:W-:Y:S01]  /*06e0*/  ISETP.GE.AND P5, PT, R3.reuse, R212.reuse, PT ;  /* 0x000000d40300720c */ /* 0x0c0fe20003fa6270 */
[----:B------:R-:W-:Y:S01]  /*06f0*/  VIADD R127, R3, 0x13 ;  /* 0x00000013037f7836 */ /* 0x000fe20000000000 */
[-C--:B------:R-:W-:Y:S01]  /*0700*/  ISETP.GE.AND P1, PT, R163, R212.reuse, PT ;  /* 0x000000d4a300720c */ /* 0x080fe20003f26270 */
[----:B0-----:R-:W-:Y:S01]  /*0710*/  IMAD.WIDE R4, R209, 0x4, R4 ;  /* 0x00000004d1047825 */ /* 0x001fe200078e0204 */
[-C--:B------:R-:W-:Y:S01]  /*0720*/  ISETP.GE.AND P4, PT, R159, R212.reuse, PT ;  /* 0x000000d49f00720c */ /* 0x080fe20003f86270 */
[----:B------:R-:W0:Y:S01]  /*0730*/  LDC.64 R8, c[0x0][0x380] ;  /* 0x0000e000ff087b82 */ /* 0x000e220000000a00 */
[-C--:B------:R-:W-:Y:S01]  /*0740*/  ISETP.GE.AND P3, PT, R157, R212.reuse, PT ;  /* 0x000000d49d00720c */ /* 0x080fe20003f66270 */
[----:B------:R-:W-:Y:S01]  /*0750*/  VIADD R119, R3, 0x17 ;  /* 0x0000001703777836 */ /* 0x000fe20000000000 */
[-C--:B------:R-:W-:Y:S01]  /*0760*/  ISETP.GE.AND P2, PT, R155, R212.reuse, PT ;  /* 0x000000d49b00720c */ /* 0x080fe20003f46270 */
[----:B------:R-:W-:Y:S01]  /*0770*/  IMAD.WIDE.U32 R6, R3, 0x4, R4 ;  /* 0x0000000403067825 */ /* 0x000fe200078e0004 */
[----:B------:R-:W-:-:S03]  /*0780*/  ISETP.GE.AND P6, PT, R153, R212, PT ;  /* 0x000000d49900720c */ /* 0x000fc60003fc6270 */
[----:B------:R-:W-:Y:S01]  /*0790*/  VIADD R125, R3, 0x14 ;  /* 0x00000014037d7836 */ /* 0x000fe20000000000 */
[----:B------:R-:W5:Y:S01]  /*07a0*/  @!P0 LDG.E R160, desc[UR12][R6.64+0x8] ;  /* 0x0000080c06a08981 */ /* 0x000f62000c1e1900 */
[-C--:B------:R-:W-:Y:S01]  /*07b0*/  ISETP.GE.AND P0, PT, R147, R212.reuse, PT ;  /* 0x000000d49300720c */ /* 0x080fe20003f06270 */
[----:B------:R-:W-:Y:S02]  /*07c0*/  VIADD R123, R3, 0x15 ;  /* 0x00000015037b7836 */ /* 0x000fe40000000000 */
[----:B------:R-:W5:Y:S01]  /*07d0*/  @!P5 LDG.E R2, desc[UR12][R6.64] ;  /* 0x0000000c0602d981 */ /* 0x000f62000c1e1900 */
[-C--:B------:R-:W-:Y:S01]  /*07e0*/  ISETP.GE.AND P5, PT, R151, R212.reuse, PT ;  /* 0x000000d49700720c */ /* 0x080fe20003fa6270 */
[----:B------:R-:W-:Y:S02]  /*07f0*/  VIADD R121, R3, 0x16 ;  /* 0x0000001603797836 */ /* 0x000fe40000000000 */
[----:B------:R-:W5:Y:S01]  /*0800*/  @!P1 LDG.E R162, desc[UR12][R6.64+0x4] ;  /* 0x0000040c06a29981 */ /* 0x000f62000c1e1900 */
[----:B------:R-:W-:Y:S01]  /*0810*/  ISETP.GE.AND P1, PT, R149, R212, PT ;  /* 0x000000d49500720c */ /* 0x000fe20003f26270 */
[----:B------:R-:W-:-:S02]  /*0820*/  VIADD R117, R3, 0x18 ;  /* 0x0000001803757836 */ /* 0x000fc40000000000 */
        /* <DEDUP_REMOVED lines=53> */
[----:B------:R-:W-:-:S02]  /*0b80*/  IMAD.MOV.U32 R86, RZ, RZ, RZ ;  /* 0x000000ffff567224 */ /* 0x000fc400078e00ff */
[----:B------:R-:W5:Y:S01]  /*0b90*/  @!P6 LDG.E R124, desc[UR12][R6.64+0x50] ;  /* 0x0000500c067ce981 */ /* 0x000f62000c1e1900 */
[-C--:B------:R-:W-:Y:S01]  /*0ba0*/  ISETP.GE.AND P6, PT, R111, R212.reuse, PT ;  /* 0x000000d46f00720c */ /* 0x080fe20003fc6270 */
[----:B------:R-:W-:Y:S02]  /*0bb0*/  IMAD.MOV.U32 R84, RZ, RZ, RZ ;  /* 0x000000ffff547224 */ /* 0x000fe400078e00ff */
        /* <DEDUP_REMOVED lines=20> */
[----:B------:R-:W-:Y:S02]  /*0d00*/  IMAD.MOV.U32 R82, RZ, RZ, RZ ;  /* 0x000000ffff527224 */ /* 0x000fe400078e00ff */
[----:B------:R-:W5:Y:S01]  /*0d10*/  @!P5 LDG.E R108, desc[UR12][R6.64+0x70] ;  /* 0x0000700c066cd981 */ /* 0x000f62000c1e1900 */
[----:B------:R-:W-:-:S03]  /*0d20*/  ISETP.GE.AND P5, PT, R95, R212, PT ;  /* 0x000000d45f00720c */ /* 0x000fc60003fa6270 */
        /* <DEDUP_REMOVED lines=9> */
[-C--:B------:R-:W-:Y:S01]  /*0dc0*/  ISETP.GE.AND P0, PT, R77, R212.reuse, PT ;  /* 0x000000d44d00720c */ /* 0x080fe20003f06270 */
[----:B------:R-:W-:Y:S02]  /*0dd0*/  UMOV UR4, 0x400 ;  /* 0x0000040000047882 */ /* 0x000fe40000000000 */
        /* <DEDUP_REMOVED lines=11> */
[----:B------:R-:W-:Y:S01]  /*0e90*/  ISETP.GE.AND P2, PT, R71, R212, PT ;  /* 0x000000d44700720c */ /* 0x000fe20003f46270 */
[----:B------:R-:W-:Y:S01]  /*0ea0*/  IMAD.MOV.U32 R76, RZ, RZ, RZ ;  /* 0x000000ffff4c7224 */ /* 0x000fe200078e00ff */
[----:B------:R-:W-:Y:S01]  /*0eb0*/  UIADD3 UR4, UPT, UPT, UR4, 0x4b0, URZ ;  /* 0x000004b004047890 */ /* 0x000fe2000fffe0ff */
[----:B------:R-:W-:Y:S02]  /*0ec0*/  IMAD.MOV.U32 R80, RZ, RZ, RZ ;  /* 0x000000ffff507224 */ /* 0x000fe400078e00ff */
[----:B------:R-:W-:Y:S01]  /*0ed0*/  IMAD.MOV.U32 R78, RZ, RZ, RZ ;  /* 0x000000ffff4e7224 */ /* 0x000fe200078e00ff */
[----:B-1----:R-:W-:Y:S01]  /*0ee0*/  ULEA UR6, UR6, UR4, 0x18 ;  /* 0x0000000406067291 */ /* 0x002fe2000f8ec0ff */
[----:B------:R-:W-:Y:S01]  /*0ef0*/  IMAD.MOV.U32 R74, RZ, RZ, RZ ;  /* 0x000000ffff4a7224 */ /* 0x000fe200078e00ff */
[----:B------:R-:W5:Y:S01]  /*0f00*/  @!P0 LDG.E R76, desc[UR12][R6.64+0xb0] ;  /* 0x0000b00c064c8981 */ /* 0x000f62000c1e1900 */
[----:B------:R-:W-:-:S02]  /*0f10*/  IMAD.MOV.U32 R72, RZ, RZ, RZ ;  /* 0x000000ffff487224 */ /* 0x000fc400078e00ff */
[----:B------:R-:W-:Y:S01]  /*0f20*/  IMAD.MOV.U32 R70, RZ, RZ, RZ ;  /* 0x000000ffff467224 */ /* 0x000fe200078e00ff */
[----:B------:R-:W-:Y:S01]  /*0f30*/  LOP3.LUT R0, R210, 0x1f, RZ, 0xc0, !PT ;  /* 0x0000001fd2007812 */ /* 0x000fe200078ec0ff */
[----:B------:R-:W5:Y:S01]  /*0f40*/  @!P6 LDG.E R82, desc[UR12][R6.64+0xa4] ;  /* 0x0000a40c0652e981 */ /* 0x000f62000c1e1900 */
[----:B0-----:R-:W-:Y:S02]  /*0f50*/  LEA R4, P0, R209, R8, 0x2 ;  /* 0x00000008d1047211 */ /* 0x001fe400078010ff */
[----:B------:R-:W-:Y:S01]  /*0f60*/  SHF.R.S32.HI R208, RZ, 0x1f, R209 ;  /* 0x0000001fffd07819 */ /* 0x000fe200000114d1 */
[----:B------:R-:W5:Y:S01]  /*0f70*/  @!P5 LDG.E R80, desc[UR12][R6.64+0xa8] ;  /* 0x0000a80c0650d981 */ /* 0x000f62000c1e1900 */
[----:B------:R-:W-:Y:S02]  /*0f80*/  LEA R5, R0, UR6, 0xa ;  /* 0x0000000600057c11 */ /* 0x000fe4000f8e50ff */
[----:B------:R-:W-:Y:S01]  /*0f90*/  SHF.R.U32.HI R202, RZ, 0x5, R210 ;  /* 0x00000005ffca7819 */ /* 0x000fe200000116d2 */
[----:B------:R-:W5:Y:S01]  /*0fa0*/  @!P1 LDG.E R78, desc[UR12][R6.64+0xac] ;  /* 0x0000ac0c064e9981 */ /* 0x000f62000c1e1900 */
[----:B------:R-:W-:-:S03]  /*0fb0*/  IADD3 R4, P1, PT, R4, 0xc0, RZ ;  /* 0x000000c004047810 */ /* 0x000fc60007f3e0ff */
[----:B------:R-:W5:Y:S04]  /*0fc0*/  @!P4 LDG.E R74, desc[UR12][R6.64+0xb4] ;  /* 0x0000b40c064ac981 */ /* 0x000f68000c1e1900 */
[----:B------:R-:W5:Y:S04]  /*0fd0*/  @!P3 LDG.E R72, desc[UR12][R6.64+0xb8] ;  /* 0x0000b80c0648b981 */ /* 0x000f68000c1e1900 */
[----:B------:R0:W5:Y:S01]  /*0fe0*/  @!P2 LDG.E R70, desc[UR12][R6.64+0xbc] ;  /* 0x0000bc0c0646a981 */ /* 0x000162000c1e1900 */
[----:B------:R-:W-:Y:S01]  /*0ff0*/  BSSY.RECONVERGENT B0, `(.L_x_844) ;  /* 0x000001a000007945 */ /* 0x000fe20003800200 */
[----:B------:R-:W-:-:S02]  /*1000*/  VIADD R8, R0, 0x30 ;  /* 0x0000003000087836 */ /* 0x000fc40000000000 */
[----:B------:R-:W-:Y:S01]  /*1010*/  IMAD.MOV.U32 R10, RZ, RZ, R202 ;  /* 0x000000ffff0a7224 */ /* 0x000fe200078e00ca */
[----:B0-----:R-:W-:Y:S01]  /*1020*/  LEA.HI.X R6, R209, R9, R208, 0x2, P0 ;  /* 0x00000009d1067211 */ /* 0x001fe200000f14d0 */
[----:B------:R-:W-:-:S04]  /*1030*/  VIADD R9, R5, 0x6000 ;  /* 0x0000600005097836 */ /* 0x000fc80000000000 */
[----:B------:R-:W-:-:S07]  /*1040*/  IMAD.X R5, RZ, RZ, R6, P1 ;  /* 0x000000ffff057224 */ /* 0x000fce00008e0606 */
.L_x_847:
[----:B------:R-:W-:Y:S01]  /*1050*/  BSSY.RECONVERGENT B1, `(.L_x_845) ;  /* 0x0000012000017945 */ /* 0x000fe20003800200 */
[C---:B------:R-:W-:Y:S01]  /*1060*/  ISETP.GE.U32.AND P1, PT, R10.reuse, 0xf8, PT ;  /* 0x000000f80a00780c */ /* 0x040fe20003f26070 */
[C---:B------:R-:W-:Y:S02]  /*1070*/  IMAD R11, R10.reuse, 0x60, R0 ;  /* 0x000000600a0b7824 */ /* 0x040fe400078e0200 */
[C---:B------:R-:W-:Y:S02]  /*1080*/  IMAD R12, R10.reuse, 0x4, R9 ;  /* 0x000000040a0c7824 */ /* 0x040fe400078e0209 */
[----:B------:R-:W-:Y:S02]  /*1090*/  IMAD.MOV.U32 R13, RZ, RZ, R8 ;  /* 0x000000ffff0d7224 */ /* 0x000fe400078e0008 */
[----:B------:R-:W-:-:S07]  /*10a0*/  VIADD R10, R10, 0x8 ;  /* 0x000000080a0a7836 */ /* 0x000fce0000000000 */
.L_x_846:
[----:B------:R-:W-:Y:S02]  /*10b0*/  VIADD R7, R11, 0x30 ;  /* 0x000000300b077836 */ /* 0x000fe40000000000 */
[----:B------:R-:W-:-:S03]  /*10c0*/  IMAD.MOV.U32 R15, RZ, RZ, RZ ;  /* 0x000000ffff0f7224 */ /* 0x000fc600078e00ff */
[----:B------:R-:W-:Y:S01]  /*10d0*/  ISETP.GE.AND P0, PT, R7, R212, PT ;  /* 0x000000d40700720c */ /* 0x000fe20003f06270 */
[----:B------:R-:W-:-:S12]  /*10e0*/  IMAD.WIDE.U32 R6, R11, 0x4, R4 ;  /* 0x000000040b067825 */ /* 0x000fd800078e0004 */
[----:B------:R-:W2:Y:S01]  /*10f0*/  @!P0 LDG.E R15, desc[UR12][R6.64] ;  /* 0x0000000c060f8981 */ /* 0x000ea2000c1e1900 */
[C---:B------:R-:W-:Y:S02]  /*1100*/  VIADD R14, R13.reuse, 0xffffffd0 ;  /* 0xffffffd00d0e7836 */ /* 0x040fe40000000000 */
[----:B------:R-:W-:Y:S02]  /*1110*/  VIADD R13, R13, 0x20 ;  /* 0x000000200d0d7836 */ /* 0x000fe40000000000 */
[----:B------:R-:W-:Y:S01]  /*1120*/  VIADD R11, R11, 0x20 ;  /* 0x000000200b0b7836 */ /* 0x000fe20000000000 */
[----:B------:R-:W-:Y:S01]  /*1130*/  ISETP.GE.U32.AND P0, PT, R14, 0x10, PT ;  /* 0x000000100e00780c */ /* 0x000fe20003f06070 */
[----:B--2---:R0:W-:Y:S02]  /*1140*/  STS [R12], R15 ;  /* 0x0000000f0c007388 */ /* 0x0041e40000000800 */
[----:B0-----:R-:W-:-:S10]  /*1150*/  VIADD R12, R12, 0x8000 ;  /* 0x000080000c0c7836 */ /* 0x001fd40000000000 */
[----:B------:R-:W-:Y:S05]  /*1160*/  @!P0 BRA `(.L_x_846) ;  /* 0xfffffffc00d08947 */ /* 0x000fea000383ffff */
[----:B------:R-:W-:Y:S05]  /*1170*/  BSYNC.RECONVERGENT B1 ;  /* 0x0000000000017941 */ /* 0x000fea0003800200 */
.L_x_845:
[----:B------:R-:W-:Y:S05]  /*1180*/  @!P1 BRA `(.L_x_847) ;  /* 0xfffffffc00b09947 */ /* 0x000fea000383ffff */
[----:B------:R-:W-:Y:S05]  /*1190*/  BSYNC.RECONVERGENT B0 ;  /* 0x0000000000007941 */ /* 0x000fea0003800200 */
.L_x_844:
[----:B------:R-:W0:Y:S01]  /*11a0*/  S2R R5, SR_CgaCtaId ;  /* 0x0000000000057919 */ /* 0x000e220000008800 */
[C---:B------:R-:W-:Y:S01]  /*11b0*/  ISETP.NE.AND P0, PT, R210.reuse, RZ, PT ;  /* 0x000000ffd200720c */ /* 0x040fe20003f05270 */
[----:B------:R-:W1:Y:S01]  /*11c0*/  LDC R201, c[0x0][0x3d4] ;  /* 0x0000f500ffc97b82 */ /* 0x000e620000000800 */
[----:B------:R-:W-:Y:S01]  /*11d0*/  MOV R4, 0x400 ;  /* 0x0000040000047802 */ /* 0x000fe20000000f00 */
[----:B------:R-:W-:Y:S01]  /*11e0*/  IMAD.MOV.U32 R206, RZ, RZ, RZ ;  /* 0x000000ffffce7224 */ /* 0x000fe200078e00ff */
[C---:B------:R-:W-:Y:S02]  /*11f0*/  LEA.HI R200, R210.reuse, R210, RZ, 0x1d ;  /* 0x000000d2d2c87211 */ /* 0x040fe400078fe8ff */
[----:B------:R-:W-:Y:S02]  /*1200*/  CS2R R204, SRZ ;  /* 0x0000000000cc7805 */ /* 0x000fe4000001ff00 */
[----:B------:R-:W-:Y:S01]  /*1210*/  LEA R207, R210, UR6, 0x2 ;  /* 0x00000006d2cf7c11 */ /* 0x000fe2000f8e10ff */
[----:B------:R-:W-:Y:S01]  /*1220*/  IMAD.MOV.U32 R203, RZ, RZ, RZ ;  /* 0x000000ffffcb7224 */ /* 0x000fe200078e00ff */
[----:B------:R-:W-:Y:S01]  /*1230*/  UMOV UR10, 0x1d ;  /* 0x0000001d000a7882 */ /* 0x000fe20000000000 */
[C---:B------:R-:W-:Y:S01]  /*1240*/  VIADD R167, R3.reuse, 0x30 ;  /* 0x0000003003a77836 */ /* 0x040fe20000000000 */
[----:B------:R-:W2:Y:S01]  /*1250*/  LDCU UR11, c[0x0][0x3d4] ;  /* 0x00007a80ff0b77ac */ /* 0x000ea20008000800 */
        /* <DEDUP_REMOVED lines=8> */
[----:B------:R-:W-:-:S02]  /*12e0*/  VIADD R181, R3, 0x37 ;  /* 0x0000003703b57836 */ /* 0x000fc40000000000 */
[----:B------:R-:W-:Y:S02]  /*12f0*/  VIADD R183, R3, 0x38 ;  /* 0x0000003803b77836 */ /* 0x000fe40000000000 */
[----:B-1----:R-:W-:Y:S01]  /*1300*/  FADD.FTZ R201, R201, 0.0099999997764825820923 ;  /* 0x3c23d70ac9c97421 */ /* 0x002fe20000010000 */
[C---:B------:R-:W-:Y:S02]  /*1310*/  VIADD R185, R3.reuse, 0x39 ;  /* 0x0000003903b97836 */ /* 0x040fe40000000000 */
[----:B------:R-:W-:Y:S01]  /*1320*/  VIADD R187, R3, 0x3a ;  /* 0x0000003a03bb7836 */ /* 0x000fe20000000000 */
[----:B0-----:R-:W-:Y:S01]  /*1330*/  @!P0 LEA R0, R5, R4, 0x18 ;  /* 0x0000000405008211 */ /* 0x001fe200078ec0ff */
        /* <DEDUP_REMOVED lines=41> */
[----:B------:R-:W-:Y:S02]  /*15d0*/  VIADD R9, R3, 0x5f ;  /* 0x0000005f03097836 */ /* 0x000fe40000000000 */
[--C-:B------:R-:W-:Y:S02]  /*15e0*/  IMAD R200, R200, 0x4, R5.reuse ;  /* 0x00000004c8c87824 */ /* 0x100fe400078e0205 */
[----:B0-2---:R-:W-:-:S07]  /*15f0*/  IMAD R0, R210, 0x24, R5 ;  /* 0x00000024d2007824 */ /* 0x005fce00078e0205 */
.L_x_858:
        /* <DEDUP_REMOVED lines=15> */
[----:B-1-3--:R-:W-:Y:S01]  /*16f0*/  FSEL R4, RZ, 1, P1 ;  /* 0x3f800000ff047808 */ /* 0x00afe20000800000 */
        /* <DEDUP_REMOVED lines=9> */
[----:B------:R-:W1:Y:S01]  /*1790*/  LDS R24, [R207+0x6400] ;  /* 0x00640000cf187984 */ /* 0x000e620000000800 */
        /* <DEDUP_REMOVED lines=11> */
[----:B----4-:R-:W4:Y:S01]  /*1850*/  LDS R26, [R207+0x7000] ;  /* 0x00700000cf1a7984 */ /* 0x010f220000000800 */
[----:B------:R-:W-:-:S02]  /*1860*/  SEL R218, RZ, 0x2, P1 ;  /* 0x00000002ffda7807 */ /* 0x000fc40000800000 */
[----:B------:R-:W-:Y:S01]  /*1870*/  LOP3.LUT P1, RZ, R148, UR7, RZ, 0xc, !PT ;  /* 0x0000000794ff7c12 */ /* 0x000fe2000f820cff */
[----:B------:R-:W-:Y:S01]  /*1880*/  FFMA.FTZ R5, R152, R6, R5 ;  /* 0x0000000698057223 */ /* 0x000fe20000010005 */
[----:B------:R-:W-:Y:S01]  /*1890*/  FSEL R4, RZ, 1, P6 ;  /* 0x3f800000ff047808 */ /* 0x000fe20003000000 */
[----:B------:R-:W4:Y:S01]  /*18a0*/  LDS R219, [R207+0x7400] ;  /* 0x00740000cfdb7984 */ /* 0x000f220000000800 */
[----:B------:R-:W-:Y:S02]  /*18b0*/  SEL R18, RZ, 0x4, P0 ;  /* 0x00000004ff127807 */ /* 0x000fe40000000000 */
[----:B------:R-:W-:Y:S01]  /*18c0*/  LOP3.LUT P0, RZ, R146, UR7, RZ, 0xc, !PT ;  /* 0x0000000792ff7c12 */ /* 0x000fe2000f800cff */
[----:B------:R-:W-:Y:S01]  /*18d0*/  FFMA.FTZ R5, R150, R4, R5 ;  /* 0x0000000496057223 */ /* 0x000fe20000010005 */
[----:B------:R-:W-:Y:S01]  /*18e0*/  FSEL R6, RZ, 1, P1 ;  /* 0x3f800000ff067808 */ /* 0x000fe20000800000 */
[----:B------:R-:W4:Y:S01]  /*18f0*/  LDS R227, [R207+0x7800] ;  /* 0x00780000cfe37984 */ /* 0x000f220000000800 */
        /* <DEDUP_REMOVED lines=104> */
[----:B------:R-:W-:Y:S02]  /*1f80*/  FSEL R6, RZ, 1, P2 ;  /* 0x3f800000ff067808 */ /* 0x000fe40001000000 */
[----:B------:R-:W-:Y:S01]  /*1f90*/  LOP3.LUT R170, RZ, R96, RZ, 0x33, !PT ;  /* 0x00000060ffaa7212 */ /* 0x000fe200078e33ff */
[----:B------:R-:W-:Y:S01]  /*1fa0*/  FFMA.FTZ R5, R100, R7, R5 ;  /* 0x0000000764057223 */ /* 0x000fe20000010005 */
[----:B------:R-:W-:Y:S02]  /*1fb0*/  LOP3.LUT R174, RZ, R94, RZ, 0x33, !PT ;  /* 0x0000005effae7212 */ /* 0x000fe400078e33ff */
[----:B------:R-:W-:Y:S01]  /*1fc0*/  SEL R172, RZ, 0x10000000, P6 ;  /* 0x10000000ffac7807 */ /* 0x000fe20003000000 */
[----:B------:R-:W-:Y:S01]  /*1fd0*/  FFMA.FTZ R7, R98, R6, R5 ;  /* 0x0000000662077223 */ /* 0x000fe20000010005 */
[----:B------:R-:W-:Y:S02]  /*1fe0*/  SEL R5, RZ, 0x8000000, P4 ;  /* 0x08000000ff057807 */ /* 0x000fe40002000000 */
[----:B------:R-:W-:-:S02]  /*1ff0*/  LOP3.LUT P4, R170, RZ, UR7, R170, 0x88, !PT ;  /* 0x00000007ffaa7c12 */ /* 0x000fc4000f8888aa */
        /* <DEDUP_REMOVED lines=26> */
[----:B------:R-:W-:Y:S02]  /*21a0*/  SEL R16, RZ, 0x4, P4 ;  /* 0x00000004ff107807 */ /* 0x000fe40002000000 */
[----:B------:R-:W-:Y:S02]  /*21b0*/  LOP3.LUT P4, RZ, R82, UR7, RZ, 0xc, !PT ;  /* 0x0000000752ff7c12 */ /* 0x000fe4000f880cff */
[----:B------:R-:W-:Y:S02]  /*21c0*/  FSEL R6, RZ, 1, P2 ;  /* 0x3f800000ff067808 */ /* 0x000fe40001000000 */
[----:B------:R-:W-:Y:S02]  /*21d0*/  FSEL R20, RZ, 1, P4 ;  /* 0x3f800000ff147808 */ /* 0x000fe40002000000 */
[----:B------:R-:W-:Y:S01]  /*21e0*/  LOP3.LUT P6, RZ, R80, UR7, RZ, 0xc, !PT ;  /* 0x0000000750ff7c12 */ /* 0x000fe2000f8c0cff */
        /* <DEDUP_REMOVED lines=24> */
[----:B0-----:R-:W-:Y:S02]  /*2370*/  LOP3.LUT P4, RZ, R22, UR7, RZ, 0xc, !PT ;  /* 0x0000000716ff7c12 */ /* 0x001fe4000f880cff */
[----:B------:R-:W-:Y:S01]  /*2380*/  SEL R40, RZ, 0x400, P6 ;  /* 0x00000400ff287807 */ /* 0x000fe20003000000 */
[----:B------:R-:W-:Y:S01]  /*2390*/  FFMA.FTZ R7, R70, R6, R7 ;  /* 0x0000000646077223 */ /* 0x000fe20000010007 */
[----:B------:R-:W-:Y:S01]  /*23a0*/  FSEL R20, RZ, 1, P4 ;  /* 0x3f800000ff147808 */ /* 0x000fe20002000000 */
[----:B------:R-:W0:Y:S01]  /*23b0*/  LDS R6, [R207+0x8000] ;  /* 0x00800000cf067984 */ /* 0x000e220000000800 */
[----:B-1----:R-:W-:-:S02]  /*23c0*/  LOP3.LUT P6, RZ, R24, UR7, RZ, 0xc, !PT ;  /* 0x0000000718ff7c12 */ /* 0x002fc4000f8c0cff */
[----:B------:R-:W-:Y:S01]  /*23d0*/  SEL R238, RZ, 0x800, P1 ;  /* 0x00000800ffee7807 */ /* 0x000fe20000800000 */
[----:B------:R-:W-:Y:S01]  /*23e0*/  FFMA.FTZ R7, R22, R20, R7 ;  /* 0x0000001416077223 */ /* 0x000fe20000010007 */
[----:B------:R-:W-:Y:S02]  /*23f0*/  FSEL R20, RZ, 1, P6 ;  /* 0x3f800000ff147808 */ /* 0x000fe40003000000 */
[----:B--2---:R-:W-:Y:S02]  /*2400*/  LOP3.LUT P1, RZ, R215, UR7, RZ, 0xc, !PT ;  /* 0x00000007d7ff7c12 */ /* 0x004fe4000f820cff */
[----:B------:R-:W-:Y:S01]  /*2410*/  SEL R36, RZ, 0x1000, P0 ;  /* 0x00001000ff247807 */ /* 0x000fe20000000000 */
[----:B------:R-:W-:Y:S01]  /*2420*/  FFMA.FTZ R20, R24, R20, R7 ;  /* 0x0000001418147223 */ /* 0x000fe20000010007 */
[----:B------:R-:W-:Y:S01]  /*2430*/  FSEL R22, RZ, 1, P1 ;  /* 0x3f800000ff167808 */ /* 0x000fe20000800000 */
[----:B------:R-:W1:Y:S01]  /*2440*/  LDS R7, [R207+0x8400] ;  /* 0x00840000cf077984 */ /* 0x000e620000000800 */
[----:B---3--:R-:W-:-:S02]  /*2450*/  LOP3.LUT P0, RZ, R217, UR7, RZ, 0xc, !PT ;  /* 0x00000007d9ff7c12 */ /* 0x008fc4000f800cff */
[----:B------:R-:W-:Y:S01]  /*2460*/  SEL R234, RZ, 0x2000, P5 ;  /* 0x00002000ffea7807 */ /* 0x000fe20002800000 */
[----:B------:R-:W-:Y:S01]  /*2470*/  FFMA.FTZ R20, R215, R22, R20 ;  /* 0x00000016d7147223 */ /* 0x000fe20000010014 */
[----:B------:R-:W-:Y:S01]  /*2480*/  FSEL R24, RZ, 1, P0 ;  /* 0x3f800000ff187808 */ /* 0x000fe20000000000 */
[----:B------:R-:W2:Y:S01]  /*2490*/  LDS R22, [R207+0x8800] ;  /* 0x00880000cf167984 */ /* 0x000ea20000000800 */
[----:B----4-:R-:W-:Y:S02]  /*24a0*/  LOP3.LUT P5, RZ, R26, UR7, RZ, 0xc, !PT ;  /* 0x000000071aff7c12 */ /* 0x010fe4000f8a0cff */
[----:B------:R-:W-:Y:S01]  /*24b0*/  SEL R224, RZ, 0x4000, P3 ;  /* 0x00004000ffe07807 */ /* 0x000fe20001800000 */
[----:B------:R-:W-:Y:S01]  /*24c0*/  FFMA.FTZ R217, R217, R24, R20 ;  /* 0x00000018d9d97223 */ /* 0x000fe20000010014 */
[----:B------:R-:W-:Y:S01]  /*24d0*/  LOP3.LUT P3, RZ, R219, UR7, RZ, 0xc, !PT ;  /* 0x00000007dbff7c12 */ /* 0x000fe2000f860cff */
[----:B------:R-:W3:Y:S01]  /*24e0*/  LDS R24, [R207+0x8c00] ;  /* 0x008c0000cf187984 */ /* 0x000ee20000000800 */
[----:B------:R-:W-:-:S02]  /*24f0*/  FSEL R28, RZ, 1, P5 ;  /* 0x3f800000ff1c7808 */ /* 0x000fc40002800000 */
[----:B------:R-:W-:Y:S01]  /*2500*/  SEL R226, RZ, 0x8000, P2 ;  /* 0x00008000ffe27807 */ /* 0x000fe20001000000 */
[----:B------:R-:W4:Y:S01]  /*2510*/  LDS R20, [R207+0x9000] ;  /* 0x00900000cf147984 */ /* 0x000f220000000800 */
[----:B------:R-:W-:Y:S01]  /*2520*/  LOP3.LUT P2, RZ, R227, UR7, RZ, 0xc, !PT ;  /* 0x00000007e3ff7c12 */ /* 0x000fe2000f840cff */
[----:B------:R-:W-:Y:S01]  /*2530*/  FFMA.FTZ R28, R26, R28, R217 ;  /* 0x0000001c1a1c7223 */ /* 0x000fe200000100d9 */
[----:B------:R-:W-:Y:S01]  /*2540*/  FSEL R30, RZ, 1, P3 ;  /* 0x3f800000ff1e7808 */ /* 0x000fe20001800000 */
[----:B------:R-:W4:Y:S01]  /*2550*/  LDS R26, [R207+0x9400] ;  /* 0x00940000cf1a7984 */ /* 0x000f220000000800 */
[----:B------:R-:W-:Y:S02]  /*2560*/  SEL R196, RZ, 0x10000, P4 ;  /* 0x00010000ffc47807 */ /* 0x000fe40002000000 */
[----:B------:R-:W-:Y:S01]  /*2570*/  FSEL R32, RZ, 1, P2 ;  /* 0x3f800000ff207808 */ /* 0x000fe20001000000 */
[----:B------:R-:W-:Y:S01]  /*2580*/  FFMA.FTZ R28, R219, R30, R28 ;  /* 0x0000001edb1c7223 */ /* 0x000fe2000001001c */
[----:B------:R-:W-:Y:S01]  /*2590*/  LOP3.LUT P4, RZ, R229, UR7, RZ, 0xc, !PT ;  /* 0x00000007e5ff7c12 */ /* 0x000fe2000f880cff */
[----:B------:R-:W-:Y:S01]  /*25a0*/  LDS R217, [R207+0xac00] ;  /* 0x00ac0000cfd97984 */ /* 0x000fe20000000800 */
[----:B------:R-:W-:Y:S01]  /*25b0*/  SEL R251, RZ, 0x20000, P6 ;  /* 0x00020000fffb7807 */ /* 0x000fe20003000000 */
[----:B------:R-:W-:Y:S01]  /*25c0*/  FFMA.FTZ R32, R227, R32, R28 ;  /* 0x00000020e3207223 */ /* 0x000fe2000001001c */
[----:B0-----:R-:W-:Y:S01]  /*25d0*/  LOP3.LUT P6, RZ, R6, UR7, RZ, 0xc, !PT ;  /* 0x0000000706ff7c12 */ /* 0x001fe2000f8c0cff */
[----:B------:R-:W0:Y:S01]  /*25e0*/  LDS R28, [R207+0x9800] ;  /* 0x00980000cf1c7984 */ /* 0x000e220000000800 */
[----:B------:R-:W-:-:S02]  /*25f0*/  FSEL R30, RZ, 1, P4 ;  /* 0x3f800000ff1e7808 */ /* 0x000fc40002000000 */
[----:B------:R-:W-:Y:S01]  /*2600*/  SEL R192, RZ, 0x40000, P1 ;  /* 0x00040000ffc07807 */ /* 0x000fe20000800000 */
[----:B------:R-:W-:Y:S01]  /*2610*/  LDS R219, [R207+0xb000] ;  /* 0x00b00000cfdb7984 */ /* 0x000fe20000000800 */
[----:B------:R-:W-:Y:S01]  /*2620*/  FSEL R46, RZ, 1, P6 ;  /* 0x3f800000ff2e7808 */ /* 0x000fe20003000000 */
[----:B------:R-:W-:Y:S01]  /*2630*/  FFMA.FTZ R229, R229, R30, R32 ;  /* 0x0000001ee5e57223 */ /* 0x000fe20000010020 */
[----:B------:R-:W-:Y:S01]  /*2640*/  SEL R245, RZ, 0x80000, P0 ;  /* 0x00080000fff57807 */ /* 0x000fe20000000000 */
[----:B------:R-:W0:Y:S01]  /*2650*/  LDS R30, [R207+0x9c00] ;  /* 0x009c0000cf1e7984 */ /* 0x000e220000000800 */
[----:B------:R-:W-:Y:S01]  /*2660*/  SEL R188, RZ, 0x100000, P5 ;  /* 0x00100000ffbc7807 */ /* 0x000fe20002800000 */
[----:B------:R-:W-:Y:S01]  /*2670*/  FFMA.FTZ R6, R6, R46, R229 ;  /* 0x0000002e06067223 */ /* 0x000fe200000100e5 */
[----:B-1----:R-:W-:Y:S01]  /*2680*/  LOP3.LUT P1, RZ, R7, UR7, RZ, 0xc, !PT ;  /* 0x0000000707ff7c12 */ /* 0x002fe2000f820cff */
[----:B------:R-:W1:Y:S01]  /*2690*/  LDS R46, [R207+0xa000] ;  /* 0x00a00000cf2e7984 */ /* 0x000e620000000800 */
[----:B------:R-:W-:-:S02]  /*26a0*/  SEL R239, RZ, 0x200000, P3 ;  /* 0x00200000ffef7807 */ /* 0x000fc40001800000 */
[----:B------:R-:W-:Y:S02]  /*26b0*/  FSEL R32, RZ, 1, P1 ;  /* 0x3f800000ff207808 */ /* 0x000fe40000800000 */
[----:B--2---:R-:W-:Y:S02]  /*26c0*/  LOP3.LUT P0, RZ, R22, UR7, RZ, 0xc, !PT ;  /* 0x0000000716ff7c12 */ /* 0x004fe4000f800cff */
[----:B------:R-:W-:Y:S01]  /*26d0*/  SEL R164, RZ, 0x400000, P2 ;  /* 0x00400000ffa47807 */ /* 0x000fe20001000000 */
[----:B------:R-:W-:Y:S01]  /*26e0*/  FFMA.FTZ R7, R7, R32, R6 ;  /* 0x0000002007077223 */ /* 0x000fe20000010006 */
[----:B------:R-:W-:Y:S02]  /*26f0*/  FSEL R50, RZ, 1, P0 ;  /* 0x3f800000ff327808 */ /* 0x000fe40000000000 */
[----:B---3--:R-:W-:Y:S02]  /*2700*/  LOP3.LUT P5, RZ, R24, UR7, RZ, 0xc, !PT ;  /* 0x0000000718ff7c12 */ /* 0x008fe4000f8a0cff */
[----:B------:R-:W-:Y:S01]  /*2710*/  SEL R233, RZ, 0x800000, P4 ;  /* 0x00800000ffe97807 */ /* 0x000fe20002000000 */
[----:B------:R-:W-:Y:S01]  /*2720*/  FFMA.FTZ R7, R22, R50, R7 ;  /* 0x0000003216077223 */ /* 0x000fe20000010007 */
[----:B------:R-:W-:Y:S01]  /*2730*/  FSEL R6, RZ, 1, P5 ;  /* 0x3f800000ff067808 */ /* 0x000fe20002800000 */
[----:B------:R-:W2:Y:S01]  /*2740*/  LDS R22, [R207+0xa400] ;  /* 0x00a40000cf167984 */ /* 0x000ea20000000800 */
[----:B----4-:R-:W-:-:S02]  /*2750*/  LOP3.LUT P3, RZ, R20, UR7, RZ, 0xc, !PT ;  /* 0x0000000714ff7c12 */ /* 0x010fc4000f860cff */
[----:B------:R-:W-:Y:S01]  /*2760*/  LOP3.LUT P2, RZ, R26, UR7, RZ, 0xc, !PT ;  /* 0x000000071aff7c12 */ /* 0x000fe2000f840cff */
[----:B------:R-:W-:Y:S01]  /*2770*/  FFMA.FTZ R7, R24, R6, R7 ;  /* 0x0000000618077223 */ /* 0x000fe20000010007 */
[----:B------:R-:W-:Y:S01]  /*2780*/  FSEL R6, RZ, 1, P3 ;  /* 0x3f800000ff067808 */ /* 0x000fe20001800000 */
[----:B------:R-:W-:Y:S01]  /*2790*/  LDS R50, [R207+0xb400] ;  /* 0x00b40000cf327984 */ /* 0x000fe20000000800 */
[----:B------:R-:W-:Y:S02]  /*27a0*/  SEL R182, RZ, 0x4000000, P0 ;  /* 0x04000000ffb67807 */ /* 0x000fe40000000000 */
[----:B------:R-:W-:Y:S01]  /*27b0*/  SEL R227, RZ, 0x8000000, P5 ;  /* 0x08000000ffe37807 */ /* 0x000fe20002800000 */
[----:B------:R-:W-:Y:S01]  /*27c0*/  FFMA.FTZ R7, R20, R6, R7 ;  /* 0x0000000614077223 */ /* 0x000fe20000010007 */
[----:B------:R-:W-:Y:S01]  /*27d0*/  FSEL R6, RZ, 1, P2 ;  /* 0x3f800000ff067808 */ /* 0x000fe20001000000 */
[----:B------:R-:W3:Y:S01]  /*27e0*/  LDS R20, [R207+0xa800] ;  /* 0x00a80000cf147984 */ /* 0x000ee20000000800 */
[----:B0-----:R-:W-:-:S02]  /*27f0*/  LOP3.LUT P4, RZ, R28, UR7, RZ, 0xc, !PT ;  /* 0x000000071cff7c12 */ /* 0x001fc4000f880cff */
[----:B------:R-:W-:Y:S01]  /*2800*/  SEL R184, RZ, 0x10000000, P3 ;  /* 0x10000000ffb87807 */ /* 0x000fe20001800000 */
[----:B------:R-:W-:Y:S01]  /*2810*/  FFMA.FTZ R7, R26, R6, R7 ;  /* 0x000000061a077223 */ /* 0x000fe20000010007 */
[----:B------:R-:W-:Y:S02]  /*2820*/  FSEL R24, RZ, 1, P4 ;  /* 0x3f800000ff187808 */ /* 0x000fe40002000000 */
[----:B------:R-:W-:Y:S02]  /*2830*/  SEL R6, RZ, 0x1000000, P6 ;  /* 0x01000000ff067807 */ /* 0x000fe40003000000 */
[----:B------:R-:W-:Y:S01]  /*2840*/  LOP3.LUT P6, RZ, R30, UR7, RZ, 0xc, !PT ;  /* 0x000000071eff7c12 */ /* 0x000fe2000f8c0cff */
[----:B------:R-:W-:Y:S01]  /*2850*/  FFMA.FTZ R7, R28, R24, R7 ;  /* 0x000000181c077223 */ /* 0x000fe20000010007 */
[----:B------:R-:W-:Y:S02]  /*2860*/  LOP3.LUT R26, RZ, R217, RZ, 0x33, !PT ;  /* 0x000000d9ff1a7212 */ /* 0x000fe400078e33ff */
[----:B------:R-:W-:-:S02]  /*2870*/  FSEL R24, RZ, 1, P6 ;  /* 0x3f800000ff187808 */ /* 0x000fc40003000000 */
[----:B-1----:R-:W-:Y:S02]  /*2880*/  LOP3.LUT R32, RZ, R46, RZ, 0x33, !PT ;  /* 0x0000002eff207212 */ /* 0x002fe400078e33ff */
[----:B------:R-:W-:Y:S01]  /*2890*/  LOP3.LUT P3, R26, RZ, UR7, R26, 0x88, !PT ;  /* 0x00000007ff1a7c12 */ /* 0x000fe2000f86881a */
[----:B------:R-:W-:Y:S01]  /*28a0*/  FFMA.FTZ R215, R30, R24, R7 ;  /* 0x000000181ed77223 */ /* 0x000fe20000010007 */
[----:B------:R-:W-:Y:S02]  /*28b0*/  SEL R7, RZ, 0x2000000, P1 ;  /* 0x02000000ff077807 */ /* 0x000fe40000800000 */
[----:B------:R-:W-:Y:S02]  /*28c0*/  LOP3.LUT P1, R32, RZ, UR7, R32, 0x88, !PT ;  /* 0x00000007ff207c12 */ /* 0x000fe4000f828820 */
[----:B------:R-:W-:Y:S02]  /*28d0*/  SEL R229, RZ, 0x20000000, P2 ;  /* 0x20000000ffe57807 */ /* 0x000fe40001000000 */
[----:B------:R-:W-:-:S02]  /*28e0*/  FSEL R24, RZ, 1, P1 ;  /* 0x3f800000ff187808 */ /* 0x000fc40000800000 */
[----:B------:R-:W-:Y:S02]  /*28f0*/  SEL R52, RZ, 0x1, P1 ;  /* 0x00000001ff347807 */ /* 0x000fe40000800000 */
[----:B--2---:R-:W-:Y:S01]  /*2900*/  LOP3.LUT R30, RZ, R22, RZ, 0x33, !PT ;  /* 0x00000016ff1e7212 */ /* 0x004fe200078e33ff */
[----:B------:R-:W-:Y:S01]  /*2910*/  FFMA.FTZ R215, R46, R24, R215 ;  /* 0x000000182ed77223 */ /* 0x000fe200000100d7 */
[----:B------:R-:W-:Y:S02]  /*2920*/  IADD3 R216, PT, PT, R18, R218, R216 ;  /* 0x000000da12d87210 */ /* 0x000fe40007ffe0d8 */
[----:B------:R-:W-:Y:S02]  /*2930*/  LOP3.LUT P0, R30, RZ, UR7, R30, 0x88, !PT ;  /* 0x00000007ff1e7c12 */ /* 0x000fe4000f80881e */
[----:B------:R-:W-:Y:S02]  /*2940*/  IADD3 R214, PT, PT, R16, R214, R247 ;  /* 0x000000d610d67210 */ /* 0x000fe40007ffe0f7 */
[----:B------:R-:W-:-:S02]  /*2950*/  FSEL R24, RZ, 1, P0 ;  /* 0x3f800000ff187808 */ /* 0x000fc40000000000 */
[----:B------:R-:W-:Y:S02]  /*2960*/  IADD3 R241, PT, PT, R198, R216, R241 ;  /* 0x000000d8c6f17210 */ /* 0x000fe40007ffe0f1 */
[----:B---3--:R-:W-:Y:S01]  /*2970*/  LOP3.LUT R28, RZ, R20, RZ, 0x33, !PT ;  /* 0x00000014ff1c7212 */ /* 0x008fe200078e33ff */
[----:B------:R-:W-:Y:S01]  /*2980*/  FFMA.FTZ R215, R22, R24, R215 ;  /* 0x0000001816d77223 */ /* 0x000fe200000100d7 */
[----:B------:R-:W-:Y:S01]  /*2990*/  LOP3.LUT R24, RZ, R219, RZ, 0x33, !PT ;  /* 0x000000dbff187212 */ /* 0x000fe200078e33ff */
[----:B------:R-:W-:Y:S01]  /*29a0*/  IMAD.IADD R190, R190, 0x1, R241 ;  /* 0x00000001bebe7824 */ /* 0x000fe200078e02f1 */
[----:B------:R-:W-:Y:S02]  /*29b0*/  LOP3.LUT P5, R28, RZ, UR7, R28, 0x88, !PT ;  /* 0x00000007ff1c7c12 */ /* 0x000fe4000f8a881c */
[----:B------:R-:W-:Y:S02]  /*29c0*/  LOP3.LUT P2, R24, RZ, UR7, R24, 0x88, !PT ;  /* 0x00000007ff187c12 */ /* 0x000fe4000f848818 */
[----:B------:R-:W-:-:S02]  /*29d0*/  FSEL R22, RZ, 1, P5 ;  /* 0x3f800000ff167808 */ /* 0x000fc40002800000 */
[----:B------:R-:W-:Y:S02]  /*29e0*/  FSEL R46, RZ, 1, P2 ;  /* 0x3f800000ff2e7808 */ /* 0x000fe40001000000 */
[----:B------:R-:W-:Y:S01]  /*29f0*/  IADD3 R214, PT, PT, R235, R214, R194 ;  /* 0x000000d6ebd67210 */ /* 0x000fe20007ffe0c2 */
[----:B------:R-:W-:Y:S01]  /*2a00*/  FFMA.FTZ R22, R20, R22, R215 ;  /* 0x0000001614167223 */ /* 0x000fe200000100d7 */
[----:B------:R-:W-:Y:S01]  /*2a10*/  FSEL R20, RZ, 1, P3 ;  /* 0x3f800000ff147808 */ /* 0x000fe20001800000 */
[----:B------:R-:W0:Y:S01]  /*2a20*/  LDS R215, [R207+0xb800] ;  /* 0x00b80000cfd77984 */ /* 0x000e220000000800 */
[----:B------:R-:W-:Y:S01]  /*2a30*/  IADD3 R56, PT, PT, R190, R56, R221 ;  /* 0x00000038be387210 */ /* 0x000fe20007ffe0dd */
[----:B------:R-:W-:Y:S02]  /*2a40*/  IMAD.IADD R214, R186, 0x1, R214 ;  /* 0x00000001bad67824 */ /* 0x000fe400078e02d6 */
[----:B------:R-:W-:Y:S01]  /*2a50*/  FFMA.FTZ R22, R217, R20, R22 ;  /* 0x00000014d9167223 */ /* 0x000fe20000010016 */
[----:B------:R-:W-:Y:S01]  /*2a60*/  IADD3 R48, PT, PT, R56, R48, R213 ;  /* 0x0000003038307210 */ /* 0x000fe20007ffe0d5 */
[----:B------:R-:W1:Y:S01]  /*2a70*/  LDS R20, [R207+0xbc00] ;  /* 0x00bc0000cf147984 */ /* 0x000e620000000800 */
[----:B------:R-:W-:Y:S01]  /*2a80*/  IADD3 R54, PT, PT, R214, R54, R165 ;  /* 0x00000036d6367210 */ /* 0x000fe20007ffe0a5 */
[----:B------:R-:W-:Y:S01]  /*2a90*/  FFMA.FTZ R219, R219, R46, R22 ;  /* 0x0000002edbdb7223 */ /* 0x000fe20000010016 */
[----:B------:R-:W-:Y:S01]  /*2aa0*/  LOP3.LUT R22, RZ, R50, RZ, 0x33, !PT ;  /* 0x00000032ff167212 */ /* 0x000fe200078e33ff */
[----:B------:R-:W2:Y:S01]  /*2ab0*/  LDS R46, [R207+0xc000] ;  /* 0x00c00000cf2e7984 */ /* 0x000ea20000000800 */
[----:B------:R-:W-:-:S02]  /*2ac0*/  IADD3 R42, PT, PT, R48, R42, R242 ;  /* 0x0000002a302a7210 */ /* 0x000fc40007ffe0f2 */
[----:B------:R-:W-:Y:S02]  /*2ad0*/  LOP3.LUT P1, R22, RZ, UR7, R22, 0x88, !PT ;  /* 0x00000007ff167c12 */ /* 0x000fe4000f828816 */
[----:B------:R-:W-:Y:S02]  /*2ae0*/  IADD3 R44, PT, PT, R54, R44, R244 ;  /* 0x0000002c362c7210 */ /* 0x000fe40007ffe0f4 */
[----:B------:R-:W-:Y:S02]  /*2af0*/  FSEL R217, RZ, 1, P1 ;  /* 0x3f800000ffd97808 */ /* 0x000fe40000800000 */
[----:B------:R-:W-:Y:S02]  /*2b00*/  IADD3 R38, PT, PT, R42, R236, R38 ;  /* 0x000000ec2a267210 */ /* 0x000fe40007ffe026 */
[----:B------:R-:W-:Y:S01]  /*2b10*/  IADD3 R40, PT, PT, R44, R40, R238 ;  /* 0x000000282c287210 */ /* 0x000fe20007ffe0ee */
[----:B------:R-:W-:Y:S01]  /*2b20*/  FFMA.FTZ R50, R50, R217, R219 ;  /* 0x000000d932327223 */ /* 0x000fe200000100db */
[----:B------:R-:W-:-:S02]  /*2b30*/  SEL R217, RZ, 0x2, P0 ;  /* 0x00000002ffd97807 */ /* 0x000fc40000000000 */
        /* <DEDUP_REMOVED lines=8> */
[----:B0-----:R-:W-:Y:S02]  /*2bc0*/  LOP3.LUT P0, RZ, R215, UR7, RZ, 0xc, !PT ;  /* 0x00000007d7ff7c12 */ /* 0x001fe4000f800cff */
[----:B------:R-:W-:Y:S02]  /*2bd0*/  IADD3 R237, PT, PT, R243, R10, R237 ;  /* 0x0000000af3ed7210 */ /* 0x000fe40007ffe0ed */
[----:B------:R-:W-:Y:S02]  /*2be0*/  FSEL R219, RZ, 1, P0 ;  /* 0x3f800000ffdb7808 */ /* 0x000fe40000000000 */
[----:B------:R-:W-:-:S02]  /*2bf0*/  IADD3 R188, PT, PT, R192, R188, R239 ;  /* 0x000000bcc0bc7210 */ /* 0x000fc40007ffe0ef */
[----:B------:R-:W-:Y:S01]  /*2c00*/  IADD3 R231, PT, PT, R237, R8, R231 ;  /* 0x00000008ede77210 */ /* 0x000fe20007ffe0e7 */
[----:B------:R-:W-:Y:S01]  /*2c10*/  FFMA.FTZ R215, R215, R219, R50 ;  /* 0x000000dbd7d77223 */ /* 0x000fe20000010032 */
[----:B------:R-:W-:Y:S02]  /*2c20*/  SEL R219, RZ, 0x4, P5 ;  /* 0x00000004ffdb7807 */ /* 0x000fe40002800000 */
[----:B-1----:R-:W-:Y:S02]  /*2c30*/  LOP3.LUT P5, RZ, R20, UR7, RZ, 0xc, !PT ;  /* 0x0000000714ff7c12 */ /* 0x002fe4000f8a0cff */
[----:B------:R-:W-:Y:S02]  /*2c40*/  IADD3 R217, PT, PT, R219, R217, R52 ;  /* 0x000000d9dbd97210 */ /* 0x000fe40007ffe034 */
[----:B------:R-:W-:Y:S02]  /*2c50*/  FSEL R50, RZ, 1, P5 ;  /* 0x3f800000ff327808 */ /* 0x000fe40002800000 */
[----:B------:R-:W-:-:S03]  /*2c60*/  IADD3 R233, PT, PT, R188, R164, R233 ;  /* 0x000000a4bce97210 */ /* 0x000fc60007ffe0e9 */
[----:B------:R-:W-:Y:S01]  /*2c70*/  FFMA.FTZ R215, R20, R50, R215 ;  /* 0x0000003214d77223 */ /* 0x000fe200000100d7 */
[----:B------:R-:W-:Y:S02]  /*2c80*/  SEL R50, RZ, 0x8, P3 ;  /* 0x00000008ff327807 */ /* 0x000fe40001800000 */
[----:B--2---:R-:W-:-:S04]  /*2c90*/  LOP3.LUT P3, RZ, R46, UR7, RZ, 0xc, !PT ;  /* 0x000000072eff7c12 */ /* 0x004fc8000f860cff */
[----:B------:R-:W-:Y:S02]  /*2ca0*/  FSEL R20, RZ, 1, P3 ;  /* 0x3f800000ff147808 */ /* 0x000fe40001800000 */
[----:B------:R-:W-:-:S03]  /*2cb0*/  SEL R18, RZ, 0x100, P3 ;  /* 0x00000100ff127807 */ /* 0x000fc60001800000 */
[----:B------:R-:W-:Y:S01]  /*2cc0*/  FFMA.FTZ R20, R46, R20, R215 ;  /* 0x000000142e147223 */ /* 0x000fe200000100d7 */
[----:B------:R-:W-:Y:S02]  /*2cd0*/  SEL R215, RZ, 0x10, P2 ;  /* 0x00000010ffd77807 */ /* 0x000fe40001000000 */
[----:B------:R-:W-:Y:S02]  /*2ce0*/  LOP3.LUT P2, RZ, R228, UR7, RZ, 0xc, !PT ;  /* 0x00000007e4ff7c12 */ /* 0x000fe4000f840cff */
[----:B------:R-:W-:Y:S02]  /*2cf0*/  IADD3 R215, PT, PT, R215, R217, R50 ;  /* 0x000000d9d7d77210 */ /* 0x000fe40007ffe032 */
        /* <DEDUP_REMOVED lines=44> */
[----:B------:R-:W-:-:S05]  /*2fc0*/  FSEL R246, RZ, 1, P3 ;  /* 0x3f800000fff67808 */ /* 0x000fca0001800000 */
[----:B------:R-:W-:Y:S01]  /*2fd0*/  FFMA.FTZ R246, R228, R246, R247 ;  /* 0x000000f6e4f67223 */ /* 0x000fe200000100f7 */
[----:B------:R-:W-:Y:S01]  /*2fe0*/  SEL R247, RZ, 0x4000, P2 ;  /* 0x00004000fff77807 */ /* 0x000fe20001000000 */
[----:B------:R-:W0:Y:S01]  /*2ff0*/  LDS R228, [R207+0xf000] ;  /* 0x00f00000cfe47984 */ /* 0x000e220000000800 */
[----:B------:R-:W-:-:S04]  /*3000*/  LOP3.LUT P2, RZ, R248, UR7, RZ, 0xc, !PT ;  /* 0x00000007f8ff7c12 */ /* 0x000fc8000f840cff */
[----:B------:R-:W-:Y:S02]  /*3010*/  FSEL R235, RZ, 1, P2 ;  /* 0x3f800000ffeb7808 */ /* 0x000fe40001000000 */
[----:B------:R-:W-:-:S03]  /*3020*/  SEL R186, RZ, 0x80000, P2 ;  /* 0x00080000ffba7807 */ /* 0x000fc60001000000 */
[----:B------:R-:W-:Y:S02]  /*3030*/  FFMA.FTZ R235, R248, R235, R246 ;  /* 0x000000ebf8eb7223 */ /* 0x000fe400000100f6 */
[----:B------:R-:W-:Y:S01]  /*3040*/  LDS R248, [R207+0x10c00] ;  /* 0x010c0000cff87984 */ /* 0x000fe20000000800 */
[----:B0-----:R-:W-:-:S04]  /*3050*/  LOP3.LUT P1, RZ, R228, UR7, RZ, 0xc, !PT ;  /* 0x00000007e4ff7c12 */ /* 0x001fc8000f820cff */
[----:B------:R-:W-:Y:S02]  /*3060*/  FSEL R246, RZ, 1, P1 ;  /* 0x3f800000fff67808 */ /* 0x000fe40000800000 */
[----:B------:R-:W-:-:S03]  /*3070*/  SEL R165, RZ, 0x100000, P1 ;  /* 0x00100000ffa57807 */ /* 0x000fc60000800000 */
[----:B------:R-:W-:Y:S02]  /*3080*/  FFMA.FTZ R235, R228, R246, R235 ;  /* 0x000000f6e4eb7223 */ /* 0x000fe400000100eb */
[----:B------:R-:W0:Y:S02]  /*3090*/  LDS R228, [R207+0xf400] ;  /* 0x00f40000cfe47984 */ /* 0x000e240000000800 */
        /* <DEDUP_REMOVED lines=30> */
[----:B------:R-:W-:-:S05]  /*3280*/  FSEL R219, RZ, 1, P5 ;  /* 0x3f800000ffdb7808 */ /* 0x000fca0002800000 */
[----:B------:R-:W-:Y:S02]  /*3290*/  FFMA.FTZ R219, R248, R219, R246 ;  /* 0x000000dbf8db7223 */ /* 0x000fe400000100f6 */
[----:B------:R-:W1:Y:S01]  /*32a0*/  LDS R248, [R207+0x11400] ;  /* 0x01140000cff87984 */ /* 0x000e620000000800 */
[----:B0-----:R-:W-:-:S04]  /*32b0*/  LOP3.LUT P3, RZ, R228, UR7, RZ, 0xc, !PT ;  /* 0x00000007e4ff7c12 */ /* 0x001fc8000f860cff */
[----:B------:R-:W-:-:S05]  /*32c0*/  FSEL R246, RZ, 1, P3 ;  /* 0x3f800000fff67808 */ /* 0x000fca0001800000 */
[----:B------:R-:W-:Y:S01]  /*32d0*/  FFMA.FTZ R246, R228, R246, R219 ;  /* 0x000000f6e4f67223 */ /* 0x000fe200000100db */
[----:B------:R-:W-:Y:S01]  /*32e0*/  SEL R219, RZ, 0x1000000, P2 ;  /* 0x01000000ffdb7807 */ /* 0x000fe20001000000 */
[----:B------:R-:W0:Y:S01]  /*32f0*/  LDS R228, [R207+0x11800] ;  /* 0x01180000cfe47984 */ /* 0x000e220000000800 */
[----:B-1----:R-:W-:-:S04]  /*3300*/  LOP3.LUT P2, RZ, R248, UR7, RZ, 0xc, !PT ;  /* 0x00000007f8ff7c12 */ /* 0x002fc8000f840cff */
[----:B------:R-:W-:-:S05]  /*3310*/  FSEL R217, RZ, 1, P2 ;  /* 0x3f800000ffd97808 */ /* 0x000fca0001000000 */
[----:B------:R-:W-:Y:S01]  /*3320*/  FFMA.FTZ R217, R248, R217, R246 ;  /* 0x000000d9f8d97223 */ /* 0x000fe200000100f6 */
        /* <DEDUP_REMOVED lines=8> */
[----:B------:R-:W-:Y:S01]  /*33b0*/  IMAD.IADD R246, R46, 0x1, R215 ;  /* 0x000000012ef67824 */ /* 0x000fe200078e02d7 */
[----:B------:R-:W-:-:S03]  /*33c0*/  SEL R46, RZ, 0x8000000, P5 ;  /* 0x08000000ff2e7807 */ /* 0x000fc60002800000 */
[----:B------:R-:W0:Y:S01]  /*33d0*/  SHFL.DOWN P5, R250, R248, 0x1, 0x1f ;  /* 0x08201f00f8fa7f89 */ /* 0x000e2200000a0000 */
[----:B------:R-:W-:-:S04]  /*33e0*/  IADD3 R20, PT, PT, R246, R20, R240 ;  /* 0x00000014f6147210 */ /* 0x000fc80007ffe0f0 */
[----:B------:R-:W-:-:S04]  /*33f0*/  IADD3 R18, PT, PT, R20, R18, R230 ;  /* 0x0000001214127210 */ /* 0x000fc80007ffe0e6 */
[----:B------:R-:W-:-:S04]  /*3400*/  IADD3 R16, PT, PT, R18, R16, R218 ;  /* 0x0000001012107210 */ /* 0x000fc80007ffe0da */
[----:B------:R-:W-:-:S04]  /*3410*/  IADD3 R14, PT, PT, R16, R198, R216 ;  /* 0x000000c6100e7210 */ /* 0x000fc80007ffe0d8 */
[----:B------:R-:W-:-:S04]  /*3420*/  IADD3 R12, PT, PT, R14, R247, R194 ;  /* 0x000000f70e0c7210 */ /* 0x000fc80007ffe0c2 */
[----:B------:R-:W-:Y:S02]  /*3430*/  IADD3 R10, PT, PT, R12, R241, R190 ;  /* 0x000000f10c0a7210 */ /* 0x000fe40007ffe0be */
[----:B------:R-:W-:Y:S01]  /*3440*/  IADD3 R190, PT, PT, R231, R4, R5 ;  /* 0x00000004e7be7210 */ /* 0x000fe20007ffe005 */
[----:B0-----:R-:W-:Y:S01]  /*3450*/  @P5 FADD R250, R248, R250 ;  /* 0x000000faf8fa5221 */ /* 0x001fe20000000000 */
[----:B------:R-:W-:Y:S02]  /*3460*/  IADD3 R8, PT, PT, R10, R235, R186 ;  /* 0x000000eb0a087210 */ /* 0x000fe40007ffe0ba */
[----:B------:R-:W-:Y:S02]  /*3470*/  IADD3 R186, PT, PT, R233, R6, R7 ;  /* 0x00000006e9ba7210 */ /* 0x000fe40007ffe007 */
[----:B------:R-:W0:Y:S01]  /*3480*/  SHFL.DOWN P5, R252, R250, 0x2, 0x1f ;  /* 0x08401f00fafc7f89 */ /* 0x000e2200000a0000 */
[----:B------:R-:W-:Y:S01]  /*3490*/  IADD3 R214, PT, PT, R8, R165, R214 ;  /* 0x000000a508d67210 */ /* 0x000fe20007ffe0d6 */
[----:B0-----:R-:W-:-:S05]  /*34a0*/  @P5 FADD R252, R250, R252 ;  /* 0x000000fcfafc5221 */ /* 0x001fca0000000000 */
[----:B------:R-:W0:Y:S02]  /*34b0*/  SHFL.DOWN P5, R213, R252, 0x4, 0x1f ;  /* 0x08801f00fcd57f89 */ /* 0x000e2400000a0000 */
[----:B0-----:R-:W-:-:S05]  /*34c0*/  @P5 FADD R213, R252, R213 ;  /* 0x000000d5fcd55221 */ /* 0x001fca0000000000 */
[----:B------:R-:W0:Y:S02]  /*34d0*/  SHFL.DOWN P5, R228, R213, 0x8, 0x1f ;  /* 0x09001f00d5e47f89 */ /* 0x000e2400000a0000 */
[----:B0-----:R-:W-:Y:S02]  /*34e0*/  @P5 FADD R228, R213, R228 ;  /* 0x000000e4d5e45221 */ /* 0x001fe40000000000 */
[----:B------:R-:W0:Y:S03]  /*34f0*/  S2R R213, SR_LANEID ;  /* 0x0000000000d57919 */ /* 0x000e260000000000 */
        /* <DEDUP_REMOVED lines=22> */
.L_x_849:
[----:B------:R-:W-:Y:S05]  /*3660*/  BSYNC.RECONVERGENT B0 ;  /* 0x0000000000007941 */ /* 0x000fea0003800200 */
.L_x_848:
[----:B------:R-:W1:Y:S08]  /*3670*/  S2UR UR9, SR_CgaCtaId ;  /* 0x00000000000979c3 */ /* 0x000e700000008800 */
[----:B------:R-:W-:Y:S01]  /*3680*/  BAR.SYNC.DEFER_BLOCKING 0x0 ;  /* 0x0000000000007b1d */ /* 0x000fe20000010000 */
[----:B------:R-:W-:Y:S02]  /*3690*/  IADD3 R221, PT, PT, R214, R221, R52 ;  /* 0x000000ddd6dd7210 */ /* 0x000fe40007ffe034 */
[----:B------:R-:W-:-:S02]  /*36a0*/  IADD3 R227, PT, PT, R186, R182, R227 ;  /* 0x000000b6bae37210 */ /* 0x000fc40007ffe0e3 */
[----:B------:R-:W-:Y:S01]  /*36b0*/  IADD3 R219, PT, PT, R221, R219, R50 ;  /* 0x000000dbdddb7210 */ /* 0x000fe20007ffe032 */
[----:B------:R-:W-:Y:S01]  /*36c0*/  UMOV UR8, 0x400 ;  /* 0x0000040000087882 */ /* 0x000fe20000000000 */
[----:B------:R-:W-:Y:S02]  /*36d0*/  IADD3 R229, PT, PT, R227, R184, R229 ;  /* 0x000000b8e3e57210 */ /* 0x000fe40007ffe0e5 */
[----:B------:R-:W-:Y:S02]  /*36e0*/  IADD3 R217, PT, PT, R219, R217, R46 ;  /* 0x000000d9dbd97210 */ /* 0x000fe40007ffe02e */
[----:B------:R-:W-:Y:S02]  /*36f0*/  SEL R46, RZ, 0x40000000, P4 ;  /* 0x40000000ff2e7807 */ /* 0x000fe40002000000 */
[----:B------:R-:W-:Y:S02]  /*3700*/  SEL R4, RZ, 0x80000000, P6 ;  /* 0x80000000ff047807 */ /* 0x000fe40003000000 */
[----:B------:R-:W-:-:S02]  /*3710*/  SEL R164, RZ, 0x10000000, P3 ;  /* 0x10000000ffa47807 */ /* 0x000fc40001800000 */
[----:B------:R-:W-:Y:S02]  /*3720*/  SEL R5, RZ, 0x20000000, P2 ;  /* 0x20000000ff057807 */ /* 0x000fe40001000000 */
[----:B------:R-:W-:Y:S02]  /*3730*/  IADD3 R46, PT, PT, R229, R46, R4 ;  /* 0x0000002ee52e7210 */ /* 0x000fe40007ffe004 */
[----:B------:R-:W-:Y:S01]  /*3740*/  IADD3 R172, PT, PT, R190, R172, R223 ;  /* 0x000000acbeac7210 */ /* 0x000fe20007ffe0df */
[----:B-1----:R-:W-:Y:S01]  /*3750*/  ULEA UR8, UR9, UR8, 0x18 ;  /* 0x0000000809087291 */ /* 0x002fe2000f8ec0ff */
[----:B------:R-:W-:Y:S02]  /*3760*/  IADD3 R164, PT, PT, R217, R164, R5 ;  /* 0x000000a4d9a47210 */ /* 0x000fe40007ffe005 */
[----:B------:R-:W-:Y:S01]  /*3770*/  SEL R7, RZ, 0x40000000, P1 ;  /* 0x40000000ff077807 */ /* 0x000fe20000800000 */
[----:B------:R-:W-:Y:S01]  /*3780*/  POPC R5, R46 ;  /* 0x0000002e00057309 */ /* 0x000fe20000000000 */
[----:B------:R-:W-:-:S02]  /*3790*/  SEL R4, RZ, 0x80000000, P0 ;  /* 0x80000000ff047807 */ /* 0x000fc40000000000 */
[----:B------:R-:W-:Y:S02]  /*37a0*/  IADD3 R178, PT, PT, R172, R178, R225 ;  /* 0x000000b2acb27210 */ /* 0x000fe40007ffe0e1 */
[----:B------:R-:W1:Y:S01]  /*37b0*/  LDS R206, [UR8+0x4] ;  /* 0x00000408ffce7984 */ /* 0x000e620008000800 */
[----:B------:R-:W-:Y:S02]  /*37c0*/  IADD3 R7, PT, PT, R164, R7, R4 ;  /* 0x00000007a4077210 */ /* 0x000fe40007ffe004 */
[----:B------:R-:W-:Y:S01]  /*37d0*/  POPC R6, R178 ;  /* 0x000000b200067309 */ /* 0x000fe20000000000 */
[----:B------:R-:W-:Y:S01]  /*37e0*/  BAR.SYNC.DEFER_BLOCKING 0x0 ;  /* 0x0000000000007b1d */ /* 0x000fe20000010000 */
[----:B------:R-:W-:-:S06]  /*37f0*/  ISETP.GT.U32.AND P0, PT, R210, 0x1f, PT ;  /* 0x0000001fd200780c */ /* 0x000fcc0003f04070 */
[----:B------:R-:W2:Y:S02]  /*3800*/  POPC R4, R7 ;  /* 0x0000000700047309 */ /* 0x000ea40000000000 */
[----:B--2---:R-:W-:-:S05]  /*3810*/  IADD3 R5, PT, PT, R4, R5, R6 ;  /* 0x0000000504057210 */ /* 0x004fca0007ffe006 */
[----:B------:R2:W-:Y:S01]  /*3820*/  STS [R200], R5 ;  /* 0x00000005c8007388 */ /* 0x0005e20000000800 */
[----:B------:R-:W-:Y:S06]  /*3830*/  BAR.SYNC.DEFER_BLOCKING 0x0 ;  /* 0x0000000000007b1d */ /* 0x000fec0000010000 */
[----:B------:R-:W-:Y:S05]  /*3840*/  @P0 BRA `(.L_x_850) ;  /* 0x0000000000bc0947 */ /* 0x000fea0003800000 */
[----:B------:R-:W-:Y:S01]  /*3850*/  LDS R6, [R0] ;  /* 0x0000000000067984 */ /* 0x000fe20000000800 */
[----:B------:R-:W-:Y:S01]  /*3860*/  UMOV UR9, 0xffffffff ;  /* 0xffffffff00097882 */ /* 0x000fe20000000000 */
[----:B------:R-:W-:Y:S02]  /*3870*/  ISETP.NE.AND P1, PT, R210, RZ, PT ;  /* 0x000000ffd200720c */ /* 0x000fe40003f25270 */
[----:B0-----:R-:W-:Y:S04]  /*3880*/  LDS R165, [R0+0x4] ;  /* 0x0000040000a57984 */ /* 0x001fe80000000800 */
[----:B------:R-:W0:Y:S04]  /*3890*/  LDS R50, [R0+0x8] ;  /* 0x0000080000327984 */ /* 0x000e280000000800 */
[----:B------:R-:W-:Y:S04]  /*38a0*/  LDS R52, [R0+0xc] ;  /* 0x00000c0000347984 */ /* 0x000fe80000000800 */
[----:B------:R-:W3:Y:S04]  /*38b0*/  LDS R215, [R0+0x10] ;  /* 0x0000100000d77984 */ /* 0x000ee80000000800 */
[----:B--2---:R-:W-:Y:S04]  /*38c0*/  LDS R5, [R0+0x14] ;  /* 0x0000140000057984 */ /* 0x004fe80000000800 */
[----:B------:R-:W2:Y:S04]  /*38d0*/  LDS R4, [R0+0x18] ;  /* 0x0000180000047984 */ /* 0x000ea80000000800 */
[----:B------:R-:W4:Y:S01]  /*38e0*/  LDS R182, [R0+0x1c] ;  /* 0x00001c0000b67984 */ /* 0x000f220000000800 */
[----:B0-----:R-:W-:-:S04]  /*38f0*/  IADD3 R184, PT, PT, R50, R165, R6 ;  /* 0x000000a532b87210 */ /* 0x001fc80007ffe006 */
[----:B---3--:R-:W-:-:S04]  /*3900*/  IADD3 R184, PT, PT, R215, R184, R52 ;  /* 0x000000b8d7b87210 */ /* 0x008fc80007ffe034 */
[----:B--2---:R-:W-:-:S05]  /*3910*/  IADD3 R223, PT, PT, R4, R184, R5 ;  /* 0x000000b804df7210 */ /* 0x004fca0007ffe005 */
        /* <DEDUP_REMOVED lines=16> */
.L_x_872:
        /* <DEDUP_REMOVED lines=18> */
.L_x_850:
[----:B------:R-:W-:Y:S05]  /*3b40*/  WARPSYNC.ALL ;  /* 0x0000000000007948 */ /* 0x000fea0003800000 */
[----:B------:R-:W-:Y:S01]  /*3b50*/  BAR.SYNC.DEFER_BLOCKING 0x0 ;  /* 0x0000000000007b1d */ /* 0x000fe20000010000 */
[C---:B-1----:R-:W-:Y:S01]  /*3b60*/  FSETP.GTU.FTZ.AND P0, PT, R206.reuse, R201, PT ;  /* 0x000000c9ce00720b */ /* 0x042fe20003f1c000 */
[C---:B---3--:R-:W-:Y:S01]  /*3b70*/  FADD.FTZ R6, R206.reuse, -UR11 ;  /* 0x8000000bce067e21 */ /* 0x048fe20008010000 */
[----:B------:R-:W-:-:S03]  /*3b80*/  FSETP.GT.FTZ.AND P1, PT, R206, RZ, PT ;  /* 0x000000ffce00720b */ /* 0x000fc60003f34000 */
[----:B------:R1:W3:Y:S04]  /*3b90*/  LDS R4, [R200] ;  /* 0x00000000c8047984 */ /* 0x0002e80000000800 */
[----:B------:R1:W-:Y:S01]  /*3ba0*/  @!P5 STS [UR8], R205 ;  /* 0x000000cdff00d988 */ /* 0x0003e20008000808 */
[----:B------:R-:W-:Y:S06]  /*3bb0*/  BAR.SYNC.DEFER_BLOCKING 0x0 ;  /* 0x0000000000007b1d */ /* 0x000fec0000010000 */
[----:B--2---:R-:W2:Y:S02]  /*3bc0*/  LDS R5, [UR8] ;  /* 0x00000008ff057984 */ /* 0x004ea40008000800 */
[----:B------:R-:W-:Y:S06]  /*3bd0*/  BAR.SYNC.DEFER_BLOCKING 0x0 ;  /* 0x0000000000007b1d */ /* 0x000fec0000010000 */
[----:B-1----:R-:W-:Y:S05]  /*3be0*/  @P1 BRA !P0, `(.L_x_852) ;  /* 0x0000000000141947 */ /* 0x002fea0004000000 */
[----:B------:R-:W-:Y:S02]  /*3bf0*/  FSETP.GT.FTZ.AND P0, PT, R206, UR11, PT ;  /* 0x0000000bce007c0b */ /* 0x000fe4000bf14000 */
[----:B------:R-:W-:Y:S02]  /*3c00*/  ISETP.EQ.AND P1, PT, RZ, UR10, P1 ;  /* 0x0000000aff007c0c */ /* 0x000fe40008f22270 */
[----:B--2---:R-:W-:-:S04]  /*3c10*/  ISETP.LT.U32.AND P0, PT, R5, 0xc01, P0 ;  /* 0x00000c010500780c */ /* 0x004fc80000701070 */
[----:B------:R-:W-:-:S13]  /*3c20*/  PLOP3.LUT P0, PT, P0, P1, PT, 0xf8, 0x8f ;  /* 0x00000000008f781c */ /* 0x000fda0000703f70 */
[----:B------:R-:W-:Y:S05]  /*3c30*/  @!P0 BRA `(.L_x_853) ;  /* 0x0000002400bc8947 */ /* 0x000fea0003800000 */
.L_x_852:
[----:B---3--:R-:W-:-:S04]  /*3c40*/  ISETP.GT.U32.AND P2, PT, R4, 0xbff, PT ;  /* 0x00000bff0400780c */ /* 0x008fc80003f44070 */
[----:B------:R-:W-:-:S13]  /*3c50*/  ISETP.NE.OR P2, PT, R58, RZ, P2 ;  /* 0x000000ff3a00720c */ /* 0x000fda0001745670 */
[C---:B------:R-:W-:Y:S01]  /*3c60*/  @!P2 LEA R50, R4.reuse, UR6, 0x3 ;  /* 0x000000060432ac11 */ /* 0x040fe2000f8e18ff */
[----:B------:R-:W-:-:S04]  /*3c70*/  @!P2 VIADD R4, R4, 0x1 ;  /* 0x000000010404a836 */ /* 0x000fc80000000000 */
[----:B------:R1:W-:Y:S01]  /*3c80*/  @!P2 STS.64 [R50], R2 ;  /* 0x000000023200a388 */ /* 0x0003e20000000a00 */
[----:B------:R-:W-:-:S04]  /*3c90*/  ISETP.GT.U32.AND P1, PT, R4, 0xbff, PT ;  /* 0x00000bff0400780c */ /* 0x000fc80003f24070 */
[----:B------:R-:W-:Y:S01]  /*3ca0*/  ISETP.NE.OR P1, PT, R60, RZ, P1 ;  /* 0x000000ff3c00720c */ /* 0x000fe20000f25670 */
[----:B-1----:R-:W-:Y:S01]  /*3cb0*/  @!P2 IMAD.MOV.U32 R2, RZ, RZ, RZ ;  /* 0x000000ffff02a224 */ /* 0x002fe200078e00ff */
[----:B------:R-:W-:-:S11]  /*3cc0*/  LOP3.LUT P2, RZ, R56, 0x40, RZ, 0xc0, !PT ;  /* 0x0000004038ff7812 */ /* 0x000fd6000784c0ff */
        /* <DEDUP_REMOVED lines=31> */
[----:B------:R-:W-:Y:S01]  /*3ec0*/  ISETP.GT.U32.OR P2, PT, R4, 0xbff, !P2 ;  /* 0x00000bff0400780c */ /* 0x000fe20005744470 */
        /* <DEDUP_REMOVED lines=126> */
[----:B-1----:R-:W-:-:S12]  /*46b0*/  @!P0 IMAD.MOV.U32 R112, RZ, RZ, RZ ;  /* 0x000000ffff708224 */ /* 0x002fd800078e00ff */
        /* <DEDUP_REMOVED lines=23> */
[----:B------:R-:W-:-:S04]  /*4830*/  ISETP.GT.U32.AND P0, PT, R4, 0xbff, PT ;  /* 0x00000bff0400780c */ /* 0x000fc80003f04070 */
[----:B------:R-:W-:Y:S01]  /*4840*/  ISETP.NE.OR P0, PT, R166, RZ, P0 ;  /* 0x000000ffa600720c */ /* 0x000fe20000705670 */
[----:B-1----:R-:W-:-:S12]  /*4850*/  @!P1 IMAD.MOV.U32 R102, RZ, RZ, RZ ;  /* 0x000000ffff669224 */ /* 0x002fd800078e00ff */
        /* <DEDUP_REMOVED lines=96> */
[----:B------:R-:W1:Y:S01]  /*4e60*/  @!P2 LDS R166, [R207+0x6000] ;  /* 0x00600000cfa6a984 */ /* 0x000e620000000800 */
[C---:B------:R-:W-:Y:S01]  /*4e70*/  @!P2 LEA R38, R4.reuse, UR6, 0x3 ;  /* 0x000000060426ac11 */ /* 0x040fe2000f8e18ff */
[----:B------:R-:W-:-:S04]  /*4e80*/  @!P2 VIADD R4, R4, 0x1 ;  /* 0x000000010404a836 */ /* 0x000fc80000000000 */
[----:B-1----:R-:W-:Y:S04]  /*4e90*/  @!P2 STS.64 [R38], R166 ;  /* 0x000000a62600a388 */ /* 0x002fe80000000a00 */
[----:B------:R-:W-:Y:S01]  /*4ea0*/  @!P2 STS [R207+0x6000], RZ ;  /* 0x006000ffcf00a388 */ /* 0x000fe20000000800 */
[----:B------:R-:W-:-:S04]  /*4eb0*/  LOP3.LUT P2, RZ, R196, 0x20000, RZ, 0xc0, !PT ;  /* 0x00020000c4ff7812 */ /* 0x000fc8000784c0ff */
[----:B------:R-:W-:-:S13]  /*4ec0*/  ISETP.GT.U32.OR P2, PT, R4, 0xbff, !P2 ;  /* 0x00000bff0400780c */ /* 0x000fda0005744470 */
        /* <DEDUP_REMOVED lines=103> */
[----:B------:R-:W-:-:S04]  /*5540*/  ISETP.GT.U32.AND P2, PT, R4, 0xbff, PT ;  /* 0x00000bff0400780c */ /* 0x000fc80003f44070 */
[----:B------:R-:W-:-:S13]  /*5550*/  ISETP.NE.OR P2, PT, R32, RZ, P2 ;  /* 0x000000ff2000720c */ /* 0x000fda0001745670 */
        /* <DEDUP_REMOVED lines=218> */
[----:B------:R-:W-:-:S05]  /*6300*/  @!P2 LEA R4, R4, UR6, 0x3 ;  /* 0x000000060404ac11 */ /* 0x000fca000f8e18ff */
[----:B-1----:R1:W-:Y:S04]  /*6310*/  @!P2 STS.64 [R4], R8 ;  /* 0x000000080400a388 */ /* 0x0023e80000000a00 */
[----:B------:R1:W-:Y:S02]  /*6320*/  @!P2 STS [R207+0x11c00], RZ ;  /* 0x011c00ffcf00a388 */ /* 0x0003e40000000800 */
.L_x_853:
[C---:B------:R-:W-:Y:S02]  /*6330*/  FSETP.GTU.FTZ.AND P1, PT, R6.reuse, 0.0099999997764825820923, PT ;  /* 0x3c23d70a0600780b */ /* 0x040fe40003f3c000 */
[----:B------:R-:W-:-:S04]  /*6340*/  FSETP.GE.FTZ.AND P0, PT, R6, RZ, PT ;  /* 0x000000ff0600720b */ /* 0x000fc80003f16000 */
[----:B------:R-:W-:Y:S02]  /*6350*/  PLOP3.LUT P1, PT, P1, P0, PT, 0x8, 0x80 ;  /* 0x000000000080781c */ /* 0x000fe40000f20170 */
[----:B------:R-:W-:-:S11]  /*6360*/  PLOP3.LUT P0, PT, PT, PT, PT, 0x80, 0x8 ;  /* 0x000000000008781c */ /* 0x000fd60003f0f070 */
[----:B------:R-:W-:-:S04]  /*6370*/  @!P1 FSETP.GT.FTZ.AND P2, PT, R206, UR11, PT ;  /* 0x0000000bce009c0b */ /* 0x000fc8000bf54000 */
[----:B--2---:R-:W-:-:S04]  /*6380*/  @!P1 ISETP.LT.U32.AND P0, PT, R5, 0xc01, P2 ;  /* 0x00000c010500980c */ /* 0x004fc80001701070 */
        /* <DEDUP_REMOVED lines=12> */
.L_x_856:
[----:B------:R-:W-:Y:S01]  /*6450*/  ISETP.NE.AND P0, PT, R210, RZ, PT ;  /* 0x000000ffd200720c */ /* 0x000fe20003f05270 */
[----:B------:R-:W-:-:S03]  /*6460*/  UISETP.NE.AND UP0, UPT, UR5, URZ, UPT ;  /* 0x000000ff0500728c */ /* 0x000fc6000bf05270 */
[----:B------:R-:W-:Y:S01]  /*6470*/  FSEL R204, R206, R204, !P0 ;  /* 0x000000cccecc7208 */ /* 0x000fe20004000000 */
[----:B------:R-:W-:-:S03]  /*6480*/  USEL UR4, UR4, UR5, !UP0 ;  /* 0x0000000504047287 */ /* 0x000fc6000c000000 */
[----:B------:R-:W-:-:S05]  /*6490*/  UMOV UR5, URZ ;  /* 0x000000ff00057c82 */ /* 0x000fca0008000000 */
[----:B------:R-:W2:Y:S04]  /*64a0*/  @!P0 LDS R203, [UR8] ;  /* 0x00000008ffcb8984 */ /* 0x000ea80008000800 */
.L_x_857:
[----:B------:R-:W-:Y:S05]  /*64b0*/  BSYNC.RECONVERGENT B0 ;  /* 0x0000000000007941 */ /* 0x000fea0003800200 */
.L_x_855:
[----:B------:R-:W-:Y:S01]  /*64c0*/  UIADD3 UR10, UPT, UPT, UR10, -0x1, URZ ;  /* 0xffffffff0a0a7890 */ /* 0x000fe2000fffe0ff */
[----:B------:R-:W-:Y:S11]  /*64d0*/  BRA `(.L_x_858) ;  /* 0xffffffb000487947 */ /* 0x000ff6000383ffff */
.L_x_854:
[----:B------:R-:W-:Y:S01]  /*64e0*/  BAR.SYNC.DEFER_BLOCKING 0x0 ;  /* 0x0000000000007b1d */ /* 0x000fe20000010000 */
[----:B------:R-:W-:-:S05]  /*64f0*/  FSETP.GEU.FTZ.AND P0, PT, R206, UR11, PT ;  /* 0x0000000bce007c0b */ /* 0x000fca000bf1e000 */
[----:B------:R-:W-:Y:S01]  /*6500*/  BSSY.RECONVERGENT B0, `(.L_x_859) ;  /* 0x0000010000007945 */ /* 0x000fe20003800200 */
[----:B------:R-:W2:Y:S02]  /*6510*/  LDS R3, [UR8] ;  /* 0x00000008ff037984 */ /* 0x000ea40008000800 */
[----:B--2---:R-:W-:-:S04]  /*6520*/  SEL R23, R212, R3, !P0 ;  /* 0x00000003d4177207 */ /* 0x004fc80004000000 */
[----:B------:R-:W-:-:S04]  /*6530*/  ISETP.GE.U32.AND P0, PT, R210, R23, PT ;  /* 0x00000017d200720c */ /* 0x000fc80003f06070 */
[----:B------:R-:W-:Y:S01]  /*6540*/  ISETP.GT.U32.OR P0, PT, R23, 0xbff, P0 ;  /* 0x00000bff1700780c */ /* 0x000fe20000704470 */
[----:B------:R-:W-:-:S12]  /*6550*/  @P5 BRA `(.L_x_860) ;  /* 0x0000000000285947 */ /* 0x000fd80003800000 */
[----:B------:R-:W2:Y:S01]  /*6560*/  LDC.64 R2, c[0x0][0x3a0] ;  /* 0x0000e800ff027b82 */ /* 0x000ea20000000a00 */
[----:B------:R-:W-:Y:S01]  /*6570*/  VOTEU.ANY UR4, UPT, PT ;  /* 0x0000000000047886 */ /* 0x000fe200038e0100 */
[----:B------:R-:W-:Y:S01]  /*6580*/  CREDUX.MAX.S32 UR5, R23 ;  /* 0x00000000170572cc */ /* 0x000fe20000000200 */
[----:B------:R-:W-:-:S05]  /*6590*/  UFLO.U32 UR4, UR4 ;  /* 0x00000004000472bd */ /* 0x000fca00080e0000 */
[----:B-1-3--:R-:W1:Y:S01]  /*65a0*/  LDC.64 R4, c[0x0][0x3a8] ;  /* 0x0000ea00ff047b82 */ /* 0x00ae620000000a00 */
[----:B------:R-:W-:-:S06]  /*65b0*/  ISETP.EQ.U32.AND P1, PT, R213, UR4, PT ;  /* 0x00000004d5007c0c */ /* 0x000fcc000bf22070 */
[----:B------:R-:W-:Y:S02]  /*65c0*/  IMAD.U32 R7, RZ, RZ, UR5 ;  /* 0x00000005ff077e24 */ /* 0x000fe4000f8e00ff */
[----:B--2---:R-:W-:-:S05]  /*65d0*/  IMAD.WIDE.U32 R2, R211, 0x4, R2 ;  /* 0x00000004d3027825 */ /* 0x004fca00078e0002 */
[----:B------:R2:W-:Y:S04]  /*65e0*/  STG.E desc[UR12][R2.64], R23 ;  /* 0x0000001702007986 */ /* 0x0005e8000c10190c */
[----:B-1----:R2:W-:Y:S02]  /*65f0*/  @P1 REDG.E.MAX.S32.STRONG.GPU desc[UR12][R4.64], R7 ;  /* 0x000000070400198e */ /* 0x0025e4000d12e30c */
.L_x_860:
[----:B------:R-:W-:Y:S05]  /*6600*/  BSYNC.RECONVERGENT B0 ;  /* 0x0000000000007941 */ /* 0x000fea0003800200 */
.L_x_859:
[----:B------:R-:W-:Y:S05]  /*6610*/  @P0 EXIT ;  /* 0x000000000000094d */ /* 0x000fea0003800000 */
[----:B------:R-:W4:Y:S01]  /*6620*/  LDC R21, c[0x0][0x360] ;  /* 0x0000d800ff157b82 */ /* 0x000f220000000800 */
[----:B------:R-:W0:Y:S01]  /*6630*/  LDCU.64 UR10, c[0x0][0x388] ;  /* 0x00007100ff0a77ac */ /* 0x000e220008000a00 */
[----:B------:R-:W-:Y:S01]  /*6640*/  BSSY.RECONVERGENT B0, `(.L_x_861) ;  /* 0x0000037000007945 */ /* 0x000fe20003800200 */
[----:B------:R-:W0:Y:S01]  /*6650*/  LDCU.64 UR14, c[0x0][0x390] ;  /* 0x00007200ff0e77ac */ /* 0x000e220008000a00 */
[----:B------:R-:W0:Y:S01]  /*6660*/  LDCU.64 UR4, c[0x0][0x388] ;  /* 0x00007100ff0477ac */ /* 0x000e220008000a00 */
[----:B------:R-:W0:Y:S01]  /*6670*/  LDCU.64 UR8, c[0x0][0x390] ;  /* 0x00007200ff0877ac */ /* 0x000e220008000a00 */
[----:B----4-:R-:W4:Y:S01]  /*6680*/  I2F.U32.RP R6, R21 ;  /* 0x0000001500067306 */ /* 0x010f220000209000 */
[----:B------:R-:W-:Y:S01]  /*6690*/  IMAD.IADD R0, R210, 0x1, R21 ;  /* 0x00000001d2007824 */ /* 0x000fe200078e0215 */
[----:B------:R-:W-:-:S04]  /*66a0*/  ISETP.NE.U32.AND P2, PT, R21, RZ, PT ;  /* 0x000000ff1500720c */ /* 0x000fc80003f45070 */
[----:B------:R-:W-:Y:S02]  /*66b0*/  ISETP.GE.U32.AND P0, PT, R0, R23, PT ;  /* 0x000000170000720c */ /* 0x000fe40003f06070 */
[----:B--2---:R-:W-:Y:S01]  /*66c0*/  VIMNMX.U32 R5, PT, PT, R23, R0, !PT ;  /* 0x0000000017057248 */ /* 0x004fe20007fe0000 */
[----:B----4-:R-:W2:Y:S02]  /*66d0*/  MUFU.RCP R6, R6 ;  /* 0x0000000600067308 */ /* 0x010ea40000001000 */
[----:B--2---:R-:W-:-:S06]  /*66e0*/  VIADD R2, R6, 0xffffffe ;  /* 0x0ffffffe06027836 */ /* 0x004fcc0000000000 */
[----:B------:R2:W1:Y:S02]  /*66f0*/  F2I.FTZ.U32.TRUNC.NTZ R3, R2 ;  /* 0x0000000200037305 */ /* 0x000464000021f000 */
[----:B--2---:R-:W-:Y:S02]  /*6700*/  IMAD.MOV.U32 R2, RZ, RZ, RZ ;  /* 0x000000ffff027224 */ /* 0x004fe400078e00ff */
[----:B-1-3--:R-:W-:-:S04]  /*6710*/  IMAD.MOV R4, RZ, RZ, -R3 ;  /* 0x000000ffff047224 */ /* 0x00afc800078e0a03 */
        /* <DEDUP_REMOVED lines=19> */
[----:B------:R-:W-:-:S04]  /*6850*/  VIADD R0, R0, 0x1 ;  /* 0x0000000100007836 */ /* 0x000fc80000000000 */
[----:B------:R-:W-:Y:S01]  /*6860*/  IMAD.X R9, RZ, RZ, R208, P0 ;  /* 0x000000ffff097224 */ /* 0x000fe200000e06d0 */
[----:B------:R-:W-:Y:S02]  /*6870*/  LOP3.LUT R3, R0, 0x3, RZ, 0xc0, !PT ;  /* 0x0000000300037812 */ /* 0x000fe400078ec0ff */
[----:B------:R-:W-:Y:S02]  /*6880*/  LEA R0, R210, UR6, 0x3 ;  /* 0x00000006d2007c11 */ /* 0x000fe4000f8e18ff */
[C---:B------:R-:W-:Y:S01]  /*6890*/  SHF.L.U64.HI R9, R2.reuse, 0x2, R9 ;  /* 0x0000000202097819 */ /* 0x040fe20000010209 */
[----:B------:R-:W-:Y:S02]  /*68a0*/  IMAD.SHL.U32 R2, R2, 0x4, RZ ;  /* 0x0000000402027824 */ /* 0x000fe400078e00ff */
[----:B------:R-:W-:Y:S02]  /*68b0*/  IMAD R210, R3, R21, R210 ;  /* 0x0000001503d27224 */ /* 0x000fe400078e02d2 */
[----:B------:R-:W-:-:S07]  /*68c0*/  IMAD.MOV R8, RZ, RZ, -R3 ;  /* 0x000000ffff087224 */ /* 0x000fce00078e0a03 */
.L_x_863:
        /* <DEDUP_REMOVED lines=14> */
.L_x_862:
[----:B------:R-:W-:Y:S05]  /*69b0*/  BSYNC.RECONVERGENT B0 ;  /* 0x0000000000007941 */ /* 0x000fea0003800200 */
.L_x_861:
[----:B------:R-:W-:Y:S05]  /*69c0*/  @!P1 EXIT ;  /* 0x000000000000994d */ /* 0x000fea0003800000 */
.L_x_864:
[----:B------:R-:W-:Y:S02]  /*69d0*/  LEA R0, R210, UR6, 0x3 ;  /* 0x00000006d2007c11 */ /* 0x000fe4000f8e18ff */
[----:B0-2---:R-:W-:Y:S01]  /*69e0*/  IADD3 R7, P0, PT, R209, R210, RZ ;  /* 0x000000d2d1077210 */ /* 0x005fe20007f1e0ff */
[C---:B------:R-:W-:Y:S02]  /*69f0*/  IMAD.IADD R210, R21.reuse, 0x1, R210 ;  /* 0x0000000115d27824 */ /* 0x040fe400078e02d2 */
[----:B------:R0:W1:Y:S01]  /*6a00*/  LDS.64 R10, [R0] ;  /* 0x00000000000a7984 */ /* 0x0000620000000a00 */
[----:B------:R-:W-:Y:S02]  /*6a10*/  IMAD R4, R21, 0x8, R0 ;  /* 0x0000000815047824 */ /* 0x000fe400078e0200 */
[----:B------:R-:W-:Y:S01]  /*6a20*/  IMAD.X R2, RZ, RZ, R208, P0 ;  /* 0x000000ffff027224 */ /* 0x000fe200000e06d0 */
[----:B------:R-:W-:Y:S01]  /*6a30*/  IADD3 R8, P2, PT, R209, R210, RZ ;  /* 0x000000d2d1087210 */ /* 0x000fe20007f5e0ff */
        /* <DEDUP_REMOVED lines=10> */
[----:B------:R-:W-:Y:S01]  /*6ae0*/  IMAD.X R5, RZ, RZ, R208, P2 ;  /* 0x000000ffff057224 */ /* 0x000fe200010e06d0 */
[----:B------:R-:W-:-:S04]  /*6af0*/  IADD3.X R3, PT, PT, R7, UR11, RZ, P0, !PT ;  /* 0x0000000b07037c10 */ /* 0x000fc800087fe4ff */
[C---:B------:R-:W-:Y:S01]  /*6b00*/  SHF.L.U64.HI R22, R8.reuse, 0x2, R5 ;  /* 0x0000000208167819 */ /* 0x040fe20000010205 */
[----:B------:R-:W-:Y:S01]  /*6b10*/  IMAD.SHL.U32 R8, R8, 0x4, RZ ;  /* 0x0000000408087824 */ /* 0x000fe200078e00ff */
[----:B------:R-:W-:Y:S02]  /*6b20*/  IADD3.X R5, PT, PT, R7, UR15, RZ, P1, !PT ;  /* 0x0000000f07057c10 */ /* 0x000fe40008ffe4ff */
[----:B------:R-:W-:Y:S01]  /*6b30*/  IADD3 R9, P1, PT, R209, R210, RZ ;  /* 0x000000d2d1097210 */ /* 0x000fe20007f3e0ff */
[----:B------:R-:W-:Y:S01]  /*6b40*/  IMAD.IADD R210, R210, 0x1, R21 ;  /* 0x00000001d2d27824 */ /* 0x000fe200078e0215 */
[----:B0-----:R-:W-:-:S03]  /*6b50*/  IADD3 R6, P0, PT, R8, UR10, RZ ;  /* 0x0000000a08067c10 */ /* 0x001fc6000ff1e0ff */
[----:B------:R-:W-:Y:S01]  /*6b60*/  IMAD.X R20, RZ, RZ, R208, P1 ;  /* 0x000000ffff147224 */ /* 0x000fe200008e06d0 */
[----:B------:R-:W-:Y:S01]  /*6b70*/  IADD3 R12, P1, PT, R209, R210, RZ ;  /* 0x000000d2d10c7210 */ /* 0x000fe20007f3e0ff */
        /* <DEDUP_REMOVED lines=28> */
.L_x_851:
[----:B------:R-:W-:Y:S02]  /*6d40*/  IMAD.MOV.U32 R239, RZ, RZ, R182 ;  /* 0x000000ffffef7224 */ /* 0x000fe400078e00b6 */
[----:B------:R-:W-:Y:S02]  /*6d50*/  IMAD.MOV.U32 R216, RZ, RZ, 0x1 ;  /* 0x00000001ffd87424 */ /* 0x000fe400078e00ff */
[----:B------:R-:W-:Y:S02]  /*6d60*/  IMAD.MOV.U32 R241, RZ, RZ, RZ ;  /* 0x000000fffff17224 */ /* 0x000fe400078e00ff */
[----:B------:R-:W-:-:S07]  /*6d70*/  IMAD.MOV.U32 R218, RZ, RZ, -0x1 ;  /* 0xffffffffffda7424 */ /* 0x000fce00078e00ff */
[----:B-1----:R-:W-:Y:S05]  /*6d80*/  WARPSYNC.COLLECTIVE R218, `(.L_x_865) ;  /* 0x00000000da087348 */ /* 0x002fea0003c00000 */
[----:B------:R0:W2:Y:S02]  /*6d90*/  SHFL.UP P0, R235, R239, R216, R241 ;  /* 0x040000d8efeb7389 */ /* 0x0000a400000000f1 */
[----:B012---:R-:W-:Y:S05]  /*6da0*/  ENDCOLLECTIVE ;  /* 0x000000000000791b */ /* 0x007fea0003800000 */
.L_x_865:
[----:B------:R-:W-:Y:S02]  /*6db0*/  IMAD.MOV.U32 R216, RZ, RZ, 0x2 ;  /* 0x00000002ffd87424 */ /* 0x000fe400078e00ff */
[----:B------:R-:W-:-:S04]  /*6dc0*/  IMAD.MOV.U32 R223, RZ, RZ, R235 ;  /* 0x000000ffffdf7224 */ /* 0x000fc800078e00eb */
[----:B------:R-:W-:-:S04]  /*6dd0*/  @P0 IMAD.IADD R223, R182, 0x1, R223 ;  /* 0x00000001b6df0824 */ /* 0x000fc800078e02df */
[----:B------:R-:W-:-:S07]  /*6de0*/  IMAD.MOV.U32 R239, RZ, RZ, R223 ;  /* 0x000000ffffef7224 */ /* 0x000fce00078e00df */
[----:B------:R-:W-:Y:S05]  /*6df0*/  WARPSYNC.COLLECTIVE R218, `(.L_x_866) ;  /* 0x00000000da087348 */ /* 0x000fea0003c00000 */
[----:B------:R0:W1:Y:S02]  /*6e00*/  SHFL.UP P0, R235, R239, R216, R241 ;  /* 0x040000d8efeb7389 */ /* 0x00006400000000f1 */
[----:B01----:R-:W-:Y:S05]  /*6e10*/  ENDCOLLECTIVE ;  /* 0x000000000000791b */ /* 0x003fea0003800000 */
.L_x_866:
        /* <DEDUP_REMOVED lines=8> */
.L_x_867:
[----:B------:R-:W-:Y:S02]  /*6ea0*/  IMAD.MOV.U32 R216, RZ, RZ, 0x8 ;  /* 0x00000008ffd87424 */ /* 0x000fe400078e00ff */
[----:B------:R-:W-:-:S04]  /*6eb0*/  IMAD.MOV.U32 R225, RZ, RZ, R235 ;  /* 0x000000ffffe17224 */ /* 0x000fc800078e00eb */
[----:B------:R-:W-:-:S04]  /*6ec0*/  @P0 IMAD.IADD R225, R184, 0x1, R225 ;  /* 0x00000001b8e10824 */ /* 0x000fc800078e02e1 */
[----:B------:R-:W-:-:S07]  /*6ed0*/  IMAD.MOV.U32 R239, RZ, RZ, R225 ;  /* 0x000000ffffef7224 */ /* 0x000fce00078e00e1 */
[----:B------:R-:W-:Y:S05]  /*6ee0*/  WARPSYNC.COLLECTIVE R218, `(.L_x_868) ;  /* 0x00000000da087348 */ /* 0x000fea0003c00000 */
[----:B------:R0:W1:Y:S02]  /*6ef0*/  SHFL.UP P0, R235, R239, R216, R241 ;  /* 0x040000d8efeb7389 */ /* 0x00006400000000f1 */
[----:B01----:R-:W-:Y:S05]  /*6f00*/  ENDCOLLECTIVE ;  /* 0x000000000000791b */ /* 0x003fea0003800000 */
.L_x_868:
[----:B------:R-:W-:Y:S02]  /*6f10*/  IMAD.MOV.U32 R216, RZ, RZ, 0x10 ;  /* 0x00000010ffd87424 */ /* 0x000fe400078e00ff */
[----:B------:R-:W-:-:S04]  /*6f20*/  IMAD.MOV.U32 R194, RZ, RZ, R235 ;  /* 0x000000ffffc27224 */ /* 0x000fc800078e00eb */
[----:B------:R-:W-:-:S04]  /*6f30*/  @P0 IMAD.IADD R194, R225, 0x1, R194 ;  /* 0x00000001e1c20824 */ /* 0x000fc800078e02c2 */
[----:B------:R-:W-:-:S07]  /*6f40*/  IMAD.MOV.U32 R239, RZ, RZ, R194 ;  /* 0x000000ffffef7224 */ /* 0x000fce00078e00c2 */
[----:B------:R-:W-:Y:S05]  /*6f50*/  WARPSYNC.COLLECTIVE R218, `(.L_x_869) ;  /* 0x00000000da087348 */ /* 0x000fea0003c00000 */
[----:B------:R0:W1:Y:S02]  /*6f60*/  SHFL.UP P0, R235, R239, R216, R241 ;  /* 0x040000d8efeb7389 */ /* 0x00006400000000f1 */
[----:B01----:R-:W-:Y:S05]  /*6f70*/  ENDCOLLECTIVE ;  /* 0x000000000000791b */ /* 0x003fea0003800000 */
.L_x_869:
[----:B------:R-:W-:Y:S02]  /*6f80*/  @P0 IMAD.IADD R235, R194, 0x1, R235 ;  /* 0x00000001c2eb0824 */ /* 0x000fe400078e02eb */
[----:B------:R-:W-:Y:S02]  /*6f90*/  IMAD.MOV.U32 R194, RZ, RZ, 0x1f ;  /* 0x0000001fffc27424 */ /* 0x000fe400078e00ff */
[----:B------:R-:W-:-:S07]  /*6fa0*/  IMAD.IADD R182, R235, 0x1, -R182 ;  /* 0x00000001ebb67824 */ /* 0x000fce00078e0ab6 */
[----:B------:R-:W-:Y:S05]  /*6fb0*/  WARPSYNC.COLLECTIVE R218, `(.L_x_870) ;  /* 0x00000000da087348 */ /* 0x000fea0003c00000 */
[----:B------:R0:W1:Y:S02]  /*6fc0*/  SHFL.IDX P0, R184, R235, R194, R223 ;  /* 0x000000c2ebb87389 */ /* 0x00006400000000df */
[----:B01----:R-:W-:Y:S05]  /*6fd0*/  ENDCOLLECTIVE ;  /* 0x000000000000791b */ /* 0x003fea0003800000 */
.L_x_870:
[----:B------:R-:W-:Y:S02]  /*6fe0*/  IMAD.MOV.U32 R235, RZ, RZ, R205 ;  /* 0x000000ffffeb7224 */ /* 0x000fe400078e00cd */
[----:B------:R-:W-:Y:S02]  /*6ff0*/  IMAD.MOV.U32 R194, RZ, RZ, RZ ;  /* 0x000000ffffc27224 */ /* 0x000fe400078e00ff */
[----:B------:R-:W-:-:S07]  /*7000*/  IMAD.MOV.U32 R198, RZ, RZ, R184 ;  /* 0x000000ffffc67224 */ /* 0x000fce00078e00b8 */
[----:B------:R-:W-:Y:S05]  /*7010*/  WARPSYNC.COLLECTIVE R218, `(.L_x_871) ;  /* 0x00000000da087348 */ /* 0x000fea0003c00000 */
[----:B------:R0:W1:Y:S02]  /*7020*/  SHFL.IDX P0, R184, R235, R194, R223 ;  /* 0x000000c2ebb87389 */ /* 0x00006400000000df */
[----:B01----:R-:W-:Y:S05]  /*7030*/  ENDCOLLECTIVE ;  /* 0x000000000000791b */ /* 0x003fea0003800000 */
.L_x_871:
[----:B------:R-:W-:Y:S02]  /*7040*/  IMAD.IADD R198, R205, 0x1, R198 ;  /* 0x00000001cdc67824 */ /* 0x000fe400078e02c6 */
[----:B------:R-:W-:Y:S01]  /*7050*/  IMAD.MOV.U32 R216, RZ, RZ, R184 ;  /* 0x000000ffffd87224 */ /* 0x000fe200078e00b8 */
[----:B------:R-:W-:Y:S06]  /*7060*/  BRA `(.L_x_872) ;  /* 0xffffffc8006c7947 */ /* 0x000fec000383ffff */
.L_x_873:
        /* <DEDUP_REMOVED lines=9> */
.L_x_2080:


//--------------------- .text._ZN17fastertransformer19segmented_topp_impl27segmented_top_p_single_passINS0_28Segmented_topk_kernel_paramsIfiLi256ELi1EEELi64EEEvNS0_20TopKPerSegmentParamsE --------------------------
	.section	.text._ZN17fastertransformer19segmented_topp_impl27segmented_top_p_single_passINS0_28Segmented_topk_kernel_paramsIfiLi256ELi1EEELi64EEEvNS0_20TopKPerSegmentParamsE,"ax",@progbits
	.align	128
        .global         _ZN17fastertransformer19segmented_topp_impl27segmented_top_p_single_passINS0_28Segmented_topk_kernel_paramsIfiLi256ELi1EEELi64EEEvNS0_20TopKPerSegmentParamsE
        .type           _ZN17fastertransformer19segmented_topp_impl27segmented_top_p_single_passINS0_28Segmented_topk_kernel_paramsIfiLi256ELi1EEELi64EEEvNS0_20TopKPerSegmentParamsE,@function
        .size           _ZN17fastertransformer19segmented_topp_impl27segmented_top_p_single_passINS0_28Segmented_topk_kernel_paramsIfiLi256ELi1EEELi64EEEvNS0_20TopKPerSegmentParamsE,(.L_x_2081 - _ZN17fastertransformer19segmented_topp_impl27segmented_top_p_single_passINS0_28Segmented_topk_kernel_paramsIfiLi256ELi1EEELi64EEEvNS0_20TopKPerSegmentParamsE)
        .other          _ZN17fastertransformer19segmented_topp_impl27segmented_top_p_single_passINS0_28Segmented_topk_kernel_paramsIfiLi256ELi1EEELi64EEEvNS0_20TopKPerSegmentParamsE,@"STO_CUDA_ENTRY STV_DEFAULT"
_ZN17fastertransformer19segmented_topp_impl27segmented_top_p_single_passINS0_28Segmented_topk_kernel_paramsIfiLi256ELi1EEELi64EEEvNS0_20TopKPerSegmentParamsE:
.text._ZN17fastertransformer19segmented_topp_impl27segmented_top_p_single_passINS0_28Segmented_topk_kernel_paramsIfiLi256ELi1EEELi64EEEvNS0_20TopKPerSegmentParamsE:
        /* <DEDUP_REMOVED lines=24> */
.L_x_874:
        /* <DEDUP_REMOVED lines=57> */
[----:B------:R-:W-:Y:S02]  /*0510*/  IMAD.MOV.U32 R8, RZ, RZ, RZ ;  /* 0x000000ffff087224 */ /* 0x000fe400078e00ff */
        /* <DEDUP_REMOVED lines=66> */
[-C--:B------:R-:W-:Y:S01]  /*0940*/  ISETP.GE.AND P2, PT, R53, R138.reuse, PT ;  /* 0x0000008a3500720c */ /* 0x080fe20003f46270 */
[----:B------:R-:W-:Y:S01]  /*0950*/  VIADD R29, R3, 0xb ;  /* 0x0000000b031d7836 */ /* 0x000fe20000000000 */
[-C--:B------:R-:W-:Y:S01]  /*0960*/  ISETP.GE.AND P0, PT, R15, R138.reuse, PT ;  /* 0x0000008a0f00720c */ /* 0x080fe20003f06270 */
[----:B------:R0:W5:Y:S01]  /*0970*/  @!P1 LDG.E R40, desc[UR10][R4.64+0x44] ;  /* 0x0000440a04289981 */ /* 0x000162000c1e1900 */
[----:B------:R-:W-:Y:S01]  /*0980*/  ISETP.GE.AND P1, PT, R55, R138, PT ;  /* 0x0000008a3700720c */ /* 0x000fe20003f26270 */
[----:B------:R-:W-:-:S02]  /*0990*/  VIADD R43, R3, 0x12 ;  /* 0x00000012032b7836 */ /* 0x000fc40000000000 */
[----:B------:R0:W5:Y:S01]  /*09a0*/  @!P6 LDG.E R44, desc[UR10][R4.64+0x4c] ;  /* 0x00004c0a042ce981 */ /* 0x000162000c1e1900 */
[-C--:B------:R-:W-:Y:S01]  /*09b0*/  ISETP.GE.AND P6, PT, R59, R138.reuse, PT ;  /* 0x0000008a3b00720c */ /* 0x080fe20003fc6270 */
[----:B------:R-:W-:Y:S02]  /*09c0*/  VIADD R57, R3, 0x19 ;  /* 0x0000001903397836 */ /* 0x000fe40000000000 */
[----:B------:R0:W5:Y:S01]  /*09d0*/  @!P5 LDG.E R46, desc[UR10][R4.64+0x50] ;  /* 0x0000500a042ed981 */ /* 0x000162000c1e1900 */
[----:B------:R-:W-:-:S03]  /*09e0*/  ISETP.GE.AND P5, PT, R61, R138, PT ;  /* 0x0000008a3d00720c */ /* 0x000fc60003fa6270 */
        /* <DEDUP_REMOVED lines=8> */
[----:B------:R0:W5:Y:S04]  /*0a70*/  @!P6 LDG.E R58, desc[UR10][R4.64+0x68] ;  /* 0x0000680a043ae981 */ /* 0x000168000c1e1900 */
[----:B------:R0:W5:Y:S04]  /*0a80*/  @!P5 LDG.E R60, desc[UR10][R4.64+0x6c] ;  /* 0x00006c0a043cd981 */ /* 0x000168000c1e1900 */
[----:B------:R0:W5:Y:S04]  /*0a90*/  @!P4 LDG.E R62, desc[UR10][R4.64+0x70] ;  /* 0x0000700a043ec981 */ /* 0x000168000c1e1900 */
[----:B------:R0:W5:Y:S04]  /*0aa0*/  @!P3 LDG.E R64, desc[UR10][R4.64+0x74] ;  /* 0x0000740a0440b981 */ /* 0x000168000c1e1900 */
[----:B------:R0:W5:Y:S04]  /*0ab0*/  @!P2 LDG.E R66, desc[UR10][R4.64+0x78] ;  /* 0x0000780a0442a981 */ /* 0x000168000c1e1900 */
[----:B------:R0:W5:Y:S04]  /*0ac0*/  @!P1 LDG.E R68, desc[UR10][R4.64+0x7c] ;  /* 0x00007c0a04449981 */ /* 0x000168000c1e1900 */
[----:B------:R0:W5:Y:S01]  /*0ad0*/  @!P0 LDG.E R14, desc[UR10][R4.64+0x10] ;  /* 0x0000100a040e8981 */ /* 0x000162000c1e1900 */
[----:B------:R-:W-:-:S13]  /*0ae0*/  ISETP.GE.AND P0, PT, R29, R138, PT ;  /* 0x0000008a1d00720c */ /* 0x000fda0003f06270 */
[----:B------:R0:W5:Y:S01]  /*0af0*/  @!P0 LDG.E R28, desc[UR10][R4.64+0x2c] ;  /* 0x00002c0a041c8981 */ /* 0x000162000c1e1900 */
[----:B------:R-:W-:Y:S02]  /*0b00*/  ISETP.GE.AND P0, PT, R43, R138, PT ;  /* 0x0000008a2b00720c */ /* 0x000fe40003f06270 */
[----:B------:R-:W-:-:S11]  /*0b10*/  SHF.R.U32.HI R70, RZ, 0x8, R137 ;  /* 0x00000008ff467819 */ /* 0x000fd60000011689 */
[----:B------:R0:W5:Y:S01]  /*0b20*/  @!P0 LDG.E R42, desc[UR10][R4.64+0x48] ;  /* 0x0000480a042a8981 */ /* 0x000162000c1e1900 */
[----:B------:R-:W-:Y:S01]  /*0b30*/  ISETP.GE.AND P0, PT, R57, R138, PT ;  /* 0x0000008a3900720c */ /* 0x000fe20003f06270 */
[----:B------:R-:W-:Y:S01]  /*0b40*/  IMAD.MOV R70, RZ, RZ, -R70 ;  /* 0x000000ffff467224 */ /* 0x000fe200078e0a46 */
[----:B------:R-:W-:-:S11]  /*0b50*/  SHF.R.U32.HI R131, RZ, 0x5, R137 ;  /* 0x00000005ff837819 */ /* 0x000fd60000011689 */
[----:B------:R0:W5:Y:S01]  /*0b60*/  @!P0 LDG.E R56, desc[UR10][R4.64+0x64] ;  /* 0x0000640a04388981 */ /* 0x000162000c1e1900 */
        /* <DEDUP_REMOVED lines=21> */
[----:B0-----:R-:W-:-:S04]  /*0cc0*/  LEA R73, R74, R73, 0x18 ;  /* 0x000000494a497211 */ /* 0x001fc800078ec0ff */
[----:B------:R-:W-:Y:S01]  /*0cd0*/  IADD3 R72, PT, PT, R72, 0x6000, R73 ;  /* 0x0000600048487810 */ /* 0x000fe20007ffe049 */
[----:B------:R-:W-:-:S07]  /*0ce0*/  IMAD.MOV R73, RZ, RZ, -R76 ;  /* 0x000000ffff497224 */ /* 0x000fce00078e0a4c */
.L_x_877:
[----:B------:R-:W-:Y:S02]  /*0cf0*/  VIADD R5, R75, 0x20 ;  /* 0x000000204b057836 */ /* 0x000fe40000000000 */
[----:B------:R-:W-:-:S03]  /*0d00*/  IMAD.MOV.U32 R77, RZ, RZ, RZ ;  /* 0x000000ffff4d7224 */ /* 0x000fc600078e00ff */
[----:B------:R-:W-:-:S13]  /*0d10*/  ISETP.GE.AND P0, PT, R5, R138, PT ;  /* 0x0000008a0500720c */ /* 0x000fda0003f06270 */
[----:B------:R-:W-:-:S05]  /*0d20*/  @!P0 IMAD.MOV.U32 R5, RZ, RZ, R79 ;  /* 0x000000ffff058224 */ /* 0x000fca00078e004f */
[----:B------:R0:W2:Y:S01]  /*0d30*/  @!P0 LDG.E R77, desc[UR10][R4.64] ;  /* 0x0000000a044d8981 */ /* 0x0000a2000c1e1900 */
[----:B------:R-:W-:Y:S02]  /*0d40*/  VIADD R73, R73, 0x1 ;  /* 0x0000000149497836 */ /* 0x000fe40000000000 */
[----:B------:R-:W-:-:S03]  /*0d50*/  VIADD R75, R75, 0x200 ;  /* 0x000002004b4b7836 */ /* 0x000fc60000000000 */
[----:B------:R-:W-:Y:S02]  /*0d60*/  ISETP.NE.AND P0, PT, R73, RZ, PT ;  /* 0x000000ff4900720c */ /* 0x000fe40003f05270 */
[----:B0-----:R-:W-:-:S05]  /*0d70*/  IADD3 R4, P1, PT, R4, 0x800, RZ ;  /* 0x0000080004047810 */ /* 0x001fca0007f3e0ff */
[----:B------:R-:W-:Y:S01]  /*0d80*/  IMAD.X R79, RZ, RZ, R79, P1 ;  /* 0x000000ffff4f7224 */ /* 0x000fe200008e064f */
[----:B--2---:R0:W-:Y:S02]  /*0d90*/  STS [R72], R77 ;  /* 0x0000004d48007388 */ /* 0x0041e40000000800 */
[----:B0-----:R-:W-:-:S03]  /*0da0*/  VIADD R72, R72, 0x20 ;  /* 0x0000002048487836 */ /* 0x001fc60000000000 */
[----:B------:R-:W-:Y:S05]  /*0db0*/  @P0 BRA `(.L_x_877) ;  /* 0xfffffffc00cc0947 */ /* 0x000fea000383ffff */
.L_x_876:
[----:B------:R-:W-:Y:S05]  /*0dc0*/  BSYNC.RECONVERGENT B0 ;  /* 0x0000000000007941 */ /* 0x000fea0003800200 */
.L_x_875:
[----:B------:R-:W-:Y:S01]  /*0dd0*/  BSSY.RECONVERGENT B0, `(.L_x_878) ;  /* 0x0000020000007945 */ /* 0x000fe20003800200 */
.L_x_879:
[----:B------:R-:W-:Y:S02]  /*0de0*/  IMAD.SHL.U32 R5, R71, 0x40, RZ ;  /* 0x0000004047057824 */ /* 0x000fe400078e00ff */
[----:B0-----:R-:W-:Y:S02]  /*0df0*/  IMAD.MOV.U32 R72, RZ, RZ, RZ ;  /* 0x000000ffff487224 */ /* 0x001fe400078e00ff */
[----:B------:R-:W-:Y:S01]  /*0e00*/  IMAD.MOV.U32 R76, RZ, RZ, RZ ;  /* 0x000000ffff4c7224 */ /* 0x000fe200078e00ff */
[C---:B------:R-:W-:Y:S02]  /*0e10*/  LOP3.LUT R79, R5.reuse, 0x20, R70, 0xfe, !PT ;  /* 0x00000020054f7812 */ /* 0x040fe400078efe46 */
[----:B------:R-:W-:Y:S02]  /*0e20*/  LOP3.LUT R5, R5, 0x1f, R137, 0xf8, !PT ;  /* 0x0000001f05057812 */ /* 0x000fe400078ef889 */
[C---:B------:R-:W-:Y:S01]  /*0e30*/  ISETP.GE.AND P0, PT, R79.reuse, R138, PT ;  /* 0x0000008a4f00720c */ /* 0x040fe20003f06270 */
[----:B------:R-:W-:-:S02]  /*0e40*/  VIADD R73, R79, 0x200 ;  /* 0x000002004f497836 */ /* 0x000fc40000000000 */
[C---:B------:R-:W-:Y:S02]  /*0e50*/  VIADD R75, R79.reuse, 0x400 ;  /* 0x000004004f4b7836 */ /* 0x040fe40000000000 */
[----:B------:R-:W-:Y:S01]  /*0e60*/  VIADD R77, R79, 0x600 ;  /* 0x000006004f4d7836 */ /* 0x000fe20000000000 */
[-C--:B------:R-:W-:Y:S01]  /*0e70*/  ISETP.GE.AND P1, PT, R73, R138.reuse, PT ;  /* 0x0000008a4900720c */ /* 0x080fe20003f26270 */
[----:B------:R-:W-:Y:S01]  /*0e80*/  IMAD.WIDE.U32 R4, R5, 0x4, R6 ;  /* 0x0000000405047825 */ /* 0x000fe200078e0006 */
[-C--:B------:R-:W-:Y:S02]  /*0e90*/  ISETP.GE.AND P2, PT, R75, R138.reuse, PT ;  /* 0x0000008a4b00720c */ /* 0x080fe40003f46270 */
[----:B------:R-:W-:Y:S02]  /*0ea0*/  CS2R R74, SRZ ;  /* 0x00000000004a7805 */ /* 0x000fe4000001ff00 */
[----:B------:R-:W-:Y:S01]  /*0eb0*/  ISETP.GE.AND P3, PT, R77, R138, PT ;  /* 0x0000008a4d00720c */ /* 0x000fe20003f66270 */
[----:B------:R-:W2:Y:S06]  /*0ec0*/  @!P0 LDG.E R72, desc[UR10][R4.64+0x80] ;  /* 0x0000800a04488981 */ /* 0x000eac000c1e1900 */
[----:B------:R-:W3:Y:S04]  /*0ed0*/  @!P1 LDG.E R74, desc[UR10][R4.64+0x880] ;  /* 0x0008800a044a9981 */ /* 0x000ee8000c1e1900 */
[----:B------:R-:W4:Y:S04]  /*0ee0*/  @!P2 LDG.E R75, desc[UR10][R4.64+0x1080] ;  /* 0x0010800a044ba981 */ /* 0x000f28000c1e1900 */
[----:B------:R-:W4:Y:S01]  /*0ef0*/  @!P3 LDG.E R76, desc[UR10][R4.64+0x1880] ;  /* 0x0018800a044cb981 */ /* 0x000f22000c1e1900 */
        /* <DEDUP_REMOVED lines=8> */
[----:B--2---:R0:W-:Y:S04]  /*0f80*/  STS [R73+0x6000], R72 ;  /* 0x0060004849007388 */ /* 0x0041e80000000800 */
[----:B---3--:R0:W-:Y:S04]  /*0f90*/  STS [R73+0x6020], R74 ;  /* 0x0060204a49007388 */ /* 0x0081e80000000800 */
[----:B----4-:R0:W-:Y:S04]  /*0fa0*/  STS [R73+0x6040], R75 ;  /* 0x0060404b49007388 */ /* 0x0101e80000000800 */
[----:B------:R0:W-:Y:S01]  /*0fb0*/  STS [R73+0x6060], R76 ;  /* 0x0060604c49007388 */ /* 0x0001e20000000800 */
[----:B------:R-:W-:Y:S05]  /*0fc0*/  @!P0 BRA `(.L_x_879) ;  /* 0xfffffffc00848947 */ /* 0x000fea000383ffff */
[----:B------:R-:W-:Y:S05]  /*0fd0*/  BSYNC.RECONVERGENT B0 ;  /* 0x0000000000007941 */ /* 0x000fea0003800200 */
.L_x_878:
[----:B------:R-:W-:Y:S01]  /*0fe0*/  ISETP.NE.AND P0, PT, R137, RZ, PT ;  /* 0x000000ff8900720c */ /* 0x000fe20003f05270 */
[----:B------:R-:W1:Y:S01]  /*0ff0*/  S2R R7, SR_LANEID ;  /* 0x0000000000077919 */ /* 0x000e620000000000 */
[----:B------:R-:W2:Y:S01]  /*1000*/  LDC R145, c[0x0][0x3d4] ;  /* 0x0000f500ff917b82 */ /* 0x000ea20000000800 */
[----:B------:R-:W-:Y:S01]  /*1010*/  VIADD R5, R77, 0x10 ;  /* 0x000000104d057836 */ /* 0x000fe20000000000 */
[C---:B------:R-:W-:Y:S01]  /*1020*/  LEA.HI R146, R137.reuse, R137, RZ, 0x1d ;  /* 0x0000008989927211 */ /* 0x040fe200078fe8ff */
[----:B------:R-:W-:Y:S01]  /*1030*/  IMAD R139, R137, 0x4, R134 ;  /* 0x00000004898b7824 */ /* 0x000fe200078e0286 */
[----:B------:R-:W-:Y:S02]  /*1040*/  CS2R R140, SRZ ;  /* 0x00000000008c7805 */ /* 0x000fe4000001ff00 */
[----:B------:R-:W-:Y:S02]  /*1050*/  CS2R R142, SRZ ;  /* 0x00000000008e7805 */ /* 0x000fe4000001ff00 */
[C---:B------:R-:W-:Y:S01]  /*1060*/  LEA R6, R78.reuse, R5, 0x18 ;  /* 0x000000054e067211 */ /* 0x040fe200078ec0ff */
[C---:B------:R-:W-:Y:S01]  /*1070*/  VIADD R71, R3.reuse, 0x20 ;  /* 0x0000002003477836 */ /* 0x040fe20000000000 */
[----:B------:R-:W-:Y:S01]  /*1080*/  UMOV UR9, 0x1d ;  /* 0x0000001d00097882 */ /* 0x000fe20000000000 */
[----:B0-----:R-:W-:Y:S01]  /*1090*/  VIADD R73, R3, 0x21 ;  /* 0x0000002103497836 */ /* 0x001fe20000000000 */
[----:B------:R-:W0:Y:S01]  /*10a0*/  LDCU UR12, c[0x0][0x3d4] ;  /* 0x00007a80ff0c77ac */ /* 0x000e220008000800 */
[----:B------:R-:W-:Y:S01]  /*10b0*/  @!P0 LEA R4, R78, R77, 0x18 ;  /* 0x0000004d4e048211 */ /* 0x000fe200078ec0ff */
[----:B------:R-:W-:-:S02]  /*10c0*/  IMAD R144, R131, 0x4, R6 ;  /* 0x0000000483907824 */ /* 0x000fc400078e0206 */
[----:B------:R-:W-:Y:S01]  /*10d0*/  VIADD R6, R6, 0x10 ;  /* 0x0000001006067836 */ /* 0x000fe20000000000 */
[----:B------:R-:W-:Y:S01]  /*10e0*/  UMOV UR4, URZ ;  /* 0x000000ff00047c82 */ /* 0x000fe20008000000 */
[----:B------:R3:W-:Y:S01]  /*10f0*/  @!P0 STS [R4], RZ ;  /* 0x000000ff04008388 */ /* 0x0007e20000000800 */
[C---:B------:R-:W-:Y:S01]  /*1100*/  VIADD R75, R3.reuse, 0x22 ;  /* 0x00000022034b7836 */ /* 0x040fe20000000000 */
[----:B------:R-:W-:Y:S01]  /*1110*/  UMOV UR5, URZ ;  /* 0x000000ff00057c82 */ /* 0x000fe20008000000 */
[C---:B------:R-:W-:Y:S02]  /*1120*/  VIADD R77, R3.reuse, 0x23 ;  /* 0x00000023034d7836 */ /* 0x040fe40000000000 */
[C---:B------:R-:W-:Y:S02]  /*1130*/  VIADD R79, R3.reuse, 0x24 ;  /* 0x00000024034f7836 */ /* 0x040fe40000000000 */
[----:B------:R-:W-:Y:S02]  /*1140*/  VIADD R81, R3, 0x25 ;  /* 0x0000002503517836 */ /* 0x000fe40000000000 */
[----:B--2---:R-:W-:Y:S01]  /*1150*/  FADD.FTZ R145, R145, 0.0099999997764825820923 ;  /* 0x3c23d70a91917421 */ /* 0x004fe20000010000 */
[----:B------:R-:W-:-:S02]  /*1160*/  VIADD R83, R3, 0x26 ;  /* 0x0000002603537836 */ /* 0x000fc40000000000 */
[C---:B------:R-:W-:Y:S02]  /*1170*/  VIADD R85, R3.reuse, 0x27 ;  /* 0x0000002703557836 */ /* 0x040fe40000000000 */
[----:B------:R-:W-:Y:S01]  /*1180*/  VIADD R87, R3, 0x28 ;  /* 0x0000002803577836 */ /* 0x000fe20000000000 */
[----:B-1----:R-:W-:Y:S01]  /*1190*/  ISETP.NE.AND P4, PT, R7, RZ, PT ;  /* 0x000000ff0700720c */ /* 0x002fe20003f85270 */
        /* <DEDUP_REMOVED lines=24> */
[----:B0--3--:R-:W-:-:S07]  /*1320*/  IMAD R147, R137, 0x24, R6 ;  /* 0x0000002489937824 */ /* 0x009fce00078e0206 */
.L_x_890:
        /* <DEDUP_REMOVED lines=28> */
[----:B------:R-:W-:Y:S01]  /*14f0*/  SEL R4, RZ, 0x1, P2 ;  /* 0x00000001ff047807 */ /* 0x000fe20001000000 */
[----:B--2---:R-:W2:Y:S01]  /*1500*/  LDS R177, [R139+0x6800] ;  /* 0x006800008bb17984 */ /* 0x004ea20000000800 */
[----:B------:R-:W-:Y:S01]  /*1510*/  LOP3.LUT P2, RZ, R18, UR6, RZ, 0xc, !PT ;  /* 0x0000000612ff7c12 */ /* 0x000fe2000f840cff */
[----:B------:R-:W-:Y:S01]  /*1520*/  FFMA.FTZ R7, R14, R6, R5 ;  /* 0x000000060e077223 */ /* 0x000fe20000010005 */
[----:B------:R-:W-:Y:S01]  /*1530*/  FSEL R82, RZ, 1, P3 ;  /* 0x3f800000ff527808 */ /* 0x000fe20001800000 */
[----:B---3--:R-:W3:Y:S01]  /*1540*/  LDS R179, [R139+0x6c00] ;  /* 0x006c00008bb37984 */ /* 0x008ee20000000800 */
[----:B------:R-:W-:-:S02]  /*1550*/  SEL R5, RZ, 0x2, P6 ;  /* 0x00000002ff057807 */ /* 0x000fc40003000000 */
[----:B------:R-:W-:Y:S01]  /*1560*/  LOP3.LUT P6, RZ, R20, UR6, RZ, 0xc, !PT ;  /* 0x0000000614ff7c12 */ /* 0x000fe2000f8c0cff */
[----:B------:R-:W-:Y:S01]  /*1570*/  FFMA.FTZ R7, R16, R82, R7 ;  /* 0x0000005210077223 */ /* 0x000fe20000010007 */
[----:B------:R-:W-:Y:S01]  /*1580*/  FSEL R84, RZ, 1, P2 ;  /* 0x3f800000ff547808 */ /* 0x000fe20001000000 */
[----:B----4-:R-:W4:Y:S01]  /*1590*/  LDS R126, [R139+0x7000] ;  /* 0x007000008b7e7984 */ /* 0x010f220000000800 */
        /* <DEDUP_REMOVED lines=80> */
[----:B------:R-:W-:Y:S02]  /*1aa0*/  FSEL R100, RZ, 1, P3 ;  /* 0x3f800000ff647808 */ /* 0x000fe40001800000 */
[----:B------:R-:W-:Y:S01]  /*1ab0*/  SEL R106, RZ, 0x80000, P6 ;  /* 0x00080000ff6a7807 */ /* 0x000fe20003000000 */
[----:B------:R-:W-:Y:S01]  /*1ac0*/  FFMA.FTZ R161, R50, R98, R161 ;  /* 0x0000006232a17223 */ /* 0x000fe200000100a1 */
[----:B------:R-:W-:Y:S01]  /*1ad0*/  LOP3.LUT P6, RZ, R56, UR6, RZ, 0xc, !PT ;  /* 0x0000000638ff7c12 */ /* 0x000fe2000f8c0cff */
[----:B------:R-:W-:Y:S01]  /*1ae0*/  LDS R205, [R139+0xd000] ;  /* 0x00d000008bcd7984 */ /* 0x000fe20000000800 */
[----:B------:R-:W-:Y:S01]  /*1af0*/  SEL R104, RZ, 0x100000, P1 ;  /* 0x00100000ff687807 */ /* 0x000fe20000800000 */
[----:B------:R-:W-:Y:S01]  /*1b00*/  FFMA.FTZ R163, R52, R100, R161 ;  /* 0x0000006434a37223 */ /* 0x000fe200000100a1 */
[----:B------:R-:W-:Y:S01]  /*1b10*/  SEL R161, RZ, 0x40000, P2 ;  /* 0x00040000ffa17807 */ /* 0x000fe20001000000 */
[----:B------:R-:W-:Y:S01]  /*1b20*/  LDS R207, [R139+0xd400] ;  /* 0x00d400008bcf7984 */ /* 0x000fe20000000800 */
[----:B------:R-:W-:-:S02]  /*1b30*/  LOP3.LUT P2, RZ, R54, UR6, RZ, 0xc, !PT ;  /* 0x0000000636ff7c12 */ /* 0x000fc4000f840cff */
[----:B------:R-:W-:Y:S01]  /*1b40*/  LOP3.LUT P1, RZ, R58, UR6, RZ, 0xc, !PT ;  /* 0x000000063aff7c12 */ /* 0x000fe2000f820cff */
[----:B------:R-:W-:Y:S01]  /*1b50*/  LDS R209, [R139+0xd800] ;  /* 0x00d800008bd17984 */ /* 0x000fe20000000800 */
[----:B------:R-:W-:Y:S02]  /*1b60*/  FSEL R98, RZ, 1, P2 ;  /* 0x3f800000ff627808 */ /* 0x000fe40001000000 */
[----:B------:R-:W-:Y:S01]  /*1b70*/  FSEL R100, RZ, 1, P6 ;  /* 0x3f800000ff647808 */ /* 0x000fe20003000000 */
[----:B------:R-:W-:Y:S01]  /*1b80*/  LDS R211, [R139+0xdc00] ;  /* 0x00dc00008bd37984 */ /* 0x000fe20000000800 */
[----:B------:R-:W-:Y:S01]  /*1b90*/  SEL R169, RZ, 0x200000, P0 ;  /* 0x00200000ffa97807 */ /* 0x000fe20000000000 */
[----:B------:R-:W-:Y:S01]  /*1ba0*/  FFMA.FTZ R163, R54, R98, R163 ;  /* 0x0000006236a37223 */ /* 0x000fe200000100a3 */
        /* <DEDUP_REMOVED lines=15> */
[----:B------:R-:W-:Y:S02]  /*1ca0*/  FSEL R102, RZ, 1, P2 ;  /* 0x3f800000ff667808 */ /* 0x000fe40001000000 */
[----:B------:R-:W-:Y:S01]  /*1cb0*/  SEL R165, RZ, 0x2000000, P6 ;  /* 0x02000000ffa57807 */ /* 0x000fe20003000000 */
[----:B------:R-:W-:Y:S01]  /*1cc0*/  FFMA.FTZ R163, R64, R98, R163 ;  /* 0x0000006240a37223 */ /* 0x000fe200000100a3 */
[----:B------:R-:W-:Y:S02]  /*1cd0*/  LOP3.LUT P6, RZ, R68, UR6, RZ, 0xc, !PT ;  /* 0x0000000644ff7c12 */ /* 0x000fe4000f8c0cff */
[----:B------:R-:W-:Y:S01]  /*1ce0*/  SEL R108, RZ, 0x4000000, P1 ;  /* 0x04000000ff6c7807 */ /* 0x000fe20000800000 */
[----:B------:R-:W-:Y:S01]  /*1cf0*/  FFMA.FTZ R171, R66, R102, R163 ;  /* 0x0000006642ab7223 */ /* 0x000fe200000100a3 */
[----:B0-----:R-:W-:-:S02]  /*1d00*/  LOP3.LUT R102, RZ, R173, RZ, 0x33, !PT ;  /* 0x000000adff667212 */ /* 0x001fc400078e33ff */
[----:B-1----:R-:W-:Y:S02]  /*1d10*/  LOP3.LUT R98, RZ, R175, RZ, 0x33, !PT ;  /* 0x000000afff627212 */ /* 0x002fe400078e33ff */
[----:B------:R-:W-:Y:S02]  /*1d20*/  LOP3.LUT P1, R102, RZ, UR6, R102, 0x88, !PT ;  /* 0x00000006ff667c12 */ /* 0x000fe4000f828866 */
[----:B------:R-:W-:Y:S02]  /*1d30*/  FSEL R110, RZ, 1, P6 ;  /* 0x3f800000ff6e7808 */ /* 0x000fe40003000000 */
[----:B------:R-:W-:Y:S02]  /*1d40*/  SEL R163, RZ, 0x8000000, P0 ;  /* 0x08000000ffa37807 */ /* 0x000fe40000000000 */
[----:B------:R-:W-:Y:S01]  /*1d50*/  LOP3.LUT P0, R98, RZ, UR6, R98, 0x88, !PT ;  /* 0x00000006ff627c12 */ /* 0x000fe2000f808862 */
[----:B------:R-:W-:Y:S01]  /*1d60*/  FFMA.FTZ R110, R68, R110, R171 ;  /* 0x0000006e446e7223 */ /* 0x000fe200000100ab */
[----:B------:R-:W-:-:S02]  /*1d70*/  FSEL R112, RZ, 1, P1 ;  /* 0x3f800000ff707808 */ /* 0x000fc40000800000 */
[----:B------:R-:W-:Y:S02]  /*1d80*/  FSEL R116, RZ, 1, P0 ;  /* 0x3f800000ff747808 */ /* 0x000fe40000000000 */
[----:B------:R-:W-:Y:S01]  /*1d90*/  SEL R120, RZ, 0x10000000, P5 ;  /* 0x10000000ff787807 */ /* 0x000fe20002800000 */
[----:B------:R-:W-:Y:S01]  /*1da0*/  FFMA.FTZ R110, R173, R112, R110 ;  /* 0x00000070ad6e7223 */ /* 0x000fe2000001006e */
[----:B--2---:R-:W-:Y:S02]  /*1db0*/  LOP3.LUT R112, RZ, R177, RZ, 0x33, !PT ;  /* 0x000000b1ff707212 */ /* 0x004fe400078e33ff */
[----:B------:R-:W-:Y:S01]  /*1dc0*/  SEL R171, RZ, 0x20000000, P3 ;  /* 0x20000000ffab7807 */ /* 0x000fe20001800000 */
[----:B------:R-:W-:Y:S01]  /*1dd0*/  FFMA.FTZ R116, R175, R116, R110 ;  /* 0x00000074af747223 */ /* 0x000fe2000001006e */
[----:B---3--:R-:W-:Y:S02]  /*1de0*/  LOP3.LUT R110, RZ, R179, RZ, 0x33, !PT ;  /* 0x000000b3ff6e7212 */ /* 0x008fe400078e33ff */
[----:B------:R-:W-:-:S02]  /*1df0*/  LOP3.LUT P5, R112, RZ, UR6, R112, 0x88, !PT ;  /* 0x00000006ff707c12 */ /* 0x000fc4000f8a8870 */
[----:B------:R-:W-:Y:S02]  /*1e00*/  LOP3.LUT P3, R110, RZ, UR6, R110, 0x88, !PT ;  /* 0x00000006ff6e7c12 */ /* 0x000fe4000f86886e */
[----:B------:R-:W-:Y:S02]  /*1e10*/  FSEL R118, RZ, 1, P5 ;  /* 0x3f800000ff767808 */ /* 0x000fe40002800000 */
[----:B------:R-:W-:Y:S02]  /*1e20*/  FSEL R122, RZ, 1, P3 ;  /* 0x3f800000ff7a7808 */ /* 0x000fe40001800000 */
[----:B------:R-:W-:Y:S01]  /*1e30*/  SEL R124, RZ, 0x1, P1 ;  /* 0x00000001ff7c7807 */ /* 0x000fe20000800000 */
[----:B------:R-:W-:Y:S01]  /*1e40*/  FFMA.FTZ R116, R177, R118, R116 ;  /* 0x00000076b1747223 */ /* 0x000fe20000010074 */
[----:B----4-:R-:W-:Y:S02]  /*1e50*/  LOP3.LUT R118, RZ, R126, RZ, 0x33, !PT ;  /* 0x0000007eff767212 */ /* 0x010fe400078e33ff */
[----:B------:R-:W-:Y:S01]  /*1e60*/  SEL R173, RZ, 0x2, P0 ;  /* 0x00000002ffad7807 */ /* 0x000fe20000000000 */
[----:B------:R-:W-:Y:S01]  /*1e70*/  FFMA.FTZ R179, R179, R122, R116 ;  /* 0x0000007ab3b37223 */ /* 0x000fe20000010074 */
[----:B------:R-:W-:-:S02]  /*1e80*/  SEL R122, RZ, 0x40000000, P2 ;  /* 0x40000000ff7a7807 */ /* 0x000fc40001000000 */
[----:B------:R-:W-:Y:S02]  /*1e90*/  LOP3.LUT R116, RZ, R181, RZ, 0x33, !PT ;  /* 0x000000b5ff747212 */ /* 0x000fe400078e33ff */
[----:B------:R-:W-:Y:S02]  /*1ea0*/  LOP3.LUT P2, R118, RZ, UR6, R118, 0x88, !PT ;  /* 0x00000006ff767c12 */ /* 0x000fe4000f848876 */
[----:B------:R-:W-:Y:S02]  /*1eb0*/  LOP3.LUT P1, R116, RZ, UR6, R116, 0x88, !PT ;  /* 0x00000006ff747c12 */ /* 0x000fe4000f828874 */
[----:B------:R-:W-:Y:S02]  /*1ec0*/  FSEL R128, RZ, 1, P2 ;  /* 0x3f800000ff807808 */ /* 0x000fe40001000000 */
[----:B------:R-:W-:Y:S02]  /*1ed0*/  LOP3.LUT P0, RZ, R183, UR6, RZ, 0xc, !PT ;  /* 0x00000006b7ff7c12 */ /* 0x000fe4000f800cff */
[----:B------:R-:W-:Y:S01]  /*1ee0*/  FSEL R130, RZ, 1, P1 ;  /* 0x3f800000ff827808 */ /* 0x000fe20000800000 */
[----:B------:R-:W-:Y:S01]  /*1ef0*/  FFMA.FTZ R128, R126, R128, R179 ;  /* 0x000000807e807223 */ /* 0x000fe200000100b3 */
[----:B------:R-:W-:-:S02]  /*1f00*/  FSEL R126, RZ, 1, P0 ;  /* 0x3f800000ff7e7808 */ /* 0x000fc40000000000 */
[----:B------:R-:W-:Y:S01]  /*1f10*/  SEL R175, RZ, 0x10, P2 ;  /* 0x00000010ffaf7807 */ /* 0x000fe20001000000 */
[----:B------:R-:W-:Y:S01]  /*1f20*/  FFMA.FTZ R128, R181, R130, R128 ;  /* 0x00000082b5807223 */ /* 0x000fe20000010080 */
[----:B------:R-:W-:Y:S01]  /*1f30*/  LOP3.LUT P2, RZ, R187, UR6, RZ, 0xc, !PT ;  /* 0x00000006bbff7c12 */ /* 0x000fe2000f840cff */
[----:B------:R-:W0:Y:S01]  /*1f40*/  LDS R181, [R139+0x9800] ;  /* 0x009800008bb57984 */ /* 0x000e220000000800 */
[----:B------:R-:W-:Y:S01]  /*1f50*/  IADD3 R4, PT, PT, R6, R5, R4 ;  /* 0x0000000506047210 */ /* 0x000fe20007ffe004 */
[----:B------:R-:W-:Y:S01]  /*1f60*/  FFMA.FTZ R183, R183, R126, R128 ;  /* 0x0000007eb7b77223 */ /* 0x000fe20000010080 */
[----:B------:R-:W-:Y:S02]  /*1f70*/  SEL R128, RZ, 0x4, P5 ;  /* 0x00000004ff807807 */ /* 0x000fe40002800000 */
[----:B------:R-:W-:Y:S02]  /*1f80*/  LOP3.LUT P5, RZ, R132, UR6, RZ, 0xc, !PT ;  /* 0x0000000684ff7c12 */ /* 0x000fe4000f8a0cff */
[----:B------:R-:W-:-:S02]  /*1f90*/  SEL R126, RZ, 0x8, P3 ;  /* 0x00000008ff7e7807 */ /* 0x000fc40001800000 */
[----:B------:R-:W-:Y:S02]  /*1fa0*/  LOP3.LUT P3, RZ, R185, UR6, RZ, 0xc, !PT ;  /* 0x00000006b9ff7c12 */ /* 0x000fe4000f860cff */
[----:B------:R-:W-:Y:S02]  /*1fb0*/  FSEL R130, RZ, 1, P5 ;  /* 0x3f800000ff827808 */ /* 0x000fe40002800000 */
[----:B------:R-:W-:Y:S02]  /*1fc0*/  FSEL R148, RZ, 1, P3 ;  /* 0x3f800000ff947808 */ /* 0x000fe40001800000 */
[----:B------:R-:W-:Y:S01]  /*1fd0*/  SEL R177, RZ, 0x80, P5 ;  /* 0x00000080ffb17807 */ /* 0x000fe20002800000 */
[----:B------:R-:W-:Y:S01]  /*1fe0*/  FFMA.FTZ R130, R132, R130, R183 ;  /* 0x0000008284827223 */ /* 0x000fe200000100b7 */
[----:B------:R-:W-:Y:S01]  /*1ff0*/  FSEL R132, RZ, 1, P2 ;  /* 0x3f800000ff847808 */ /* 0x000fe20001000000 */
[----:B------:R-:W1:Y:S01]  /*2000*/  LDS R183, [R139+0xa400] ;  /* 0x00a400008bb77984 */ /* 0x000e620000000800 */
[----:B------:R-:W-:Y:S01]  /*2010*/  LOP3.LUT P5, RZ, R191, UR6, RZ, 0xc, !PT ;  /* 0x00000006bfff7c12 */ /* 0x000fe2000f8a0cff */
[----:B------:R-:W-:Y:S01]  /*2020*/  FFMA.FTZ R130, R185, R148, R130 ;  /* 0x00000094b9827223 */ /* 0x000fe20000010082 */
[----:B------:R-:W-:Y:S01]  /*2030*/  SEL R179, RZ, 0x100, P3 ;  /* 0x00000100ffb37807 */ /* 0x000fe20001800000 */
[----:B------:R-:W2:Y:S01]  /*2040*/  LDS R185, [R139+0xa800] ;  /* 0x00a800008bb97984 */ /* 0x000ea20000000800 */
[----:B------:R-:W-:Y:S01]  /*2050*/  LOP3.LUT P3, RZ, R154, UR6, RZ, 0xc, !PT ;  /* 0x000000069aff7c12 */ /* 0x000fe2000f860cff */
[----:B------:R-:W-:Y:S01]  /*2060*/  FFMA.FTZ R187, R187, R132, R130 ;  /* 0x00000084bbbb7223 */ /* 0x000fe20000010082 */
[----:B------:R-:W-:-:S02]  /*2070*/  SEL R132, RZ, 0x20, P1 ;  /* 0x00000020ff847807 */ /* 0x000fc40000800000 */
[----:B------:R-:W-:Y:S02]  /*2080*/  LOP3.LUT P1, RZ, R150, UR6, RZ, 0xc, !PT ;  /* 0x0000000696ff7c12 */ /* 0x000fe4000f820cff */
[----:B------:R-:W-:Y:S02]  /*2090*/  SEL R130, RZ, 0x40, P0 ;  /* 0x00000040ff827807 */ /* 0x000fe40000000000 */
[C---:B------:R-:W-:Y:S02]  /*20a0*/  LOP3.LUT P0, RZ, R189.reuse, UR6, RZ, 0xc, !PT ;  /* 0x00000006bdff7c12 */ /* 0x040fe4000f800cff */
[----:B------:R-:W-:Y:S02]  /*20b0*/  FSEL R148, RZ, 1, P1 ;  /* 0x3f800000ff947808 */ /* 0x000fe40000800000 */
[----:B------:R-:W-:Y:S02]  /*20c0*/  FSEL R152, RZ, 1, P0 ;  /* 0x3f800000ff987808 */ /* 0x000fe40000000000 */
[----:B------:R-:W-:Y:S01]  /*20d0*/  IADD3 R7, PT, PT, R82, R4, R7 ;  /* 0x0000000452077210 */ /* 0x000fe20007ffe007 */
[----:B------:R-:W-:Y:S01]  /*20e0*/  FFMA.FTZ R148, R150, R148, R187 ;  /* 0x0000009496947223 */ /* 0x000fe200000100bb */
[----:B------:R-:W-:Y:S01]  /*20f0*/  FSEL R150, RZ, 1, P5 ;  /* 0x3f800000ff967808 */ /* 0x000fe20002800000 */
[----:B------:R-:W3:Y:S01]  /*2100*/  LDS R187, [R139+0xac00] ;  /* 0x00ac00008bbb7984 */ /* 0x000ee20000000800 */
[----:B------:R-:W-:Y:S01]  /*2110*/  IADD3 R124, PT, PT, R128, R173, R124 ;  /* 0x000000ad807c7210 */ /* 0x000fe20007ffe07c */
[----:B------:R-:W-:Y:S01]  /*2120*/  FFMA.FTZ R148, R189, R152, R148 ;  /* 0x00000098bd947223 */ /* 0x000fe20000010094 */
[----:B------:R-:W-:Y:S01]  /*2130*/  FSEL R152, RZ, 1, P3 ;  /* 0x3f800000ff987808 */ /* 0x000fe20001800000 */
[----:B------:R-:W4:Y:S01]  /*2140*/  LDS R189, [R139+0xb000] ;  /* 0x00b000008bbd7984 */ /* 0x000f220000000800 */
[----:B------:R-:W-:-:S02]  /*2150*/  IMAD.IADD R7, R86, 0x1, R7 ;  /* 0x0000000156077824 */ /* 0x000fc400078e0207 */
[----:B------:R-:W-:Y:S01]  /*2160*/  FFMA.FTZ R191, R191, R150, R148 ;  /* 0x00000096bfbf7223 */ /* 0x000fe20000010094 */
[----:B------:R-:W-:Y:S02]  /*2170*/  SEL R150, RZ, 0x200, P2 ;  /* 0x00000200ff967807 */ /* 0x000fe40001000000 */
[----:B0-----:R-:W-:Y:S01]  /*2180*/  LOP3.LUT P2, RZ, R181, UR6, RZ, 0xc, !PT ;  /* 0x00000006b5ff7c12 */ /* 0x001fe2000f840cff */
[----:B------:R-:W-:Y:S01]  /*2190*/  FFMA.FTZ R152, R154, R152, R191 ;  /* 0x000000989a987223 */ /* 0x000fe200000100bf */
[----:B------:R-:W-:Y:S01]  /*21a0*/  SEL R148, RZ, 0x400, P1 ;  /* 0x00000400ff947807 */ /* 0x000fe20000800000 */
[----:B------:R-:W0:Y:S01]  /*21b0*/  LDS R191, [R139+0xb800] ;  /* 0x00b800008bbf7984 */ /* 0x000e220000000800 */
[----:B------:R-:W-:Y:S02]  /*21c0*/  LOP3.LUT P1, RZ, R193, UR6, RZ, 0xc, !PT ;  /* 0x00000006c1ff7c12 */ /* 0x000fe4000f820cff */
[----:B------:R-:W-:Y:S02]  /*21d0*/  FSEL R156, RZ, 1, P2 ;  /* 0x3f800000ff9c7808 */ /* 0x000fe40001000000 */
[----:B------:R-:W-:-:S02]  /*21e0*/  FSEL R154, RZ, 1, P1 ;  /* 0x3f800000ff9a7808 */ /* 0x000fc40000800000 */
[----:B------:R-:W-:Y:S01]  /*21f0*/  IADD3 R84, PT, PT, R7, R84, R149 ;  /* 0x0000005407547210 */ /* 0x000fe20007ffe095 */
[----:B------:R-:W-:Y:S01]  /*2200*/  FFMA.FTZ R152, R181, R156, R152 ;  /* 0x0000009cb5987223 */ /* 0x000fe20000010098 */
[----:B------:R-:W-:Y:S02]  /*2210*/  SEL R181, RZ, 0x1000, P5 ;  /* 0x00001000ffb57807 */ /* 0x000fe40002800000 */
[----:B-1----:R-:W-:Y:S01]  /*2220*/  LOP3.LUT P5, RZ, R183, UR6, RZ, 0xc, !PT ;  /* 0x00000006b7ff7c12 */ /* 0x002fe2000f8a0cff */
[----:B------:R-:W-:Y:S01]  /*2230*/  FFMA.FTZ R193, R193, R154, R152 ;  /* 0x0000009ac1c17223 */ /* 0x000fe20000010098 */
[----:B------:R-:W-:Y:S02]  /*2240*/  SEL R152, RZ, 0x800, P0 ;  /* 0x00000800ff987807 */ /* 0x000fe40000000000 */
[----:B------:R-:W-:Y:S02]  /*2250*/  LOP3.LUT P0, RZ, R158, UR6, RZ, 0xc, !PT ;  /* 0x000000069eff7c12 */ /* 0x000fe4000f800cff */
[----:B------:R-:W-:-:S02]  /*2260*/  SEL R154, RZ, 0x2000, P3 ;  /* 0x00002000ff9a7807 */ /* 0x000fc40001800000 */
[----:B------:R-:W-:Y:S02]  /*2270*/  FSEL R156, RZ, 1, P0 ;  /* 0x3f800000ff9c7808 */ /* 0x000fe40000000000 */
[----:B--2---:R-:W-:Y:S02]  /*2280*/  LOP3.LUT P3, RZ, R185, UR6, RZ, 0xc, !PT ;  /* 0x00000006b9ff7c12 */ /* 0x004fe4000f860cff */
[----:B------:R-:W-:Y:S01]  /*2290*/  FSEL R160, RZ, 1, P5 ;  /* 0x3f800000ffa07808 */ /* 0x000fe20002800000 */
[----:B------:R-:W-:Y:S01]  /*22a0*/  FFMA.FTZ R156, R158, R156, R193 ;  /* 0x0000009c9e9c7223 */ /* 0x000fe200000100c1 */
[----:B------:R-:W-:Y:S01]  /*22b0*/  FSEL R158, RZ, 1, P3 ;  /* 0x3f800000ff9e7808 */ /* 0x000fe20001800000 */
[----:B------:R-:W1:Y:S01]  /*22c0*/  LDS R193, [R139+0xcc00] ;  /* 0x00cc00008bc17984 */ /* 0x000e620000000800 */
[----:B------:R-:W-:Y:S01]  /*22d0*/  IADD3 R88, PT, PT, R84, R88, R151 ;  /* 0x0000005854587210 */ /* 0x000fe20007ffe097 */
[----:B------:R-:W-:Y:S01]  /*22e0*/  FFMA.FTZ R156, R183, R160, R156 ;  /* 0x000000a0b79c7223 */ /* 0x000fe2000001009c */
[----:B------:R-:W-:-:S02]  /*22f0*/  SEL R183, RZ, 0x4000, P2 ;  /* 0x00004000ffb77807 */ /* 0x000fc40001000000 */
[----:B---3--:R-:W-:Y:S01]  /*2300*/  LOP3.LUT P2, RZ, R187, UR6, RZ, 0xc, !PT ;  /* 0x00000006bbff7c12 */ /* 0x008fe2000f840cff */
[----:B------:R-:W-:Y:S01]  /*2310*/  FFMA.FTZ R158, R185, R158, R156 ;  /* 0x0000009eb99e7223 */ /* 0x000fe2000001009c */
[----:B------:R-:W-:Y:S02]  /*2320*/  SEL R156, RZ, 0x8000, P1 ;  /* 0x00008000ff9c7807 */ /* 0x000fe40000800000 */
[----:B----4-:R-:W-:Y:S02]  /*2330*/  LOP3.LUT P1, RZ, R189, UR6, RZ, 0xc, !PT ;  /* 0x00000006bdff7c12 */ /* 0x010fe4000f820cff */
[----:B------:R-:W-:Y:S02]  /*2340*/  FSEL R160, RZ, 1, P2 ;  /* 0x3f800000ffa07808 */ /* 0x000fe40001000000 */
[----:B------:R-:W-:Y:S02]  /*2350*/  SEL R185, RZ, 0x10000, P0 ;  /* 0x00010000ffb97807 */ /* 0x000fe40000000000 */
[----:B------:R-:W-:Y:S01]  /*2360*/  LOP3.LUT P0, RZ, R195, UR6, RZ, 0xc, !PT ;  /* 0x00000006c3ff7c12 */ /* 0x000fe2000f800cff */
[----:B------:R-:W-:Y:S01]  /*2370*/  FFMA.FTZ R160, R187, R160, R158 ;  /* 0x000000a0bba07223 */ /* 0x000fe2000001009e */
[----:B------:R-:W-:-:S02]  /*2380*/  FSEL R162, RZ, 1, P1 ;  /* 0x3f800000ffa27808 */ /* 0x000fc40000800000 */
[----:B------:R-:W-:Y:S02]  /*2390*/  SEL R158, RZ, 0x20000, P5 ;  /* 0x00020000ff9e7807 */ /* 0x000fe40002800000 */
[----:B0-----:R-:W-:Y:S01]  /*23a0*/  LOP3.LUT P5, RZ, R191, UR6, RZ, 0xc, !PT ;  /* 0x00000006bfff7c12 */ /* 0x001fe2000f8a0cff */
        /* <DEDUP_REMOVED lines=45> */
[----:B------:R-:W-:Y:S01]  /*2680*/  IMAD.IADD R132, R132, 0x1, R175 ;  /* 0x0000000184847824 */ /* 0x000fe200078e02af */
[----:B------:R-:W-:-:S02]  /*2690*/  IADD3 R155, PT, PT, R90, R92, R155 ;  /* 0x0000005c5a9b7210 */ /* 0x000fc40007ffe09b */
[----:B------:R-:W0:Y:S02]  /*26a0*/  SHFL.DOWN P5, R195, R172, 0x1, 0x1f ;  /* 0x08201f00acc37f89 */ /* 0x000e2400000a0000 */
        /* <DEDUP_REMOVED lines=41> */
.L_x_881:
[----:B------:R-:W-:Y:S05]  /*2940*/  BSYNC.RECONVERGENT B0 ;  /* 0x0000000000007941 */ /* 0x000fea0003800200 */
.L_x_880:
[----:B------:R-:W2:Y:S08]  /*2950*/  S2UR UR8, SR_CgaCtaId ;  /* 0x00000000000879c3 */ /* 0x000eb00000008800 */
[----:B------:R-:W-:Y:S01]  /*2960*/  BAR.SYNC.DEFER_BLOCKING 0x0 ;  /* 0x0000000000007b1d */ /* 0x000fe20000010000 */
[----:B------:R-:W-:Y:S01]  /*2970*/  IADD3 R165, PT, PT, R167, R100, R165 ;  /* 0x00000064a7a57210 */ /* 0x000fe20007ffe0a5 */
[----:B------:R-:W-:Y:S01]  /*2980*/  IMAD.IADD R4, R114, 0x1, R191 ;  /* 0x0000000172047824 */ /* 0x000fe200078e02bf */
[----:B-1----:R-:W-:-:S02]  /*2990*/  SEL R149, RZ, 0x80000000, P6 ;  /* 0x80000000ff957807 */ /* 0x002fc40003000000 */
[----:B------:R-:W-:Y:S01]  /*29a0*/  IADD3 R154, PT, PT, R165, R108, R163 ;  /* 0x0000006ca59a7210 */ /* 0x000fe20007ffe0a3 */
[----:B------:R-:W-:Y:S01]  /*29b0*/  IMAD.IADD R5, R4, 0x1, R193 ;  /* 0x0000000104057824 */ /* 0x000fe200078e02c1 */
[----:B------:R-:W-:Y:S01]  /*29c0*/  UMOV UR7, 0x400 ;  /* 0x0000040000077882 */ /* 0x000fe20000000000 */
[----:B------:R-:W-:Y:S02]  /*29d0*/  SEL R6, RZ, 0x10000000, P3 ;  /* 0x10000000ff067807 */ /* 0x000fe40001800000 */
[----:B------:R-:W-:Y:S02]  /*29e0*/  IADD3 R171, PT, PT, R154, R120, R171 ;  /* 0x000000789aab7210 */ /* 0x000fe40007ffe0ab */
[----:B------:R-:W-:Y:S02]  /*29f0*/  IADD3 R7, PT, PT, R5, R168, R170 ;  /* 0x000000a805077210 */ /* 0x000fe40007ffe0aa */
[----:B------:R-:W-:Y:S02]  /*2a00*/  SEL R82, RZ, 0x20000000, P2 ;  /* 0x20000000ff527807 */ /* 0x000fe40001000000 */
[----:B------:R-:W-:-:S02]  /*2a10*/  IADD3 R156, PT, PT, R171, R122, R149 ;  /* 0x0000007aab9c7210 */ /* 0x000fc40007ffe095 */
[----:B------:R-:W-:Y:S02]  /*2a20*/  IADD3 R6, PT, PT, R7, R6, R82 ;  /* 0x0000000607067210 */ /* 0x000fe40007ffe052 */
[----:B------:R-:W-:Y:S01]  /*2a30*/  SEL R149, RZ, 0x40000000, P1 ;  /* 0x40000000ff957807 */ /* 0x000fe20000800000 */
[----:B0-----:R-:W-:Y:S01]  /*2a40*/  POPC R151, R156 ;  /* 0x0000009c00977309 */ /* 0x001fe20000000000 */
[----:B------:R-:W-:Y:S01]  /*2a50*/  SEL R132, RZ, 0x80000000, P0 ;  /* 0x80000000ff847807 */ /* 0x000fe20000000000 */
[----:B--2---:R-:W-:Y:S01]  /*2a60*/  ULEA UR7, UR8, UR7, 0x18 ;  /* 0x0000000708077291 */ /* 0x004fe2000f8ec0ff */
[----:B------:R-:W-:Y:S02]  /*2a70*/  ISETP.GT.U32.AND P0, PT, R137, 0x1f, PT ;  /* 0x0000001f8900780c */ /* 0x000fe40003f04070 */
[----:B------:R-:W-:-:S04]  /*2a80*/  IADD3 R132, PT, PT, R6, R149, R132 ;  /* 0x0000009506847210 */ /* 0x000fc80007ffe084 */
[----:B------:R-:W0:Y:S02]  /*2a90*/  POPC R82, R132 ;  /* 0x0000008400527309 */ /* 0x000e240000000000 */
[----:B------:R-:W1:Y:S01]  /*2aa0*/  LDS R140, [UR7+0x4] ;  /* 0x00000407ff8c7984 */ /* 0x000e620008000800 */
[----:B0-----:R-:W-:Y:S01]  /*2ab0*/  IMAD.IADD R151, R82, 0x1, R151 ;  /* 0x0000000152977824 */ /* 0x001fe200078e0297 */
[----:B------:R-:W-:Y:S06]  /*2ac0*/  BAR.SYNC.DEFER_BLOCKING 0x0 ;  /* 0x0000000000007b1d */ /* 0x000fec0000010000 */
[----:B------:R0:W-:Y:S02]  /*2ad0*/  STS [R146], R151 ;  /* 0x0000009792007388 */ /* 0x0001e40000000800 */
        /* <DEDUP_REMOVED lines=8> */
[----:B0-----:R-:W0:Y:S04]  /*2b60*/  LDS R151, [R147+0x10] ;  /* 0x0000100093977984 */ /* 0x001e280000000800 */
[----:B------:R-:W-:Y:S04]  /*2b70*/  LDS R108, [R147+0x14] ;  /* 0x00001400936c7984 */ /* 0x000fe80000000800 */
[----:B------:R-:W3:Y:S04]  /*2b80*/  LDS R153, [R147+0x18] ;  /* 0x0000180093997984 */ /* 0x000ee80000000800 */
[----:B------:R-:W4:Y:S01]  /*2b90*/  LDS R120, [R147+0x1c] ;  /* 0x00001c0093787984 */ /* 0x000f220000000800 */
[----:B--2---:R-:W-:-:S04]  /*2ba0*/  IADD3 R122, PT, PT, R86, R149, R82 ;  /* 0x00000095567a7210 */ /* 0x004fc80007ffe052 */
[----:B0-----:R-:W-:-:S04]  /*2bb0*/  IADD3 R122, PT, PT, R151, R122, R100 ;  /* 0x0000007a977a7210 */ /* 0x001fc80007ffe064 */
        /* <DEDUP_REMOVED lines=17> */
.L_x_904:
        /* <DEDUP_REMOVED lines=18> */
.L_x_882:
[----:B------:R-:W-:Y:S05]  /*2df0*/  WARPSYNC.ALL ;  /* 0x0000000000007948 */ /* 0x000fea0003800000 */
[----:B------:R-:W-:Y:S01]  /*2e00*/  BAR.SYNC.DEFER_BLOCKING 0x0 ;  /* 0x0000000000007b1d */ /* 0x000fe20000010000 */
[C---:B-1----:R-:W-:Y:S01]  /*2e10*/  FSETP.GTU.FTZ.AND P1, PT, R140.reuse, R145, PT ;  /* 0x000000918c00720b */ /* 0x042fe20003f3c000 */
[C---:B------:R-:W-:Y:S01]  /*2e20*/  FADD.FTZ R150, R140.reuse, -UR12 ;  /* 0x8000000c8c967e21 */ /* 0x040fe20008010000 */
[----:B------:R-:W-:-:S03]  /*2e30*/  FSETP.GT.FTZ.AND P0, PT, R140, RZ, PT ;  /* 0x000000ff8c00720b */ /* 0x000fc60003f14000 */
[----:B--2---:R1:W2:Y:S04]  /*2e40*/  LDS R149, [R146] ;  /* 0x0000000092957984 */ /* 0x0042a80000000800 */
[----:B------:R1:W-:Y:S01]  /*2e50*/  @!P5 STS [UR7], R141 ;  /* 0x0000008dff00d988 */ /* 0x0003e20008000807 */
[----:B------:R-:W-:Y:S06]  /*2e60*/  BAR.SYNC.DEFER_BLOCKING 0x0 ;  /* 0x0000000000007b1d */ /* 0x000fec0000010000 */
[----:B------:R-:W3:Y:S02]  /*2e70*/  LDS R148, [UR7] ;  /* 0x00000007ff947984 */ /* 0x000ee40008000800 */
[----:B------:R-:W-:Y:S06]  /*2e80*/  BAR.SYNC.DEFER_BLOCKING 0x0 ;  /* 0x0000000000007b1d */ /* 0x000fec0000010000 */
[----:B-1----:R-:W-:Y:S05]  /*2e90*/  @P0 BRA !P1, `(.L_x_884) ;  /* 0x0000000000140947 */ /* 0x002fea0004800000 */
[----:B------:R-:W-:Y:S02]  /*2ea0*/  FSETP.GT.FTZ.AND P1, PT, R140, UR12, PT ;  /* 0x0000000c8c007c0b */ /* 0x000fe4000bf34000 */
[----:B------:R-:W-:Y:S02]  /*2eb0*/  ISETP.EQ.AND P0, PT, RZ, UR9, P0 ;  /* 0x00000009ff007c0c */ /* 0x000fe40008702270 */
[----:B---3--:R-:W-:-:S04]  /*2ec0*/  ISETP.LT.U32.AND P1, PT, R148, 0xc01, P1 ;  /* 0x00000c019400780c */ /* 0x008fc80000f21070 */
[----:B------:R-:W-:-:S13]  /*2ed0*/  PLOP3.LUT P0, PT, P1, P0, PT, 0xf8, 0x8f ;  /* 0x00000000008f781c */ /* 0x000fda0000f01f70 */
[----:B------:R-:W-:Y:S05]  /*2ee0*/  @!P0 BRA `(.L_x_885) ;  /* 0x00000018007c8947 */ /* 0x000fea0003800000 */
.L_x_884:
[----:B--2---:R-:W-:-:S04]  /*2ef0*/  ISETP.GT.U32.AND P1, PT, R149, 0xbff, PT ;  /* 0x00000bff9500780c */ /* 0x004fc80003f24070 */
[----:B------:R-:W-:-:S13]  /*2f00*/  ISETP.NE.OR P1, PT, R70, RZ, P1 ;  /* 0x000000ff4600720c */ /* 0x000fda0000f25670 */
[C---:B------:R-:W-:Y:S02]  /*2f10*/  @!P1 IMAD R70, R149.reuse, 0x8, R134 ;  /* 0x0000000895469824 */ /* 0x040fe400078e0286 */
[----:B------:R-:W-:-:S03]  /*2f20*/  @!P1 VIADD R149, R149, 0x1 ;  /* 0x0000000195959836 */ /* 0x000fc60000000000 */
[----:B------:R1:W-:Y:S02]  /*2f30*/  @!P1 STS.64 [R70], R2 ;  /* 0x0000000246009388 */ /* 0x0003e40000000a00 */
[----:B------:R-:W-:-:S04]  /*2f40*/  ISETP.GT.U32.AND P2, PT, R149, 0xbff, PT ;  /* 0x00000bff9500780c */ /* 0x000fc80003f44070 */
[----:B------:R-:W-:Y:S01]  /*2f50*/  ISETP.NE.OR P2, PT, R72, RZ, P2 ;  /* 0x000000ff4800720c */ /* 0x000fe20001745670 */
[----:B-1----:R-:W-:-:S12]  /*2f60*/  @!P1 IMAD.MOV.U32 R2, RZ, RZ, RZ ;  /* 0x000000ffff029224 */ /* 0x002fd800078e00ff */
[C---:B------:R-:W-:Y:S02]  /*2f70*/  @!P2 IMAD R72, R149.reuse, 0x8, R134 ;  /* 0x000000089548a824 */ /* 0x040fe400078e0286 */
[----:B------:R-:W-:-:S03]  /*2f80*/  @!P2 VIADD R149, R149, 0x1 ;  /* 0x000000019595a836 */ /* 0x000fc60000000000 */
[----:B------:R1:W-:Y:S02]  /*2f90*/  @!P2 STS.64 [R72], R8 ;  /* 0x000000084800a388 */ /* 0x0003e40000000a00 */
[----:B------:R-:W-:-:S04]  /*2fa0*/  ISETP.GT.U32.AND P3, PT, R149, 0xbff, PT ;  /* 0x00000bff9500780c */ /* 0x000fc80003f64070 */
[----:B------:R-:W-:Y:S01]  /*2fb0*/  ISETP.NE.OR P3, PT, R74, RZ, P3 ;  /* 0x000000ff4a00720c */ /* 0x000fe20001f65670 */
[----:B-1----:R-:W-:Y:S01]  /*2fc0*/  @!P2 IMAD.MOV.U32 R8, RZ, RZ, RZ ;  /* 0x000000ffff08a224 */ /* 0x002fe200078e00ff */
[----:B------:R-:W-:-:S11]  /*2fd0*/  LOP3.LUT P2, RZ, R84, 0x40, RZ, 0xc0, !PT ;  /* 0x0000004054ff7812 */ /* 0x000fd6000784c0ff */
        /* <DEDUP_REMOVED lines=24> */
[----:B------:R-:W-:Y:S01]  /*3160*/  ISETP.GT.U32.OR P2, PT, R149, 0xbff, !P2 ;  /* 0x00000bff9500780c */ /* 0x000fe20005744470 */
        /* <DEDUP_REMOVED lines=132> */
[----:B-1----:R-:W-:-:S12]  /*39b0*/  @!P3 IMAD.MOV.U32 R60, RZ, RZ, RZ ;  /* 0x000000ffff3cb224 */ /* 0x002fd800078e00ff */
        /* <DEDUP_REMOVED lines=18> */
[----:B------:R-:W-:-:S04]  /*3ae0*/  ISETP.GT.U32.AND P3, PT, R149, 0xbff, PT ;  /* 0x00000bff9500780c */ /* 0x000fc80003f64070 */
[----:B------:R-:W-:Y:S01]  /*3af0*/  ISETP.NE.OR P3, PT, R102, RZ, P3 ;  /* 0x000000ff6600720c */ /* 0x000fe20001f65670 */
[----:B-1----:R-:W-:-:S12]  /*3b00*/  @!P2 IMAD.MOV.U32 R68, RZ, RZ, RZ ;  /* 0x000000ffff44a224 */ /* 0x002fd800078e00ff */
[----:B------:R-:W1:Y:S01]  /*3b10*/  @!P3 LDS R70, [R139+0x6000] ;  /* 0x006000008b46b984 */ /* 0x000e620000000800 */
[C---:B------:R-:W-:Y:S02]  /*3b20*/  @!P3 IMAD R74, R149.reuse, 0x8, R134 ;  /* 0x00000008954ab824 */ /* 0x040fe400078e0286 */
[----:B------:R-:W-:-:S03]  /*3b30*/  @!P3 VIADD R149, R149, 0x1 ;  /* 0x000000019595b836 */ /* 0x000fc60000000000 */
[----:B-1----:R-:W-:Y:S04]  /*3b40*/  @!P3 STS.64 [R74], R70 ;  /* 0x000000464a00b388 */ /* 0x002fe80000000a00 */
[----:B------:R-:W-:Y:S01]  /*3b50*/  @!P3 STS [R139+0x6000], RZ ;  /* 0x006000ff8b00b388 */ /* 0x000fe20000000800 */
[----:B------:R-:W-:-:S04]  /*3b60*/  ISETP.GT.U32.AND P3, PT, R149, 0xbff, PT ;  /* 0x00000bff9500780c */ /* 0x000fc80003f64070 */
[----:B------:R-:W-:-:S13]  /*3b70*/  ISETP.NE.OR P3, PT, R98, RZ, P3 ;  /* 0x000000ff6200720c */ /* 0x000fda0001f65670 */
        /* <DEDUP_REMOVED lines=33> */
[----:B------:R-:W-:-:S04]  /*3d90*/  LOP3.LUT P3, RZ, R130, 0x40, RZ, 0xc0, !PT ;  /* 0x0000004082ff7812 */ /* 0x000fc8000786c0ff */
[----:B------:R-:W-:-:S13]  /*3da0*/  ISETP.GT.U32.OR P3, PT, R149, 0xbff, !P3 ;  /* 0x00000bff9500780c */ /* 0x000fda0005f64470 */
        /* <DEDUP_REMOVED lines=176> */
[----:B------:R-:W-:-:S05]  /*48b0*/  @!P3 IMAD R149, R149, 0x8, R134 ;  /* 0x000000089595b824 */ /* 0x000fca00078e0286 */
[----:B-1----:R1:W-:Y:S04]  /*48c0*/  @!P3 STS.64 [R149], R132 ;  /* 0x000000849500b388 */ /* 0x0023e80000000a00 */
[----:B------:R1:W-:Y:S02]  /*48d0*/  @!P3 STS [R139+0xdc00], RZ ;  /* 0x00dc00ff8b00b388 */ /* 0x0003e40000000800 */
.L_x_885:
[C---:B------:R-:W-:Y:S02]  /*48e0*/  FSETP.GTU.FTZ.AND P1, PT, R150.reuse, 0.0099999997764825820923, PT ;  /* 0x3c23d70a9600780b */ /* 0x040fe40003f3c000 */
[----:B------:R-:W-:-:S04]  /*48f0*/  FSETP.GE.FTZ.AND P0, PT, R150, RZ, PT ;  /* 0x000000ff9600720b */ /* 0x000fc80003f16000 */
[----:B------:R-:W-:Y:S02]  /*4900*/  PLOP3.LUT P1, PT, P1, P0, PT, 0x8, 0x80 ;  /* 0x000000000080781c */ /* 0x000fe40000f20170 */
[----:B------:R-:W-:-:S11]  /*4910*/  PLOP3.LUT P0, PT, PT, PT, PT, 0x80, 0x8 ;  /* 0x000000000008781c */ /* 0x000fd60003f0f070 */
[----:B------:R-:W-:-:S04]  /*4920*/  @!P1 FSETP.GT.FTZ.AND P2, PT, R140, UR12, PT ;  /* 0x0000000c8c009c0b */ /* 0x000fc8000bf54000 */
[----:B---3--:R-:W-:-:S04]  /*4930*/  @!P1 ISETP.LT.U32.AND P0, PT, R148, 0xc01, P2 ;  /* 0x00000c019400980c */ /* 0x008fc80001701070 */
        /* <DEDUP_REMOVED lines=12> */
.L_x_888:
[----:B------:R-:W-:Y:S01]  /*4a00*/  ISETP.NE.AND P0, PT, R137, RZ, PT ;  /* 0x000000ff8900720c */ /* 0x000fe20003f05270 */
[----:B------:R-:W-:-:S03]  /*4a10*/  UISETP.NE.AND UP0, UPT, UR5, URZ, UPT ;  /* 0x000000ff0500728c */ /* 0x000fc6000bf05270 */
[----:B------:R-:W-:Y:S01]  /*4a20*/  FSEL R143, R140, R143, !P0 ;  /* 0x0000008f8c8f7208 */ /* 0x000fe20004000000 */
[----:B------:R-:W-:-:S03]  /*4a30*/  USEL UR4, UR4, UR5, !UP0 ;  /* 0x0000000504047287 */ /* 0x000fc6000c000000 */
[----:B------:R-:W-:-:S05]  /*4a40*/  UMOV UR5, URZ ;  /* 0x000000ff00057c82 */ /* 0x000fca0008000000 */
[----:B------:R-:W3:Y:S04]  /*4a50*/  @!P0 LDS R142, [UR7] ;  /* 0x00000007ff8e8984 */ /* 0x000ee80008000800 */
.L_x_889:
[----:B------:R-:W-:Y:S05]  /*4a60*/  BSYNC.RECONVERGENT B0 ;  /* 0x0000000000007941 */ /* 0x000fea0003800200 */
.L_x_887:
[----:B------:R-:W-:Y:S01]  /*4a70*/  UIADD3 UR9, UPT, UPT, UR9, -0x1, URZ ;  /* 0xffffffff09097890 */ /* 0x000fe2000fffe0ff */
[----:B------:R-:W-:Y:S11]  /*4a80*/  BRA `(.L_x_890) ;  /* 0xffffffc800287947 */ /* 0x000ff6000383ffff */
.L_x_886:
[----:B------:R-:W-:Y:S01]  /*4a90*/  BAR.SYNC.DEFER_BLOCKING 0x0 ;  /* 0x0000000000007b1d */ /* 0x000fe20000010000 */
[----:B------:R-:W-:-:S05]  /*4aa0*/  FSETP.GEU.FTZ.AND P0, PT, R140, UR12, PT ;  /* 0x0000000c8c007c0b */ /* 0x000fca000bf1e000 */
[----:B------:R-:W-:Y:S01]  /*4ab0*/  BSSY.RECONVERGENT B0, `(.L_x_891) ;  /* 0x0000011000007945 */ /* 0x000fe20003800200 */
[----:B------:R-:W3:Y:S02]  /*4ac0*/  LDS R3, [UR7] ;  /* 0x00000007ff037984 */ /* 0x000ee40008000800 */
[----:B---3--:R-:W-:-:S04]  /*4ad0*/  SEL R25, R138, R3, !P0 ;  /* 0x000000038a197207 */ /* 0x008fc80004000000 */
[----:B------:R-:W-:-:S04]  /*4ae0*/  ISETP.GE.U32.AND P0, PT, R137, R25, PT ;  /* 0x000000198900720c */ /* 0x000fc80003f06070 */
[----:B------:R-:W-:Y:S01]  /*4af0*/  ISETP.GT.U32.OR P0, PT, R25, 0xbff, P0 ;  /* 0x00000bff1900780c */ /* 0x000fe20000704470 */
[----:B------:R-:W-:-:S12]  /*4b00*/  @P5 BRA `(.L_x_892) ;  /* 0x00000000002c5947 */ /* 0x000fd80003800000 */
[----:B------:R-:W3:Y:S01]  /*4b10*/  S2R R6, SR_LANEID ;  /* 0x0000000000067919 */ /* 0x000ee20000000000 */
[----:B------:R-:W4:Y:S01]  /*4b20*/  LDC.64 R2, c[0x0][0x3a0] ;  /* 0x0000e800ff027b82 */ /* 0x000f220000000a00 */
[----:B------:R-:W-:Y:S01]  /*4b30*/  VOTEU.ANY UR4, UPT, PT ;  /* 0x0000000000047886 */ /* 0x000fe200038e0100 */
[----:B------:R-:W-:Y:S01]  /*4b40*/  CREDUX.MAX.S32 UR5, R25 ;  /* 0x00000000190572cc */ /* 0x000fe20000000200 */
[----:B------:R-:W-:-:S05]  /*4b50*/  UFLO.U32 UR4, UR4 ;  /* 0x00000004000472bd */ /* 0x000fca00080e0000 */
[----:B------:R-:W5:Y:S07]  /*4b60*/  LDC.64 R4, c[0x0][0x3a8] ;  /* 0x0000ea00ff047b82 */ /* 0x000f6e0000000a00 */
[----:B------:R-:W-:Y:S02]  /*4b70*/  IMAD.U32 R7, RZ, RZ, UR5 ;  /* 0x00000005ff077e24 */ /* 0x000fe4000f8e00ff */
[----:B----4-:R-:W-:-:S05]  /*4b80*/  IMAD.WIDE.U32 R2, R136, 0x4, R2 ;  /* 0x0000000488027825 */ /* 0x010fca00078e0002 */
[----:B------:R4:W-:Y:S01]  /*4b90*/  STG.E desc[UR10][R2.64], R25 ;  /* 0x0000001902007986 */ /* 0x0009e2000c10190a */
[----:B---3--:R-:W-:-:S13]  /*4ba0*/  ISETP.EQ.U32.AND P1, PT, R6, UR4, PT ;  /* 0x0000000406007c0c */ /* 0x008fda000bf22070 */
[----:B-----5:R4:W-:Y:S02]  /*4bb0*/  @P1 REDG.E.MAX.S32.STRONG.GPU desc[UR10][R4.64], R7 ;  /* 0x000000070400198e */ /* 0x0209e4000d12e30a */
.L_x_892:
[----:B------:R-:W-:Y:S05]  /*4bc0*/  BSYNC.RECONVERGENT B0 ;  /* 0x0000000000007941 */ /* 0x000fea0003800200 */
.L_x_891:
[----:B------:R-:W-:Y:S05]  /*4bd0*/  @P0 EXIT ;  /* 0x000000000000094d */ /* 0x000fea0003800000 */
[----:B------:R-:W4:Y:S01]  /*4be0*/  LDC R20, c[0x0][0x360] ;  /* 0x0000d800ff147b82 */ /* 0x000f220000000800 */
[----:B------:R-:W3:Y:S01]  /*4bf0*/  LDCU.64 UR8, c[0x0][0x388] ;  /* 0x00007100ff0877ac */ /* 0x000ee20008000a00 */
        /* <DEDUP_REMOVED lines=8> */
[----:B------:R-:W-:Y:S02]  /*4c80*/  VIMNMX.U32 R5, PT, PT, R25, R4, !PT ;  /* 0x0000000419057248 */ /* 0x000fe40007fe0000 */
[----:B------:R-:W-:-:S04]  /*4c90*/  SEL R6, RZ, 0x1, P0 ;  /* 0x00000001ff067807 */ /* 0x000fc80000000000 */
[----:B------:R-:W-:Y:S01]  /*4ca0*/  IADD3 R5, PT, PT, R5, -R4, -R6 ;  /* 0x8000000405057210 */ /* 0x000fe20007ffe806 */
[----:B----4-:R-:W4:Y:S02]  /*4cb0*/  MUFU.RCP R7, R7 ;  /* 0x0000000700077308 */ /* 0x010f240000001000 */
[----:B----4-:R-:W-:-:S06]  /*4cc0*/  VIADD R2, R7, 0xffffffe ;  /* 0x0ffffffe07027836 */ /* 0x010fcc0000000000 */
[----:B------:R4:W5:Y:S02]  /*4cd0*/  F2I.FTZ.U32.TRUNC.NTZ R3, R2 ;  /* 0x0000000200037305 */ /* 0x000964000021f000 */
[----:B----4-:R-:W-:Y:S02]  /*4ce0*/  IMAD.MOV.U32 R2, RZ, RZ, RZ ;  /* 0x000000ffff027224 */ /* 0x010fe400078e00ff */
        /* <DEDUP_REMOVED lines=26> */
.L_x_895:
[----:B0-----:R0:W3:Y:S01]  /*4e90*/  LDS.64 R10, [R8] ;  /* 0x00000000080a7984 */ /* 0x0010e20000000a00 */
        /* <DEDUP_REMOVED lines=10> */
[----:B---3--:R0:W-:Y:S04]  /*4f40*/  STG.E desc[UR10][R4.64], R10 ;  /* 0x0000000a04007986 */ /* 0x0081e8000c10190a */
[----:B------:R0:W-:Y:S03]  /*4f50*/  STG.E desc[UR10][R6.64], R11 ;  /* 0x0000000b06007986 */ /* 0x0001e6000c10190a */
[----:B------:R-:W-:Y:S05]  /*4f60*/  @P0 BRA `(.L_x_895) ;  /* 0xfffffffc00c80947 */ /* 0x000fea000383ffff */
.L_x_894:
[----:B------:R-:W-:Y:S05]  /*4f70*/  BSYNC.RECONVERGENT B0 ;  /* 0x0000000000007941 */ /* 0x000fea0003800200 */
.L_x_893:
[----:B------:R-:W-:Y:S05]  /*4f80*/  @!P1 EXIT ;  /* 0x000000000000994d */ /* 0x000fea0003800000 */
.L_x_896:
[----:B0--3--:R-:W-:Y:S01]  /*4f90*/  IMAD R4, R137, 0x8, R134 ;  /* 0x0000000889047824 */ /* 0x009fe200078e0286 */
[----:B------:R-:W-:Y:S01]  /*4fa0*/  IADD3 R7, P0, PT, R0, R137, RZ ;  /* 0x0000008900077210 */ /* 0x000fe20007f1e0ff */
[C---:B------:R-:W-:Y:S02]  /*4fb0*/  IMAD.IADD R137, R20.reuse, 0x1, R137 ;  /* 0x0000000114897824 */ /* 0x040fe400078e0289 */
[----:B------:R-:W-:Y:S01]  /*4fc0*/  IMAD R5, R20, 0x8, R4 ;  /* 0x0000000814057824 */ /* 0x000fe200078e0204 */
[----:B------:R0:W3:Y:S01]  /*4fd0*/  LDS.64 R10, [R4] ;  /* 0x00000000040a7984 */ /* 0x0000e20000000a00 */
[----:B------:R-:W-:Y:S01]  /*4fe0*/  IMAD.X R2, RZ, RZ, R135, P0 ;  /* 0x000000ffff027224 */ /* 0x000fe200000e0687 */
[----:B------:R-:W-:Y:S01]  /*4ff0*/  IADD3 R9, P2, PT, R0, R137, RZ ;  /* 0x0000008900097210 */ /* 0x000fe20007f5e0ff */
[C---:B------:R-:W-:Y:S01]  /*5000*/  IMAD R6, R20.reuse, 0x8, R5 ;  /* 0x0000000814067824 */ /* 0x040fe200078e0205 */
[----:B------:R4:W5:Y:S01]  /*5010*/  LDS.64 R14, [R5] ;  /* 0x00000000050e7984 */ /* 0x0009620000000a00 */
[C---:B------:R-:W-:Y:S01]  /*5020*/  IMAD.SHL.U32 R3, R7.reuse, 0x4, RZ ;  /* 0x0000000407037824 */ /* 0x040fe200078e00ff */
[----:B------:R-:W-:Y:S01]  /*5030*/  SHF.L.U64.HI R7, R7, 0x2, R2 ;  /* 0x0000000207077819 */ /* 0x000fe20000010202 */
[----:B------:R-:W-:Y:S01]  /*5040*/  IMAD R8, R20, 0x8, R6 ;  /* 0x0000000814087824 */ /* 0x000fe200078e0206 */
[----:B------:R1:W2:Y:S01]  /*5050*/  LDS.64 R16, [R6] ;  /* 0x0000000006107984 */ /* 0x0002a20000000a00 */
[----:B------:R-:W-:Y:S01]  /*5060*/  IMAD.IADD R137, R137, 0x1, R20 ;  /* 0x0000000189897824 */ /* 0x000fe200078e0214 */
[C---:B0-----:R-:W-:Y:S01]  /*5070*/  IADD3 R4, P1, PT, R3.reuse, UR12, RZ ;  /* 0x0000000c03047c10 */ /* 0x041fe2000ff3e0ff */
[----:B------:R-:W-:Y:S01]  /*5080*/  IMAD.X R12, RZ, RZ, R135, P2 ;  /* 0x000000ffff0c7224 */ /* 0x000fe200010e0687 */
[----:B------:R0:W2:Y:S01]  /*5090*/  LDS.64 R18, [R8] ;  /* 0x0000000008127984 */ /* 0x0000a20000000a00 */
[----:B------:R-:W-:-:S02]  /*50a0*/  IADD3 R2, P0, PT, R3, UR8, RZ ;  /* 0x0000000803027c10 */ /* 0x000fc4000ff1e0ff */
[----:B----4-:R-:W-:Y:S02]  /*50b0*/  IADD3.X R5, PT, PT, R7, UR13, RZ, P1, !PT ;  /* 0x0000000d07057c10 */ /* 0x010fe40008ffe4ff */
        /* <DEDUP_REMOVED lines=8> */
[----:B-1----:R-:W-:-:S02]  /*5140*/  IADD3 R6, P0, PT, R9, UR8, RZ ;  /* 0x0000000809067c10 */ /* 0x002fc4000ff1e0ff */
        /* <DEDUP_REMOVED lines=8> */
[----:B---3--:R0:W-:Y:S04]  /*51d0*/  STG.E desc[UR10][R2.64], R10 ;  /* 0x0000000a02007986 */ /* 0x0081e8000c10190a */
[----:B------:R1:W-:Y:S04]  /*51e0*/  STG.E desc[UR10][R4.64], R11 ;  /* 0x0000000b04007986 */ /* 0x0003e8000c10190a */
[----:B-----5:R3:W-:Y:S01]  /*51f0*/  STG.E desc[UR10][R6.64], R14 ;  /* 0x0000000e06007986 */ /* 0x0207e2000c10190a */
[----:B0-----:R-:W-:-:S03]  /*5200*/  IADD3 R2, P0, PT, R21, UR8, RZ ;  /* 0x0000000815027c10 */ /* 0x001fc6000ff1e0ff */
[----:B------:R3:W-:Y:S01]  /*5210*/  STG.E desc[UR10][R8.64], R15 ;  /* 0x0000000f08007986 */ /* 0x0007e2000c10190a */
[----:B-1----:R-:W-:Y:S02]  /*5220*/  IADD3 R4, P1, PT, R21, UR12, RZ ;  /* 0x0000000c15047c10 */ /* 0x002fe4000ff3e0ff */
[----:B------:R-:W-:Y:S02]  /*5230*/  IADD3.X R3, PT, PT, R22, UR9, RZ, P0, !PT ;  /* 0x0000000916037c10 */ /* 0x000fe400087fe4ff */
[C---:B------:R-:W-:Y:S02]  /*5240*/  IADD3 R10, P0, PT, R12.reuse, UR8, RZ ;  /* 0x000000080c0a7c10 */ /* 0x040fe4000ff1e0ff */
[----:B------:R-:W-:Y:S01]  /*5250*/  IADD3 R12, P2, PT, R12, UR12, RZ ;  /* 0x0000000c0c0c7c10 */ /* 0x000fe2000ff5e0ff */
[----:B--2---:R3:W-:Y:S01]  /*5260*/  STG.E desc[UR10][R2.64], R16 ;  /* 0x0000001002007986 */ /* 0x0047e2000c10190a */
        /* <DEDUP_REMOVED lines=9> */
.L_x_883:
[----:B------:R-:W-:Y:S02]  /*5300*/  IMAD.MOV.U32 R169, RZ, RZ, R120 ;  /* 0x000000ffffa97224 */ /* 0x000fe400078e0078 */
[----:B------:R-:W-:Y:S02]  /*5310*/  IMAD.MOV.U32 R152, RZ, RZ, 0x1 ;  /* 0x00000001ff987424 */ /* 0x000fe400078e00ff */
[----:B------:R-:W-:Y:S02]  /*5320*/  IMAD.MOV.U32 R173, RZ, RZ, RZ ;  /* 0x000000ffffad7224 */ /* 0x000fe400078e00ff */
[----:B------:R-:W-:-:S07]  /*5330*/  IMAD.MOV.U32 R158, RZ, RZ, -0x1 ;  /* 0xffffffffff9e7424 */ /* 0x000fce00078e00ff */
[----:B-1----:R-:W-:Y:S05]  /*5340*/  WARPSYNC.COLLECTIVE R158, `(.L_x_897) ;  /* 0x000000009e087348 */ /* 0x002fea0003c00000 */
[----:B------:R0:W2:Y:S02]  /*5350*/  SHFL.UP P0, R163, R169, R152, R173 ;  /* 0x04000098a9a37389 */ /* 0x0000a400000000ad */
[----:B012---:R-:W-:Y:S05]  /*5360*/  ENDCOLLECTIVE ;  /* 0x000000000000791b */ /* 0x007fea0003800000 */
.L_x_897:
[----:B------:R-:W-:Y:S02]  /*5370*/  IMAD.MOV.U32 R152, RZ, RZ, 0x2 ;  /* 0x00000002ff987424 */ /* 0x000fe400078e00ff */
[----:B------:R-:W-:-:S04]  /*5380*/  IMAD.MOV.U32 R157, RZ, RZ, R163 ;  /* 0x000000ffff9d7224 */ /* 0x000fc800078e00a3 */
[----:B------:R-:W-:-:S04]  /*5390*/  @P0 IMAD.IADD R157, R120, 0x1, R157 ;  /* 0x00000001789d0824 */ /* 0x000fc800078e029d */
[----:B------:R-:W-:-:S07]  /*53a0*/  IMAD.MOV.U32 R169, RZ, RZ, R157 ;  /* 0x000000ffffa97224 */ /* 0x000fce00078e009d */
[----:B------:R-:W-:Y:S05]  /*53b0*/  WARPSYNC.COLLECTIVE R158, `(.L_x_898) ;  /* 0x000000009e087348 */ /* 0x000fea0003c00000 */
[----:B------:R0:W1:Y:S02]  /*53c0*/  SHFL.UP P0, R163, R169, R152, R173 ;  /* 0x04000098a9a37389 */ /* 0x00006400000000ad */
[----:B01----:R-:W-:Y:S05]  /*53d0*/  ENDCOLLECTIVE ;  /* 0x000000000000791b */ /* 0x003fea0003800000 */
.L_x_898:
[----:B------:R-:W-:Y:S02]  /*53e0*/  IMAD.MOV.U32 R152, RZ, RZ, 0x4 ;  /* 0x00000004ff987424 */ /* 0x000fe400078e00ff */
[----:B------:R-:W-:-:S04]  /*53f0*/  IMAD.MOV.U32 R122, RZ, RZ, R163 ;  /* 0x000000ffff7a7224 */ /* 0x000fc800078e00a3 */
[----:B------:R-:W-:-:S04]  /*5400*/  @P0 IMAD.IADD R122, R157, 0x1, R122 ;  /* 0x000000019d7a0824 */ /* 0x000fc800078e027a */
[----:B------:R-:W-:-:S07]  /*5410*/  IMAD.MOV.U32 R169, RZ, RZ, R122 ;  /* 0x000000ffffa97224 */ /* 0x000fce00078e007a */
[----:B------:R-:W-:Y:S05]  /*5420*/  WARPSYNC.COLLECTIVE R158, `(.L_x_899) ;  /* 0x000000009e087348 */ /* 0x000fea0003c00000 */
[----:B------:R0:W1:Y:S02]  /*5430*/  SHFL.UP P0, R163, R169, R152, R173 ;  /* 0x04000098a9a37389 */ /* 0x00006400000000ad */
[----:B01----:R-:W-:Y:S05]  /*5440*/  ENDCOLLECTIVE ;  /* 0x000000000000791b */ /* 0x003fea0003800000 */
.L_x_899:
[----:B------:R-:W-:Y:S02]  /*5450*/  IMAD.MOV.U32 R152, RZ, RZ, 0x8 ;  /* 0x00000008ff987424 */ /* 0x000fe400078e00ff */
[----:B------:R-:W-:-:S04]  /*5460*/  IMAD.MOV.U32 R159, RZ, RZ, R163 ;  /* 0x000000ffff9f7224 */ /* 0x000fc800078e00a3 */
[----:B------:R-:W-:-:S04]  /*5470*/  @P0 IMAD.IADD R159, R122, 0x1, R159 ;  /* 0x000000017a9f0824 */ /* 0x000fc800078e029f */
[----:B------:R-:W-:-:S07]  /*5480*/  IMAD.MOV.U32 R169, RZ, RZ, R159 ;  /* 0x000000ffffa97224 */ /* 0x000fce00078e009f */
[----:B------:R-:W-:Y:S05]  /*5490*/  WARPSYNC.COLLECTIVE R158, `(.L_x_900) ;  /* 0x000000009e087348 */ /* 0x000fea0003c00000 */
[----:B------:R0:W1:Y:S02]  /*54a0*/  SHFL.UP P0, R163, R169, R152, R173 ;  /* 0x04000098a9a37389 */ /* 0x00006400000000ad */
[----:B01----:R-:W-:Y:S05]  /*54b0*/  ENDCOLLECTIVE ;  /* 0x000000000000791b */ /* 0x003fea0003800000 */
.L_x_900:
        /* <DEDUP_REMOVED lines=8> */
.L_x_901:
[----:B------:R-:W-:Y:S02]  /*5540*/  @P0 IMAD.IADD R163, R148, 0x1, R163 ;  /* 0x0000000194a30824 */ /* 0x000fe400078e02a3 */
[----:B------:R-:W-:Y:S02]  /*5550*/  IMAD.MOV.U32 R148, RZ, RZ, 0x1f ;  /* 0x0000001fff947424 */ /* 0x000fe400078e00ff */
[----:B------:R-:W-:Y:S02]  /*5560*/  IMAD.MOV.U32 R157, RZ, RZ, R163 ;  /* 0x000000ffff9d7224 */ /* 0x000fe400078e00a3 */
[----:B------:R-:W-:-:S07]  /*5570*/  IMAD.IADD R120, R163, 0x1, -R120 ;  /* 0x00000001a3787824 */ /* 0x000fce00078e0a78 */
[----:B------:R-:W-:Y:S05]  /*5580*/  WARPSYNC.COLLECTIVE R158, `(.L_x_902) ;  /* 0x000000009e087348 */ /* 0x000fea0003c00000 */
[----:B------:R0:W1:Y:S02]  /*5590*/  SHFL.IDX P0, R122, R157, R148, R159 ;  /* 0x000000949d7a7389 */ /* 0x000064000000009f */
[----:B01----:R-:W-:Y:S05]  /*55a0*/  ENDCOLLECTIVE ;  /* 0x000000000000791b */ /* 0x003fea0003800000 */
.L_x_902:
[----:B------:R-:W-:Y:S02]  /*55b0*/  IMAD.MOV.U32 R157, RZ, RZ, R141 ;  /* 0x000000ffff9d7224 */ /* 0x000fe400078e008d */
[----:B------:R-:W-:Y:S02]  /*55c0*/  IMAD.MOV.U32 R148, RZ, RZ, RZ ;  /* 0x000000ffff947224 */ /* 0x000fe400078e00ff */
[----:B------:R-:W-:-:S07]  /*55d0*/  IMAD.MOV.U32 R150, RZ, RZ, R122 ;  /* 0x000000ffff967224 */ /* 0x000fce00078e007a */
[----:B------:R-:W-:Y:S05]  /*55e0*/  WARPSYNC.COLLECTIVE R158, `(.L_x_903) ;  /* 0x000000009e087348 */ /* 0x000fea0003c00000 */
[----:B------:R0:W1:Y:S02]  /*55f0*/  SHFL.IDX P0, R122, R157, R148, R159 ;  /* 0x000000949d7a7389 */ /* 0x000064000000009f */
[----:B01----:R-:W-:Y:S05]  /*5600*/  ENDCOLLECTIVE ;  /* 0x000000000000791b */ /* 0x003fea0003800000 */
.L_x_903:
[----:B------:R-:W-:Y:S02]  /*5610*/  IMAD.IADD R150, R141, 0x1, R150 ;  /* 0x000000018d967824 */ /* 0x000fe400078e0296 */
[----:B------:R-:W-:Y:S01]  /*5620*/  IMAD.MOV.U32 R152, RZ, RZ, R122 ;  /* 0x000000ffff987224 */ /* 0x000fe200078e007a */
[----:B------:R-:W-:Y:S06]  /*5630*/  BRA `(.L_x_904) ;  /* 0xffffffd400a47947 */ /* 0x000fec000383ffff */
.L_x_905:
        /* <DEDUP_REMOVED lines=12> */
.L_x_2081:


//--------------------- .text._ZN17fastertransformer19segmented_topp_impl27segmented_top_p_single_passINS0_28Segmented_topk_kernel_paramsIfiLi256ELi1EEELi32EEEvNS0_20TopKPerSegmentParamsE --------------------------
	.section	.text._ZN17fastertransformer19segmented_topp_impl27segmented_top_p_single_passINS0_28Segmented_topk_kernel_paramsIfiLi256ELi1EEELi32EEEvNS0_20TopKPerSegmentParamsE,"ax",@progbits
	.align	128
        .global         _ZN17fastertransformer19segmented_topp_impl27segmented_top_p_single_passINS0_28Segmented_topk_kernel_paramsIfiLi256ELi1EEELi32EEEvNS0_20TopKPerSegmentParamsE
        .type           _ZN17fastertransformer19segmented_topp_impl27segmented_top_p_single_passINS0_28Segmented_topk_kernel_paramsIfiLi256ELi1EEELi32EEEvNS0_20TopKPerSegmentParamsE,@function
        .size           _ZN17fastertransformer19segmented_topp_impl27segmented_top_p_single_passINS0_28Segmented_topk_kernel_paramsIfiLi256ELi1EEELi32EEEvNS0_20TopKPerSegmentParamsE,(.L_x_2082 - _ZN17fastertransformer19segmented_topp_impl27segmented_top_p_single_passINS0_28Segmented_topk_kernel_paramsIfiLi256ELi1EEELi32EEEvNS0_20TopKPerSegmentParamsE)
        .other          _ZN17fastertransformer19segmented_topp_impl27segmented_top_p_single_passINS0_28Segmented_topk_kernel_paramsIfiLi256ELi1EEELi32EEEvNS0_20TopKPerSegmentParamsE,@"STO_CUDA_ENTRY STV_DEFAULT"
_ZN17fastertransformer19segmented_topp_impl27segmented_top_p_single_passINS0_28Segmented_topk_kernel_paramsIfiLi256ELi1EEELi32EEEvNS0_20TopKPerSegmentParamsE:
.text._ZN17fastertransformer19segmented_topp_impl27segmented_top_p_single_passINS0_28Segmented_topk_kernel_paramsIfiLi256ELi1EEELi32EEEvNS0_20TopKPerSegmentParamsE:
        /* <DEDUP_REMOVED lines=24> */
.L_x_906:
        /* <DEDUP_REMOVED lines=9> */
[----:B------:R-:W-:Y:S01]  /*0210*/  IMAD.MOV.U32 R24, RZ, RZ, RZ ;  /* 0x000000ffff187224 */ /* 0x000fe200078e00ff */
        /* <DEDUP_REMOVED lines=35> */
[----:B------:R-:W-:Y:S02]  /*0450*/  IMAD.MOV.U32 R26, RZ, RZ, RZ ;  /* 0x000000ffff1a7224 */ /* 0x000fe400078e00ff */
[----:B------:R-:W-:Y:S02]  /*0460*/  @P0 VIADD R82, R82, 0x1 ;  /* 0x0000000152520836 */ /* 0x000fe40000000000 */
[----:B------:R-:W-:Y:S02]  /*0470*/  IMAD.MOV.U32 R28, RZ, RZ, RZ ;  /* 0x000000ffff1c7224 */ /* 0x000fe400078e00ff */
[----:B------:R-:W-:Y:S02]  /*0480*/  IMAD.MOV.U32 R30, RZ, RZ, RZ ;  /* 0x000000ffff1e7224 */ /* 0x000fe400078e00ff */
[----:B------:R-:W-:Y:S01]  /*0490*/  @!P2 IMAD.MOV R82, RZ, RZ, -R82 ;  /* 0x000000ffff52a224 */ /* 0x000fe200078e0a52 */
[----:B------:R-:W-:Y:S01]  /*04a0*/  @!P1 LOP3.LUT R82, RZ, R9, RZ, 0x33, !PT ;  /* 0x00000009ff529212 */ /* 0x000fe200078e33ff */
[----:B------:R-:W-:-:S02]  /*04b0*/  VIADD R9, R3, 0x1 ;  /* 0x0000000103097836 */ /* 0x000fc40000000000 */
[----:B------:R-:W-:Y:S01]  /*04c0*/  IMAD.MOV.U32 R32, RZ, RZ, RZ ;  /* 0x000000ffff207224 */ /* 0x000fe200078e00ff */
[-C--:B------:R-:W-:Y:S01]  /*04d0*/  ISETP.GE.AND P2, PT, R3, R82.reuse, PT ;  /* 0x000000520300720c */ /* 0x080fe20003f46270 */
[-C--:B------:R-:W-:Y:S01]  /*04e0*/  IMAD R81, R83, R82.reuse, RZ ;  /* 0x0000005253517224 */ /* 0x080fe200078e02ff */
[-C--:B------:R-:W-:Y:S01]  /*04f0*/  ISETP.GE.AND P1, PT, R9, R82.reuse, PT ;  /* 0x000000520900720c */ /* 0x080fe20003f26270 */
[----:B------:R-:W-:Y:S01]  /*0500*/  IMAD.MOV.U32 R34, RZ, RZ, RZ ;  /* 0x000000ffff227224 */ /* 0x000fe200078e00ff */
[-C--:B------:R-:W-:Y:S01]  /*0510*/  ISETP.GE.AND P4, PT, R13, R82.reuse, PT ;  /* 0x000000520d00720c */ /* 0x080fe20003f86270 */
[----:B0-----:R-:W-:Y:S01]  /*0520*/  IMAD.WIDE R4, R81, 0x4, R4 ;  /* 0x0000000451047825 */ /* 0x001fe200078e0204 */
[-C--:B------:R-:W-:Y:S02]  /*0530*/  ISETP.GE.AND P6, PT, R15, R82.reuse, PT ;  /* 0x000000520f00720c */ /* 0x080fe40003fc6270 */
[-C--:B------:R-:W-:Y:S01]  /*0540*/  ISETP.GE.AND P5, PT, R17, R82.reuse, PT ;  /* 0x000000521100720c */ /* 0x080fe20003fa6270 */
[----:B------:R-:W-:Y:S01]  /*0550*/  IMAD.MOV.U32 R36, RZ, RZ, RZ ;  /* 0x000000ffff247224 */ /* 0x000fe200078e00ff */
[----:B------:R-:W-:Y:S01]  /*0560*/  ISETP.GE.AND P3, PT, R19, R82, PT ;  /* 0x000000521300720c */ /* 0x000fe20003f66270 */
[----:B------:R-:W-:-:S04]  /*0570*/  IMAD.WIDE.U32 R6, R3, 0x4, R4 ;  /* 0x0000000403067825 */ /* 0x000fc800078e0004 */
[----:B------:R-:W-:Y:S01]  /*0580*/  VIADD R11, R3, 0x2 ;  /* 0x00000002030b7836 */ /* 0x000fe20000000000 */
[----:B------:R0:W5:Y:S01]  /*0590*/  @!P2 LDG.E R2, desc[UR12][R6.64] ;  /* 0x0000000c0602a981 */ /* 0x000162000c1e1900 */
[-C--:B------:R-:W-:Y:S01]  /*05a0*/  ISETP.GE.AND P2, PT, R21, R82.reuse, PT ;  /* 0x000000521500720c */ /* 0x080fe20003f46270 */
[----:B------:R-:W-:Y:S02]  /*05b0*/  VIADD R25, R3, 0x9 ;  /* 0x0000000903197836 */ /* 0x000fe40000000000 */
[----:B------:R0:W5:Y:S01]  /*05c0*/  @!P1 LDG.E R8, desc[UR12][R6.64+0x4] ;  /* 0x0000040c06089981 */ /* 0x000162000c1e1900 */
[-C--:B------:R-:W-:Y:S02]  /*05d0*/  ISETP.GE.AND P1, PT, R23, R82.reuse, PT ;  /* 0x000000521700720c */ /* 0x080fe40003f26270 */
[-C--:B------:R-:W-:Y:S01]  /*05e0*/  ISETP.GE.AND P0, PT, R11, R82.reuse, PT ;  /* 0x000000520b00720c */ /* 0x080fe20003f06270 */
        /* <DEDUP_REMOVED lines=19> */
[----:B------:R-:W-:-:S02]  /*0720*/  ISETP.GE.AND P0, PT, R25, R82, PT ;  /* 0x000000521900720c */ /* 0x000fc40003f06270 */
[----:B------:R-:W-:-:S05]  /*0730*/  SHF.R.U32.HI R0, RZ, 0x8, R84 ;  /* 0x00000008ff007819 */ /* 0x000fca0000011654 */
[----:B------:R-:W-:-:S06]  /*0740*/  IMAD.MOV R38, RZ, RZ, -R0 ;  /* 0x000000ffff267224 */ /* 0x000fcc00078e0a00 */
[----:B------:R0:W5:Y:S01]  /*0750*/  @!P0 LDG.E R24, desc[UR12][R6.64+0x24] ;  /* 0x0000240c06188981 */ /* 0x000162000c1e1900 */
        /* <DEDUP_REMOVED lines=26> */
.L_x_913:
[----:B------:R-:W-:Y:S01]  /*0900*/  ISETP.GT.U32.AND P0, PT, R0, 0xf, PT ;  /* 0x0000000f0000780c */ /* 0x000fe20003f04070 */
[----:B------:R-:W-:Y:S01]  /*0910*/  VIADD R41, R41, 0x1 ;  /* 0x0000000129297836 */ /* 0x000fe20000000000 */
[----:B------:R-:W-:Y:S04]  /*0920*/  BSSY.RECONVERGENT B1, `(.L_x_909) ;  /* 0x000000c000017945 */ /* 0x000fe80003800200 */
[----:B------:R-:W-:-:S07]  /*0930*/  ISETP.NE.AND P1, PT, R41, RZ, PT ;  /* 0x000000ff2900720c */ /* 0x000fce0003f25270 */
[----:B------:R-:W-:Y:S06]  /*0940*/  @P0 BRA `(.L_x_910) ;  /* 0x0000000000240947 */ /* 0x000fec0003800000 */
[----:B------:R-:W-:Y:S01]  /*0950*/  VIADD R7, R43, 0x10 ;  /* 0x000000102b077836 */ /* 0x000fe20000000000 */
[----:B------:R-:W-:Y:S04]  /*0960*/  BSSY.RECONVERGENT B2, `(.L_x_911) ;  /* 0x0000006000027945 */ /* 0x000fe80003800200 */
[----:B------:R-:W-:Y:S01]  /*0970*/  ISETP.GE.AND P0, PT, R7, R82, PT ;  /* 0x000000520700720c */ /* 0x000fe20003f06270 */
[----:B------:R-:W-:-:S12]  /*0980*/  IMAD.MOV.U32 R7, RZ, RZ, RZ ;  /* 0x000000ffff077224 */ /* 0x000fd800078e00ff */
[----:B------:R-:W-:Y:S05]  /*0990*/  @P0 BRA `(.L_x_912) ;  /* 0x0000000000080947 */ /* 0x000fea0003800000 */
[----:B------:R-:W-:-:S06]  /*09a0*/  IMAD.MOV.U32 R7, RZ, RZ, R45 ;  /* 0x000000ffff077224 */ /* 0x000fcc00078e002d */
[----:B------:R0:W5:Y:S02]  /*09b0*/  LDG.E R7, desc[UR12][R6.64] ;  /* 0x0000000c06077981 */ /* 0x000164000c1e1900 */
.L_x_912:
[----:B------:R-:W-:Y:S05]  /*09c0*/  BSYNC.RECONVERGENT B2 ;  /* 0x0000000000027941 */ /* 0x000fea0003800200 */
.L_x_911:
[----:B-----5:R1:W-:Y:S02]  /*09d0*/  STS [R40], R7 ;  /* 0x0000000728007388 */ /* 0x0203e40000000800 */
.L_x_910:
[----:B------:R-:W-:Y:S05]  /*09e0*/  BSYNC.RECONVERGENT B1 ;  /* 0x0000000000017941 */ /* 0x000fea0003800200 */
.L_x_909:
[----:B0-----:R-:W-:Y:S01]  /*09f0*/  IADD3 R6, P0, PT, R6, 0x400, RZ ;  /* 0x0000040006067810 */ /* 0x001fe20007f1e0ff */
[----:B-1----:R-:W-:Y:S02]  /*0a00*/  VIADD R40, R40, 0x20 ;  /* 0x0000002028287836 */ /* 0x002fe40000000000 */
[----:B------:R-:W-:Y:S02]  /*0a10*/  VIADD R43, R43, 0x100 ;  /* 0x000001002b2b7836 */ /* 0x000fe40000000000 */
[----:B------:R-:W-:Y:S01]  /*0a20*/  IMAD.X R45, RZ, RZ, R45, P0 ;  /* 0x000000ffff2d7224 */ /* 0x000fe200000e062d */
[----:B------:R-:W-:Y:S07]  /*0a30*/  @P1 BRA `(.L_x_913) ;  /* 0xfffffffc00b01947 */ /* 0x000fee000383ffff */
.L_x_908:
[----:B------:R-:W-:Y:S05]  /*0a40*/  BSYNC.RECONVERGENT B0 ;  /* 0x0000000000007941 */ /* 0x000fea0003800200 */
.L_x_907:
[----:B------:R-:W0:Y:S01]  /*0a50*/  S2UR UR5, SR_CgaCtaId ;  /* 0x00000000000579c3 */ /* 0x000e220000008800 */
[----:B------:R-:W-:Y:S01]  /*0a60*/  UMOV UR4, 0x400 ;  /* 0x0000040000047882 */ /* 0x000fe20000000000 */
[----:B------:R-:W-:Y:S01]  /*0a70*/  BSSY.RECONVERGENT B0, `(.L_x_914) ;  /* 0x0000041000007945 */ /* 0x000fe20003800200 */
[----:B------:R-:W-:Y:S01]  /*0a80*/  UIADD3 UR4, UPT, UPT, UR4, 0x4b0, URZ ;  /* 0x000004b004047890 */ /* 0x000fe2000fffe0ff */
[----:B------:R-:W-:-:S03]  /*0a90*/  ISETP.GT.U32.AND P1, PT, R0, 0xf, PT ;  /* 0x0000000f0000780c */ /* 0x000fc60003f24070 */
[----:B0-----:R-:W-:-:S12]  /*0aa0*/  ULEA UR7, UR5, UR4, 0x18 ;  /* 0x0000000405077291 */ /* 0x001fd8000f8ec0ff */
.L_x_931:
[----:B-1234-:R-:W-:Y:S01]  /*0ab0*/  IMAD R6, R0, 0x100, R39 ;  /* 0x0000010000067824 */ /* 0x01efe200078e0227 */
[----:B------:R-:W-:Y:S04]  /*0ac0*/  BSSY.RECONVERGENT B1, `(.L_x_915) ;  /* 0x000000d000017945 */ /* 0x000fe80003800200 */
[----:B------:R-:W-:Y:S01]  /*0ad0*/  LEA R41, R6, UR7, 0x2 ;  /* 0x0000000706297c11 */ /* 0x000fe2000f8e10ff */
[----:B0-----:R-:W-:Y:S06]  /*0ae0*/  @P1 BRA `(.L_x_916) ;  /* 0x0000000000281947 */ /* 0x001fec0003800000 */
[----:B------:R-:W-:Y:S01]  /*0af0*/  IMAD R7, R39, 0x20, R38 ;  /* 0x0000002027077824 */ /* 0x000fe200078e0226 */
[----:B------:R-:W-:Y:S01]  /*0b00*/  BSSY.RECONVERGENT B2, `(.L_x_917) ;  /* 0x0000007000027945 */ /* 0x000fe20003800200 */
[----:B------:R-:W-:-:S03]  /*0b10*/  IMAD.MOV.U32 R6, RZ, RZ, RZ ;  /* 0x000000ffff067224 */ /* 0x000fc600078e00ff */
[----:B------:R-:W-:-:S13]  /*0b20*/  ISETP.GE.AND P0, PT, R7, R82, PT ;  /* 0x000000520700720c */ /* 0x000fda0003f06270 */
[----:B------:R-:W-:Y:S05]  /*0b30*/  @P0 BRA `(.L_x_918) ;  /* 0x00000000000c0947 */ /* 0x000fea0003800000 */
[----:B------:R-:W-:-:S04]  /*0b40*/  VIADD R7, R7, 0xfffffff0 ;  /* 0xfffffff007077836 */ /* 0x000fc80000000000 */
[----:B------:R-:W-:-:S06]  /*0b50*/  IMAD.WIDE.U32 R6, R7, 0x4, R4 ;  /* 0x0000000407067825 */ /* 0x000fcc00078e0004 */
[----:B------:R0:W5:Y:S02]  /*0b60*/  LDG.E R6, desc[UR12][R6.64+0x40] ;  /* 0x0000400c06067981 */ /* 0x000164000c1e1900 */
.L_x_918:
[----:B------:R-:W-:Y:S05]  /*0b70*/  BSYNC.RECONVERGENT B2 ;  /* 0x0000000000027941 */ /* 0x000fea0003800200 */
.L_x_917:
[----:B-----5:R1:W-:Y:S02]  /*0b80*/  STS [R41+0x6000], R6 ;  /* 0x0060000629007388 */ /* 0x0203e40000000800 */
.L_x_916:
[----:B------:R-:W-:Y:S05]  /*0b90*/  BSYNC.RECONVERGENT B1 ;  /* 0x0000000000017941 */ /* 0x000fea0003800200 */
.L_x_915:
[----:B------:R-:W-:Y:S01]  /*0ba0*/  ISETP.GT.U32.AND P1, PT, R0, 0xf, PT ;  /* 0x0000000f0000780c */ /* 0x000fe20003f24070 */
[----:B------:R-:W-:-:S12]  /*0bb0*/  BSSY.RECONVERGENT B1, `(.L_x_919) ;  /* 0x000000d000017945 */ /* 0x000fd80003800200 */
[----:B------:R-:W-:Y:S05]  /*0bc0*/  @P1 BRA `(.L_x_920) ;  /* 0x00000000002c1947 */ /* 0x000fea0003800000 */
[----:B------:R-:W-:Y:S01]  /*0bd0*/  LEA R43, R39, 0x100, 0x5 ;  /* 0x00000100272b7811 */ /* 0x000fe200078e28ff */
[----:B------:R-:W-:Y:S01]  /*0be0*/  BSSY.RECONVERGENT B2, `(.L_x_921) ;  /* 0x0000008000027945 */ /* 0x000fe20003800200 */
[----:B-1----:R-:W-:-:S03]  /*0bf0*/  IMAD.MOV.U32 R6, RZ, RZ, RZ ;  /* 0x000000ffff067224 */ /* 0x002fc600078e00ff */
[----:B0-----:R-:W-:-:S05]  /*0c00*/  IMAD.IADD R7, R38, 0x1, R43 ;  /* 0x0000000126077824 */ /* 0x001fca00078e022b */
[----:B------:R-:W-:-:S13]  /*0c10*/  ISETP.GE.AND P0, PT, R7, R82, PT ;  /* 0x000000520700720c */ /* 0x000fda0003f06270 */
[----:B------:R-:W-:Y:S05]  /*0c20*/  @P0 BRA `(.L_x_922) ;  /* 0x00000000000c0947 */ /* 0x000fea0003800000 */
[----:B------:R-:W-:-:S04]  /*0c30*/  IMAD.IADD R7, R0, 0x1, R43 ;  /* 0x0000000100077824 */ /* 0x000fc800078e022b */
[----:B------:R-:W-:-:S06]  /*0c40*/  IMAD.WIDE.U32 R6, R7, 0x4, R4 ;  /* 0x0000000407067825 */ /* 0x000fcc00078e0004 */
[----:B------:R0:W5:Y:S02]  /*0c50*/  LDG.E R6, desc[UR12][R6.64+0x40] ;  /* 0x0000400c06067981 */ /* 0x000164000c1e1900 */
.L_x_922:
[----:B------:R-:W-:Y:S05]  /*0c60*/  BSYNC.RECONVERGENT B2 ;  /* 0x0000000000027941 */ /* 0x000fea0003800200 */
.L_x_921:
[----:B-----5:R2:W-:Y:S02]  /*0c70*/  STS [R41+0x6020], R6 ;  /* 0x0060200629007388 */ /* 0x0205e40000000800 */
.L_x_920:
[----:B------:R-:W-:Y:S05]  /*0c80*/  BSYNC.RECONVERGENT B1 ;  /* 0x0000000000017941 */ /* 0x000fea0003800200 */
.L_x_919:
[----:B------:R-:W-:Y:S04]  /*0c90*/  BSSY.RECONVERGENT B1, `(.L_x_923) ;  /* 0x000000d000017945 */ /* 0x000fe80003800200 */
[----:B------:R-:W-:Y:S05]  /*0ca0*/  @P1 BRA `(.L_x_924) ;  /* 0x00000000002c1947 */ /* 0x000fea0003800000 */
[----:B------:R-:W-:Y:S01]  /*0cb0*/  LEA R43, R39, 0x200, 0x5 ;  /* 0x00000200272b7811 */ /* 0x000fe200078e28ff */
[----:B------:R-:W-:Y:S01]  /*0cc0*/  BSSY.RECONVERGENT B2, `(.L_x_925) ;  /* 0x0000008000027945 */ /* 0x000fe20003800200 */
[----:B-12---:R-:W-:-:S03]  /*0cd0*/  IMAD.MOV.U32 R6, RZ, RZ, RZ ;  /* 0x000000ffff067224 */ /* 0x006fc600078e00ff */
[----:B0-----:R-:W-:-:S05]  /*0ce0*/  IMAD.IADD R7, R38, 0x1, R43 ;  /* 0x0000000126077824 */ /* 0x001fca00078e022b */
[----:B------:R-:W-:-:S13]  /*0cf0*/  ISETP.GE.AND P0, PT, R7, R82, PT ;  /* 0x000000520700720c */ /* 0x000fda0003f06270 */
[----:B------:R-:W-:Y:S05]  /*0d00*/  @P0 BRA `(.L_x_926) ;  /* 0x00000000000c0947 */ /* 0x000fea0003800000 */
[----:B------:R-:W-:-:S04]  /*0d10*/  IMAD.IADD R7, R0, 0x1, R43 ;  /* 0x0000000100077824 */ /* 0x000fc800078e022b */
[----:B------:R-:W-:-:S06]  /*0d20*/  IMAD.WIDE.U32 R6, R7, 0x4, R4 ;  /* 0x0000000407067825 */ /* 0x000fcc00078e0004 */
[----:B------:R0:W5:Y:S02]  /*0d30*/  LDG.E R6, desc[UR12][R6.64+0x40] ;  /* 0x0000400c06067981 */ /* 0x000164000c1e1900 */
.L_x_926:
[----:B------:R-:W-:Y:S05]  /*0d40*/  BSYNC.RECONVERGENT B2 ;  /* 0x0000000000027941 */ /* 0x000fea0003800200 */
.L_x_925:
[----:B-----5:R3:W-:Y:S02]  /*0d50*/  STS [R41+0x6040], R6 ;  /* 0x0060400629007388 */ /* 0x0207e40000000800 */
.L_x_924:
[----:B------:R-:W-:Y:S05]  /*0d60*/  BSYNC.RECONVERGENT B1 ;  /* 0x0000000000017941 */ /* 0x000fea0003800200 */
.L_x_923:
[----:B------:R-:W-:Y:S04]  /*0d70*/  BSSY.RECONVERGENT B1, `(.L_x_927) ;  /* 0x000000d000017945 */ /* 0x000fe80003800200 */
[----:B------:R-:W-:Y:S05]  /*0d80*/  @P1 BRA `(.L_x_928) ;  /* 0x00000000002c1947 */ /* 0x000fea0003800000 */
[----:B------:R-:W-:Y:S01]  /*0d90*/  LEA R43, R39, 0x300, 0x5 ;  /* 0x00000300272b7811 */ /* 0x000fe200078e28ff */
[----:B------:R-:W-:Y:S01]  /*0da0*/  BSSY.RECONVERGENT B2, `(.L_x_929) ;  /* 0x0000008000027945 */ /* 0x000fe20003800200 */
[----:B-123--:R-:W-:-:S03]  /*0db0*/  IMAD.MOV.U32 R6, RZ, RZ, RZ ;  /* 0x000000ffff067224 */ /* 0x00efc600078e00ff */
[----:B0-----:R-:W-:-:S05]  /*0dc0*/  IMAD.IADD R7, R38, 0x1, R43 ;  /* 0x0000000126077824 */ /* 0x001fca00078e022b */
[----:B------:R-:W-:-:S13]  /*0dd0*/  ISETP.GE.AND P0, PT, R7, R82, PT ;  /* 0x000000520700720c */ /* 0x000fda0003f06270 */
[----:B------:R-:W-:Y:S05]  /*0de0*/  @P0 BRA `(.L_x_930) ;  /* 0x00000000000c0947 */ /* 0x000fea0003800000 */
[----:B------:R-:W-:-:S04]  /*0df0*/  IMAD.IADD R7, R0, 0x1, R43 ;  /* 0x0000000100077824 */ /* 0x000fc800078e022b */
[----:B------:R-:W-:-:S06]  /*0e00*/  IMAD.WIDE.U32 R6, R7, 0x4, R4 ;  /* 0x0000000407067825 */ /* 0x000fcc00078e0004 */
[----:B------:R0:W5:Y:S02]  /*0e10*/  LDG.E R6, desc[UR12][R6.64+0x40] ;  /* 0x0000400c06067981 */ /* 0x000164000c1e1900 */
.L_x_930:
[----:B------:R-:W-:Y:S05]  /*0e20*/  BSYNC.RECONVERGENT B2 ;  /* 0x0000000000027941 */ /* 0x000fea0003800200 */
.L_x_929:
[----:B-----5:R4:W-:Y:S02]  /*0e30*/  STS [R41+0x6060], R6 ;  /* 0x0060600629007388 */ /* 0x0209e40000000800 */
.L_x_928:
[----:B------:R-:W-:Y:S05]  /*0e40*/  BSYNC.RECONVERGENT B1 ;  /* 0x0000000000017941 */ /* 0x000fea0003800200 */
.L_x_927:
[C---:B------:R-:W-:Y:S01]  /*0e50*/  ISETP.GE.U32.AND P0, PT, R39.reuse, 0xe0, PT ;  /* 0x000000e02700780c */ /* 0x040fe20003f06070 */
[----:B------:R-:W-:-:S12]  /*0e60*/  VIADD R39, R39, 0x20 ;  /* 0x0000002027277836 */ /* 0x000fd80000000000 */
[----:B------:R-:W-:Y:S05]  /*0e70*/  @!P0 BRA `(.L_x_931) ;  /* 0xfffffffc000c8947 */ /* 0x000fea000383ffff */
[----:B------:R-:W-:Y:S05]  /*0e80*/  BSYNC.RECONVERGENT B0 ;  /* 0x0000000000007941 */ /* 0x000fea0003800200 */
.L_x_914:
[----:B------:R-:W0:Y:S01]  /*0e90*/  S2R R5, SR_CgaCtaId ;  /* 0x0000000000057919 */ /* 0x000e220000008800 */
[C---:B------:R-:W-:Y:S01]  /*0ea0*/  ISETP.NE.AND P0, PT, R84.reuse, RZ, PT ;  /* 0x000000ff5400720c */ /* 0x040fe20003f05270 */
[----:B------:R-:W0:Y:S01]  /*0eb0*/  LDC R73, c[0x0][0x3d4] ;  /* 0x0000f500ff497b82 */ /* 0x000e220000000800 */
[----:B------:R-:W-:Y:S01]  /*0ec0*/  MOV R4, 0x400 ;  /* 0x0000040000047802 */ /* 0x000fe20000000f00 */
[----:B-1234-:R-:W1:Y:S01]  /*0ed0*/  S2R R6, SR_LANEID ;  /* 0x0000000000067919 */ /* 0x01ee620000000000 */
[C---:B------:R-:W-:Y:S01]  /*0ee0*/  LEA.HI R72, R84.reuse, R84, RZ, 0x1d ;  /* 0x0000005454487211 */ /* 0x040fe200078fe8ff */
[----:B------:R-:W-:Y:S01]  /*0ef0*/  IMAD.MOV.U32 R78, RZ, RZ, RZ ;  /* 0x000000ffff4e7224 */ /* 0x000fe200078e00ff */
[----:B------:R-:W-:Y:S02]  /*0f00*/  LEA R79, R84, UR7, 0x2 ;  /* 0x00000007544f7c11 */ /* 0x000fe4000f8e10ff */
[----:B------:R-:W-:Y:S01]  /*0f10*/  CS2R R76, SRZ ;  /* 0x00000000004c7805 */ /* 0x000fe2000001ff00 */
        /* <DEDUP_REMOVED lines=13> */
[----:B0-----:R-:W-:Y:S01]  /*0ff0*/  FADD.FTZ R73, R73, 0.0099999997764825820923 ;  /* 0x3c23d70a49497421 */ /* 0x001fe20000010000 */
[C---:B------:R-:W-:Y:S02]  /*1000*/  VIADD R55, R3.reuse, 0x18 ;  /* 0x0000001803377836 */ /* 0x040fe40000000000 */
[C---:B------:R-:W-:Y:S02]  /*1010*/  VIADD R57, R3.reuse, 0x19 ;  /* 0x0000001903397836 */ /* 0x040fe40000000000 */
[----:B------:R-:W-:Y:S01]  /*1020*/  VIADD R59, R3, 0x1a ;  /* 0x0000001a033b7836 */ /* 0x000fe20000000000 */
[----:B------:R-:W-:Y:S01]  /*1030*/  @!P0 LEA R0, R5, R4, 0x18 ;  /* 0x0000000405008211 */ /* 0x000fe200078ec0ff */
[----:B------:R-:W-:Y:S02]  /*1040*/  VIADD R4, R4, 0x10 ;  /* 0x0000001004047836 */ /* 0x000fe40000000000 */
[----:B------:R-:W-:Y:S01]  /*1050*/  VIADD R61, R3, 0x1b ;  /* 0x0000001b033d7836 */ /* 0x000fe20000000000 */
[----:B-1----:R-:W-:Y:S01]  /*1060*/  ISETP.NE.AND P4, PT, R6, RZ, PT ;  /* 0x000000ff0600720c */ /* 0x002fe20003f85270 */
[----:B------:R0:W-:Y:S01]  /*1070*/  @!P0 STS [R0], RZ ;  /* 0x000000ff00008388 */ /* 0x0001e20000000800 */
[----:B------:R-:W-:Y:S01]  /*1080*/  LEA R4, R5, R4, 0x18 ;  /* 0x0000000405047211 */ /* 0x000fe200078ec0ff */
[----:B------:R-:W-:-:S02]  /*1090*/  VIADD R63, R3, 0x1c ;  /* 0x0000001c033f7836 */ /* 0x000fc40000000000 */
[----:B------:R-:W-:Y:S02]  /*10a0*/  VIADD R65, R3, 0x1d ;  /* 0x0000001d03417836 */ /* 0x000fe40000000000 */
[----:B------:R-:W-:Y:S02]  /*10b0*/  VIADD R5, R4, 0x10 ;  /* 0x0000001004057836 */ /* 0x000fe40000000000 */
[----:B------:R-:W-:Y:S02]  /*10c0*/  IMAD R74, R67, 0x4, R4 ;  /* 0x00000004434a7824 */ /* 0x000fe400078e0204 */
[C---:B------:R-:W-:Y:S02]  /*10d0*/  VIADD R67, R3.reuse, 0x1e ;  /* 0x0000001e03437836 */ /* 0x040fe40000000000 */
[----:B------:R-:W-:Y:S02]  /*10e0*/  VIADD R69, R3, 0x1f ;  /* 0x0000001f03457836 */ /* 0x000fe40000000000 */
[----:B------:R-:W-:-:S02]  /*10f0*/  IMAD R72, R72, 0x4, R5 ;  /* 0x0000000448487824 */ /* 0x000fc400078e0205 */
[----:B0-2---:R-:W-:-:S07]  /*1100*/  IMAD R0, R84, 0x24, R5 ;  /* 0x0000002454007824 */ /* 0x005fce00078e0205 */
.L_x_942:
        /* <DEDUP_REMOVED lines=21> */
[----:B------:R-:W-:Y:S01]  /*1260*/  LDS R89, [R79+0x6000] ;  /* 0x006000004f597984 */ /* 0x000fe20000000800 */
[----:B------:R-:W-:Y:S01]  /*1270*/  FSEL R4, RZ, 1, P6 ;  /* 0x3f800000ff047808 */ /* 0x000fe20003000000 */
[----:B------:R-:W-:Y:S01]  /*1280*/  FFMA.FTZ R5, R10, R6, R5 ;  /* 0x000000060a057223 */ /* 0x000fe20000010005 */
[----:B------:R-:W-:Y:S01]  /*1290*/  LOP3.LUT P2, R48, RZ, UR6, R48, 0x88, !PT ;  /* 0x00000006ff307c12 */ /* 0x000fe2000f848830 */
[----:B0-----:R-:W0:Y:S01]  /*12a0*/  LDS R91, [R79+0x6400] ;  /* 0x006400004f5b7984 */ /* 0x001e220000000800 */
[----:B------:R-:W-:Y:S01]  /*12b0*/  FSEL R6, RZ, 1, P3 ;  /* 0x3f800000ff067808 */ /* 0x000fe20001800000 */
[----:B------:R-:W-:Y:S01]  /*12c0*/  FFMA.FTZ R5, R12, R4, R5 ;  /* 0x000000040c057223 */ /* 0x000fe20000010005 */
[----:B------:R-:W-:Y:S01]  /*12d0*/  SEL R4, RZ, 0x1, P1 ;  /* 0x00000001ff047807 */ /* 0x000fe20000800000 */
[----:B-1----:R-:W1:Y:S01]  /*12e0*/  LDS R93, [R79+0x6800] ;  /* 0x006800004f5d7984 */ /* 0x002e620000000800 */
[----:B------:R-:W-:Y:S01]  /*12f0*/  LOP3.LUT P1, RZ, R18, UR6, RZ, 0xc, !PT ;  /* 0x0000000612ff7c12 */ /* 0x000fe2000f820cff */
[----:B------:R-:W-:Y:S01]  /*1300*/  FFMA.FTZ R7, R14, R6, R5 ;  /* 0x000000060e077223 */ /* 0x000fe20000010005 */
[----:B------:R-:W-:Y:S01]  /*1310*/  FSEL R50, RZ, 1, P2 ;  /* 0x3f800000ff327808 */ /* 0x000fe20001000000 */
[----:B--2---:R-:W2:Y:S01]  /*1320*/  LDS R97, [R79+0x6c00] ;  /* 0x006c00004f617984 */ /* 0x004ea20000000800 */
[----:B------:R-:W-:-:S02]  /*1330*/  SEL R5, RZ, 0x2, P0 ;  /* 0x00000002ff057807 */ /* 0x000fc40000000000 */
[----:B------:R-:W-:Y:S01]  /*1340*/  LOP3.LUT P0, RZ, R20, UR6, RZ, 0xc, !PT ;  /* 0x0000000614ff7c12 */ /* 0x000fe2000f800cff */
[----:B------:R-:W-:Y:S01]  /*1350*/  FFMA.FTZ R7, R16, R50, R7 ;  /* 0x0000003210077223 */ /* 0x000fe20000010007 */
[----:B------:R-:W-:Y:S01]  /*1360*/  FSEL R52, RZ, 1, P1 ;  /* 0x3f800000ff347808 */ /* 0x000fe20000800000 */
[----:B---3--:R-:W3:Y:S01]  /*1370*/  LDS R99, [R79+0x7000] ;  /* 0x007000004f637984 */ /* 0x008ee20000000800 */
[----:B------:R-:W-:Y:S02]  /*1380*/  SEL R6, RZ, 0x4, P5 ;  /* 0x00000004ff067807 */ /* 0x000fe40002800000 */
        /* <DEDUP_REMOVED lines=13> */
[----:B------:R-:W4:Y:S01]  /*1460*/  LDS R105, [R79+0x7c00] ;  /* 0x007c00004f697984 */ /* 0x000f220000000800 */
[----:B------:R-:W-:Y:S01]  /*1470*/  SEL R52, RZ, 0x20, P2 ;  /* 0x00000020ff347807 */ /* 0x000fe20001000000 */
[----:B------:R-:W-:Y:S01]  /*1480*/  FFMA.FTZ R71, R24, R50, R71 ;  /* 0x0000003218477223 */ /* 0x000fe20000010047 */
[----:B------:R-:W-:Y:S01]  /*1490*/  LOP3.LUT P2, RZ, R28, UR6, RZ, 0xc, !PT ;  /* 0x000000061cff7c12 */ /* 0x000fe2000f840cff */
[----:B------:R-:W4:Y:S01]  /*14a0*/  LDS R107, [R79+0x8000] ;  /* 0x008000004f6b7984 */ /* 0x000f220000000800 */
[----:B------:R-:W-:-:S02]  /*14b0*/  FSEL R56, RZ, 1, P3 ;  /* 0x3f800000ff387808 */ /* 0x000fc40001800000 */
[----:B------:R-:W-:Y:S01]  /*14c0*/  SEL R50, RZ, 0x40, P1 ;  /* 0x00000040ff327807 */ /* 0x000fe20000800000 */
[----:B------:R-:W4:Y:S01]  /*14d0*/  LDS R68, [R79+0x8400] ;  /* 0x008400004f447984 */ /* 0x000f220000000800 */
[----:B------:R-:W-:Y:S01]  /*14e0*/  LOP3.LUT P1, RZ, R30, UR6, RZ, 0xc, !PT ;  /* 0x000000061eff7c12 */ /* 0x000fe2000f820cff */
[----:B------:R-:W-:Y:S01]  /*14f0*/  FFMA.FTZ R71, R26, R56, R71 ;  /* 0x000000381a477223 */ /* 0x000fe20000010047 */
[----:B------:R-:W-:Y:S01]  /*1500*/  FSEL R58, RZ, 1, P2 ;  /* 0x3f800000ff3a7808 */ /* 0x000fe20001000000 */
[----:B------:R-:W4:Y:S01]  /*1510*/  LDS R64, [R79+0x8800] ;  /* 0x008800004f407984 */ /* 0x000f220000000800 */
[----:B------:R-:W-:Y:S02]  /*1520*/  FSEL R56, RZ, 1, P1 ;  /* 0x3f800000ff387808 */ /* 0x000fe40000800000 */
[----:B------:R-:W-:Y:S01]  /*1530*/  SEL R85, RZ, 0x80, P0 ;  /* 0x00000080ff557807 */ /* 0x000fe20000000000 */
[----:B------:R-:W-:Y:S01]  /*1540*/  FFMA.FTZ R71, R28, R58, R71 ;  /* 0x0000003a1c477223 */ /* 0x000fe20000010047 */
[----:B------:R-:W-:Y:S01]  /*1550*/  LOP3.LUT P0, RZ, R32, UR6, RZ, 0xc, !PT ;  /* 0x0000000620ff7c12 */ /* 0x000fe2000f800cff */
[----:B------:R-:W4:Y:S01]  /*1560*/  LDS R70, [R79+0x8c00] ;  /* 0x008c00004f467984 */ /* 0x000f220000000800 */
[----:B------:R-:W-:Y:S01]  /*1570*/  IADD3 R4, PT, PT, R6, R5, R4 ;  /* 0x0000000506047210 */ /* 0x000fe20007ffe004 */
[----:B------:R-:W-:Y:S01]  /*1580*/  FFMA.FTZ R87, R30, R56, R71 ;  /* 0x000000381e577223 */ /* 0x000fe20000010047 */
[----:B------:R-:W-:Y:S01]  /*1590*/  SEL R56, RZ, 0x100, P5 ;  /* 0x00000100ff387807 */ /* 0x000fe20002800000 */
[----:B------:R-:W4:Y:S01]  /*15a0*/  LDS R88, [R79+0x9000] ;  /* 0x009000004f587984 */ /* 0x000f220000000800 */
[----:B------:R-:W-:-:S02]  /*15b0*/  LOP3.LUT P5, RZ, R34, UR6, RZ, 0xc, !PT ;  /* 0x0000000622ff7c12 */ /* 0x000fc4000f8a0cff */
[----:B------:R-:W-:Y:S01]  /*15c0*/  FSEL R58, RZ, 1, P0 ;  /* 0x3f800000ff3a7808 */ /* 0x000fe20000000000 */
[----:B------:R-:W4:Y:S01]  /*15d0*/  LDS R94, [R79+0x9400] ;  /* 0x009400004f5e7984 */ /* 0x000f220000000800 */
[----:B------:R-:W-:Y:S02]  /*15e0*/  SEL R71, RZ, 0x200, P6 ;  /* 0x00000200ff477807 */ /* 0x000fe40003000000 */
[----:B------:R-:W-:Y:S01]  /*15f0*/  LOP3.LUT P6, RZ, R36, UR6, RZ, 0xc, !PT ;  /* 0x0000000624ff7c12 */ /* 0x000fe2000f8c0cff */
[----:B------:R-:W-:Y:S01]  /*1600*/  FFMA.FTZ R87, R32, R58, R87 ;  /* 0x0000003a20577223 */ /* 0x000fe20000010057 */
[----:B------:R-:W-:Y:S01]  /*1610*/  FSEL R60, RZ, 1, P5 ;  /* 0x3f800000ff3c7808 */ /* 0x000fe20002800000 */
[----:B------:R-:W4:Y:S01]  /*1620*/  LDS R95, [R79+0x9800] ;  /* 0x009800004f5f7984 */ /* 0x000f220000000800 */
[----:B------:R-:W-:Y:S02]  /*1630*/  FSEL R58, RZ, 1, P6 ;  /* 0x3f800000ff3a7808 */ /* 0x000fe40003000000 */
[----:B------:R-:W-:Y:S01]  /*1640*/  IADD3 R7, PT, PT, R54, R4, R7 ;  /* 0x0000000436077210 */ /* 0x000fe20007ffe007 */
[----:B------:R-:W-:Y:S01]  /*1650*/  FFMA.FTZ R87, R34, R60, R87 ;  /* 0x0000003c22577223 */ /* 0x000fe20000010057 */
[----:B------:R-:W-:Y:S01]  /*1660*/  SEL R60, RZ, 0x800, P2 ;  /* 0x00000800ff3c7807 */ /* 0x000fe20001000000 */
[----:B------:R-:W4:Y:S01]  /*1670*/  LDS R92, [R79+0x9c00] ;  /* 0x009c00004f5c7984 */ /* 0x000f220000000800 */
[----:B0-----:R-:W-:Y:S01]  /*1680*/  LOP3.LUT P2, RZ, R91, UR6, RZ, 0xc, !PT ;  /* 0x000000065bff7c12 */ /* 0x001fe2000f840cff */
[----:B------:R-:W-:Y:S01]  /*1690*/  FFMA.FTZ R62, R36, R58, R87 ;  /* 0x0000003a243e7223 */ /* 0x000fe20000010057 */
[----:B------:R-:W-:Y:S01]  /*16a0*/  SEL R87, RZ, 0x400, P3 ;  /* 0x00000400ff577807 */ /* 0x000fe20001800000 */
[----:B------:R-:W-:Y:S01]  /*16b0*/  IMAD.IADD R7, R52, 0x1, R7 ;  /* 0x0000000134077824 */ /* 0x000fe200078e0207 */
[----:B------:R-:W-:-:S02]  /*16c0*/  LOP3.LUT P3, RZ, R89, UR6, RZ, 0xc, !PT ;  /* 0x0000000659ff7c12 */ /* 0x000fc4000f860cff */
[----:B------:R-:W-:Y:S02]  /*16d0*/  SEL R58, RZ, 0x1000, P1 ;  /* 0x00001000ff3a7807 */ /* 0x000fe40000800000 */
[----:B------:R-:W-:Y:S02]  /*16e0*/  FSEL R66, RZ, 1, P3 ;  /* 0x3f800000ff427808 */ /* 0x000fe40001800000 */
[----:B-1----:R-:W-:Y:S02]  /*16f0*/  LOP3.LUT P1, RZ, R93, UR6, RZ, 0xc, !PT ;  /* 0x000000065dff7c12 */ /* 0x002fe4000f820cff */
[----:B------:R-:W-:Y:S01]  /*1700*/  FSEL R86, RZ, 1, P2 ;  /* 0x3f800000ff567808 */ /* 0x000fe20001000000 */
[----:B------:R-:W-:Y:S01]  /*1710*/  FFMA.FTZ R62, R89, R66, R62 ;  /* 0x00000042593e7223 */ /* 0x000fe2000001003e */
[----:B------:R-:W-:Y:S02]  /*1720*/  FSEL R66, RZ, 1, P1 ;  /* 0x3f800000ff427808 */ /* 0x000fe40000800000 */
[----:B------:R-:W-:Y:S01]  /*1730*/  SEL R89, RZ, 0x8000, P6 ;  /* 0x00008000ff597807 */ /* 0x000fe20003000000 */
[----:B------:R-:W-:Y:S01]  /*1740*/  FFMA.FTZ R62, R91, R86, R62 ;  /* 0x000000565b3e7223 */ /* 0x000fe2000001003e */
[----:B------:R-:W-:-:S02]  /*1750*/  SEL R91, RZ, 0x2000, P0 ;  /* 0x00002000ff5b7807 */ /* 0x000fc40000000000 */
[----:B--2---:R-:W-:Y:S01]  /*1760*/  LOP3.LUT P0, RZ, R97, UR6, RZ, 0xc, !PT ;  /* 0x0000000661ff7c12 */ /* 0x004fe2000f800cff */
[----:B------:R-:W-:Y:S01]  /*1770*/  FFMA.FTZ R66, R93, R66, R62 ;  /* 0x000000425d427223 */ /* 0x000fe2000001003e */
[----:B------:R-:W-:Y:S02]  /*1780*/  SEL R62, RZ, 0x4000, P5 ;  /* 0x00004000ff3e7807 */ /* 0x000fe40002800000 */
[----:B---3--:R-:W-:Y:S02]  /*1790*/  LOP3.LUT P5, RZ, R99, UR6, RZ, 0xc, !PT ;  /* 0x0000000663ff7c12 */ /* 0x008fe4000f8a0cff */
[----:B------:R-:W-:Y:S02]  /*17a0*/  FSEL R86, RZ, 1, P0 ;  /* 0x3f800000ff567808 */ /* 0x000fe40000000000 */
        /* <DEDUP_REMOVED lines=44> */
[----:B------:R-:W-:Y:S01]  /*1a70*/  IADD3 R50, PT, PT, R7, R50, R85 ;  /* 0x0000003207327210 */ /* 0x000fe20007ffe055 */
[----:B------:R-:W-:Y:S01]  /*1a80*/  FFMA.FTZ R95, R95, R88, R70 ;  /* 0x000000585f5f7223 */ /* 0x000fe20000010046 */
[----:B------:R-:W-:Y:S02]  /*1a90*/  SEL R88, RZ, 0x4000000, P5 ;  /* 0x04000000ff587807 */ /* 0x000fe40002800000 */
[----:B------:R-:W-:Y:S01]  /*1aa0*/  IADD3 R56, PT, PT, R50, R56, R71 ;  /* 0x0000003832387210 */ /* 0x000fe20007ffe047 */
[----:B------:R-:W-:-:S03]  /*1ab0*/  FFMA.FTZ R94, R92, R94, R95 ;  /* 0x0000005e5c5e7223 */ /* 0x000fc6000001005f */
[----:B------:R-:W-:Y:S02]  /*1ac0*/  IADD3 R60, PT, PT, R56, R87, R60 ;  /* 0x00000057383c7210 */ /* 0x000fe40007ffe03c */
[----:B------:R-:W0:Y:S02]  /*1ad0*/  SHFL.DOWN P5, R95, R94, 0x1, 0x1f ;  /* 0x08201f005e5f7f89 */ /* 0x000e2400000a0000 */
[----:B------:R-:W-:-:S04]  /*1ae0*/  IADD3 R58, PT, PT, R60, R58, R91 ;  /* 0x0000003a3c3a7210 */ /* 0x000fc80007ffe05b */
[----:B------:R-:W-:-:S04]  /*1af0*/  IADD3 R62, PT, PT, R58, R62, R89 ;  /* 0x0000003e3a3e7210 */ /* 0x000fc80007ffe059 */
[----:B------:R-:W-:-:S04]  /*1b00*/  IADD3 R66, PT, PT, R62, R66, R93 ;  /* 0x000000423e427210 */ /* 0x000fc80007ffe05d */
[----:B------:R-:W-:Y:S01]  /*1b10*/  IADD3 R90, PT, PT, R66, R90, R99 ;  /* 0x0000005a425a7210 */ /* 0x000fe20007ffe063 */
        /* <DEDUP_REMOVED lines=28> */
.L_x_933:
[----:B------:R-:W-:Y:S05]  /*1ce0*/  BSYNC.RECONVERGENT B0 ;  /* 0x0000000000007941 */ /* 0x000fea0003800200 */
.L_x_932:
        /* <DEDUP_REMOVED lines=10> */
[----:B------:R-:W-:-:S04]  /*1d90*/  SEL R4, RZ, 0x20000000, P2 ;  /* 0x20000000ff047807 */ /* 0x000fc80001000000 */
[----:B------:R-:W-:Y:S02]  /*1da0*/  IADD3 R5, PT, PT, R88, R5, R4 ;  /* 0x0000000558057210 */ /* 0x000fe40007ffe004 */
[----:B------:R-:W-:Y:S01]  /*1db0*/  SEL R4, RZ, 0x80000000, P0 ;  /* 0x80000000ff047807 */ /* 0x000fe20000000000 */
[----:B--2---:R-:W-:Y:S01]  /*1dc0*/  ULEA UR8, UR9, UR8, 0x18 ;  /* 0x0000000809087291 */ /* 0x004fe2000f8ec0ff */
[----:B------:R-:W-:Y:S02]  /*1dd0*/  ISETP.GT.U32.AND P0, PT, R84, 0x1f, PT ;  /* 0x0000001f5400780c */ /* 0x000fe40003f04070 */
[----:B------:R-:W-:-:S04]  /*1de0*/  IADD3 R4, PT, PT, R5, R6, R4 ;  /* 0x0000000605047210 */ /* 0x000fc80007ffe004 */
[----:B------:R-:W2:Y:S02]  /*1df0*/  POPC R7, R4 ;  /* 0x0000000400077309 */ /* 0x000ea40000000000 */
[----:B------:R-:W3:Y:S01]  /*1e00*/  LDS R78, [UR8+0x4] ;  /* 0x00000408ff4e7984 */ /* 0x000ee20008000800 */
[----:B------:R-:W-:Y:S06]  /*1e10*/  BAR.SYNC.DEFER_BLOCKING 0x0 ;  /* 0x0000000000007b1d */ /* 0x000fec0000010000 */
[----:B--2---:R2:W-:Y:S02]  /*1e20*/  STS [R72], R7 ;  /* 0x0000000748007388 */ /* 0x0045e40000000800 */
        /* <DEDUP_REMOVED lines=8> */
[----:B-1----:R-:W1:Y:S04]  /*1eb0*/  LDS R71, [R0+0x10] ;  /* 0x0000100000477984 */ /* 0x002e680000000800 */
[----:B------:R-:W-:Y:S04]  /*1ec0*/  LDS R64, [R0+0x14] ;  /* 0x0000140000407984 */ /* 0x000fe80000000800 */
[----:B------:R-:W4:Y:S04]  /*1ed0*/  LDS R85, [R0+0x18] ;  /* 0x0000180000557984 */ /* 0x000f280000000800 */
[----:B------:R-:W5:Y:S01]  /*1ee0*/  LDS R70, [R0+0x1c] ;  /* 0x00001c0000467984 */ /* 0x000f620000000800 */
[----:B--2---:R-:W-:-:S04]  /*1ef0*/  IADD3 R87, PT, PT, R52, R7, R6 ;  /* 0x0000000734577210 */ /* 0x004fc80007ffe006 */
[----:B-1----:R-:W-:-:S04]  /*1f00*/  IADD3 R87, PT, PT, R71, R87, R54 ;  /* 0x0000005747577210 */ /* 0x002fc80007ffe036 */
[----:B----4-:R-:W-:-:S05]  /*1f10*/  IADD3 R87, PT, PT, R85, R87, R64 ;  /* 0x0000005755577210 */ /* 0x010fca0007ffe040 */
[----:B-----5:R-:W-:Y:S01]  /*1f20*/  IMAD.IADD R70, R70, 0x1, R87 ;  /* 0x0000000146467824 */ /* 0x020fe200078e0257 */
        /* <DEDUP_REMOVED lines=15> */
.L_x_956:
        /* <DEDUP_REMOVED lines=18> */
.L_x_934:
[----:B------:R-:W-:Y:S05]  /*2140*/  WARPSYNC.ALL ;  /* 0x0000000000007948 */ /* 0x000fea0003800000 */
[----:B------:R-:W-:Y:S01]  /*2150*/  BAR.SYNC.DEFER_BLOCKING 0x0 ;  /* 0x0000000000007b1d */ /* 0x000fe20000010000 */
[C---:B---3--:R-:W-:Y:S01]  /*2160*/  FSETP.GTU.FTZ.AND P1, PT, R78.reuse, R73, PT ;  /* 0x000000494e00720b */ /* 0x048fe20003f3c000 */
[C---:B--2-4-:R-:W-:Y:S01]  /*2170*/  FADD.FTZ R7, R78.reuse, -UR11 ;  /* 0x8000000b4e077e21 */ /* 0x054fe20008010000 */
[----:B------:R-:W-:-:S03]  /*2180*/  FSETP.GT.FTZ.AND P0, PT, R78, RZ, PT ;  /* 0x000000ff4e00720b */ /* 0x000fc60003f14000 */
[----:B------:R2:W3:Y:S04]  /*2190*/  LDS R70, [R72] ;  /* 0x0000000048467984 */ /* 0x0004e80000000800 */
[----:B------:R2:W-:Y:S01]  /*21a0*/  @!P5 STS [UR8], R77 ;  /* 0x0000004dff00d988 */ /* 0x0005e20008000808 */
[----:B------:R-:W-:Y:S06]  /*21b0*/  BAR.SYNC.DEFER_BLOCKING 0x0 ;  /* 0x0000000000007b1d */ /* 0x000fec0000010000 */
[----:B------:R-:W4:Y:S02]  /*21c0*/  LDS R6, [UR8] ;  /* 0x00000008ff067984 */ /* 0x000f240008000800 */
[----:B------:R-:W-:Y:S06]  /*21d0*/  BAR.SYNC.DEFER_BLOCKING 0x0 ;  /* 0x0000000000007b1d */ /* 0x000fec0000010000 */
[----:B--2---:R-:W-:Y:S05]  /*21e0*/  @P0 BRA !P1, `(.L_x_936) ;  /* 0x0000000000140947 */ /* 0x004fea0004800000 */
[----:B------:R-:W-:Y:S02]  /*21f0*/  FSETP.GT.FTZ.AND P1, PT, R78, UR11, PT ;  /* 0x0000000b4e007c0b */ /* 0x000fe4000bf34000 */
[----:B------:R-:W-:Y:S02]  /*2200*/  ISETP.EQ.AND P0, PT, RZ, UR10, P0 ;  /* 0x0000000aff007c0c */ /* 0x000fe40008702270 */
[----:B----4-:R-:W-:-:S04]  /*2210*/  ISETP.LT.U32.AND P1, PT, R6, 0xc01, P1 ;  /* 0x00000c010600780c */ /* 0x010fc80000f21070 */
[----:B------:R-:W-:-:S13]  /*2220*/  PLOP3.LUT P0, PT, P1, P0, PT, 0xf8, 0x8f ;  /* 0x00000000008f781c */ /* 0x000fda0000f01f70 */
[----:B------:R-:W-:Y:S05]  /*2230*/  @!P0 BRA `(.L_x_937) ;  /* 0x0000000c003c8947 */ /* 0x000fea0003800000 */
.L_x_936:
[----:B---3--:R-:W-:-:S04]  /*2240*/  ISETP.GT.U32.AND P6, PT, R70, 0xbff, PT ;  /* 0x00000bff4600780c */ /* 0x008fc80003fc4070 */
[----:B------:R-:W-:-:S13]  /*2250*/  ISETP.NE.OR P6, PT, R38, RZ, P6 ;  /* 0x000000ff2600720c */ /* 0x000fda00037c5670 */
[C---:B------:R-:W-:Y:S01]  /*2260*/  @!P6 LEA R38, R70.reuse, UR7, 0x3 ;  /* 0x000000074626ec11 */ /* 0x040fe2000f8e18ff */
[----:B------:R-:W-:-:S04]  /*2270*/  @!P6 VIADD R70, R70, 0x1 ;  /* 0x000000014646e836 */ /* 0x000fc80000000000 */
[----:B------:R2:W-:Y:S01]  /*2280*/  @!P6 STS.64 [R38], R2 ;  /* 0x000000022600e388 */ /* 0x0005e20000000a00 */
[----:B------:R-:W-:-:S04]  /*2290*/  ISETP.GT.U32.AND P0, PT, R70, 0xbff, PT ;  /* 0x00000bff4600780c */ /* 0x000fc80003f04070 */
[----:B------:R-:W-:Y:S01]  /*22a0*/  ISETP.NE.OR P0, PT, R40, RZ, P0 ;  /* 0x000000ff2800720c */ /* 0x000fe20000705670 */
[----:B--2---:R-:W-:-:S12]  /*22b0*/  @!P6 IMAD.MOV.U32 R2, RZ, RZ, RZ ;  /* 0x000000ffff02e224 */ /* 0x004fd800078e00ff */
[C---:B------:R-:W-:Y:S01]  /*22c0*/  @!P0 LEA R40, R70.reuse, UR7, 0x3 ;  /* 0x0000000746288c11 */ /* 0x040fe2000f8e18ff */
[----:B------:R-:W-:-:S04]  /*22d0*/  @!P0 VIADD R70, R70, 0x1 ;  /* 0x0000000146468836 */ /* 0x000fc80000000000 */
[----:B------:R2:W-:Y:S01]  /*22e0*/  @!P0 STS.64 [R40], R8 ;  /* 0x0000000828008388 */ /* 0x0005e20000000a00 */
[----:B------:R-:W-:-:S04]  /*22f0*/  ISETP.GT.U32.AND P1, PT, R70, 0xbff, PT ;  /* 0x00000bff4600780c */ /* 0x000fc80003f24070 */
[----:B------:R-:W-:Y:S01]  /*2300*/  ISETP.NE.OR P1, PT, R42, RZ, P1 ;  /* 0x000000ff2a00720c */ /* 0x000fe20000f25670 */
[----:B--2---:R-:W-:Y:S01]  /*2310*/  @!P0 IMAD.MOV.U32 R8, RZ, RZ, RZ ;  /* 0x000000ffff088224 */ /* 0x004fe200078e00ff */
[----:B------:R-:W-:-:S11]  /*2320*/  LOP3.LUT P0, RZ, R50, 0x40, RZ, 0xc0, !PT ;  /* 0x0000004032ff7812 */ /* 0x000fd6000780c0ff */
        /* <DEDUP_REMOVED lines=24> */
[----:B------:R-:W-:Y:S01]  /*24b0*/  ISETP.GT.U32.OR P0, PT, R70, 0xbff, !P0 ;  /* 0x00000bff4600780c */ /* 0x000fe20004704470 */
        /* <DEDUP_REMOVED lines=42> */
[----:B--2---:R-:W-:-:S12]  /*2760*/  @!P1 IMAD.MOV.U32 R30, RZ, RZ, RZ ;  /* 0x000000ffff1e9224 */ /* 0x004fd800078e00ff */
        /* <DEDUP_REMOVED lines=15> */
[----:B------:R-:W2:Y:S01]  /*2860*/  @!P0 LDS R38, [R79+0x6000] ;  /* 0x006000004f268984 */ /* 0x000ea20000000800 */
[C---:B------:R-:W-:Y:S01]  /*2870*/  @!P0 LEA R46, R70.reuse, UR7, 0x3 ;  /* 0x00000007462e8c11 */ /* 0x040fe2000f8e18ff */
[----:B------:R-:W-:-:S04]  /*2880*/  @!P0 VIADD R70, R70, 0x1 ;  /* 0x0000000146468836 */ /* 0x000fc80000000000 */
[----:B--2---:R-:W-:Y:S04]  /*2890*/  @!P0 STS.64 [R46], R38 ;  /* 0x000000262e008388 */ /* 0x004fe80000000a00 */
[----:B------:R-:W-:Y:S01]  /*28a0*/  @!P0 STS [R79+0x6000], RZ ;  /* 0x006000ff4f008388 */ /* 0x000fe20000000800 */
[----:B------:R-:W-:-:S04]  /*28b0*/  LOP3.LUT P0, RZ, R66, 0x20000, RZ, 0xc0, !PT ;  /* 0x0002000042ff7812 */ /* 0x000fc8000780c0ff */
[----:B------:R-:W-:-:S13]  /*28c0*/  ISETP.GT.U32.OR P0, PT, R70, 0xbff, !P0 ;  /* 0x00000bff4600780c */ /* 0x000fda0004704470 */
        /* <DEDUP_REMOVED lines=99> */
[----:B------:R-:W-:-:S05]  /*2f00*/  @!P0 LEA R70, R70, UR7, 0x3 ;  /* 0x0000000746468c11 */ /* 0x000fca000f8e18ff */
[----:B--2---:R2:W-:Y:S04]  /*2f10*/  @!P0 STS.64 [R70], R68 ;  /* 0x0000004446008388 */ /* 0x0045e80000000a00 */
[----:B------:R2:W-:Y:S02]  /*2f20*/  @!P0 STS [R79+0x9c00], RZ ;  /* 0x009c00ff4f008388 */ /* 0x0005e40000000800 */
.L_x_937:
[C---:B------:R-:W-:Y:S02]  /*2f30*/  FSETP.GTU.FTZ.AND P1, PT, R7.reuse, 0.0099999997764825820923, PT ;  /* 0x3c23d70a0700780b */ /* 0x040fe40003f3c000 */
[----:B------:R-:W-:-:S04]  /*2f40*/  FSETP.GE.FTZ.AND P0, PT, R7, RZ, PT ;  /* 0x000000ff0700720b */ /* 0x000fc80003f16000 */
[----:B------:R-:W-:Y:S02]  /*2f50*/  PLOP3.LUT P1, PT, P1, P0, PT, 0x8, 0x80 ;  /* 0x000000000080781c */ /* 0x000fe40000f20170 */
[----:B------:R-:W-:-:S11]  /*2f60*/  PLOP3.LUT P0, PT, PT, PT, PT, 0x80, 0x8 ;  /* 0x000000000008781c */ /* 0x000fd60003f0f070 */
[----:B------:R-:W-:-:S04]  /*2f70*/  @!P1 FSETP.GT.FTZ.AND P2, PT, R78, UR11, PT ;  /* 0x0000000b4e009c0b */ /* 0x000fc8000bf54000 */
[----:B----4-:R-:W-:-:S04]  /*2f80*/  @!P1 ISETP.LT.U32.AND P0, PT, R6, 0xc01, P2 ;  /* 0x00000c010600980c */ /* 0x010fc80001701070 */
        /* <DEDUP_REMOVED lines=12> */
.L_x_940:
[----:B------:R-:W-:Y:S01]  /*3050*/  ISETP.NE.AND P0, PT, R84, RZ, PT ;  /* 0x000000ff5400720c */ /* 0x000fe20003f05270 */
[----:B------:R-:W-:-:S03]  /*3060*/  UISETP.NE.AND UP0, UPT, UR5, URZ, UPT ;  /* 0x000000ff0500728c */ /* 0x000fc6000bf05270 */
[----:B------:R-:W-:Y:S01]  /*3070*/  FSEL R76, R78, R76, !P0 ;  /* 0x0000004c4e4c7208 */ /* 0x000fe20004000000 */
[----:B------:R-:W-:-:S03]  /*3080*/  USEL UR4, UR4, UR5, !UP0 ;  /* 0x0000000504047287 */ /* 0x000fc6000c000000 */
[----:B------:R-:W-:-:S05]  /*3090*/  UMOV UR5, URZ ;  /* 0x000000ff00057c82 */ /* 0x000fca0008000000 */
[----:B------:R-:W4:Y:S04]  /*30a0*/  @!P0 LDS R75, [UR8] ;  /* 0x00000008ff4b8984 */ /* 0x000f280008000800 */
.L_x_941:
[----:B------:R-:W-:Y:S05]  /*30b0*/  BSYNC.RECONVERGENT B0 ;  /* 0x0000000000007941 */ /* 0x000fea0003800200 */
.L_x_939:
[----:B------:R-:W-:Y:S01]  /*30c0*/  UIADD3 UR10, UPT, UPT, UR10, -0x1, URZ ;  /* 0xffffffff0a0a7890 */ /* 0x000fe2000fffe0ff */
[----:B------:R-:W-:Y:S11]  /*30d0*/  BRA `(.L_x_942) ;  /* 0xffffffe0000c7947 */ /* 0x000ff6000383ffff */
.L_x_938:
[----:B------:R-:W-:Y:S01]  /*30e0*/  BAR.SYNC.DEFER_BLOCKING 0x0 ;  /* 0x0000000000007b1d */ /* 0x000fe20000010000 */
[----:B------:R-:W-:-:S05]  /*30f0*/  FSETP.GEU.FTZ.AND P0, PT, R78, UR11, PT ;  /* 0x0000000b4e007c0b */ /* 0x000fca000bf1e000 */
[----:B------:R-:W-:Y:S01]  /*3100*/  BSSY.RECONVERGENT B0, `(.L_x_943) ;  /* 0x0000011000007945 */ /* 0x000fe20003800200 */
[----:B------:R-:W4:Y:S02]  /*3110*/  LDS R3, [UR8] ;  /* 0x00000008ff037984 */ /* 0x000f240008000800 */
[----:B----4-:R-:W-:-:S04]  /*3120*/  SEL R23, R82, R3, !P0 ;  /* 0x0000000352177207 */ /* 0x010fc80004000000 */
[----:B------:R-:W-:-:S04]  /*3130*/  ISETP.GE.U32.AND P0, PT, R84, R23, PT ;  /* 0x000000175400720c */ /* 0x000fc80003f06070 */
[----:B------:R-:W-:Y:S01]  /*3140*/  ISETP.GT.U32.OR P0, PT, R23, 0xbff, P0 ;  /* 0x00000bff1700780c */ /* 0x000fe20000704470 */
[----:B------:R-:W-:-:S12]  /*3150*/  @P5 BRA `(.L_x_944) ;  /* 0x00000000002c5947 */ /* 0x000fd80003800000 */
[----:B------:R-:W4:Y:S01]  /*3160*/  S2R R0, SR_LANEID ;  /* 0x0000000000007919 */ /* 0x000f220000000000 */
[----:B------:R-:W5:Y:S01]  /*3170*/  LDC.64 R2, c[0x0][0x3a0] ;  /* 0x0000e800ff027b82 */ /* 0x000f620000000a00 */
[----:B------:R-:W-:Y:S01]  /*3180*/  VOTEU.ANY UR4, UPT, PT ;  /* 0x0000000000047886 */ /* 0x000fe200038e0100 */
[----:B------:R-:W-:Y:S01]  /*3190*/  CREDUX.MAX.S32 UR5, R23 ;  /* 0x00000000170572cc */ /* 0x000fe20000000200 */
[----:B------:R-:W-:-:S05]  /*31a0*/  UFLO.U32 UR4, UR4 ;  /* 0x00000004000472bd */ /* 0x000fca00080e0000 */
[----:B------:R-:W0:Y:S07]  /*31b0*/  LDC.64 R4, c[0x0][0x3a8] ;  /* 0x0000ea00ff047b82 */ /* 0x000e2e0000000a00 */
[----:B------:R-:W-:Y:S02]  /*31c0*/  IMAD.U32 R7, RZ, RZ, UR5 ;  /* 0x00000005ff077e24 */ /* 0x000fe4000f8e00ff */
[----:B-----5:R-:W-:-:S05]  /*31d0*/  IMAD.WIDE.U32 R2, R83, 0x4, R2 ;  /* 0x0000000453027825 */ /* 0x020fca00078e0002 */
[----:B------:R0:W-:Y:S01]  /*31e0*/  STG.E desc[UR12][R2.64], R23 ;  /* 0x0000001702007986 */ /* 0x0001e2000c10190c */
[----:B----4-:R-:W-:-:S13]  /*31f0*/  ISETP.EQ.U32.AND P1, PT, R0, UR4, PT ;  /* 0x0000000400007c0c */ /* 0x010fda000bf22070 */
[----:B0-----:R4:W-:Y:S02]  /*3200*/  @P1 REDG.E.MAX.S32.STRONG.GPU desc[UR12][R4.64], R7 ;  /* 0x000000070400198e */ /* 0x0019e4000d12e30c */
.L_x_944:
[----:B------:R-:W-:Y:S05]  /*3210*/  BSYNC.RECONVERGENT B0 ;  /* 0x0000000000007941 */ /* 0x000fea0003800200 */
.L_x_943:
[----:B------:R-:W-:Y:S05]  /*3220*/  @P0 EXIT ;  /* 0x000000000000094d */ /* 0x000fea0003800000 */
[----:B------:R-:W5:Y:S01]  /*3230*/  LDC R21, c[0x0][0x360] ;  /* 0x0000d800ff157b82 */ /* 0x000f620000000800 */
[----:B------:R-:W0:Y:S01]  /*3240*/  LDCU.64 UR10, c[0x0][0x388] ;  /* 0x00007100ff0a77ac */ /* 0x000e220008000a00 */
[----:B------:R-:W-:Y:S01]  /*3250*/  BSSY.RECONVERGENT B0, `(.L_x_945) ;  /* 0x0000037000007945 */ /* 0x000fe20003800200 */
[----:B------:R-:W0:Y:S01]  /*3260*/  LDCU.64 UR14, c[0x0][0x390] ;  /* 0x00007200ff0e77ac */ /* 0x000e220008000a00 */
[----:B------:R-:W0:Y:S01]  /*3270*/  LDCU.64 UR4, c[0x0][0x388] ;  /* 0x00007100ff0477ac */ /* 0x000e220008000a00 */
[----:B------:R-:W0:Y:S01]  /*3280*/  LDCU.64 UR8, c[0x0][0x390] ;  /* 0x00007200ff0877ac */ /* 0x000e220008000a00 */
[----:B-----5:R-:W5:Y:S01]  /*3290*/  I2F.U32.RP R6, R21 ;  /* 0x0000001500067306 */ /* 0x020f620000209000 */
[----:B------:R-:W-:Y:S01]  /*32a0*/  IMAD.IADD R0, R84, 0x1, R21 ;  /* 0x0000000154007824 */ /* 0x000fe200078e0215 */
[----:B------:R-:W-:-:S04]  /*32b0*/  ISETP.NE.U32.AND P2, PT, R21, RZ, PT ;  /* 0x000000ff1500720c */ /* 0x000fc80003f45070 */
[----:B------:R-:W-:Y:S02]  /*32c0*/  ISETP.GE.U32.AND P0, PT, R0, R23, PT ;  /* 0x000000170000720c */ /* 0x000fe40003f06070 */
[----:B----4-:R-:W-:Y:S01]  /*32d0*/  VIMNMX.U32 R5, PT, PT, R23, R0, !PT ;  /* 0x0000000017057248 */ /* 0x010fe20007fe0000 */
[----:B-----5:R-:W4:Y:S02]  /*32e0*/  MUFU.RCP R6, R6 ;  /* 0x0000000600067308 */ /* 0x020f240000001000 */
[----:B----4-:R-:W-:-:S06]  /*32f0*/  VIADD R2, R6, 0xffffffe ;  /* 0x0ffffffe06027836 */ /* 0x010fcc0000000000 */
[----:B------:R4:W5:Y:S02]  /*3300*/  F2I.FTZ.U32.TRUNC.NTZ R3, R2 ;  /* 0x0000000200037305 */ /* 0x000964000021f000 */
[----:B----4-:R-:W-:Y:S02]  /*3310*/  IMAD.MOV.U32 R2, RZ, RZ, RZ ;  /* 0x000000ffff027224 */ /* 0x010fe400078e00ff */
[----:B-----5:R-:W-:-:S04]  /*3320*/  IMAD.MOV R4, RZ, RZ, -R3 ;  /* 0x000000ffff047224 */ /* 0x020fc800078e0a03 */
        /* <DEDUP_REMOVED lines=27> */
.L_x_947:
[----:B0-----:R0:W4:Y:S01]  /*34e0*/  LDS.64 R10, [R0] ;  /* 0x00000000000a7984 */ /* 0x0011220000000a00 */
        /* <DEDUP_REMOVED lines=10> */
[----:B----4-:R0:W-:Y:S04]  /*3590*/  STG.E desc[UR12][R4.64], R10 ;  /* 0x0000000a04007986 */ /* 0x0101e8000c10190c */
[----:B------:R0:W-:Y:S03]  /*35a0*/  STG.E desc[UR12][R6.64], R11 ;  /* 0x0000000b06007986 */ /* 0x0001e6000c10190c */
[----:B------:R-:W-:Y:S05]  /*35b0*/  @P0 BRA `(.L_x_947) ;  /* 0xfffffffc00c80947 */ /* 0x000fea000383ffff */
.L_x_946:
[----:B------:R-:W-:Y:S05]  /*35c0*/  BSYNC.RECONVERGENT B0 ;  /* 0x0000000000007941 */ /* 0x000fea0003800200 */
.L_x_945:
[----:B------:R-:W-:Y:S05]  /*35d0*/  @!P1 EXIT ;  /* 0x000000000000994d */ /* 0x000fea0003800000 */
.L_x_948:
[----:B------:R-:W-:Y:S02]  /*35e0*/  LEA R0, R84, UR7, 0x3 ;  /* 0x0000000754007c11 */ /* 0x000fe4000f8e18ff */
[----:B0---4-:R-:W-:Y:S01]  /*35f0*/  IADD3 R7, P0, PT, R81, R84, RZ ;  /* 0x0000005451077210 */ /* 0x011fe20007f1e0ff */
[C---:B------:R-:W-:Y:S02]  /*3600*/  IMAD.IADD R84, R21.reuse, 0x1, R84 ;  /* 0x0000000115547824 */ /* 0x040fe400078e0254 */
[----:B------:R0:W4:Y:S01]  /*3610*/  LDS.64 R10, [R0] ;  /* 0x00000000000a7984 */ /* 0x0001220000000a00 */
[----:B------:R-:W-:Y:S02]  /*3620*/  IMAD R4, R21, 0x8, R0 ;  /* 0x0000000815047824 */ /* 0x000fe400078e0200 */
[----:B------:R-:W-:Y:S01]  /*3630*/  IMAD.X R2, RZ, RZ, R80, P0 ;  /* 0x000000ffff027224 */ /* 0x000fe200000e0650 */
[----:B------:R-:W-:Y:S01]  /*3640*/  IADD3 R8, P2, PT, R81, R84, RZ ;  /* 0x0000005451087210 */ /* 0x000fe20007f5e0ff */
[----:B------:R-:W-:Y:S01]  /*3650*/  IMAD R6, R21, 0x8, R4 ;  /* 0x0000000815067824 */ /* 0x000fe200078e0204 */
[----:B------:R5:W1:Y:S01]  /*3660*/  LDS.64 R14, [R4] ;  /* 0x00000000040e7984 */ /* 0x000a620000000a00 */
[C---:B------:R-:W-:Y:S01]  /*3670*/  IMAD.SHL.U32 R5, R7.reuse, 0x4, RZ ;  /* 0x0000000407057824 */ /* 0x040fe200078e00ff */
[----:B------:R-:W-:Y:S01]  /*3680*/  SHF.L.U64.HI R7, R7, 0x2, R2 ;  /* 0x0000000207077819 */ /* 0x000fe20000010202 */
[----:B0-----:R-:W-:Y:S01]  /*3690*/  IMAD R0, R21, 0x8, R6 ;  /* 0x0000000815007824 */ /* 0x001fe200078e0206 */
[----:B------:R0:W2:Y:S01]  /*36a0*/  LDS.64 R16, [R6] ;  /* 0x0000000006107984 */ /* 0x0000a20000000a00 */
[----:B------:R-:W-:Y:S01]  /*36b0*/  IMAD.IADD R84, R84, 0x1, R21 ;  /* 0x0000000154547824 */ /* 0x000fe200078e0215 */
[----:B------:R-:W-:-:S02]  /*36c0*/  IADD3 R2, P0, PT, R5, UR10, RZ ;  /* 0x0000000a05027c10 */ /* 0x000fc4000ff1e0ff */
[----:B------:R3:W2:Y:S01]  /*36d0*/  LDS.64 R18, [R0] ;  /* 0x0000000000127984 */ /* 0x0006a20000000a00 */
[----:B-----5:R-:W-:Y:S01]  /*36e0*/  IADD3 R4, P1, PT, R5, UR14, RZ ;  /* 0x0000000e05047c10 */ /* 0x020fe2000ff3e0ff */
        /* <DEDUP_REMOVED lines=10> */
[C---:B---3--:R-:W-:Y:S01]  /*3790*/  IMAD.SHL.U32 R0, R9.reuse, 0x4, RZ ;  /* 0x0000000409007824 */ /* 0x048fe200078e00ff */
[----:B------:R-:W-:Y:S01]  /*37a0*/  IADD3.X R7, PT, PT, R22, UR11, RZ, P0, !PT ;  /* 0x0000000b16077c10 */ /* 0x000fe200087fe4ff */
[----:B------:R-:W-:Y:S01]  /*37b0*/  IMAD.IADD R84, R84, 0x1, R21 ;  /* 0x0000000154547824 */ /* 0x000fe200078e0215 */
[----:B------:R-:W-:Y:S02]  /*37c0*/  IADD3 R8, P0, PT, R8, UR14, RZ ;  /* 0x0000000e08087c10 */ /* 0x000fe4000ff1e0ff */
[----:B------:R-:W-:Y:S02]  /*37d0*/  SHF.L.U64.HI R13, R9, 0x2, R20 ;  /* 0x00000002090d7819 */ /* 0x000fe40000010214 */
[----:B------:R-:W-:Y:S01]  /*37e0*/  IADD3.X R9, PT, PT, R22, UR15, RZ, P0, !PT ;  /* 0x0000000f16097c10 */ /* 0x000fe200087fe4ff */
[----:B----4-:R0:W-:Y:S04]  /*37f0*/  STG.E desc[UR12][R2.64], R10 ;  /* 0x0000000a02007986 */ /* 0x0101e8000c10190c */
[----:B------:R3:W-:Y:S04]  /*3800*/  STG.E desc[UR12][R4.64], R11 ;  /* 0x0000000b04007986 */ /* 0x0007e8000c10190c */
[----:B-1----:R4:W-:Y:S01]  /*3810*/  STG.E desc[UR12][R6.64], R14 ;  /* 0x0000000e06007986 */ /* 0x0029e2000c10190c */
[----:B0-----:R-:W-:Y:S01]  /*3820*/  IMAD.X R3, RZ, RZ, R80, P1 ;  /* 0x000000ffff037224 */ /* 0x001fe200008e0650 */
[----:B------:R-:W-:-:S02]  /*3830*/  IADD3 R2, P0, PT, R0, UR10, RZ ;  /* 0x0000000a00027c10 */ /* 0x000fc4000ff1e0ff */
[----:B------:R4:W-:Y:S01]  /*3840*/  STG.E desc[UR12][R8.64], R15 ;  /* 0x0000000f08007986 */ /* 0x0009e2000c10190c */
[----:B---3--:R-:W-:Y:S02]  /*3850*/  IADD3 R4, P1, PT, R0, UR14, RZ ;  /* 0x0000000e00047c10 */ /* 0x008fe4000ff3e0ff */
[C---:B------:R-:W-:Y:S01]  /*3860*/  SHF.L.U64.HI R0, R12.reuse, 0x2, R3 ;  /* 0x000000020c007819 */ /* 0x040fe20000010203 */
[----:B------:R-:W-:Y:S01]  /*3870*/  IMAD.SHL.U32 R12, R12, 0x4, RZ ;  /* 0x000000040c0c7824 */ /* 0x000fe200078e00ff */
[C---:B------:R-:W-:Y:S02]  /*3880*/  IADD3.X R3, PT, PT, R13.reuse, UR11, RZ, P0, !PT ;  /* 0x0000000b0d037c10 */ /* 0x040fe400087fe4ff */
[----:B------:R-:W-:Y:S02]  /*3890*/  IADD3.X R5, PT, PT, R13, UR15, RZ, P1, !PT ;  /* 0x0000000f0d057c10 */ /* 0x000fe40008ffe4ff */
[C---:B------:R-:W-:Y:S01]  /*38a0*/  IADD3 R10, P0, PT, R12.reuse, UR10, RZ ;  /* 0x0000000a0c0a7c10 */ /* 0x040fe2000ff1e0ff */
[----:B--2---:R4:W-:Y:S01]  /*38b0*/  STG.E desc[UR12][R2.64], R16 ;  /* 0x0000001002007986 */ /* 0x0049e2000c10190c */
        /* <DEDUP_REMOVED lines=9> */
.L_x_935:
[----:B------:R-:W-:Y:S02]  /*3950*/  IMAD.MOV.U32 R98, RZ, RZ, R70 ;  /* 0x000000ffff627224 */ /* 0x000fe400078e0046 */
[----:B------:R-:W-:Y:S02]  /*3960*/  IMAD.MOV.U32 R93, RZ, RZ, 0x1 ;  /* 0x00000001ff5d7424 */ /* 0x000fe400078e00ff */
[----:B------:R-:W-:Y:S02]  /*3970*/  IMAD.MOV.U32 R100, RZ, RZ, RZ ;  /* 0x000000ffff647224 */ /* 0x000fe400078e00ff */
[----:B------:R-:W-:-:S07]  /*3980*/  IMAD.MOV.U32 R95, RZ, RZ, -0x1 ;  /* 0xffffffffff5f7424 */ /* 0x000fce00078e00ff */
[----:B0--3--:R-:W-:Y:S05]  /*3990*/  WARPSYNC.COLLECTIVE R95, `(.L_x_949) ;  /* 0x000000005f087348 */ /* 0x009fea0003c00000 */
[----:B------:R1:W2:Y:S02]  /*39a0*/  SHFL.UP P0, R91, R98, R93, R100 ;  /* 0x0400005d625b7389 */ /* 0x0002a40000000064 */
[----:B0123--:R-:W-:Y:S05]  /*39b0*/  ENDCOLLECTIVE ;  /* 0x000000000000791b */ /* 0x00ffea0003800000 */
.L_x_949:
[----:B------:R-:W-:Y:S02]  /*39c0*/  IMAD.MOV.U32 R93, RZ, RZ, 0x2 ;  /* 0x00000002ff5d7424 */ /* 0x000fe400078e00ff */
[----:B------:R-:W-:-:S04]  /*39d0*/  IMAD.MOV.U32 R87, RZ, RZ, R91 ;  /* 0x000000ffff577224 */ /* 0x000fc800078e005b */
[----:B------:R-:W-:-:S04]  /*39e0*/  @P0 IMAD.IADD R87, R70, 0x1, R87 ;  /* 0x0000000146570824 */ /* 0x000fc800078e0257 */
[----:B------:R-:W-:-:S07]  /*39f0*/  IMAD.MOV.U32 R98, RZ, RZ, R87 ;  /* 0x000000ffff627224 */ /* 0x000fce00078e0057 */
[----:B------:R-:W-:Y:S05]  /*3a00*/  WARPSYNC.COLLECTIVE R95, `(.L_x_950) ;  /* 0x000000005f087348 */ /* 0x000fea0003c00000 */
[----:B------:R0:W1:Y:S02]  /*3a10*/  SHFL.UP P0, R91, R98, R93, R100 ;  /* 0x0400005d625b7389 */ /* 0x0000640000000064 */
[----:B01----:R-:W-:Y:S05]  /*3a20*/  ENDCOLLECTIVE ;  /* 0x000000000000791b */ /* 0x003fea0003800000 */
.L_x_950:
[----:B------:R-:W-:Y:S02]  /*3a30*/  IMAD.MOV.U32 R93, RZ, RZ, 0x4 ;  /* 0x00000004ff5d7424 */ /* 0x000fe400078e00ff */
[----:B------:R-:W-:-:S04]  /*3a40*/  IMAD.MOV.U32 R92, RZ, RZ, R91 ;  /* 0x000000ffff5c7224 */ /* 0x000fc800078e005b */
[----:B------:R-:W-:-:S04]  /*3a50*/  @P0 IMAD.IADD R92, R87, 0x1, R92 ;  /* 0x00000001575c0824 */ /* 0x000fc800078e025c */
[----:B------:R-:W-:-:S07]  /*3a60*/  IMAD.MOV.U32 R98, RZ, RZ, R92 ;  /* 0x000000ffff627224 */ /* 0x000fce00078e005c */
[----:B------:R-:W-:Y:S05]  /*3a70*/  WARPSYNC.COLLECTIVE R95, `(.L_x_951) ;  /* 0x000000005f087348 */ /* 0x000fea0003c00000 */
[----:B------:R0:W1:Y:S02]  /*3a80*/  SHFL.UP P0, R91, R98, R93, R100 ;  /* 0x0400005d625b7389 */ /* 0x0000640000000064 */
[----:B01----:R-:W-:Y:S05]  /*3a90*/  ENDCOLLECTIVE ;  /* 0x000000000000791b */ /* 0x003fea0003800000 */
.L_x_951:
[----:B------:R-:W-:Y:S02]  /*3aa0*/  IMAD.MOV.U32 R93, RZ, RZ, 0x8 ;  /* 0x00000008ff5d7424 */ /* 0x000fe400078e00ff */
[----:B------:R-:W-:-:S04]  /*3ab0*/  IMAD.MOV.U32 R89, RZ, RZ, R91 ;  /* 0x000000ffff597224 */ /* 0x000fc800078e005b */
[----:B------:R-:W-:-:S04]  /*3ac0*/  @P0 IMAD.IADD R89, R92, 0x1, R89 ;  /* 0x000000015c590824 */ /* 0x000fc800078e0259 */
[----:B------:R-:W-:-:S07]  /*3ad0*/  IMAD.MOV.U32 R98, RZ, RZ, R89 ;  /* 0x000000ffff627224 */ /* 0x000fce00078e0059 */
[----:B------:R-:W-:Y:S05]  /*3ae0*/  WARPSYNC.COLLECTIVE R95, `(.L_x_952) ;  /* 0x000000005f087348 */ /* 0x000fea0003c00000 */
[----:B------:R0:W1:Y:S02]  /*3af0*/  SHFL.UP P0, R91, R98, R93, R100 ;  /* 0x0400005d625b7389 */ /* 0x0000640000000064 */
[----:B01----:R-:W-:Y:S05]  /*3b00*/  ENDCOLLECTIVE ;  /* 0x000000000000791b */ /* 0x003fea0003800000 */
.L_x_952:
        /* <DEDUP_REMOVED lines=8> */
.L_x_953:
[----:B------:R-:W-:Y:S02]  /*3b90*/  @P0 IMAD.IADD R91, R94, 0x1, R91 ;  /* 0x000000015e5b0824 */ /* 0x000fe400078e025b */
[----:B------:R-:W-:Y:S02]  /*3ba0*/  IMAD.MOV.U32 R94, RZ, RZ, 0x1f ;  /* 0x0000001fff5e7424 */ /* 0x000fe400078e00ff */
[----:B------:R-:W-:Y:S02]  /*3bb0*/  IMAD.MOV.U32 R92, RZ, RZ, R91 ;  /* 0x000000ffff5c7224 */ /* 0x000fe400078e005b */
[----:B------:R-:W-:-:S07]  /*3bc0*/  IMAD.IADD R70, R91, 0x1, -R70 ;  /* 0x000000015b467824 */ /* 0x000fce00078e0a46 */
[----:B------:R-:W-:Y:S05]  /*3bd0*/  WARPSYNC.COLLECTIVE R95, `(.L_x_954) ;  /* 0x000000005f087348 */ /* 0x000fea0003c00000 */
[----:B------:R0:W1:Y:S02]  /*3be0*/  SHFL.IDX P0, R87, R92, R89, R94 ;  /* 0x000000595c577389 */ /* 0x000064000000005e */
[----:B01----:R-:W-:Y:S05]  /*3bf0*/  ENDCOLLECTIVE ;  /* 0x000000000000791b */ /* 0x003fea0003800000 */
.L_x_954:
[----:B------:R-:W-:Y:S02]  /*3c00*/  IMAD.MOV.U32 R92, RZ, RZ, R77 ;  /* 0x000000ffff5c7224 */ /* 0x000fe400078e004d */
[----:B------:R-:W-:Y:S02]  /*3c10*/  IMAD.MOV.U32 R89, RZ, RZ, RZ ;  /* 0x000000ffff597224 */ /* 0x000fe400078e00ff */
[----:B------:R-:W-:-:S07]  /*3c20*/  IMAD.MOV.U32 R96, RZ, RZ, R87 ;  /* 0x000000ffff607224 */ /* 0x000fce00078e0057 */
[----:B------:R-:W-:Y:S05]  /*3c30*/  WARPSYNC.COLLECTIVE R95, `(.L_x_955) ;  /* 0x000000005f087348 */ /* 0x000fea0003c00000 */
[----:B------:R0:W1:Y:S02]  /*3c40*/  SHFL.IDX P0, R87, R92, R89, R94 ;  /* 0x000000595c577389 */ /* 0x000064000000005e */
[----:B01----:R-:W-:Y:S05]  /*3c50*/  ENDCOLLECTIVE ;  /* 0x000000000000791b */ /* 0x003fea0003800000 */
.L_x_955:
[----:B------:R-:W-:Y:S02]  /*3c60*/  IMAD.IADD R96, R77, 0x1, R96 ;  /* 0x000000014d607824 */ /* 0x000fe400078e0260 */
[----:B------:R-:W-:Y:S01]  /*3c70*/  IMAD.MOV.U32 R93, RZ, RZ, R87 ;  /* 0x000000ffff5d7224 */ /* 0x000fe200078e0057 */
[----:B------:R-:W-:Y:S06]  /*3c80*/  BRA `(.L_x_956) ;  /* 0xffffffe000e47947 */ /* 0x000fec000383ffff */
.L_x_957:
        /* <DEDUP_REMOVED lines=15> */
.L_x_2082:


//--------------------- .text._ZN17fastertransformer19segmented_topp_impl15blockSortKernelIfLi1024ELi4EEEvPKT_PS2_PKiPiS7_iii --------------------------
	.section	.text._ZN17fastertransformer19segmented_topp_impl15blockSortKernelIfLi1024ELi4EEEvPKT_PS2_PKiPiS7_iii,"ax",@progbits
	.align	128
        .global         _ZN17fastertransformer19segmented_topp_impl15blockSortKernelIfLi1024ELi4EEEvPKT_PS2_PKiPiS7_iii
        .type           _ZN17fastertransformer19segmented_topp_impl15blockSortKernelIfLi1024ELi4EEEvPKT_PS2_PKiPiS7_iii,@function
        .size           _ZN17fastertransformer19segmented_topp_impl15blockSortKernelIfLi1024ELi4EEEvPKT_PS2_PKiPiS7_iii,(.L_x_2083 - _ZN17fastertransformer19segmented_topp_impl15blockSortKernelIfLi1024ELi4EEEvPKT_PS2_PKiPiS7_iii)
        .other          _ZN17fastertransformer19segmented_topp_impl15blockSortKernelIfLi1024ELi4EEEvPKT_PS2_PKiPiS7_iii,@"STO_CUDA_ENTRY STV_DEFAULT"
_ZN17fastertransformer19segmented_topp_impl15blockSortKernelIfLi1024ELi4EEEvPKT_PS2_PKiPiS7_iii:
.text._ZN17fastertransformer19segmented_topp_impl15blockSortKernelIfLi1024ELi4EEEvPKT_PS2_PKiPiS7_iii:
        /* <DEDUP_REMOVED lines=13> */
[----:B------:R-:W-:Y:S01]  /*00d0*/  CS2R R12, SRZ ;  /* 0x00000000000c7805 */ /* 0x000fe2000001ff00 */
[----:B------:R-:W2:Y:S01]  /*00e0*/  LDCU.64 UR6, c[0x0][0x388] ;  /* 0x00007100ff0677ac */ /* 0x000ea20008000a00 */
[----:B-1----:R-:W-:Y:S01]  /*00f0*/  IMAD R3, R5, UR4, RZ ;  /* 0x0000000405037c24 */ /* 0x002fe2000f8e02ff */
[----:B------:R-:W-:Y:S01]  /*0100*/  CS2R R14, SRZ ;  /* 0x00000000000e7805 */ /* 0x000fe2000001ff00 */
[----:B------:R-:W1:Y:S03]  /*0110*/  LDCU.64 UR4, c[0x0][0x398] ;  /* 0x00007300ff0477ac */ /* 0x000e660008000a00 */
[----:B0-----:R-:W-:Y:S02]  /*0120*/  IADD3 R5, P0, PT, R3, R26, RZ ;  /* 0x0000001a03057210 */ /* 0x001fe40007f1e0ff */
[----:B------:R-:W-:-:S02]  /*0130*/  LOP3.LUT R0, R26, 0x400, RZ, 0xfc, !PT ;  /* 0x000004001a007812 */ /* 0x000fc400078efcff */
[----:B------:R-:W-:Y:S01]  /*0140*/  LEA.HI.X.SX32 R2, R3, RZ, 0x1, P0 ;  /* 0x000000ff03027211 */ /* 0x000fe200000f0eff */
[C---:B------:R-:W-:Y:S01]  /*0150*/  IMAD.SHL.U32 R40, R5.reuse, 0x4, RZ ;  /* 0x0000000405287824 */ /* 0x040fe200078e00ff */
[-C--:B------:R-:W-:Y:S02]  /*0160*/  ISETP.GE.AND P1, PT, R0, R39.reuse, PT ;  /* 0x000000270000720c */ /* 0x080fe40003f26270 */
[C---:B------:R-:W-:Y:S02]  /*0170*/  ISETP.GE.AND P0, PT, R26.reuse, R39, PT ;  /* 0x000000271a00720c */ /* 0x040fe40003f06270 */
[C---:B------:R-:W-:Y:S02]  /*0180*/  LOP3.LUT R0, R26.reuse, 0x800, RZ, 0xfc, !PT ;  /* 0x000008001a007812 */ /* 0x040fe400078efcff */
[----:B------:R-:W-:Y:S02]  /*0190*/  LOP3.LUT R4, R26, 0xc00, RZ, 0xfc, !PT ;  /* 0x00000c001a047812 */ /* 0x000fe400078efcff */
[----:B------:R-:W-:-:S02]  /*01a0*/  SHF.L.U64.HI R5, R5, 0x2, R2 ;  /* 0x0000000205057819 */ /* 0x000fc40000010202 */
[----:B--2---:R-:W-:Y:S02]  /*01b0*/  IADD3 R2, P4, PT, R40, UR6, RZ ;  /* 0x0000000628027c10 */ /* 0x004fe4000ff9e0ff */
[-C--:B------:R-:W-:Y:S02]  /*01c0*/  ISETP.GE.AND P2, PT, R0, R39.reuse, PT ;  /* 0x000000270000720c */ /* 0x080fe40003f46270 */
[----:B------:R-:W-:Y:S02]  /*01d0*/  ISETP.GE.AND P3, PT, R4, R39, PT ;  /* 0x000000270400720c */ /* 0x000fe40003f66270 */
[----:B------:R-:W-:-:S05]  /*01e0*/  IADD3.X R3, PT, PT, R5, UR7, RZ, P4, !PT ;  /* 0x0000000705037c10 */ /* 0x000fca000a7fe4ff */
[----:B------:R-:W2:Y:S04]  /*01f0*/  @!P0 LDG.E R12, desc[UR8][R2.64] ;  /* 0x00000008020c8981 */ /* 0x000ea8000c1e1900 */
[----:B------:R-:W3:Y:S04]  /*0200*/  @!P1 LDG.E R13, desc[UR8][R2.64+0x1000] ;  /* 0x00100008020d9981 */ /* 0x000ee8000c1e1900 */
[----:B------:R-:W4:Y:S04]  /*0210*/  @!P2 LDG.E R14, desc[UR8][R2.64+0x2000] ;  /* 0x00200008020ea981 */ /* 0x000f28000c1e1900 */
[----:B------:R0:W4:Y:S01]  /*0220*/  @!P3 LDG.E R15, desc[UR8][R2.64+0x3000] ;  /* 0x00300008020fb981 */ /* 0x000122000c1e1900 */
[----:B-1----:R-:W-:Y:S01]  /*0230*/  IADD3 R40, P4, PT, R40, UR4, RZ ;  /* 0x0000000428287c10 */ /* 0x002fe2000ff9e0ff */
[----:B------:R-:W-:-:S02]  /*0240*/  IMAD.MOV.U32 R8, RZ, RZ, -0x1 ;  /* 0xffffffffff087424 */ /* 0x000fc400078e00ff */
[----:B------:R-:W-:Y:S01]  /*0250*/  IMAD.MOV.U32 R9, RZ, RZ, -0x1 ;  /* 0xffffffffff097424 */ /* 0x000fe200078e00ff */
[----:B------:R-:W-:Y:S01]  /*0260*/  IADD3.X R41, PT, PT, R5, UR5, RZ, P4, !PT ;  /* 0x0000000505297c10 */ /* 0x000fe2000a7fe4ff */
[----:B------:R-:W1:Y:S01]  /*0270*/  S2UR UR5, SR_CgaCtaId ;  /* 0x00000000000579c3 */ /* 0x000e620000008800 */
[----:B------:R-:W-:Y:S02]  /*0280*/  IMAD.MOV.U32 R10, RZ, RZ, -0x1 ;  /* 0xffffffffff0a7424 */ /* 0x000fe400078e00ff */
[----:B------:R-:W-:Y:S01]  /*0290*/  IMAD.MOV.U32 R11, RZ, RZ, -0x1 ;  /* 0xffffffffff0b7424 */ /* 0x000fe200078e00ff */
[----:B------:R0:W5:Y:S04]  /*02a0*/  @!P0 LDG.E R8, desc[UR8][R40.64] ;  /* 0x0000000828088981 */ /* 0x000168000c1e1900 */
[----:B------:R1:W5:Y:S04]  /*02b0*/  @!P1 LDG.E R9, desc[UR8][R40.64+0x1000] ;  /* 0x0010000828099981 */ /* 0x000368000c1e1900 */
[----:B------:R1:W5:Y:S04]  /*02c0*/  @!P2 LDG.E R10, desc[UR8][R40.64+0x2000] ;  /* 0x00200008280aa981 */ /* 0x000368000c1e1900 */
[----:B------:R2:W5:Y:S01]  /*02d0*/  @!P3 LDG.E R11, desc[UR8][R40.64+0x3000] ;  /* 0x00300008280bb981 */ /* 0x000562000c1e1900 */
[----:B0-----:R-:W-:Y:S01]  /*02e0*/  IMAD.MOV.U32 R2, RZ, RZ, -0x1 ;  /* 0xffffffffff027424 */ /* 0x001fe200078e00ff */
[----:B------:R-:W-:Y:S01]  /*02f0*/  UMOV UR4, 0x400 ;  /* 0x0000040000047882 */ /* 0x000fe20000000000 */
[----:B------:R-:W0:Y:S01]  /*0300*/  S2R R25, SR_LANEID ;  /* 0x0000000000197919 */ /* 0x000e220000000000 */
[----:B-1----:R-:W-:-:S06]  /*0310*/  ULEA UR4, UR5, UR4, 0x18 ;  /* 0x0000000405047291 */ /* 0x002fcc000f8ec0ff */
[----:B------:R-:W-:Y:S01]  /*0320*/  LEA R17, R26, UR4, 0x2 ;  /* 0x000000041a117c11 */ /* 0x000fe2000f8e10ff */
[----:B------:R-:W-:-:S04]  /*0330*/  UMOV UR4, URZ ;  /* 0x000000ff00047c82 */ /* 0x000fc80008000000 */
[----:B------:R-:W-:Y:S01]  /*0340*/  IMAD R19, R26, 0x20, R17 ;  /* 0x000000201a137824 */ /* 0x000fe200078e0211 */
[----:B------:R-:W-:Y:S01]  /*0350*/  BAR.SYNC.DEFER_BLOCKING 0x0 ;  /* 0x0000000000007b1d */ /* 0x000fe20000010000 */
[----:B--2---:R-:W-:-:S04]  /*0360*/  ISETP.GT.AND P0, PT, R12, -0x1, PT ;  /* 0xffffffff0c00780c */ /* 0x004fc80003f04270 */
[----:B------:R-:W-:Y:S02]  /*0370*/  SEL R3, R2, 0x80000000, !P0 ;  /* 0x8000000002037807 */ /* 0x000fe40004000000 */
[----:B---3--:R-:W-:Y:S02]  /*0380*/  ISETP.GT.AND P0, PT, R13, -0x1, PT ;  /* 0xffffffff0d00780c */ /* 0x008fe40003f04270 */
[----:B----4-:R-:W-:Y:S02]  /*0390*/  ISETP.GT.AND P1, PT, R14, -0x1, PT ;  /* 0xffffffff0e00780c */ /* 0x010fe40003f24270 */
[----:B------:R-:W-:Y:S02]  /*03a0*/  LOP3.LUT R12, R3, R12, RZ, 0x3c, !PT ;  /* 0x0000000c030c7212 */ /* 0x000fe400078e3cff */
[----:B------:R-:W-:Y:S02]  /*03b0*/  ISETP.GT.AND P2, PT, R15, -0x1, PT ;  /* 0xffffffff0f00780c */ /* 0x000fe40003f44270 */
[----:B------:R-:W-:-:S02]  /*03c0*/  SEL R0, R2, 0x80000000, !P0 ;  /* 0x8000000002007807 */ /* 0x000fc40004000000 */
[C---:B------:R-:W-:Y:S02]  /*03d0*/  SEL R3, R2.reuse, 0x80000000, !P1 ;  /* 0x8000000002037807 */ /* 0x040fe40004800000 */
[----:B------:R-:W-:Y:S02]  /*03e0*/  SEL R2, R2, 0x80000000, !P2 ;  /* 0x8000000002027807 */ /* 0x000fe40005000000 */
[----:B------:R-:W-:Y:S02]  /*03f0*/  LOP3.LUT R13, R0, R13, RZ, 0x3c, !PT ;  /* 0x0000000d000d7212 */ /* 0x000fe400078e3cff */
[----:B------:R-:W-:Y:S02]  /*0400*/  LOP3.LUT R14, R3, R14, RZ, 0x3c, !PT ;  /* 0x0000000e030e7212 */ /* 0x000fe400078e3cff */
[----:B0-----:R-:W-:-:S07]  /*0410*/  LOP3.LUT R15, R2, R15, RZ, 0x3c, !PT ;  /* 0x0000000f020f7212 */ /* 0x001fce00078e3cff */
.L_x_959:
[C---:B-1----:R-:W-:Y:S01]  /*0420*/  ISETP.NE.AND P0, PT, R12.reuse, 0x7fffffff, PT ;  /* 0x7fffffff0c00780c */ /* 0x042fe20003f05270 */
[----:B------:R-:W-:Y:S01]  /*0430*/  UBMSK UR5, URZ, 0x4 ;  /* 0x00000004ff05789b */ /* 0x000fe20008000000 */
[----:B------:R-:W-:Y:S01]  /*0440*/  STS [R17], RZ ;  /* 0x000000ff11007388 */ /* 0x000fe20000000800 */
[----:B------:R-:W0:Y:S01]  /*0450*/  S2UR UR6, SR_CgaCtaId ;  /* 0x00000000000679c3 */ /* 0x000e220000008800 */
[----:B------:R-:W-:Y:S01]  /*0460*/  SEL R0, R12, 0x80000000, P0 ;  /* 0x800000000c007807 */ /* 0x000fe20000000000 */
[----:B------:R-:W-:Y:S01]  /*0470*/  UISETP.GE.U32.AND UP0, UPT, UR4, 0x1c, UPT ;  /* 0x0000001c0400788c */ /* 0x000fe2000bf06070 */
[----:B------:R-:W-:Y:S01]  /*0480*/  STS [R17+0x1000], RZ ;  /* 0x001000ff11007388 */ /* 0x000fe20000000800 */
[----:B------:R-:W-:Y:S02]  /*0490*/  ISETP.NE.AND P0, PT, R13, 0x7fffffff, PT ;  /* 0x7fffffff0d00780c */ /* 0x000fe40003f05270 */
[----:B------:R-:W-:Y:S01]  /*04a0*/  SHF.R.U32.HI R0, RZ, UR4, R0 ;  /* 0x00000004ff007c19 */ /* 0x000fe20008011600 */
[----:B------:R-:W-:Y:S01]  /*04b0*/  STS [R17+0x2000], RZ ;  /* 0x002000ff11007388 */ /* 0x000fe20000000800 */
[----:B------:R-:W-:-:S02]  /*04c0*/  ISETP.NE.AND P1, PT, R25, 0x1f, PT ;  /* 0x0000001f1900780c */ /* 0x000fc40003f25270 */
        /* <DEDUP_REMOVED lines=9> */
[----:B------:R-:W-:Y:S02]  /*0560*/  IADD3 R24, PT, PT, -R0, R17, R2 ;  /* 0x0000001100187210 */ /* 0x000fe40007ffe102 */
[----:B------:R-:W-:Y:S01]  /*0570*/  SEL R0, R13, 0x80000000, P0 ;  /* 0x800000000d007807 */ /* 0x000fe20000000000 */
[----:B------:R-:W-:Y:S01]  /*0580*/  STS [R17+0x7000], RZ ;  /* 0x007000ff11007388 */ /* 0x000fe20000000800 */
[----:B------:R-:W-:Y:S02]  /*0590*/  ISETP.NE.AND P0, PT, R14, 0x7fffffff, PT ;  /* 0x7fffffff0e00780c */ /* 0x000fe40003f05270 */
[----:B------:R-:W-:Y:S01]  /*05a0*/  SHF.R.U32.HI R0, RZ, UR4, R0 ;  /* 0x00000004ff007c19 */ /* 0x000fe20008011600 */
[----:B------:R-:W-:Y:S03]  /*05b0*/  STS [R17+0x8000], RZ ;  /* 0x008000ff11007388 */ /* 0x000fe60000000800 */
[----:B------:R-:W-:Y:S01]  /*05c0*/  LOP3.LUT R0, R0, UR5, RZ, 0xc0, !PT ;  /* 0x0000000500007c12 */ /* 0x000fe2000f8ec0ff */
[----:B------:R-:W1:Y:S04]  /*05d0*/  LDS.U16 R7, [R24+0x2] ;  /* 0x0000020018077984 */ /* 0x000e680000000400 */
[----:B------:R-:W-:Y:S01]  /*05e0*/  IMAD.SHL.U32 R2, R0, 0x1000, RZ ;  /* 0x0000100000027824 */ /* 0x000fe200078e00ff */
[----:B------:R-:W-:-:S04]  /*05f0*/  SHF.R.U32.HI R0, RZ, 0x2, R0 ;  /* 0x00000002ff007819 */ /* 0x000fc80000011600 */
[----:B------:R-:W-:Y:S02]  /*0600*/  LOP3.LUT R2, R2, 0x7000, RZ, 0xc, !PT ;  /* 0x0000700002027812 */ /* 0x000fe400078e0cff */
[----:B------:R-:W-:-:S04]  /*0610*/  LOP3.LUT R0, R0, 0x3ffffffe, RZ, 0xc0, !PT ;  /* 0x3ffffffe00007812 */ /* 0x000fc800078ec0ff */
[----:B------:R-:W-:Y:S02]  /*0620*/  IADD3 R3, PT, PT, -R0, R17, R2 ;  /* 0x0000001100037210 */ /* 0x000fe40007ffe102 */
[----:B------:R-:W-:Y:S02]  /*0630*/  SEL R0, R14, 0x80000000, P0 ;  /* 0x800000000e007807 */ /* 0x000fe40000000000 */
[----:B------:R-:W-:Y:S02]  /*0640*/  ISETP.NE.AND P0, PT, R15, 0x7fffffff, PT ;  /* 0x7fffffff0f00780c */ /* 0x000fe40003f05270 */
[----:B------:R-:W-:-:S04]  /*0650*/  SHF.R.U32.HI R0, RZ, UR4, R0 ;  /* 0x00000004ff007c19 */ /* 0x000fc80008011600 */
[----:B------:R-:W-:-:S04]  /*0660*/  LOP3.LUT R0, R0, UR5, RZ, 0xc0, !PT ;  /* 0x0000000500007c12 */ /* 0x000fc8000f8ec0ff */
[----:B------:R-:W-:Y:S01]  /*0670*/  SHF.R.U32.HI R4, RZ, 0x2, R0 ;  /* 0x00000002ff047819 */ /* 0x000fe20000011600 */
[----:B------:R-:W-:-:S03]  /*0680*/  IMAD.SHL.U32 R2, R0, 0x1000, RZ ;  /* 0x0000100000027824 */ /* 0x000fc600078e00ff */
[----:B------:R-:W-:Y:S02]  /*0690*/  LOP3.LUT R4, R4, 0x3ffffffe, RZ, 0xc0, !PT ;  /* 0x3ffffffe04047812 */ /* 0x000fe400078ec0ff */
[----:B------:R-:W-:-:S04]  /*06a0*/  LOP3.LUT R0, R2, 0x7000, RZ, 0xc, !PT ;  /* 0x0000700002007812 */ /* 0x000fc800078e0cff */
[----:B------:R-:W-:Y:S01]  /*06b0*/  IADD3 R0, PT, PT, -R4, R17, R0 ;  /* 0x0000001104007210 */ /* 0x000fe20007ffe100 */
[----:B-1----:R-:W-:Y:S01]  /*06c0*/  VIADD R5, R7, 0x1 ;  /* 0x0000000107057836 */ /* 0x002fe20000000000 */
[----:B------:R-:W-:-:S04]  /*06d0*/  SEL R4, R15, 0x80000000, P0 ;  /* 0x800000000f047807 */ /* 0x000fc80000000000 */
[----:B------:R-:W-:Y:S01]  /*06e0*/  STS.U16 [R24+0x2], R5 ;  /* 0x0000020518007388 */ /* 0x000fe20000000400 */
[----:B------:R-:W-:-:S03]  /*06f0*/  SHF.R.U32.HI R4, RZ, UR4, R4 ;  /* 0x00000004ff047c19 */ /* 0x000fc60008011604 */
[----:B------:R-:W1:Y:S01]  /*0700*/  LDS.U16 R6, [R3+0x2] ;  /* 0x0000020003067984 */ /* 0x000e620000000400 */
[----:B------:R-:W-:Y:S01]  /*0710*/  LOP3.LUT R4, R4, UR5, RZ, 0xc0, !PT ;  /* 0x0000000504047c12 */ /* 0x000fe2000f8ec0ff */
[----:B------:R-:W-:Y:S02]  /*0720*/  UMOV UR5, 0x400 ;  /* 0x0000040000057882 */ /* 0x000fe40000000000 */
[----:B0-----:R-:W-:Y:S02]  /*0730*/  ULEA UR5, UR6, UR5, 0x18 ;  /* 0x0000000506057291 */ /* 0x001fe4000f8ec0ff */
[----:B------:R-:W-:Y:S01]  /*0740*/  IMAD.SHL.U32 R16, R4, 0x1000, RZ ;  /* 0x0000100004107824 */ /* 0x000fe200078e00ff */
[----:B------:R-:W-:-:S04]  /*0750*/  SHF.R.U32.HI R4, RZ, 0x2, R4 ;  /* 0x00000002ff047819 */ /* 0x000fc80000011604 */
[----:B------:R-:W-:Y:S02]  /*0760*/  LOP3.LUT R16, R16, 0x7000, RZ, 0xc, !PT ;  /* 0x0000700010107812 */ /* 0x000fe400078e0cff */
[----:B------:R-:W-:Y:S01]  /*0770*/  LOP3.LUT R4, R4, 0x3ffffffe, RZ, 0xc0, !PT ;  /* 0x3ffffffe04047812 */ /* 0x000fe200078ec0ff */
[----:B-1----:R-:W-:-:S05]  /*0780*/  VIADD R2, R6, 0x1 ;  /* 0x0000000106027836 */ /* 0x002fca0000000000 */
[----:B------:R0:W-:Y:S04]  /*0790*/  STS.U16 [R3+0x2], R2 ;  /* 0x0000020203007388 */ /* 0x0001e80000000400 */
[----:B------:R-:W1:Y:S01]  /*07a0*/  LDS.U16 R5, [R0+0x2] ;  /* 0x0000020000057984 */ /* 0x000e620000000400 */
[----:B0-----:R-:W-:Y:S01]  /*07b0*/  IADD3 R2, PT, PT, -R4, R17, R16 ;  /* 0x0000001104027210 */ /* 0x001fe20007ffe110 */
        /* <DEDUP_REMOVED lines=9> */
[----:B--2---:R-:W2:Y:S04]  /*0850*/  LDS R34, [R19+0xc] ;  /* 0x00000c0013227984 */ /* 0x004ea80000000800 */
[----:B------:R-:W3:Y:S04]  /*0860*/  LDS R33, [R19+0x10] ;  /* 0x0000100013217984 */ /* 0x000ee80000000800 */
[----:B------:R-:W4:Y:S04]  /*0870*/  LDS R32, [R19+0x14] ;  /* 0x0000140013207984 */ /* 0x000f280000000800 */
[----:B------:R-:W4:Y:S04]  /*0880*/  LDS R31, [R19+0x18] ;  /* 0x00001800131f7984 */ /* 0x000f280000000800 */
[----:B------:R-:W4:Y:S04]  /*0890*/  LDS R30, [R19+0x1c] ;  /* 0x00001c00131e7984 */ /* 0x000f280000000800 */
[----:B------:R0:W4:Y:S02]  /*08a0*/  LDS R29, [R19+0x20] ;  /* 0x00002000131d7984 */ /* 0x0001240000000800 */
[----:B0-----:R-:W-:Y:S01]  /*08b0*/  @!P1 SHF.R.U32.HI R19, RZ, 0x3, R26 ;  /* 0x00000003ff139819 */ /* 0x001fe2000001161a */
[----:B------:R-:W-:-:S03]  /*08c0*/  IMAD.IADD R36, R37, 0x1, R36 ;  /* 0x0000000125247824 */ /* 0x000fc600078e0224 */
[----:B------:R-:W-:Y:S01]  /*08d0*/  @!P1 LOP3.LUT R45, R19, 0x7c, RZ, 0xc0, !PT ;  /* 0x0000007c132d9812 */ /* 0x000fe200078ec0ff */
        /* <DEDUP_REMOVED lines=17> */
[----:B------:R-:W-:-:S04]  /*09f0*/  SHF.R.U32.HI R27, RZ, 0x5, R26 ;  /* 0x00000005ff1b7819 */ /* 0x000fc8000001161a */
[----:B------:R0:W-:Y:S01]  /*0a00*/  @!P1 STS [R45+UR5+0x9000], R28 ;  /* 0x0090001c2d009988 */ /* 0x0001e20008000805 */
[----:B------:R-:W-:Y:S01]  /*0a10*/  BAR.SYNC.DEFER_BLOCKING 0x0 ;  /* 0x0000000000007b1d */ /* 0x000fe20000010000 */
[C---:B------:R-:W-:Y:S02]  /*0a20*/  ISETP.NE.AND P0, PT, R27.reuse, 0x1, PT ;  /* 0x000000011b00780c */ /* 0x040fe40003f05270 */
[C---:B------:R-:W-:Y:S02]  /*0a30*/  ISETP.NE.AND P1, PT, R27.reuse, 0x1d, PT ;  /* 0x0000001d1b00780c */ /* 0x040fe40003f25270 */
[C---:B------:R-:W-:Y:S01]  /*0a40*/  ISETP.NE.AND P4, PT, R27.reuse, 0x1e, PT ;  /* 0x0000001e1b00780c */ /* 0x040fe20003f85270 */
[----:B0-----:R-:W-:Y:S01]  /*0a50*/  IMAD.IADD R28, R28, 0x1, -R29 ;  /* 0x000000011c1c7824 */ /* 0x001fe200078e0a1d */
        /* <DEDUP_REMOVED lines=134> */
[----:B------:R-:W-:Y:S02]  /*12c0*/  IMAD R5, R26, -0x14, R19 ;  /* 0xffffffec1a057824 */ /* 0x000fe400078e0213 */
        /* <DEDUP_REMOVED lines=9> */
[----:B------:R0:W-:Y:S01]  /*1360*/  STS [R3], R12 ;  /* 0x0000000c03007388 */ /* 0x0001e20000000800 */
[----:B------:R-:W-:-:S03]  /*1370*/  LEA R2, R21, UR5, 0x2 ;  /* 0x0000000515027c11 */ /* 0x000fc6000f8e10ff */
[----:B------:R0:W-:Y:S04]  /*1380*/  STS [R0], R13 ;  /* 0x0000000d00007388 */ /* 0x0001e80000000800 */
[----:B------:R0:W-:Y:S04]  /*1390*/  STS [R7], R14 ;  /* 0x0000000e07007388 */ /* 0x0001e80000000800 */
[----:B------:R0:W-:Y:S01]  /*13a0*/  STS [R2], R15 ;  /* 0x0000000f02007388 */ /* 0x0001e20000000800 */
[----:B------:R-:W-:Y:S06]  /*13b0*/  BAR.SYNC.DEFER_BLOCKING 0x0 ;  /* 0x0000000000007b1d */ /* 0x000fec0000010000 */
[----:B------:R0:W1:Y:S02]  /*13c0*/  LDS.128 R12, [R5] ;  /* 0x00000000050c7984 */ /* 0x0000640000000c00 */
[----:B------:R-:W-:Y:S06]  /*13d0*/  BAR.SYNC.DEFER_BLOCKING 0x0 ;  /* 0x0000000000007b1d */ /* 0x000fec0000010000 */
[----:B-----5:R0:W-:Y:S04]  /*13e0*/  STS [R3], R8 ;  /* 0x0000000803007388 */ /* 0x0201e80000000800 */
[----:B------:R0:W-:Y:S04]  /*13f0*/  STS [R0], R9 ;  /* 0x0000000900007388 */ /* 0x0001e80000000800 */
[----:B------:R0:W-:Y:S04]  /*1400*/  STS [R7], R10 ;  /* 0x0000000a07007388 */ /* 0x0001e80000000800 */
[----:B------:R0:W-:Y:S01]  /*1410*/  STS [R2], R11 ;  /* 0x0000000b02007388 */ /* 0x0001e20000000800 */
[----:B------:R-:W-:Y:S06]  /*1420*/  BAR.SYNC.DEFER_BLOCKING 0x0 ;  /* 0x0000000000007b1d */ /* 0x000fec0000010000 */
[----:B------:R0:W2:Y:S02]  /*1430*/  LDS.128 R8, [R5] ;  /* 0x0000000005087984 */ /* 0x0000a40000000c00 */
[----:B------:R-:W-:Y:S06]  /*1440*/  BAR.SYNC.DEFER_BLOCKING 0x0 ;  /* 0x0000000000007b1d */ /* 0x000fec0000010000 */
[----:B0-----:R-:W-:Y:S05]  /*1450*/  BRA `(.L_x_959) ;  /* 0xffffffec00f07947 */ /* 0x001fea000383ffff */
.L_x_958:
[----:B------:R-:W-:Y:S01]  /*1460*/  LEA R17, R7, UR5, 0x2 ;  /* 0x0000000507117c11 */ /* 0x000fe2000f8e10ff */
[----:B------:R-:W-:Y:S01]  /*1470*/  IMAD R5, R26, -0xc, R5 ;  /* 0xfffffff41a057824 */ /* 0x000fe200078e0205 */
[----:B------:R-:W-:Y:S01]  /*1480*/  LEA R18, R6, UR5, 0x2 ;  /* 0x0000000506127c11 */ /* 0x000fe2000f8e10ff */
[----:B------:R-:W0:Y:S01]  /*1490*/  S2UR UR4, SR_CTAID.X ;  /* 0x00000000000479c3 */ /* 0x000e220000002500 */
[----:B------:R-:W-:Y:S01]  /*14a0*/  LEA R19, R16, UR5, 0x2 ;  /* 0x0000000510137c11 */ /* 0x000fe2000f8e10ff */
[----:B------:R1:W-:Y:S01]  /*14b0*/  STS [R17], R12 ;  /* 0x0000000c11007388 */ /* 0x0003e20000000800 */
[----:B------:R-:W-:Y:S01]  /*14c0*/  LEA R16, R21, UR5, 0x2 ;  /* 0x0000000515107c11 */ /* 0x000fe2000f8e10ff */
[----:B------:R-:W2:Y:S01]  /*14d0*/  LDCU.64 UR6, c[0x0][0x388] ;  /* 0x00007100ff0677ac */ /* 0x000ea20008000a00 */
[C---:B------:R-:W-:Y:S01]  /*14e0*/  ISETP.GE.AND P3, PT, R26.reuse, R39, PT ;  /* 0x000000271a00720c */ /* 0x040fe20003f66270 */
[----:B------:R-:W-:Y:S02]  /*14f0*/  STS [R18], R13 ;  /* 0x0000000d12007388 */ /* 0x000fe40000000800 */
[----:B------:R-:W0:Y:S02]  /*1500*/  LDC R2, c[0x0][0x3ac] ;  /* 0x0000eb00ff027b82 */ /* 0x000e240000000800 */
[----:B------:R3:W-:Y:S01]  /*1510*/  STS [R19], R14 ;  /* 0x0000000e13007388 */ /* 0x0007e20000000800 */
[----:B-1----:R-:W-:-:S03]  /*1520*/  LOP3.LUT R12, R26, 0x400, RZ, 0xfc, !PT ;  /* 0x000004001a0c7812 */ /* 0x002fc600078efcff */
[----:B------:R-:W-:Y:S02]  /*1530*/  STS [R16], R15 ;  /* 0x0000000f10007388 */ /* 0x000fe40000000800 */
[----:B------:R-:W-:Y:S01]  /*1540*/  BAR.SYNC.DEFER_BLOCKING 0x0 ;  /* 0x0000000000007b1d */ /* 0x000fe20000010000 */
[----:B------:R-:W-:Y:S02]  /*1550*/  ISETP.GE.AND P2, PT, R12, R39, PT ;  /* 0x000000270c00720c */ /* 0x000fe40003f46270 */
[----:B---3--:R-:W-:-:S04]  /*1560*/  LOP3.LUT R14, R26, 0x800, RZ, 0xfc, !PT ;  /* 0x000008001a0e7812 */ /* 0x008fc800078efcff */
[----:B------:R-:W-:Y:S01]  /*1570*/  ISETP.GE.AND P1, PT, R14, R39, PT ;  /* 0x000000270e00720c */ /* 0x000fe20003f26270 */
[----:B0-----:R-:W-:Y:S01]  /*1580*/  IMAD R3, R2, UR4, RZ ;  /* 0x0000000402037c24 */ /* 0x001fe2000f8e02ff */
[----:B------:R-:W-:-:S04]  /*1590*/  LOP3.LUT R2, R26, 0xc00, RZ, 0xfc, !PT ;  /* 0x00000c001a027812 */ /* 0x000fc800078efcff */
[----:B------:R-:W-:Y:S01]  /*15a0*/  ISETP.GE.AND P0, PT, R2, R39, PT ;  /* 0x000000270200720c */ /* 0x000fe20003f06270 */
[----:B------:R-:W0:Y:S04]  /*15b0*/  LDS R0, [R5] ;  /* 0x0000000005007984 */ /* 0x000e280000000800 */
[----:B------:R-:W-:Y:S04]  /*15c0*/  LDS R4, [R5+0x1000] ;  /* 0x0010000005047984 */ /* 0x000fe80000000800 */
[----:B------:R-:W1:Y:S04]  /*15d0*/  LDS R6, [R5+0x2000] ;  /* 0x0020000005067984 */ /* 0x000e680000000800 */
[----:B------:R-:W3:Y:S01]  /*15e0*/  LDS R7, [R5+0x3000] ;  /* 0x0030000005077984 */ /* 0x000ee20000000800 */
[----:B------:R-:W-:Y:S06]  /*15f0*/  BAR.SYNC.DEFER_BLOCKING 0x0 ;  /* 0x0000000000007b1d */ /* 0x000fec0000010000 */
[----:B-----5:R4:W-:Y:S01]  /*1600*/  STS [R17], R8 ;  /* 0x0000000811007388 */ /* 0x0209e20000000800 */
[----:B0-----:R-:W-:-:S03]  /*1610*/  @!P3 ISETP.GT.AND P5, PT, R0, -0x1, PT ;  /* 0xffffffff0000b80c */ /* 0x001fc60003fa4270 */
[----:B------:R0:W-:Y:S04]  /*1620*/  STS [R18], R9 ;  /* 0x0000000912007388 */ /* 0x0001e80000000800 */
[----:B------:R3:W-:Y:S01]  /*1630*/  STS [R19], R10 ;  /* 0x0000000a13007388 */ /* 0x0007e20000000800 */
[----:B-1----:R-:W-:Y:S02]  /*1640*/  @!P1 ISETP.GT.AND P6, PT, R6, -0x1, PT ;  /* 0xffffffff0600980c */ /* 0x002fe40003fc4270 */
[C---:B----4-:R-:W-:Y:S01]  /*1650*/  IADD3 R8, P4, PT, R3.reuse, R26, RZ ;  /* 0x0000001a03087210 */ /* 0x050fe20007f9e0ff */
[----:B------:R1:W-:Y:S01]  /*1660*/  STS [R16], R11 ;  /* 0x0000000b10007388 */ /* 0x0003e20000000800 */
[----:B0-----:R-:W-:Y:S02]  /*1670*/  @!P3 IMAD.MOV.U32 R9, RZ, RZ, -0x1 ;  /* 0xffffffffff09b424 */ /* 0x001fe400078e00ff */
[----:B------:R-:W-:Y:S01]  /*1680*/  LEA.HI.X.SX32 R3, R3, RZ, 0x1, P4 ;  /* 0x000000ff03037211 */ /* 0x000fe200020f0eff */
[----:B------:R-:W-:Y:S01]  /*1690*/  BAR.SYNC.DEFER_BLOCKING 0x0 ;  /* 0x0000000000007b1d */ /* 0x000fe20000010000 */
[----:B--2---:R-:W-:Y:S01]  /*16a0*/  LEA R2, P4, R8, UR6, 0x2 ;  /* 0x0000000608027c11 */ /* 0x004fe2000f8810ff */
[----:B---3--:R-:W-:Y:S01]  /*16b0*/  @!P1 IMAD.MOV.U32 R19, RZ, RZ, -0x1 ;  /* 0xffffffffff139424 */ /* 0x008fe200078e00ff */
[----:B------:R-:W-:-:S02]  /*16c0*/  @!P3 SEL R9, R9, 0x80000000, P5 ;  /* 0x800000000909b807 */ /* 0x000fc40002800000 */
[----:B------:R-:W-:Y:S01]  /*16d0*/  LEA.HI.X R3, R8, UR7, R3, 0x2, P4 ;  /* 0x0000000708037c11 */ /* 0x000fe2000a0f1403 */
[----:B-1----:R-:W-:Y:S01]  /*16e0*/  @!P2 IMAD.MOV.U32 R11, RZ, RZ, -0x1 ;  /* 0xffffffffff0ba424 */ /* 0x002fe200078e00ff */
[----:B------:R-:W-:Y:S01]  /*16f0*/  @!P2 ISETP.GT.AND P4, PT, R4, -0x1, PT ;  /* 0xffffffff0400a80c */ /* 0x000fe20003f84270 */
[----:B------:R-:W-:Y:S01]  /*1700*/  @!P0 IMAD.MOV.U32 R8, RZ, RZ, -0x1 ;  /* 0xffffffffff088424 */ /* 0x000fe200078e00ff */
[----:B------:R-:W-:Y:S02]  /*1710*/  @!P0 ISETP.GT.AND P5, PT, R7, -0x1, PT ;  /* 0xffffffff0700880c */ /* 0x000fe40003fa4270 */
[----:B------:R-:W-:Y:S02]  /*1720*/  @!P2 SEL R11, R11, 0x80000000, P4 ;  /* 0x800000000b0ba807 */ /* 0x000fe40002000000 */
[----:B------:R-:W-:Y:S02]  /*1730*/  ISETP.GE.AND P4, PT, R26, R39, PT ;  /* 0x000000271a00720c */ /* 0x000fe40003f86270 */
[----:B------:R-:W-:-:S02]  /*1740*/  @!P1 SEL R19, R19, 0x80000000, P6 ;  /* 0x8000000013139807 */ /* 0x000fc40003000000 */
[----:B------:R-:W-:Y:S02]  /*1750*/  @!P0 SEL R8, R8, 0x80000000, P5 ;  /* 0x8000000008088807 */ /* 0x000fe40002800000 */
[----:B------:R-:W-:Y:S02]  /*1760*/  @!P3 LOP3.LUT R9, R9, R0, RZ, 0x3c, !PT ;  /* 0x000000000909b212 */ /* 0x000fe400078e3cff */
[----:B------:R-:W-:Y:S02]  /*1770*/  @!P2 LOP3.LUT R11, R11, R4, RZ, 0x3c, !PT ;  /* 0x000000040b0ba212 */ /* 0x000fe400078e3cff */
[----:B------:R-:W-:Y:S01]  /*1780*/  @!P1 LOP3.LUT R19, R19, R6, RZ, 0x3c, !PT ;  /* 0x0000000613139212 */ /* 0x000fe200078e3cff */
[----:B------:R-:W0:Y:S01]  /*1790*/  LDS R13, [R5] ;  /* 0x00000000050d7984 */ /* 0x000e220000000800 */
[----:B------:R-:W-:-:S03]  /*17a0*/  @!P0 LOP3.LUT R7, R8, R7, RZ, 0x3c, !PT ;  /* 0x0000000708078212 */ /* 0x000fc600078e3cff */
[----:B------:R-:W1:Y:S04]  /*17b0*/  LDS R15, [R5+0x1000] ;  /* 0x00100000050f7984 */ /* 0x000e680000000800 */
[----:B------:R-:W2:Y:S04]  /*17c0*/  LDS R17, [R5+0x2000] ;  /* 0x0020000005117984 */ /* 0x000ea80000000800 */
[----:B------:R3:W-:Y:S04]  /*17d0*/  @!P3 STG.E desc[UR8][R2.64], R9 ;  /* 0x000000090200b986 */ /* 0x0007e8000c101908 */
[----:B------:R3:W-:Y:S04]  /*17e0*/  @!P2 STG.E desc[UR8][R2.64+0x1000], R11 ;  /* 0x0010000b0200a986 */ /* 0x0007e8000c101908 */
[----:B------:R3:W-:Y:S04]  /*17f0*/  @!P1 STG.E desc[UR8][R2.64+0x2000], R19 ;  /* 0x0020001302009986 */ /* 0x0007e8000c101908 */
[----:B------:R3:W-:Y:S04]  /*1800*/  @!P0 STG.E desc[UR8][R2.64+0x3000], R7 ;  /* 0x0030000702008986 */ /* 0x0007e8000c101908 */
[----:B0-----:R3:W-:Y:S04]  /*1810*/  @!P4 STG.E desc[UR8][R40.64], R13 ;  /* 0x0000000d2800c986 */ /* 0x0017e8000c101908 */
[----:B-1----:R3:W-:Y:S04]  /*1820*/  @!P2 STG.E desc[UR8][R40.64+0x1000], R15 ;  /* 0x0010000f2800a986 */ /* 0x0027e8000c101908 */
[----:B--2---:R3:W-:Y:S01]  /*1830*/  @!P1 STG.E desc[UR8][R40.64+0x2000], R17 ;  /* 0x0020001128009986 */ /* 0x0047e2000c101908 */
[----:B------:R-:W-:Y:S05]  /*1840*/  @P0 EXIT ;  /* 0x000000000000094d */ /* 0x000fea0003800000 */
[----:B------:R-:W0:Y:S04]  /*1850*/  LDS R5, [R5+0x3000] ;  /* 0x0030000005057984 */ /* 0x000e280000000800 */
[----:B0-----:R-:W-:Y:S01]  /*1860*/  STG.E desc[UR8][R40.64+0x3000], R5 ;  /* 0x0030000528007986 */ /* 0x001fe2000c101908 */
[----:B------:R-:W-:Y:S05]  /*1870*/  EXIT ;  /* 0x000000000000794d */ /* 0x000fea0003800000 */
.L_x_960:
        /* <DEDUP_REMOVED lines=16> */
.L_x_2083:


//--------------------- .text._ZN17fastertransformer19segmented_topp_impl15blockSortKernelIfLi1024ELi2EEEvPKT_PS2_PKiPiS7_iii --------------------------
	.section	.text._ZN17fastertransformer19segmented_topp_impl15blockSortKernelIfLi1024ELi2EEEvPKT_PS2_PKiPiS7_iii,"ax",@progbits
	.align	128
        .global         _ZN17fastertransformer19segmented_topp_impl15blockSortKernelIfLi1024ELi2EEEvPKT_PS2_PKiPiS7_iii
        .type           _ZN17fastertransformer19segmented_topp_impl15blockSortKernelIfLi1024ELi2EEEvPKT_PS2_PKiPiS7_iii,@function
        .size           _ZN17fastertransformer19segmented_topp_impl15blockSortKernelIfLi1024ELi2EEEvPKT_PS2_PKiPiS7_iii,(.L_x_2084 - _ZN17fastertransformer19segmented_topp_impl15blockSortKernelIfLi1024ELi2EEEvPKT_PS2_PKiPiS7_iii)
        .other          _ZN17fastertransformer19segmented_topp_impl15blockSortKernelIfLi1024ELi2EEEvPKT_PS2_PKiPiS7_iii,@"STO_CUDA_ENTRY STV_DEFAULT"
_ZN17fastertransformer19segmented_topp_impl15blockSortKernelIfLi1024ELi2EEEvPKT_PS2_PKiPiS7_iii:
.text._ZN17fastertransformer19segmented_topp_impl15blockSortKernelIfLi1024ELi2EEEvPKT_PS2_PKiPiS7_iii:
        /* <DEDUP_REMOVED lines=16> */
[----:B------:R-:W1:Y:S04]  /*0100*/  LDCU.64 UR4, c[0x0][0x398] ;  /* 0x00007300ff0477ac */ /* 0x000e680008000a00 */
[----:B0-----:R-:W-:Y:S02]  /*0110*/  IADD3 R2, P0, PT, R3, R10, RZ ;  /* 0x0000000a03027210 */ /* 0x001fe40007f1e0ff */
[----:B------:R-:W-:-:S02]  /*0120*/  LOP3.LUT R0, R10, 0x400, RZ, 0xfc, !PT ;  /* 0x000004000a007812 */ /* 0x000fc400078efcff */
[----:B------:R-:W-:Y:S01]  /*0130*/  LEA.HI.X.SX32 R3, R3, RZ, 0x1, P0 ;  /* 0x000000ff03037211 */ /* 0x000fe200000f0eff */
[----:B------:R-:W-:Y:S01]  /*0140*/  IMAD.SHL.U32 R32, R2, 0x4, RZ ;  /* 0x0000000402207824 */ /* 0x000fe200078e00ff */
[-C--:B------:R-:W-:Y:S02]  /*0150*/  ISETP.GE.AND P0, PT, R10, R31.reuse, PT ;  /* 0x0000001f0a00720c */ /* 0x080fe40003f06270 */
[----:B------:R-:W-:Y:S02]  /*0160*/  ISETP.GE.AND P1, PT, R0, R31, PT ;  /* 0x0000001f0000720c */ /* 0x000fe40003f26270 */
[----:B------:R-:W-:Y:S02]  /*0170*/  SHF.L.U64.HI R0, R2, 0x2, R3 ;  /* 0x0000000202007819 */ /* 0x000fe40000010203 */
[----:B--2---:R-:W-:-:S04]  /*0180*/  IADD3 R2, P2, PT, R32, UR6, RZ ;  /* 0x0000000620027c10 */ /* 0x004fc8000ff5e0ff */
[----:B------:R-:W-:-:S05]  /*0190*/  IADD3.X R3, PT, PT, R0, UR7, RZ, P2, !PT ;  /* 0x0000000700037c10 */ /* 0x000fca00097fe4ff */
[----:B------:R-:W2:Y:S04]  /*01a0*/  @!P0 LDG.E R8, desc[UR8][R2.64] ;  /* 0x0000000802088981 */ /* 0x000ea8000c1e1900 */
[----:B------:R-:W3:Y:S01]  /*01b0*/  @!P1 LDG.E R9, desc[UR8][R2.64+0x1000] ;  /* 0x0010000802099981 */ /* 0x000ee2000c1e1900 */
[----:B-1----:R-:W-:Y:S01]  /*01c0*/  IADD3 R32, P2, PT, R32, UR4, RZ ;  /* 0x0000000420207c10 */ /* 0x002fe2000ff5e0ff */
[----:B------:R-:W-:Y:S02]  /*01d0*/  IMAD.MOV.U32 R6, RZ, RZ, -0x1 ;  /* 0xffffffffff067424 */ /* 0x000fe400078e00ff */
[----:B------:R-:W-:Y:S01]  /*01e0*/  IMAD.MOV.U32 R7, RZ, RZ, -0x1 ;  /* 0xffffffffff077424 */ /* 0x000fe200078e00ff */
[----:B------:R-:W-:Y:S01]  /*01f0*/  IADD3.X R33, PT, PT, R0, UR5, RZ, P2, !PT ;  /* 0x0000000500217c10 */ /* 0x000fe200097fe4ff */
[----:B------:R-:W0:Y:S01]  /*0200*/  S2UR UR5, SR_CgaCtaId ;  /* 0x00000000000579c3 */ /* 0x000e220000008800 */
[----:B------:R-:W1:Y:S03]  /*0210*/  S2R R5, SR_LANEID ;  /* 0x0000000000057919 */ /* 0x000e660000000000 */
[----:B------:R4:W5:Y:S04]  /*0220*/  @!P0 LDG.E R6, desc[UR8][R32.64] ;  /* 0x0000000820068981 */ /* 0x000968000c1e1900 */
[----:B------:R4:W5:Y:S01]  /*0230*/  @!P1 LDG.E R7, desc[UR8][R32.64+0x1000] ;  /* 0x0010000820079981 */ /* 0x000962000c1e1900 */
[----:B------:R-:W-:Y:S01]  /*0240*/  UMOV UR4, 0x400 ;  /* 0x0000040000047882 */ /* 0x000fe20000000000 */
[----:B------:R-:W-:Y:S01]  /*0250*/  IMAD.MOV.U32 R0, RZ, RZ, -0x1 ;  /* 0xffffffffff007424 */ /* 0x000fe200078e00ff */
[----:B0-----:R-:W-:-:S03]  /*0260*/  ULEA UR5, UR5, UR4, 0x18 ;  /* 0x0000000405057291 */ /* 0x001fc6000f8ec0ff */
[----:B------:R-:W-:-:S03]  /*0270*/  UMOV UR4, URZ ;  /* 0x000000ff00047c82 */ /* 0x000fc60008000000 */
[----:B------:R-:W-:-:S05]  /*0280*/  LEA R11, R10, UR5, 0x2 ;  /* 0x000000050a0b7c11 */ /* 0x000fca000f8e10ff */
[----:B------:R-:W-:Y:S01]  /*0290*/  IMAD R13, R10, 0x20, R11 ;  /* 0x000000200a0d7824 */ /* 0x000fe200078e020b */
[----:B------:R-:W-:Y:S01]  /*02a0*/  BAR.SYNC.DEFER_BLOCKING 0x0 ;  /* 0x0000000000007b1d */ /* 0x000fe20000010000 */
[----:B--2---:R-:W-:Y:S02]  /*02b0*/  ISETP.GT.AND P0, PT, R8, -0x1, PT ;  /* 0xffffffff0800780c */ /* 0x004fe40003f04270 */
[----:B---3--:R-:W-:Y:S02]  /*02c0*/  ISETP.GT.AND P1, PT, R9, -0x1, PT ;  /* 0xffffffff0900780c */ /* 0x008fe40003f24270 */
[C---:B------:R-:W-:Y:S02]  /*02d0*/  SEL R3, R0.reuse, 0x80000000, !P0 ;  /* 0x8000000000037807 */ /* 0x040fe40004000000 */
[----:B------:R-:W-:Y:S02]  /*02e0*/  SEL R0, R0, 0x80000000, !P1 ;  /* 0x8000000000007807 */ /* 0x000fe40004800000 */
[----:B------:R-:W-:-:S02]  /*02f0*/  LOP3.LUT R8, R3, R8, RZ, 0x3c, !PT ;  /* 0x0000000803087212 */ /* 0x000fc400078e3cff */
[----:B-1--4-:R-:W-:-:S07]  /*0300*/  LOP3.LUT R9, R0, R9, RZ, 0x3c, !PT ;  /* 0x0000000900097212 */ /* 0x012fce00078e3cff */
.L_x_962:
[C---:B-1----:R-:W-:Y:S01]  /*0310*/  ISETP.NE.AND P0, PT, R8.reuse, 0x7fffffff, PT ;  /* 0x7fffffff0800780c */ /* 0x042fe20003f05270 */
[----:B------:R-:W-:Y:S01]  /*0320*/  UBMSK UR6, URZ, 0x4 ;  /* 0x00000004ff06789b */ /* 0x000fe20008000000 */
[----:B------:R-:W-:Y:S01]  /*0330*/  STS [R11], RZ ;  /* 0x000000ff0b007388 */ /* 0x000fe20000000800 */
[----:B------:R-:W-:Y:S01]  /*0340*/  ISETP.NE.AND P1, PT, R5, 0x1f, PT ;  /* 0x0000001f0500780c */ /* 0x000fe20003f25270 */
[----:B------:R-:W0:Y:S01]  /*0350*/  S2UR UR7, SR_CgaCtaId ;  /* 0x00000000000779c3 */ /* 0x000e220000008800 */
[----:B------:R-:W-:Y:S01]  /*0360*/  SEL R0, R8, 0x80000000, P0 ;  /* 0x8000000008007807 */ /* 0x000fe20000000000 */
[----:B------:R-:W-:Y:S01]  /*0370*/  STS [R11+0x1000], RZ ;  /* 0x001000ff0b007388 */ /* 0x000fe20000000800 */
[----:B------:R-:W-:Y:S01]  /*0380*/  ISETP.NE.AND P0, PT, R9, 0x7fffffff, PT ;  /* 0x7fffffff0900780c */ /* 0x000fe20003f05270 */
[----:B------:R-:W-:Y:S02]  /*0390*/  UISETP.GE.U32.AND UP0, UPT, UR4, 0x1c, UPT ;  /* 0x0000001c0400788c */ /* 0x000fe4000bf06070 */
[----:B------:R-:W-:Y:S01]  /*03a0*/  SHF.R.U32.HI R0, RZ, UR4, R0 ;  /* 0x00000004ff007c19 */ /* 0x000fe20008011600 */
[----:B------:R-:W-:Y:S03]  /*03b0*/  STS [R11+0x2000], RZ ;  /* 0x002000ff0b007388 */ /* 0x000fe60000000800 */
        /* <DEDUP_REMOVED lines=11> */
[----:B------:R-:W-:Y:S03]  /*0470*/  STS [R11+0x7000], RZ ;  /* 0x007000ff0b007388 */ /* 0x000fe60000000800 */
[----:B------:R-:W-:Y:S01]  /*0480*/  SHF.R.U32.HI R0, RZ, UR4, R0 ;  /* 0x00000004ff007c19 */ /* 0x000fe20008011600 */
[----:B------:R-:W-:Y:S03]  /*0490*/  STS [R11+0x8000], RZ ;  /* 0x008000ff0b007388 */ /* 0x000fe60000000800 */
[----:B------:R-:W-:Y:S01]  /*04a0*/  LOP3.LUT R0, R0, UR6, RZ, 0xc0, !PT ;  /* 0x0000000600007c12 */ /* 0x000fe2000f8ec0ff */
[----:B------:R-:W1:Y:S01]  /*04b0*/  LDS.U16 R3, [R4+0x2] ;  /* 0x0000020004037984 */ /* 0x000e620000000400 */
[----:B------:R-:W-:-:S02]  /*04c0*/  UMOV UR6, 0x400 ;  /* 0x0000040000067882 */ /* 0x000fc40000000000 */
[----:B------:R-:W-:Y:S01]  /*04d0*/  SHF.R.U32.HI R12, RZ, 0x2, R0 ;  /* 0x00000002ff0c7819 */ /* 0x000fe20000011600 */
[----:B------:R-:W-:-:S03]  /*04e0*/  IMAD.SHL.U32 R2, R0, 0x1000, RZ ;  /* 0x0000100000027824 */ /* 0x000fc600078e00ff */
[----:B------:R-:W-:Y:S02]  /*04f0*/  LOP3.LUT R12, R12, 0x3ffffffe, RZ, 0xc0, !PT ;  /* 0x3ffffffe0c0c7812 */ /* 0x000fe400078ec0ff */
[----:B------:R-:W-:-:S04]  /*0500*/  LOP3.LUT R0, R2, 0x7000, RZ, 0xc, !PT ;  /* 0x0000700002007812 */ /* 0x000fc800078e0cff */
[----:B------:R-:W-:Y:S01]  /*0510*/  IADD3 R0, PT, PT, -R12, R11, R0 ;  /* 0x0000000b0c007210 */ /* 0x000fe20007ffe100 */
[----:B-1----:R-:W-:-:S05]  /*0520*/  VIADD R15, R3, 0x1 ;  /* 0x00000001030f7836 */ /* 0x002fca0000000000 */
[----:B------:R1:W-:Y:S04]  /*0530*/  STS.U16 [R4+0x2], R15 ;  /* 0x0000020f04007388 */ /* 0x0003e80000000400 */
[----:B--2---:R-:W2:Y:S01]  /*0540*/  LDS.U16 R2, [R0+0x2] ;  /* 0x0000020000027984 */ /* 0x004ea20000000400 */
[----:B-1----:R-:W-:-:S04]  /*0550*/  @!P1 SHF.R.U32.HI R15, RZ, 0x3, R10 ;  /* 0x00000003ff0f9819 */ /* 0x002fc8000001160a */
[----:B------:R-:W-:Y:S01]  /*0560*/  @!P1 LOP3.LUT R37, R15, 0x7c, RZ, 0xc0, !PT ;  /* 0x0000007c0f259812 */ /* 0x000fe200078ec0ff */
[----:B--2---:R-:W-:-:S05]  /*0570*/  VIADD R11, R2, 0x1 ;  /* 0x00000001020b7836 */ /* 0x004fca0000000000 */
[----:B------:R-:W-:Y:S01]  /*0580*/  STS.U16 [R0+0x2], R11 ;  /* 0x0000020b00007388 */ /* 0x000fe20000000400 */
[----:B------:R-:W-:Y:S06]  /*0590*/  BAR.SYNC.DEFER_BLOCKING 0x0 ;  /* 0x0000000000007b1d */ /* 0x000fec0000010000 */
[----:B------:R-:W-:Y:S04]  /*05a0*/  LDS R29, [R13] ;  /* 0x000000000d1d7984 */ /* 0x000fe80000000800 */
[----:B------:R-:W1:Y:S04]  /*05b0*/  LDS R28, [R13+0x4] ;  /* 0x000004000d1c7984 */ /* 0x000e680000000800 */
[----:B------:R-:W2:Y:S04]  /*05c0*/  LDS R27, [R13+0x8] ;  /* 0x000008000d1b7984 */ /* 0x000ea80000000800 */
[----:B------:R-:W3:Y:S04]  /*05d0*/  LDS R26, [R13+0xc] ;  /* 0x00000c000d1a7984 */ /* 0x000ee80000000800 */
[----:B------:R-:W4:Y:S04]  /*05e0*/  LDS R25, [R13+0x10] ;  /* 0x000010000d197984 */ /* 0x000f280000000800 */
[----:B------:R-:W0:Y:S04]  /*05f0*/  LDS R24, [R13+0x14] ;  /* 0x000014000d187984 */ /* 0x000e280000000800 */
[----:B------:R-:W0:Y:S04]  /*0600*/  LDS R23, [R13+0x18] ;  /* 0x000018000d177984 */ /* 0x000e280000000800 */
[----:B------:R-:W0:Y:S04]  /*0610*/  LDS R22, [R13+0x1c] ;  /* 0x00001c000d167984 */ /* 0x000e280000000800 */
[----:B------:R-:W0:Y:S01]  /*0620*/  LDS R21, [R13+0x20] ;  /* 0x000020000d157984 */ /* 0x000e220000000800 */
[----:B-1----:R-:W-:-:S04]  /*0630*/  IMAD.IADD R28, R29, 0x1, R28 ;  /* 0x000000011d1c7824 */ /* 0x002fc800078e021c */
[----:B--2---:R-:W-:-:S04]  /*0640*/  IMAD.IADD R27, R27, 0x1, R28 ;  /* 0x000000011b1b7824 */ /* 0x004fc800078e021c */
[----:B---3--:R-:W-:-:S04]  /*0650*/  IMAD.IADD R26, R26, 0x1, R27 ;  /* 0x000000011a1a7824 */ /* 0x008fc800078e021b */
[----:B----4-:R-:W-:-:S04]  /*0660*/  IMAD.IADD R25, R25, 0x1, R26 ;  /* 0x0000000119197824 */ /* 0x010fc800078e021a */
[----:B0-----:R-:W-:-:S04]  /*0670*/  IMAD.IADD R24, R24, 0x1, R25 ;  /* 0x0000000118187824 */ /* 0x001fc800078e0219 */
        /* <DEDUP_REMOVED lines=8> */
[----:B0-----:R-:W-:Y:S01]  /*0700*/  @P0 IMAD.IADD R14, R11, 0x1, R14 ;  /* 0x000000010b0e0824 */ /* 0x001fe200078e020e */
[----:B------:R-:W-:-:S04]  /*0710*/  SHF.R.U32.HI R11, RZ, 0x5, R10 ;  /* 0x00000005ff0b7819 */ /* 0x000fc8000001160a */
[----:B------:R-:W0:Y:S01]  /*0720*/  SHFL.UP P0, R13, R14, 0x8, RZ ;  /* 0x050000000e0d7989 */ /* 0x000e2200000000ff */
[C---:B------:R-:W-:Y:S02]  /*0730*/  ISETP.NE.AND P4, PT, R11.reuse, 0x1e, PT ;  /* 0x0000001e0b00780c */ /* 0x040fe40003f85270 */
[----:B------:R-:W-:Y:S01]  /*0740*/  ISETP.NE.AND P3, PT, R11, 0x1f, PT ;  /* 0x0000001f0b00780c */ /* 0x000fe20003f65270 */
[----:B0-----:R-:W-:-:S05]  /*0750*/  @P0 IMAD.IADD R13, R14, 0x1, R13 ;  /* 0x000000010e0d0824 */ /* 0x001fca00078e020d */
[----:B------:R-:W0:Y:S02]  /*0760*/  SHFL.UP P0, R20, R13, 0x10, RZ ;  /* 0x060000000d147989 */ /* 0x000e2400000000ff */
[----:B0-----:R-:W-:Y:S01]  /*0770*/  @P0 IMAD.IADD R20, R13, 0x1, R20 ;  /* 0x000000010d140824 */ /* 0x001fe200078e0214 */
[----:B------:R-:W-:-:S04]  /*0780*/  ISETP.NE.AND P0, PT, R11, 0x1, PT ;  /* 0x000000010b00780c */ /* 0x000fc80003f05270 */
[----:B------:R0:W-:Y:S01]  /*0790*/  @!P1 STS [R37+UR5+0x9000], R20 ;  /* 0x0090001425009988 */ /* 0x0001e20008000805 */
[----:B------:R-:W-:Y:S01]  /*07a0*/  ULEA UR5, UR7, UR6, 0x18 ;  /* 0x0000000607057291 */ /* 0x000fe2000f8ec0ff */
[----:B------:R-:W-:Y:S01]  /*07b0*/  BAR.SYNC.DEFER_BLOCKING 0x0 ;  /* 0x0000000000007b1d */ /* 0x000fe20000010000 */
[----:B------:R-:W-:Y:S01]  /*07c0*/  ISETP.NE.AND P1, PT, R11, 0x1d, PT ;  /* 0x0000001d0b00780c */ /* 0x000fe20003f25270 */
[----:B0-----:R-:W-:-:S06]  /*07d0*/  IMAD.IADD R20, R20, 0x1, -R21 ;  /* 0x0000000114147824 */ /* 0x001fcc00078e0a15 */
        /* <DEDUP_REMOVED lines=89> */
[C---:B------:R-:W-:Y:S02]  /*0d70*/  LEA R11, R10.reuse, UR5, 0x2 ;  /* 0x000000050a0b7c11 */ /* 0x040fe4000f8e10ff */
        /* <DEDUP_REMOVED lines=41> */
[----:B------:R-:W-:Y:S02]  /*1010*/  IMAD R3, R10, -0x1c, R13 ;  /* 0xffffffe40a037824 */ /* 0x000fe400078e020d */
[----:B-1----:R-:W-:Y:S01]  /*1020*/  IMAD.IADD R2, R2, 0x1, R15 ;  /* 0x0000000102027824 */ /* 0x002fe200078e020f */
[----:B------:R-:W-:Y:S06]  /*1030*/  BAR.SYNC.DEFER_BLOCKING 0x0 ;  /* 0x0000000000007b1d */ /* 0x000fec0000010000 */
[----:B------:R-:W-:Y:S05]  /*1040*/  BRA.U UP0, `(.L_x_961) ;  /* 0x0000000100387547 */ /* 0x000fea000b800000 */
[----:B------:R-:W-:Y:S01]  /*1050*/  LEA R15, R12, UR5, 0x2 ;  /* 0x000000050c0f7c11 */ /* 0x000fe2000f8e10ff */
[----:B------:R-:W-:Y:S01]  /*1060*/  UIADD3 UR4, UPT, UPT, UR4, 0x4, URZ ;  /* 0x0000000404047890 */ /* 0x000fe2000fffe0ff */
[----:B------:R-:W-:-:S03]  /*1070*/  LEA R0, R2, UR5, 0x2 ;  /* 0x0000000502007c11 */ /* 0x000fc6000f8e10ff */
[----:B------:R0:W-:Y:S04]  /*1080*/  STS [R15], R8 ;  /* 0x000000080f007388 */ /* 0x0001e80000000800 */
[----:B------:R0:W-:Y:S01]  /*1090*/  STS [R0], R9 ;  /* 0x0000000900007388 */ /* 0x0001e20000000800 */
[----:B------:R-:W-:Y:S06]  /*10a0*/  BAR.SYNC.DEFER_BLOCKING 0x0 ;  /* 0x0000000000007b1d */ /* 0x000fec0000010000 */
[----:B------:R0:W1:Y:S02]  /*10b0*/  LDS.64 R8, [R3] ;  /* 0x0000000003087984 */ /* 0x0000640000000a00 */
[----:B------:R-:W-:Y:S06]  /*10c0*/  BAR.SYNC.DEFER_BLOCKING 0x0 ;  /* 0x0000000000007b1d */ /* 0x000fec0000010000 */
[----:B-----5:R0:W-:Y:S04]  /*10d0*/  STS [R15], R6 ;  /* 0x000000060f007388 */ /* 0x0201e80000000800 */
[----:B------:R0:W-:Y:S01]  /*10e0*/  STS [R0], R7 ;  /* 0x0000000700007388 */ /* 0x0001e20000000800 */
[----:B------:R-:W-:Y:S06]  /*10f0*/  BAR.SYNC.DEFER_BLOCKING 0x0 ;  /* 0x0000000000007b1d */ /* 0x000fec0000010000 */
[----:B------:R0:W2:Y:S02]  /*1100*/  LDS.64 R6, [R3] ;  /* 0x0000000003067984 */ /* 0x0000a40000000a00 */
[----:B------:R-:W-:Y:S06]  /*1110*/  BAR.SYNC.DEFER_BLOCKING 0x0 ;  /* 0x0000000000007b1d */ /* 0x000fec0000010000 */
[----:B0-----:R-:W-:Y:S05]  /*1120*/  BRA `(.L_x_962) ;  /* 0xfffffff000787947 */ /* 0x001fea000383ffff */
.L_x_961:
[----:B------:R-:W-:Y:S01]  /*1130*/  LEA R13, R12, UR5, 0x2 ;  /* 0x000000050c0d7c11 */ /* 0x000fe2000f8e10ff */
[----:B------:R-:W-:Y:S01]  /*1140*/  IMAD R0, R10, -0x4, R3 ;  /* 0xfffffffc0a007824 */ /* 0x000fe200078e0203 */
[----:B------:R-:W-:Y:S01]  /*1150*/  LEA R12, R2, UR5, 0x2 ;  /* 0x00000005020c7c11 */ /* 0x000fe2000f8e10ff */
[----:B------:R-:W0:Y:S01]  /*1160*/  S2UR UR4, SR_CTAID.X ;  /* 0x00000000000479c3 */ /* 0x000e220000002500 */
[CC--:B------:R-:W-:Y:S01]  /*1170*/  ISETP.GE.AND P2, PT, R10.reuse, R31.reuse, PT ;  /* 0x0000001f0a00720c */ /* 0x0c0fe20003f46270 */
[----:B------:R1:W-:Y:S01]  /*1180*/  STS [R13], R8 ;  /* 0x000000080d007388 */ /* 0x0003e20000000800 */
[----:B------:R-:W2:Y:S01]  /*1190*/  LDCU.64 UR6, c[0x0][0x388] ;  /* 0x00007100ff0677ac */ /* 0x000ea20008000a00 */
[C---:B------:R-:W-:Y:S02]  /*11a0*/  ISETP.GE.AND P1, PT, R10.reuse, R31, PT ;  /* 0x0000001f0a00720c */ /* 0x040fe40003f26270 */
[----:B------:R-:W-:Y:S02]  /*11b0*/  STS [R12], R9 ;  /* 0x000000090c007388 */ /* 0x000fe40000000800 */
[----:B------:R-:W0:Y:S08]  /*11c0*/  LDC R2, c[0x0][0x3ac] ;  /* 0x0000eb00ff027b82 */ /* 0x000e300000000800 */
[----:B------:R-:W-:Y:S01]  /*11d0*/  BAR.SYNC.DEFER_BLOCKING 0x0 ;  /* 0x0000000000007b1d */ /* 0x000fe20000010000 */
[----:B-1----:R-:W-:-:S04]  /*11e0*/  LOP3.LUT R8, R10, 0x400, RZ, 0xfc, !PT ;  /* 0x000004000a087812 */ /* 0x002fc800078efcff */
[----:B------:R-:W-:Y:S01]  /*11f0*/  ISETP.GE.AND P0, PT, R8, R31, PT ;  /* 0x0000001f0800720c */ /* 0x000fe20003f06270 */
[----:B------:R-:W-:Y:S02]  /*1200*/  @!P2 IMAD.MOV.U32 R8, RZ, RZ, -0x1 ;  /* 0xffffffffff08a424 */ /* 0x000fe400078e00ff */
[----:B0-----:R-:W-:Y:S01]  /*1210*/  IMAD R3, R2, UR4, RZ ;  /* 0x0000000402037c24 */ /* 0x001fe2000f8e02ff */
[----:B------:R-:W0:Y:S04]  /*1220*/  LDS R4, [R0] ;  /* 0x0000000000047984 */ /* 0x000e280000000800 */
[C---:B------:R-:W-:Y:S01]  /*1230*/  IADD3 R10, P5, PT, R3.reuse, R10, RZ ;  /* 0x0000000a030a7210 */ /* 0x040fe20007fbe0ff */
[----:B------:R-:W1:Y:S03]  /*1240*/  LDS R5, [R0+0x1000] ;  /* 0x0010000000057984 */ /* 0x000e660000000800 */
[----:B------:R-:W-:Y:S01]  /*1250*/  LEA.HI.X.SX32 R3, R3, RZ, 0x1, P5 ;  /* 0x000000ff03037211 */ /* 0x000fe200028f0eff */
[----:B------:R-:W-:Y:S01]  /*1260*/  BAR.SYNC.DEFER_BLOCKING 0x0 ;  /* 0x0000000000007b1d */ /* 0x000fe20000010000 */
[----:B--2---:R-:W-:-:S04]  /*1270*/  LEA R2, P5, R10, UR6, 0x2 ;  /* 0x000000060a027c11 */ /* 0x004fc8000f8a10ff */
[----:B------:R-:W-:Y:S01]  /*1280*/  LEA.HI.X R3, R10, UR7, R3, 0x2, P5 ;  /* 0x000000070a037c11 */ /* 0x000fe2000a8f1403 */
[----:B-----5:R2:W-:Y:S04]  /*1290*/  STS [R13], R6 ;  /* 0x000000060d007388 */ /* 0x0205e80000000800 */
[----:B------:R3:W-:Y:S01]  /*12a0*/  STS [R12], R7 ;  /* 0x000000070c007388 */ /* 0x0007e20000000800 */
[----:B------:R-:W-:Y:S01]  /*12b0*/  BAR.SYNC.DEFER_BLOCKING 0x0 ;  /* 0x0000000000007b1d */ /* 0x000fe20000010000 */
[----:B0-----:R-:W-:Y:S01]  /*12c0*/  @!P2 ISETP.GT.AND P3, PT, R4, -0x1, PT ;  /* 0xffffffff0400a80c */ /* 0x001fe20003f64270 */
[----:B--2---:R-:W-:Y:S01]  /*12d0*/  @!P0 IMAD.MOV.U32 R6, RZ, RZ, -0x1 ;  /* 0xffffffffff068424 */ /* 0x004fe200078e00ff */
[----:B-1----:R-:W-:Y:S02]  /*12e0*/  @!P0 ISETP.GT.AND P4, PT, R5, -0x1, PT ;  /* 0xffffffff0500880c */ /* 0x002fe40003f84270 */
[----:B---3--:R-:W-:-:S02]  /*12f0*/  @!P2 SEL R7, R8, 0x80000000, P3 ;  /* 0x800000000807a807 */ /* 0x008fc40001800000 */
[----:B------:R-:W-:Y:S02]  /*1300*/  @!P0 SEL R6, R6, 0x80000000, P4 ;  /* 0x8000000006068807 */ /* 0x000fe40002000000 */
[----:B------:R-:W-:Y:S02]  /*1310*/  @!P2 LOP3.LUT R7, R7, R4, RZ, 0x3c, !PT ;  /* 0x000000040707a212 */ /* 0x000fe400078e3cff */
[----:B------:R-:W-:Y:S01]  /*1320*/  @!P0 LOP3.LUT R5, R6, R5, RZ, 0x3c, !PT ;  /* 0x0000000506058212 */ /* 0x000fe200078e3cff */
[----:B------:R-:W0:Y:S04]  /*1330*/  LDS R11, [R0] ;  /* 0x00000000000b7984 */ /* 0x000e280000000800 */
[----:B------:R1:W-:Y:S04]  /*1340*/  @!P2 STG.E desc[UR8][R2.64], R7 ;  /* 0x000000070200a986 */ /* 0x0003e8000c101908 */
[----:B------:R1:W-:Y:S04]  /*1350*/  @!P0 STG.E desc[UR8][R2.64+0x1000], R5 ;  /* 0x0010000502008986 */ /* 0x0003e8000c101908 */
[----:B0-----:R1:W-:Y:S01]  /*1360*/  @!P1 STG.E desc[UR8][R32.64], R11 ;  /* 0x0000000b20009986 */ /* 0x0013e2000c101908 */
[----:B------:R-:W-:Y:S05]  /*1370*/  @P0 EXIT ;  /* 0x000000000000094d */ /* 0x000fea0003800000 */
[----:B-1----:R-:W0:Y:S04]  /*1380*/  LDS R3, [R0+0x1000] ;  /* 0x0010000000037984 */ /* 0x002e280000000800 */
[----:B0-----:R-:W-:Y:S01]  /*1390*/  STG.E desc[UR8][R32.64+0x1000], R3 ;  /* 0x0010000320007986 */ /* 0x001fe2000c101908 */
[----:B------:R-:W-:Y:S05]  /*13a0*/  EXIT ;  /* 0x000000000000794d */ /* 0x000fea0003800000 */
.L_x_963:
        /* <DEDUP_REMOVED lines=13> */
.L_x_2084:


//--------------------- .text._ZN17fastertransformer19segmented_topp_impl15blockSortKernelIfLi1024ELi1EEEvPKT_PS2_PKiPiS7_iii --------------------------
	.section	.text._ZN17fastertransformer19segmented_topp_impl15blockSortKernelIfLi1024ELi1EEEvPKT_PS2_PKiPiS7_iii,"ax",@progbits
	.align	128
        .global         _ZN17fastertransformer19segmented_topp_impl15blockSortKernelIfLi1024ELi1EEEvPKT_PS2_PKiPiS7_iii
        .type           _ZN17fastertransformer19segmented_topp_impl15blockSortKernelIfLi1024ELi1EEEvPKT_PS2_PKiPiS7_iii,@function
        .size           _ZN17fastertransformer19segmented_topp_impl15blockSortKernelIfLi1024ELi1EEEvPKT_PS2_PKiPiS7_iii,(.L_x_2085 - _ZN17fastertransformer19segmented_topp_impl15blockSortKernelIfLi1024ELi1EEEvPKT_PS2_PKiPiS7_iii)
        .other          _ZN17fastertransformer19segmented_topp_impl15blockSortKernelIfLi1024ELi1EEEvPKT_PS2_PKiPiS7_iii,@"STO_CUDA_ENTRY STV_DEFAULT"
_ZN17fastertransformer19segmented_topp_impl15blockSortKernelIfLi1024ELi1EEEvPKT_PS2_PKiPiS7_iii:
.text._ZN17fastertransformer19segmented_topp_impl15blockSortKernelIfLi1024ELi1EEEvPKT_PS2_PKiPiS7_iii:
        /* <DEDUP_REMOVED lines=13> */
[----:B------:R-:W-:Y:S02]  /*00d0*/  IMAD.MOV.U32 R28, RZ, RZ, RZ ;  /* 0x000000ffff1c7224 */ /* 0x000fe400078e00ff */
[----:B-1----:R-:W-:-:S05]  /*00e0*/  IMAD R33, R33, UR4, RZ ;  /* 0x0000000421217c24 */ /* 0x002fca000f8e02ff */
[----:B------:R-:W-:Y:S02]  /*00f0*/  SHF.R.S32.HI R2, RZ, 0x1f, R33 ;  /* 0x0000001fff027819 */ /* 0x000fe40000011421 */
[----:B0-----:R-:W-:-:S13]  /*0100*/  ISETP.GE.AND P0, PT, R0, R35, PT ;  /* 0x000000230000720c */ /* 0x001fda0003f06270 */
[----:B------:R-:W0:Y:S01]  /*0110*/  @!P0 LDC.64 R4, c[0x0][0x388] ;  /* 0x0000e200ff048b82 */ /* 0x000e220000000a00 */
[----:B------:R-:W-:-:S05]  /*0120*/  @!P0 IADD3 R8, P1, PT, R33, R0, RZ ;  /* 0x0000000021088210 */ /* 0x000fca0007f3e0ff */
[----:B------:R-:W-:Y:S02]  /*0130*/  @!P0 IMAD.X R3, RZ, RZ, R2, P1 ;  /* 0x000000ffff038224 */ /* 0x000fe400008e0602 */
[C---:B------:R-:W-:Y:S01]  /*0140*/  @!P0 IMAD.SHL.U32 R7, R8.reuse, 0x4, RZ ;  /* 0x0000000408078824 */ /* 0x040fe200078e00ff */
[----:B------:R-:W1:Y:S02]  /*0150*/  @!P0 LDC.64 R10, c[0x0][0x398] ;  /* 0x0000e600ff0a8b82 */ /* 0x000e640000000a00 */
[----:B------:R-:W-:Y:S02]  /*0160*/  @!P0 SHF.L.U64.HI R8, R8, 0x2, R3 ;  /* 0x0000000208088819 */ /* 0x000fe40000010203 */
[----:B0-----:R-:W-:-:S05]  /*0170*/  @!P0 IADD3 R4, P1, PT, R7, R4, RZ ;  /* 0x0000000407048210 */ /* 0x001fca0007f3e0ff */
[----:B------:R-:W-:-:S05]  /*0180*/  @!P0 IMAD.X R5, R8, 0x1, R5, P1 ;  /* 0x0000000108058824 */ /* 0x000fca00008e0605 */
[----:B------:R-:W2:Y:S01]  /*0190*/  @!P0 LDG.E R28, desc[UR8][R4.64] ;  /* 0x00000008041c8981 */ /* 0x000ea2000c1e1900 */
[----:B------:R-:W0:Y:S01]  /*01a0*/  S2UR UR5, SR_CgaCtaId ;  /* 0x00000000000579c3 */ /* 0x000e220000008800 */
[----:B-1----:R-:W-:Y:S01]  /*01b0*/  @!P0 IADD3 R6, P1, PT, R7, R10, RZ ;  /* 0x0000000a07068210 */ /* 0x002fe20007f3e0ff */
[----:B------:R-:W-:-:S04]  /*01c0*/  IMAD.MOV.U32 R31, RZ, RZ, -0x1 ;  /* 0xffffffffff1f7424 */ /* 0x000fc800078e00ff */
[----:B------:R-:W-:Y:S01]  /*01d0*/  @!P0 IMAD.X R7, R8, 0x1, R11, P1 ;  /* 0x0000000108078824 */ /* 0x000fe200008e060b */
[----:B------:R-:W1:Y:S04]  /*01e0*/  S2R R3, SR_LANEID ;  /* 0x0000000000037919 */ /* 0x000e680000000000 */
[----:B------:R3:W5:Y:S01]  /*01f0*/  @!P0 LDG.E R31, desc[UR8][R6.64] ;  /* 0x00000008061f8981 */ /* 0x000762000c1e1900 */
[----:B------:R-:W-:Y:S01]  /*0200*/  UMOV UR4, 0x400 ;  /* 0x0000040000047882 */ /* 0x000fe20000000000 */
[----:B------:R-:W-:Y:S01]  /*0210*/  IMAD.MOV.U32 R8, RZ, RZ, -0x1 ;  /* 0xffffffffff087424 */ /* 0x000fe200078e00ff */
[----:B------:R-:W-:Y:S01]  /*0220*/  SHF.R.U32.HI R30, RZ, 0x5, R0 ;  /* 0x00000005ff1e7819 */ /* 0x000fe20000011600 */
[----:B------:R-:W-:Y:S02]  /*0230*/  UBMSK UR7, URZ, 0x4 ;  /* 0x00000004ff07789b */ /* 0x000fe40008000000 */
[----:B0-----:R-:W-:-:S06]  /*0240*/  ULEA UR4, UR5, UR4, 0x18 ;  /* 0x0000000405047291 */ /* 0x001fcc000f8ec0ff */
[----:B------:R-:W-:Y:S01]  /*0250*/  LEA R29, R0, UR4, 0x2 ;  /* 0x00000004001d7c11 */ /* 0x000fe2000f8e10ff */
[----:B------:R-:W-:-:S04]  /*0260*/  UMOV UR4, URZ ;  /* 0x000000ff00047c82 */ /* 0x000fc80008000000 */
[----:B---3--:R-:W-:Y:S01]  /*0270*/  IMAD R6, R0, 0x20, R29 ;  /* 0x0000002000067824 */ /* 0x008fe200078e021d */
[----:B------:R-:W-:Y:S01]  /*0280*/  BAR.SYNC.DEFER_BLOCKING 0x0 ;  /* 0x0000000000007b1d */ /* 0x000fe20000010000 */
[----:B--2---:R-:W-:-:S04]  /*0290*/  ISETP.GT.AND P0, PT, R28, -0x1, PT ;  /* 0xffffffff1c00780c */ /* 0x004fc80003f04270 */
[----:B------:R-:W-:-:S04]  /*02a0*/  SEL R5, R8, 0x80000000, !P0 ;  /* 0x8000000008057807 */ /* 0x000fc80004000000 */
[----:B-1----:R-:W-:-:S07]  /*02b0*/  LOP3.LUT R28, R5, R28, RZ, 0x3c, !PT ;  /* 0x0000001c051c7212 */ /* 0x002fce00078e3cff */
.L_x_965:
[C---:B-1----:R-:W-:Y:S01]  /*02c0*/  ISETP.NE.AND P0, PT, R28.reuse, 0x7fffffff, PT ;  /* 0x7fffffff1c00780c */ /* 0x042fe20003f05270 */
[----:B------:R-:W-:Y:S01]  /*02d0*/  STS [R29], RZ ;  /* 0x000000ff1d007388 */ /* 0x000fe20000000800 */
[----:B------:R-:W0:Y:S01]  /*02e0*/  S2UR UR6, SR_CgaCtaId ;  /* 0x00000000000679c3 */ /* 0x000e220000008800 */
[----:B------:R-:W-:Y:S01]  /*02f0*/  ISETP.NE.AND P1, PT, R3, 0x1f, PT ;  /* 0x0000001f0300780c */ /* 0x000fe20003f25270 */
[----:B------:R-:W-:Y:S01]  /*0300*/  UMOV UR5, 0x400 ;  /* 0x0000040000057882 */ /* 0x000fe20000000000 */
[----:B------:R-:W-:Y:S01]  /*0310*/  SEL R4, R28, 0x80000000, P0 ;  /* 0x800000001c047807 */ /* 0x000fe20000000000 */
[----:B------:R-:W-:Y:S01]  /*0320*/  STS [R29+0x1000], RZ ;  /* 0x001000ff1d007388 */ /* 0x000fe20000000800 */
[C---:B------:R-:W-:Y:S01]  /*0330*/  ISETP.NE.AND P2, PT, R30.reuse, 0x1e, PT ;  /* 0x0000001e1e00780c */ /* 0x040fe20003f45270 */
[----:B------:R-:W-:Y:S02]  /*0340*/  UISETP.GE.U32.AND UP0, UPT, UR4, 0x1c, UPT ;  /* 0x0000001c0400788c */ /* 0x000fe4000bf06070 */
[----:B------:R-:W-:Y:S01]  /*0350*/  SHF.R.U32.HI R4, RZ, UR4, R4 ;  /* 0x00000004ff047c19 */ /* 0x000fe20008011604 */
[----:B------:R-:W-:Y:S01]  /*0360*/  STS [R29+0x2000], RZ ;  /* 0x002000ff1d007388 */ /* 0x000fe20000000800 */
[----:B------:R-:W-:-:S02]  /*0370*/  ISETP.NE.AND P3, PT, R30, 0x1f, PT ;  /* 0x0000001f1e00780c */ /* 0x000fc40003f65270 */
[----:B------:R-:W-:Y:S01]  /*0380*/  LOP3.LUT R4, R4, UR7, RZ, 0xc0, !PT ;  /* 0x0000000704047c12 */ /* 0x000fe2000f8ec0ff */
[----:B------:R-:W-:Y:S03]  /*0390*/  STS [R29+0x3000], RZ ;  /* 0x003000ff1d007388 */ /* 0x000fe60000000800 */
[----:B------:R-:W-:Y:S01]  /*03a0*/  SHF.R.U32.HI R7, RZ, 0x2, R4 ;  /* 0x00000002ff077819 */ /* 0x000fe20000011604 */
[----:B------:R-:W-:Y:S01]  /*03b0*/  IMAD.SHL.U32 R5, R4, 0x1000, RZ ;  /* 0x0000100004057824 */ /* 0x000fe200078e00ff */
[----:B------:R-:W-:Y:S04]  /*03c0*/  STS [R29+0x4000], RZ ;  /* 0x004000ff1d007388 */ /* 0x000fe80000000800 */
[----:B------:R-:W-:Y:S01]  /*03d0*/  LOP3.LUT R4, R5, 0x7000, RZ, 0xc, !PT ;  /* 0x0000700005047812 */ /* 0x000fe200078e0cff */
[----:B------:R-:W-:Y:S01]  /*03e0*/  STS [R29+0x5000], RZ ;  /* 0x005000ff1d007388 */ /* 0x000fe20000000800 */
[----:B------:R-:W-:Y:S01]  /*03f0*/  LOP3.LUT R5, R7, 0x3ffffffe, RZ, 0xc0, !PT ;  /* 0x3ffffffe07057812 */ /* 0x000fe200078ec0ff */
[----:B0-----:R-:W-:-:S02]  /*0400*/  ULEA UR5, UR6, UR5, 0x18 ;  /* 0x0000000506057291 */ /* 0x001fc4000f8ec0ff */
[----:B------:R-:W-:Y:S01]  /*0410*/  STS [R29+0x6000], RZ ;  /* 0x006000ff1d007388 */ /* 0x000fe20000000800 */
[----:B------:R-:W-:-:S03]  /*0420*/  IADD3 R5, PT, PT, -R5, R29, R4 ;  /* 0x0000001d05057210 */ /* 0x000fc60007ffe104 */
[----:B------:R-:W-:Y:S01]  /*0430*/  STS [R29+0x7000], RZ ;  /* 0x007000ff1d007388 */ /* 0x000fe20000000800 */
[----:B------:R-:W-:-:S03]  /*0440*/  @!P1 LEA R37, R30, UR5, 0x2 ;  /* 0x000000051e259c11 */ /* 0x000fc6000f8e10ff */
[----:B------:R-:W-:Y:S04]  /*0450*/  STS [R29+0x8000], RZ ;  /* 0x008000ff1d007388 */ /* 0x000fe80000000800 */
        /* <DEDUP_REMOVED lines=126> */
[----:B------:R-:W-:Y:S01]  /*0c40*/  IMAD.IADD R13, R13, 0x1, R12 ;  /* 0x000000010d0d7824 */ /* 0x000fe200078e020c */
[----:B------:R-:W-:Y:S02]  /*0c50*/  SEL R32, R11, R32, !P1 ;  /* 0x000000200b207207 */ /* 0x000fe40004800000 */
[----:B------:R-:W-:Y:S01]  /*0c60*/  ISETP.NE.AND P1, PT, R3, RZ, PT ;  /* 0x000000ff0300720c */ /* 0x000fe20003f25270 */
[----:B------:R-:W-:Y:S01]  /*0c70*/  IMAD.IADD R14, R14, 0x1, R13 ;  /* 0x000000010e0e7824 */ /* 0x000fe200078e020d */
[----:B------:R-:W-:Y:S02]  /*0c80*/  SEL R32, R12, R32, !P0 ;  /* 0x000000200c207207 */ /* 0x000fe40004000000 */
[----:B------:R-:W-:Y:S01]  /*0c90*/  ISETP.GT.U32.AND P0, PT, R0, 0x1f, PT ;  /* 0x0000001f0000780c */ /* 0x000fe20003f04070 */
[----:B------:R-:W-:Y:S01]  /*0ca0*/  IMAD.IADD R15, R15, 0x1, R14 ;  /* 0x000000010f0f7824 */ /* 0x000fe200078e020e */
[----:B------:R-:W-:-:S02]  /*0cb0*/  SEL R17, R13, R32, !P2 ;  /* 0x000000200d117207 */ /* 0x000fc40005000000 */
[----:B------:R-:W-:Y:S02]  /*0cc0*/  ISETP.GT.U32.OR P2, PT, R0, 0x1f, P1 ;  /* 0x0000001f0000780c */ /* 0x000fe40000f44470 */
        /* <DEDUP_REMOVED lines=34> */
[----:B------:R0:W-:Y:S01]  /*0ef0*/  STS [R4], R28 ;  /* 0x0000001c04007388 */ /* 0x0001e20000000800 */
[----:B------:R-:W-:Y:S06]  /*0f00*/  BAR.SYNC.DEFER_BLOCKING 0x0 ;  /* 0x0000000000007b1d */ /* 0x000fec0000010000 */
[----:B------:R0:W1:Y:S02]  /*0f10*/  LDS R28, [R29] ;  /* 0x000000001d1c7984 */ /* 0x0000640000000800 */
[----:B------:R-:W-:Y:S06]  /*0f20*/  BAR.SYNC.DEFER_BLOCKING 0x0 ;  /* 0x0000000000007b1d */ /* 0x000fec0000010000 */
[----:B-----5:R0:W-:Y:S02]  /*0f30*/  STS [R4], R31 ;  /* 0x0000001f04007388 */ /* 0x0201e40000000800 */
[----:B------:R-:W-:Y:S06]  /*0f40*/  BAR.SYNC.DEFER_BLOCKING 0x0 ;  /* 0x0000000000007b1d */ /* 0x000fec0000010000 */
[----:B------:R0:W2:Y:S02]  /*0f50*/  LDS R31, [R29] ;  /* 0x000000001d1f7984 */ /* 0x0000a40000000800 */
[----:B------:R-:W-:Y:S06]  /*0f60*/  BAR.SYNC.DEFER_BLOCKING 0x0 ;  /* 0x0000000000007b1d */ /* 0x000fec0000010000 */
[----:B0-----:R-:W-:Y:S05]  /*0f70*/  BRA `(.L_x_965) ;  /* 0xfffffff000d07947 */ /* 0x001fea000383ffff */
.L_x_964:
[----:B------:R-:W-:Y:S02]  /*0f80*/  LEA R4, R4, UR5, 0x2 ;  /* 0x0000000504047c11 */ /* 0x000fe4000f8e10ff */
[----:B------:R-:W-:-:S03]  /*0f90*/  ISETP.GE.AND P0, PT, R0, R35, PT ;  /* 0x000000230000720c */ /* 0x000fc60003f06270 */
[----:B------:R0:W-:Y:S01]  /*0fa0*/  STS [R4], R28 ;  /* 0x0000001c04007388 */ /* 0x0001e20000000800 */
[----:B------:R-:W-:Y:S06]  /*0fb0*/  BAR.SYNC.DEFER_BLOCKING 0x0 ;  /* 0x0000000000007b1d */ /* 0x000fec0000010000 */
[----:B------:R0:W1:Y:S02]  /*0fc0*/  LDS R6, [R29] ;  /* 0x000000001d067984 */ /* 0x0000640000000800 */
[----:B------:R-:W-:Y:S06]  /*0fd0*/  BAR.SYNC.DEFER_BLOCKING 0x0 ;  /* 0x0000000000007b1d */ /* 0x000fec0000010000 */
[----:B-----5:R0:W-:Y:S02]  /*0fe0*/  STS [R4], R31 ;  /* 0x0000001f04007388 */ /* 0x0201e40000000800 */
[----:B------:R-:W-:Y:S06]  /*0ff0*/  BAR.SYNC.DEFER_BLOCKING 0x0 ;  /* 0x0000000000007b1d */ /* 0x000fec0000010000 */
[----:B------:R-:W-:Y:S05]  /*1000*/  @P0 EXIT ;  /* 0x000000000000094d */ /* 0x000fea0003800000 */
[----:B0-----:R-:W0:Y:S01]  /*1010*/  LDS R29, [R29] ;  /* 0x000000001d1d7984 */ /* 0x001e220000000800 */
[----:B------:R-:W2:Y:S01]  /*1020*/  LDCU.64 UR4, c[0x0][0x388] ;  /* 0x00007100ff0477ac */ /* 0x000ea20008000a00 */
[----:B------:R-:W-:Y:S01]  /*1030*/  IADD3 R0, P0, PT, R33, R0, RZ ;  /* 0x0000000021007210 */ /* 0x000fe20007f1e0ff */
[----:B------:R-:W-:Y:S01]  /*1040*/  IMAD.MOV.U32 R7, RZ, RZ, -0x1 ;  /* 0xffffffffff077424 */ /* 0x000fe200078e00ff */
[----:B------:R-:W3:Y:S03]  /*1050*/  LDCU.64 UR6, c[0x0][0x398] ;  /* 0x00007300ff0677ac */ /* 0x000ee60008000a00 */
[----:B------:R-:W-:Y:S01]  /*1060*/  IMAD.X R3, RZ, RZ, R2, P0 ;  /* 0x000000ffff037224 */ /* 0x000fe200000e0602 */
[----:B-1----:R-:W-:Y:S01]  /*1070*/  ISETP.GT.AND P0, PT, R6, -0x1, PT ;  /* 0xffffffff0600780c */ /* 0x002fe20003f04270 */
[----:B------:R-:W-:-:S03]  /*1080*/  IMAD.SHL.U32 R4, R0, 0x4, RZ ;  /* 0x0000000400047824 */ /* 0x000fc600078e00ff */
[----:B------:R-:W-:Y:S02]  /*1090*/  SHF.L.U64.HI R0, R0, 0x2, R3 ;  /* 0x0000000200007819 */ /* 0x000fe40000010203 */
[----:B------:R-:W-:-:S04]  /*10a0*/  SEL R7, R7, 0x80000000, P0 ;  /* 0x8000000007077807 */ /* 0x000fc80000000000 */
[----:B------:R-:W-:Y:S02]  /*10b0*/  LOP3.LUT R7, R7, R6, RZ, 0x3c, !PT ;  /* 0x0000000607077212 */ /* 0x000fe400078e3cff */
[C---:B--2---:R-:W-:Y:S02]  /*10c0*/  IADD3 R2, P1, PT, R4.reuse, UR4, RZ ;  /* 0x0000000404027c10 */ /* 0x044fe4000ff3e0ff */
[----:B---3--:R-:W-:Y:S02]  /*10d0*/  IADD3 R4, P2, PT, R4, UR6, RZ ;  /* 0x0000000604047c10 */ /* 0x008fe4000ff5e0ff */
[C---:B------:R-:W-:Y:S02]  /*10e0*/  IADD3.X R3, PT, PT, R0.reuse, UR5, RZ, P1, !PT ;  /* 0x0000000500037c10 */ /* 0x040fe40008ffe4ff */
[----:B------:R-:W-:-:S03]  /*10f0*/  IADD3.X R5, PT, PT, R0, UR7, RZ, P2, !PT ;  /* 0x0000000700057c10 */ /* 0x000fc600097fe4ff */
[----:B------:R-:W-:Y:S04]  /*1100*/  STG.E desc[UR8][R2.64], R7 ;  /* 0x0000000702007986 */ /* 0x000fe8000c101908 */
[----:B0-----:R-:W-:Y:S01]  /*1110*/  STG.E desc[UR8][R4.64], R29 ;  /* 0x0000001d04007986 */ /* 0x001fe2000c101908 */
[----:B------:R-:W-:Y:S05]  /*1120*/  EXIT ;  /* 0x000000000000794d */ /* 0x000fea0003800000 */
.L_x_966:
        /* <DEDUP_REMOVED lines=13> */
.L_x_2085:


//--------------------- .text._ZN17fastertransformer19segmented_topp_impl15blockSortKernelIfLi896ELi1EEEvPKT_PS2_PKiPiS7_iii --------------------------
	.section	.text._ZN17fastertransformer19segmented_topp_impl15blockSortKernelIfLi896ELi1EEEvPKT_PS2_PKiPiS7_iii,"ax",@progbits
	.align	128
        .global         _ZN17fastertransformer19segmented_topp_impl15blockSortKernelIfLi896ELi1EEEvPKT_PS2_PKiPiS7_iii
        .type           _ZN17fastertransformer19segmented_topp_impl15blockSortKernelIfLi896ELi1EEEvPKT_PS2_PKiPiS7_iii,@function
        .size           _ZN17fastertransformer19segmented_topp_impl15blockSortKernelIfLi896ELi1EEEvPKT_PS2_PKiPiS7_iii,(.L_x_2086 - _ZN17fastertransformer19segmented_topp_impl15blockSortKernelIfLi896ELi1EEEvPKT_PS2_PKiPiS7_iii)
        .other          _ZN17fastertransformer19segmented_topp_impl15blockSortKernelIfLi896ELi1EEEvPKT_PS2_PKiPiS7_iii,@"STO_CUDA_ENTRY STV_DEFAULT"
_ZN17fastertransformer19segmented_topp_impl15blockSortKernelIfLi896ELi1EEEvPKT_PS2_PKiPiS7_iii:
.text._ZN17fastertransformer19segmented_topp_impl15blockSortKernelIfLi896ELi1EEEvPKT_PS2_PKiPiS7_iii:
        /* <DEDUP_REMOVED lines=42> */
.L_x_968:
        /* <DEDUP_REMOVED lines=10> */
[----:B------:R-:W-:-:S02]  /*0340*/  SHF.R.U32.HI R24, RZ, 0x5, R0 ;  /* 0x00000005ff187819 */ /* 0x000fc40000011600 */
[----:B------:R-:W-:Y:S01]  /*0350*/  LOP3.LUT R4, R4, UR5, RZ, 0xc0, !PT ;  /* 0x0000000504047c12 */ /* 0x000fe2000f8ec0ff */
[----:B------:R-:W-:Y:S01]  /*0360*/  STS [R21+0x2a00], RZ ;  /* 0x002a00ff15007388 */ /* 0x000fe20000000800 */
[----:B------:R-:W-:Y:S01]  /*0370*/  UMOV UR5, 0x400 ;  /* 0x0000040000057882 */ /* 0x000fe20000000000 */
[----:B------:R-:W-:Y:S02]  /*0380*/  ISETP.NE.AND P6, PT, R24, 0x14, PT ;  /* 0x000000141800780c */ /* 0x000fe40003fc5270 */
[----:B------:R-:W-:Y:S01]  /*0390*/  LOP3.LUT R8, R4, 0x7, RZ, 0xc, !PT ;  /* 0x0000000704087812 */ /* 0x000fe200078e0cff */
[----:B------:R-:W-:Y:S01]  /*03a0*/  STS [R21+0x3800], RZ ;  /* 0x003800ff15007388 */ /* 0x000fe20000000800 */
[----:B------:R-:W-:Y:S02]  /*03b0*/  SHF.R.U32.HI R4, RZ, 0x2, R4 ;  /* 0x00000002ff047819 */ /* 0x000fe40000011604 */
[----:B------:R-:W-:Y:S01]  /*03c0*/  ISETP.NE.AND P5, PT, R24, 0x16, PT ;  /* 0x000000161800780c */ /* 0x000fe20003fa5270 */
[----:B------:R-:W-:Y:S01]  /*03d0*/  IMAD R5, R8, 0xe00, R21 ;  /* 0x00000e0008057824 */ /* 0x000fe200078e0215 */
[----:B------:R-:W-:Y:S01]  /*03e0*/  LOP3.LUT R4, R4, 0x3ffffffe, RZ, 0xc0, !PT ;  /* 0x3ffffffe04047812 */ /* 0x000fe200078ec0ff */
[----:B------:R-:W-:Y:S01]  /*03f0*/  STS [R21+0x4600], RZ ;  /* 0x004600ff15007388 */ /* 0x000fe20000000800 */
[C---:B------:R-:W-:Y:S01]  /*0400*/  ISETP.NE.AND P4, PT, R24.reuse, 0x17, PT ;  /* 0x000000171800780c */ /* 0x040fe20003f85270 */
[----:B0-----:R-:W-:Y:S01]  /*0410*/  ULEA UR5, UR6, UR5, 0x18 ;  /* 0x0000000506057291 */ /* 0x001fe2000f8ec0ff */
[C---:B------:R-:W-:Y:S01]  /*0420*/  ISETP.NE.AND P2, PT, R24.reuse, 0x19, PT ;  /* 0x000000191800780c */ /* 0x040fe20003f45270 */
[----:B------:R-:W-:Y:S01]  /*0430*/  IMAD.IADD R5, R5, 0x1, -R4 ;  /* 0x0000000105057824 */ /* 0x000fe200078e0a04 */
[----:B------:R-:W-:Y:S01]  /*0440*/  STS [R21+0x5400], RZ ;  /* 0x005400ff15007388 */ /* 0x000fe20000000800 */
[----:B------:R-:W-:-:S02]  /*0450*/  ISETP.NE.AND P3, PT, R24, 0x18, PT ;  /* 0x000000181800780c */ /* 0x000fc40003f65270 */
[----:B------:R-:W-:Y:S01]  /*0460*/  @!P1 LEA R26, R24, UR5, 0x2 ;  /* 0x00000005181a9c11 */ /* 0x000fe2000f8e10ff */
[----:B------:R-:W-:Y:S04]  /*0470*/  STS [R21+0x6200], RZ ;  /* 0x006200ff15007388 */ /* 0x000fe80000000800 */
        /* <DEDUP_REMOVED lines=99> */
[----:B------:R-:W-:Y:S02]  /*0ab0*/  ISETP.NE.AND P0, PT, R24, 0x1a, PT ;  /* 0x0000001a1800780c */ /* 0x000fe40003f05270 */
[----:B------:R-:W-:Y:S02]  /*0ac0*/  SEL R27, R26, R27, !P6 ;  /* 0x0000001b1a1b7207 */ /* 0x000fe40007000000 */
[----:B------:R-:W-:Y:S01]  /*0ad0*/  ISETP.NE.AND P6, PT, R24, 0x15, PT ;  /* 0x000000151800780c */ /* 0x000fe20003fc5270 */
[----:B0-----:R-:W-:-:S04]  /*0ae0*/  IMAD.IADD R8, R26, 0x1, R8 ;  /* 0x000000011a087824 */ /* 0x001fc800078e0208 */
[----:B------:R-:W-:Y:S01]  /*0af0*/  IMAD.IADD R9, R9, 0x1, R8 ;  /* 0x0000000109097824 */ /* 0x000fe200078e0208 */
[----:B------:R-:W-:-:S03]  /*0b00*/  SEL R27, R8, R27, !P6 ;  /* 0x0000001b081b7207 */ /* 0x000fc60007000000 */
[----:B------:R-:W-:Y:S01]  /*0b10*/  IMAD.IADD R10, R10, 0x1, R9 ;  /* 0x000000010a0a7824 */ /* 0x000fe200078e0209 */
[----:B------:R-:W-:-:S03]  /*0b20*/  SEL R27, R9, R27, !P5 ;  /* 0x0000001b091b7207 */ /* 0x000fc60006800000 */
[----:B------:R-:W-:Y:S01]  /*0b30*/  IMAD.IADD R24, R11, 0x1, R10 ;  /* 0x000000010b187824 */ /* 0x000fe200078e020a */
[----:B------:R-:W-:Y:S02]  /*0b40*/  SEL R27, R10, R27, !P4 ;  /* 0x0000001b0a1b7207 */ /* 0x000fe40006000000 */
[----:B------:R-:W0:Y:S02]  /*0b50*/  LDS.128 R8, [UR5+0x7e60] ;  /* 0x007e6005ff087984 */ /* 0x000e240008000c00 */
[----:B------:R-:W-:Y:S02]  /*0b60*/  SEL R27, R24, R27, !P3 ;  /* 0x0000001b181b7207 */ /* 0x000fe40005800000 */
[----:B------:R-:W-:-:S04]  /*0b70*/  ISETP.NE.AND P3, PT, R3, RZ, PT ;  /* 0x000000ff0300720c */ /* 0x000fc80003f65270 */
[----:B------:R-:W-:Y:S02]  /*0b80*/  ISETP.GT.U32.OR P4, PT, R0, 0x1f, P3 ;  /* 0x0000001f0000780c */ /* 0x000fe40001f84470 */
[----:B------:R-:W-:Y:S01]  /*0b90*/  SEL R6, R7, RZ, P3 ;  /* 0x000000ff07067207 */ /* 0x000fe20001800000 */
[----:B0-----:R-:W-:-:S04]  /*0ba0*/  IMAD.IADD R8, R24, 0x1, R8 ;  /* 0x0000000118087824 */ /* 0x001fc800078e0208 */
[----:B------:R-:W-:Y:S01]  /*0bb0*/  IMAD.IADD R9, R9, 0x1, R8 ;  /* 0x0000000109097824 */ /* 0x000fe200078e0208 */
[----:B------:R-:W-:Y:S02]  /*0bc0*/  SEL R27, R8, R27, !P2 ;  /* 0x0000001b081b7207 */ /* 0x000fe40005000000 */
[----:B------:R-:W-:Y:S01]  /*0bd0*/  ISETP.GT.U32.AND P2, PT, R0, 0x1f, PT ;  /* 0x0000001f0000780c */ /* 0x000fe20003f44070 */
[----:B------:R-:W-:Y:S01]  /*0be0*/  IMAD.IADD R10, R10, 0x1, R9 ;  /* 0x000000010a0a7824 */ /* 0x000fe200078e0209 */
[----:B------:R-:W-:Y:S02]  /*0bf0*/  SEL R27, R9, R27, !P0 ;  /* 0x0000001b091b7207 */ /* 0x000fe40004000000 */
[----:B------:R-:W-:Y:S01]  /*0c00*/  ISETP.NE.AND P0, PT, R0, RZ, PT ;  /* 0x000000ff0000720c */ /* 0x000fe20003f05270 */
[----:B------:R-:W-:Y:S01]  /*0c10*/  IMAD.IADD R11, R11, 0x1, R10 ;  /* 0x000000010b0b7824 */ /* 0x000fe200078e020a */
[----:B------:R-:W-:-:S07]  /*0c20*/  SEL R27, R10, R27, !P1 ;  /* 0x0000001b0a1b7207 */ /* 0x000fce0004800000 */
[----:B------:R-:W-:Y:S02]  /*0c30*/  @P2 IMAD.IADD R7, R27, 0x1, R6 ;  /* 0x000000011b072824 */ /* 0x000fe400078e0206 */
        /* <DEDUP_REMOVED lines=40> */
.L_x_967:
        /* <DEDUP_REMOVED lines=27> */
.L_x_969:
        /* <DEDUP_REMOVED lines=9> */
.L_x_2086:


//--------------------- .text._ZN17fastertransformer19segmented_topp_impl15blockSortKernelIfLi768ELi1EEEvPKT_PS2_PKiPiS7_iii --------------------------
	.section	.text._ZN17fastertransformer19segmented_topp_impl15blockSortKernelIfLi768ELi1EEEvPKT_PS2_PKiPiS7_iii,"ax",@progbits
	.align	128
        .global         _ZN17fastertransformer19segmented_topp_impl15blockSortKernelIfLi768ELi1EEEvPKT_PS2_PKiPiS7_iii
        .type           _ZN17fastertransformer19segmented_topp_impl15blockSortKernelIfLi768ELi1EEEvPKT_PS2_PKiPiS7_iii,@function
        .size           _ZN17fastertransformer19segmented_topp_impl15blockSortKernelIfLi768ELi1EEEvPKT_PS2_PKiPiS7_iii,(.L_x_2087 - _ZN17fastertransformer19segmented_topp_impl15blockSortKernelIfLi768ELi1EEEvPKT_PS2_PKiPiS7_iii)
        .other          _ZN17fastertransformer19segmented_topp_impl15blockSortKernelIfLi768ELi1EEEvPKT_PS2_PKiPiS7_iii,@"STO_CUDA_ENTRY STV_DEFAULT"
_ZN17fastertransformer19segmented_topp_impl15blockSortKernelIfLi768ELi1EEEvPKT_PS2_PKiPiS7_iii:
.text._ZN17fastertransformer19segmented_topp_impl15blockSortKernelIfLi768ELi1EEEvPKT_PS2_PKiPiS7_iii:
        /* <DEDUP_REMOVED lines=38> */
[----:B------:R-:W-:Y:S01]  /*0260*/  UMOV UR4, URZ ;  /* 0x000000ff00047c82 */ /* 0x000fe20008000000 */
[----:B------:R-:W-:Y:S01]  /*0270*/  BAR.SYNC.DEFER_BLOCKING 0x0 ;  /* 0x0000000000007b1d */ /* 0x000fe20000010000 */
[----:B--2---:R-:W-:-:S04]  /*0280*/  ISETP.GT.AND P0, PT, R28, -0x1, PT ;  /* 0xffffffff1c00780c */ /* 0x004fc80003f04270 */
[----:B------:R-:W-:Y:S01]  /*0290*/  SEL R5, R8, 0x80000000, !P0 ;  /* 0x8000000008057807 */ /* 0x000fe20004000000 */
[----:B------:R-:W-:-:S03]  /*02a0*/  IMAD R8, R0, 0x20, R29 ;  /* 0x0000002000087824 */ /* 0x000fc600078e021d */
[----:B-1-3--:R-:W-:-:S07]  /*02b0*/  LOP3.LUT R28, R5, R28, RZ, 0x3c, !PT ;  /* 0x0000001c051c7212 */ /* 0x00afce00078e3cff */
.L_x_971:
        /* <DEDUP_REMOVED lines=14> */
[----:B------:R-:W-:Y:S01]  /*03a0*/  LOP3.LUT R6, R4, 0x7, RZ, 0xc, !PT ;  /* 0x0000000704067812 */ /* 0x000fe200078e0cff */
[----:B------:R-:W-:Y:S01]  /*03b0*/  STS [R29+0x3000], RZ ;  /* 0x003000ff1d007388 */ /* 0x000fe20000000800 */
[----:B------:R-:W-:-:S03]  /*03c0*/  SHF.R.U32.HI R4, RZ, 0x2, R4 ;  /* 0x00000002ff047819 */ /* 0x000fc60000011604 */
[----:B------:R-:W-:Y:S01]  /*03d0*/  IMAD R5, R6, 0xc00, R29 ;  /* 0x00000c0006057824 */ /* 0x000fe200078e021d */
[----:B------:R-:W-:Y:S01]  /*03e0*/  LOP3.LUT R4, R4, 0x3ffffffe, RZ, 0xc0, !PT ;  /* 0x3ffffffe04047812 */ /* 0x000fe200078ec0ff */
[----:B------:R-:W-:Y:S01]  /*03f0*/  STS [R29+0x3c00], RZ ;  /* 0x003c00ff1d007388 */ /* 0x000fe20000000800 */
[----:B0-----:R-:W-:-:S03]  /*0400*/  ULEA UR5, UR6, UR5, 0x18 ;  /* 0x0000000506057291 */ /* 0x001fc6000f8ec0ff */
[----:B------:R-:W-:Y:S01]  /*0410*/  IMAD.IADD R5, R5, 0x1, -R4 ;  /* 0x0000000105057824 */ /* 0x000fe200078e0a04 */
[----:B------:R-:W-:Y:S02]  /*0420*/  STS [R29+0x4800], RZ ;  /* 0x004800ff1d007388 */ /* 0x000fe40000000800 */
[----:B------:R-:W-:Y:S02]  /*0430*/  @!P1 LEA R32, R30, UR5, 0x2 ;  /* 0x000000051e209c11 */ /* 0x000fe4000f8e10ff */
        /* <DEDUP_REMOVED lines=155> */
.L_x_970:
        /* <DEDUP_REMOVED lines=27> */
.L_x_972:
        /* <DEDUP_REMOVED lines=14> */
.L_x_2087:


//--------------------- .text._ZN17fastertransformer19segmented_topp_impl15blockSortKernelIfLi640ELi1EEEvPKT_PS2_PKiPiS7_iii --------------------------
	.section	.text._ZN17fastertransformer19segmented_topp_impl15blockSortKernelIfLi640ELi1EEEvPKT_PS2_PKiPiS7_iii,"ax",@progbits
	.align	128
        .global         _ZN17fastertransformer19segmented_topp_impl15blockSortKernelIfLi640ELi1EEEvPKT_PS2_PKiPiS7_iii
        .type           _ZN17fastertransformer19segmented_topp_impl15blockSortKernelIfLi640ELi1EEEvPKT_PS2_PKiPiS7_iii,@function
        .size           _ZN17fastertransformer19segmented_topp_impl15blockSortKernelIfLi640ELi1EEEvPKT_PS2_PKiPiS7_iii,(.L_x_2088 - _ZN17fastertransformer19segmented_topp_impl15blockSortKernelIfLi640ELi1EEEvPKT_PS2_PKiPiS7_iii)
        .other          _ZN17fastertransformer19segmented_topp_impl15blockSortKernelIfLi640ELi1EEEvPKT_PS2_PKiPiS7_iii,@"STO_CUDA_ENTRY STV_DEFAULT"
_ZN17fastertransformer19segmented_topp_impl15blockSortKernelIfLi640ELi1EEEvPKT_PS2_PKiPiS7_iii:
.text._ZN17fastertransformer19segmented_topp_impl15blockSortKernelIfLi640ELi1EEEvPKT_PS2_PKiPiS7_iii:
        /* <DEDUP_REMOVED lines=42> */
.L_x_974:
        /* <DEDUP_REMOVED lines=116> */
[----:B------:R-:W-:Y:S01]  /*09e0*/  ISETP.GT.U32.OR P4, PT, R0, 0x1f, P3 ;  /* 0x0000001f0000780c */ /* 0x000fe20001f84470 */
[----:B0-----:R-:W-:-:S04]  /*09f0*/  IMAD.IADD R8, R24, 0x1, R8 ;  /* 0x0000000118087824 */ /* 0x001fc800078e0208 */
[----:B------:R-:W-:Y:S01]  /*0a00*/  IMAD.IADD R9, R9, 0x1, R8 ;  /* 0x0000000109097824 */ /* 0x000fe200078e0208 */
[----:B------:R-:W-:Y:S02]  /*0a10*/  SEL R27, R8, R27, !P2 ;  /* 0x0000001b081b7207 */ /* 0x000fe40005000000 */
[----:B------:R-:W-:Y:S01]  /*0a20*/  ISETP.GT.U32.AND P2, PT, R0, 0x1f, PT ;  /* 0x0000001f0000780c */ /* 0x000fe20003f44070 */
[----:B------:R-:W-:Y:S01]  /*0a30*/  IMAD.IADD R10, R10, 0x1, R9 ;  /* 0x000000010a0a7824 */ /* 0x000fe200078e0209 */
[----:B------:R-:W-:Y:S02]  /*0a40*/  SEL R27, R9, R27, !P0 ;  /* 0x0000001b091b7207 */ /* 0x000fe40004000000 */
[----:B------:R-:W-:Y:S01]  /*0a50*/  SEL R8, R12, RZ, P3 ;  /* 0x000000ff0c087207 */ /* 0x000fe20001800000 */
[----:B------:R-:W-:Y:S01]  /*0a60*/  IMAD.IADD R11, R11, 0x1, R10 ;  /* 0x000000010b0b7824 */ /* 0x000fe200078e020a */
[----:B------:R-:W-:Y:S02]  /*0a70*/  SEL R27, R10, R27, !P1 ;  /* 0x0000001b0a1b7207 */ /* 0x000fe40004800000 */
[----:B------:R-:W-:-:S05]  /*0a80*/  ISETP.NE.AND P0, PT, R0, RZ, PT ;  /* 0x000000ff0000720c */ /* 0x000fca0003f05270 */
[----:B------:R-:W-:Y:S02]  /*0a90*/  @P2 IMAD.IADD R12, R27, 0x1, R8 ;  /* 0x000000011b0c2824 */ /* 0x000fe400078e0208 */
        /* <DEDUP_REMOVED lines=40> */
.L_x_973:
        /* <DEDUP_REMOVED lines=27> */
.L_x_975:
        /* <DEDUP_REMOVED lines=11> */
.L_x_2088:


//--------------------- .text._ZN17fastertransformer19segmented_topp_impl15blockSortKernelIfLi512ELi1EEEvPKT_PS2_PKiPiS7_iii --------------------------
	.section	.text._ZN17fastertransformer19segmented_topp_impl15blockSortKernelIfLi512ELi1EEEvPKT_PS2_PKiPiS7_iii,"ax",@progbits
	.align	128
        .global         _ZN17fastertransformer19segmented_topp_impl15blockSortKernelIfLi512ELi1EEEvPKT_PS2_PKiPiS7_iii
        .type           _ZN17fastertransformer19segmented_topp_impl15blockSortKernelIfLi512ELi1EEEvPKT_PS2_PKiPiS7_iii,@function
        .size           _ZN17fastertransformer19segmented_topp_impl15blockSortKernelIfLi512ELi1EEEvPKT_PS2_PKiPiS7_iii,(.L_x_2089 - _ZN17fastertransformer19segmented_topp_impl15blockSortKernelIfLi512ELi1EEEvPKT_PS2_PKiPiS7_iii)
        .other          _ZN17fastertransformer19segmented_topp_impl15blockSortKernelIfLi512ELi1EEEvPKT_PS2_PKiPiS7_iii,@"STO_CUDA_ENTRY STV_DEFAULT"
_ZN17fastertransformer19segmented_topp_impl15blockSortKernelIfLi512ELi1EEEvPKT_PS2_PKiPiS7_iii:
.text._ZN17fastertransformer19segmented_topp_impl15blockSortKernelIfLi512ELi1EEEvPKT_PS2_PKiPiS7_iii:
        /* <DEDUP_REMOVED lines=29> */
[----:B------:R-:W-:Y:S02]  /*01d0*/  @!P0 IMAD.X R7, R0, 0x1, R11, P1 ;  /* 0x0000000100078824 */ /* 0x000fe400008e060b */
[----:B------:R-:W1:Y:S03]  /*01e0*/  S2R R0, SR_LANEID ;  /* 0x0000000000007919 */ /* 0x000e660000000000 */
        /* <DEDUP_REMOVED lines=13> */
.L_x_977:
[----:B-1----:R-:W-:Y:S01]  /*02c0*/  ISETP.NE.AND P0, PT, R18, 0x7fffffff, PT ;  /* 0x7fffffff1200780c */ /* 0x002fe20003f05270 */
        /* <DEDUP_REMOVED lines=152> */
.L_x_976:
        /* <DEDUP_REMOVED lines=9> */
[----:B------:R-:W2:Y:S01]  /*0ce0*/  LDS R7, [R20] ;  /* 0x0000000014077984 */ /* 0x000ea20000000800 */
[----:B------:R-:W3:Y:S01]  /*0cf0*/  LDCU.64 UR4, c[0x0][0x388] ;  /* 0x00007100ff0477ac */ /* 0x000ee20008000a00 */
[----:B------:R-:W-:Y:S01]  /*0d00*/  IADD3 R3, P0, PT, R22, R3, RZ ;  /* 0x0000000316037210 */ /* 0x000fe20007f1e0ff */
[----:B------:R-:W-:Y:S01]  /*0d10*/  IMAD.MOV.U32 R9, RZ, RZ, -0x1 ;  /* 0xffffffffff097424 */ /* 0x000fe200078e00ff */
[----:B------:R-:W4:Y:S03]  /*0d20*/  LDCU.64 UR6, c[0x0][0x398] ;  /* 0x00007300ff0677ac */ /* 0x000f260008000a00 */
[----:B------:R-:W-:Y:S01]  /*0d30*/  IMAD.X R2, RZ, RZ, R2, P0 ;  /* 0x000000ffff027224 */ /* 0x000fe200000e0602 */
[----:B-1----:R-:W-:Y:S01]  /*0d40*/  ISETP.GT.AND P0, PT, R0, -0x1, PT ;  /* 0xffffffff0000780c */ /* 0x002fe20003f04270 */
[----:B------:R-:W-:-:S03]  /*0d50*/  IMAD.SHL.U32 R4, R3, 0x4, RZ ;  /* 0x0000000403047824 */ /* 0x000fc600078e00ff */
[----:B0-----:R-:W-:Y:S02]  /*0d60*/  SHF.L.U64.HI R5, R3, 0x2, R2 ;  /* 0x0000000203057819 */ /* 0x001fe40000010202 */
[----:B------:R-:W-:-:S04]  /*0d70*/  SEL R9, R9, 0x80000000, P0 ;  /* 0x8000000009097807 */ /* 0x000fc80000000000 */
[----:B------:R-:W-:Y:S02]  /*0d80*/  LOP3.LUT R9, R9, R0, RZ, 0x3c, !PT ;  /* 0x0000000009097212 */ /* 0x000fe400078e3cff */
[C---:B---3--:R-:W-:Y:S02]  /*0d90*/  IADD3 R2, P1, PT, R4.reuse, UR4, RZ ;  /* 0x0000000404027c10 */ /* 0x048fe4000ff3e0ff */
[----:B----4-:R-:W-:Y:S02]  /*0da0*/  IADD3 R4, P2, PT, R4, UR6, RZ ;  /* 0x0000000604047c10 */ /* 0x010fe4000ff5e0ff */
[C---:B------:R-:W-:Y:S02]  /*0db0*/  IADD3.X R3, PT, PT, R5.reuse, UR5, RZ, P1, !PT ;  /* 0x0000000505037c10 */ /* 0x040fe40008ffe4ff */
[----:B------:R-:W-:-:S03]  /*0dc0*/  IADD3.X R5, PT, PT, R5, UR7, RZ, P2, !PT ;  /* 0x0000000705057c10 */ /* 0x000fc600097fe4ff */
[----:B------:R-:W-:Y:S04]  /*0dd0*/  STG.E desc[UR8][R2.64], R9 ;  /* 0x0000000902007986 */ /* 0x000fe8000c101908 */
[----:B--2---:R-:W-:Y:S01]  /*0de0*/  STG.E desc[UR8][R4.64], R7 ;  /* 0x0000000704007986 */ /* 0x004fe2000c101908 */
[----:B------:R-:W-:Y:S05]  /*0df0*/  EXIT ;  /* 0x000000000000794d */ /* 0x000fea0003800000 */
.L_x_978:
        /* <DEDUP_REMOVED lines=16> */
.L_x_2089:


//--------------------- .text._ZN17fastertransformer19segmented_topp_impl15blockSortKernelIfLi384ELi1EEEvPKT_PS2_PKiPiS7_iii --------------------------
	.section	.text._ZN17fastertransformer19segmented_topp_impl15blockSortKernelIfLi384ELi1EEEvPKT_PS2_PKiPiS7_iii,"ax",@progbits
	.align	128
        .global         _ZN17fastertransformer19segmented_topp_impl15blockSortKernelIfLi384ELi1EEEvPKT_PS2_PKiPiS7_iii
        .type           _ZN17fastertransformer19segmented_topp_impl15blockSortKernelIfLi384ELi1EEEvPKT_PS2_PKiPiS7_iii,@function
        .size           _ZN17fastertransformer19segmented_topp_impl15blockSortKernelIfLi384ELi1EEEvPKT_PS2_PKiPiS7_iii,(.L_x_2090 - _ZN17fastertransformer19segmented_topp_impl15blockSortKernelIfLi384ELi1EEEvPKT_PS2_PKiPiS7_iii)
        .other          _ZN17fastertransformer19segmented_topp_impl15blockSortKernelIfLi384ELi1EEEvPKT_PS2_PKiPiS7_iii,@"STO_CUDA_ENTRY STV_DEFAULT"
_ZN17fastertransformer19segmented_topp_impl15blockSortKernelIfLi384ELi1EEEvPKT_PS2_PKiPiS7_iii:
.text._ZN17fastertransformer19segmented_topp_impl15blockSortKernelIfLi384ELi1EEEvPKT_PS2_PKiPiS7_iii:
        /* <DEDUP_REMOVED lines=25> */
[----:B------:R0:W2:Y:S01]  /*0190*/  @!P0 LDG.E R8, desc[UR8][R4.64] ;  /* 0x0000000804088981 */ /* 0x0000a2000c1e1900 */
[----:B------:R-:W3:Y:S01]  /*01a0*/  S2UR UR5, SR_CgaCtaId ;  /* 0x00000000000579c3 */ /* 0x000ee20000008800 */
[----:B-1----:R-:W-:Y:S01]  /*01b0*/  @!P0 IADD3 R6, P1, PT, R7, R12, RZ ;  /* 0x0000000c07068210 */ /* 0x002fe20007f3e0ff */
[----:B------:R-:W-:-:S04]  /*01c0*/  IMAD.MOV.U32 R22, RZ, RZ, -0x1 ;  /* 0xffffffffff167424 */ /* 0x000fc800078e00ff */
[----:B------:R-:W-:Y:S01]  /*01d0*/  @!P0 IMAD.X R7, R10, 0x1, R13, P1 ;  /* 0x000000010a078824 */ /* 0x000fe200008e060d */
[----:B------:R-:W1:Y:S04]  /*01e0*/  S2R R3, SR_LANEID ;  /* 0x0000000000037919 */ /* 0x000e680000000000 */
[----:B------:R4:W5:Y:S01]  /*01f0*/  @!P0 LDG.E R22, desc[UR8][R6.64] ;  /* 0x0000000806168981 */ /* 0x000962000c1e1900 */
[----:B------:R-:W-:Y:S01]  /*0200*/  UMOV UR4, 0x400 ;  /* 0x0000040000047882 */ /* 0x000fe20000000000 */
[----:B------:R-:W-:Y:S01]  /*0210*/  IMAD.MOV.U32 R9, RZ, RZ, -0x1 ;  /* 0xffffffffff097424 */ /* 0x000fe200078e00ff */
[----:B---3--:R-:W-:-:S06]  /*0220*/  ULEA UR4, UR5, UR4, 0x18 ;  /* 0x0000000405047291 */ /* 0x008fcc000f8ec0ff */
[----:B0-----:R-:W-:Y:S01]  /*0230*/  LEA R5, R2, UR4, 0x2 ;  /* 0x0000000402057c11 */ /* 0x001fe2000f8e10ff */
[----:B------:R-:W-:Y:S01]  /*0240*/  UMOV UR4, URZ ;  /* 0x000000ff00047c82 */ /* 0x000fe20008000000 */
[----:B------:R-:W-:Y:S01]  /*0250*/  BAR.SYNC.DEFER_BLOCKING 0x0 ;  /* 0x0000000000007b1d */ /* 0x000fe20000010000 */
[----:B--2---:R-:W-:-:S04]  /*0260*/  ISETP.GT.AND P0, PT, R8, -0x1, PT ;  /* 0xffffffff0800780c */ /* 0x004fc80003f04270 */
[----:B------:R-:W-:-:S04]  /*0270*/  SEL R9, R9, 0x80000000, !P0 ;  /* 0x8000000009097807 */ /* 0x000fc80004000000 */
[----:B------:R-:W-:Y:S01]  /*0280*/  LOP3.LUT R4, R9, R8, RZ, 0x3c, !PT ;  /* 0x0000000809047212 */ /* 0x000fe200078e3cff */
[----:B-1--4-:R-:W-:-:S07]  /*0290*/  IMAD R8, R2, 0x20, R5 ;  /* 0x0000002002087824 */ /* 0x012fce00078e0205 */
.L_x_980:
        /* <DEDUP_REMOVED lines=24> */
[----:B------:R-:W-:Y:S01]  /*0420*/  ISETP.NE.AND P2, PT, R24, 0x9, PT ;  /* 0x000000091800780c */ /* 0x000fe20003f45270 */
        /* <DEDUP_REMOVED lines=117> */
.L_x_979:
        /* <DEDUP_REMOVED lines=27> */
.L_x_981:
        /* <DEDUP_REMOVED lines=13> */
.L_x_2090:


//--------------------- .text._ZN17fastertransformer19segmented_topp_impl15blockSortKernelIfLi256ELi1EEEvPKT_PS2_PKiPiS7_iii --------------------------
	.section	.text._ZN17fastertransformer19segmented_topp_impl15blockSortKernelIfLi256ELi1EEEvPKT_PS2_PKiPiS7_iii,"ax",@progbits
	.align	128
        .global         _ZN17fastertransformer19segmented_topp_impl15blockSortKernelIfLi256ELi1EEEvPKT_PS2_PKiPiS7_iii
        .type           _ZN17fastertransformer19segmented_topp_impl15blockSortKernelIfLi256ELi1EEEvPKT_PS2_PKiPiS7_iii,@function
        .size           _ZN17fastertransformer19segmented_topp_impl15blockSortKernelIfLi256ELi1EEEvPKT_PS2_PKiPiS7_iii,(.L_x_2091 - _ZN17fastertransformer19segmented_topp_impl15blockSortKernelIfLi256ELi1EEEvPKT_PS2_PKiPiS7_iii)
        .other          _ZN17fastertransformer19segmented_topp_impl15blockSortKernelIfLi256ELi1EEEvPKT_PS2_PKiPiS7_iii,@"STO_CUDA_ENTRY STV_DEFAULT"
_ZN17fastertransformer19segmented_topp_impl15blockSortKernelIfLi256ELi1EEEvPKT_PS2_PKiPiS7_iii:
.text._ZN17fastertransformer19segmented_topp_impl15blockSortKernelIfLi256ELi1EEEvPKT_PS2_PKiPiS7_iii:
        /* <DEDUP_REMOVED lines=36> */
[----:B0-----:R-:W-:Y:S01]  /*0240*/  ULEA UR4, UR5, UR4, 0x18 ;  /* 0x0000000405047291 */ /* 0x001fe2000f8ec0ff */
[----:B------:R-:W-:Y:S01]  /*0250*/  BAR.SYNC.DEFER_BLOCKING 0x0 ;  /* 0x0000000000007b1d */ /* 0x000fe20000010000 */
[----:B--2---:R-:W-:-:S04]  /*0260*/  ISETP.GT.AND P0, PT, R11, -0x1, PT ;  /* 0xffffffff0b00780c */ /* 0x004fc80003f04270 */
[----:B------:R-:W-:Y:S02]  /*0270*/  SEL R4, R12, 0x80000000, !P0 ;  /* 0x800000000c047807 */ /* 0x000fe40004000000 */
[----:B------:R-:W-:Y:S01]  /*0280*/  LEA R12, R3, UR4, 0x2 ;  /* 0x00000004030c7c11 */ /* 0x000fe2000f8e10ff */
[----:B------:R-:W-:Y:S01]  /*0290*/  UMOV UR4, URZ ;  /* 0x000000ff00047c82 */ /* 0x000fe20008000000 */
[----:B------:R-:W-:-:S03]  /*02a0*/  LOP3.LUT R11, R4, R11, RZ, 0x3c, !PT ;  /* 0x0000000b040b7212 */ /* 0x000fc600078e3cff */
[----:B-1-3--:R-:W-:-:S07]  /*02b0*/  IMAD R4, R3, 0x20, R12 ;  /* 0x0000002003047824 */ /* 0x00afce00078e020c */
.L_x_983:
        /* <DEDUP_REMOVED lines=127> */
.L_x_982:
        /* <DEDUP_REMOVED lines=12> */
[----:B0-----:R-:W-:Y:S01]  /*0b70*/  IMAD.MOV.U32 R9, RZ, RZ, -0x1 ;  /* 0xffffffffff097424 */ /* 0x001fe200078e00ff */
[----:B------:R-:W0:Y:S03]  /*0b80*/  LDCU.64 UR6, c[0x0][0x398] ;  /* 0x00007300ff0677ac */ /* 0x000e260008000a00 */
[----:B------:R-:W-:Y:S01]  /*0b90*/  IMAD.X R3, RZ, RZ, R8, P0 ;  /* 0x000000ffff037224 */ /* 0x000fe200000e0608 */
[----:B-1----:R-:W-:Y:S01]  /*0ba0*/  ISETP.GT.AND P0, PT, R0, -0x1, PT ;  /* 0xffffffff0000780c */ /* 0x002fe20003f04270 */
[----:B------:R-:W-:-:S03]  /*0bb0*/  IMAD.SHL.U32 R4, R2, 0x4, RZ ;  /* 0x0000000402047824 */ /* 0x000fc600078e00ff */
[----:B------:R-:W-:Y:S02]  /*0bc0*/  SHF.L.U64.HI R5, R2, 0x2, R3 ;  /* 0x0000000202057819 */ /* 0x000fe40000010203 */
[----:B------:R-:W-:-:S04]  /*0bd0*/  SEL R9, R9, 0x80000000, P0 ;  /* 0x8000000009097807 */ /* 0x000fc80000000000 */
[----:B------:R-:W-:Y:S02]  /*0be0*/  LOP3.LUT R9, R9, R0, RZ, 0x3c, !PT ;  /* 0x0000000009097212 */ /* 0x000fe400078e3cff */
[C---:B---3--:R-:W-:Y:S02]  /*0bf0*/  IADD3 R2, P1, PT, R4.reuse, UR4, RZ ;  /* 0x0000000404027c10 */ /* 0x048fe4000ff3e0ff */
[----:B0-----:R-:W-:Y:S02]  /*0c00*/  IADD3 R4, P2, PT, R4, UR6, RZ ;  /* 0x0000000604047c10 */ /* 0x001fe4000ff5e0ff */
[C---:B------:R-:W-:Y:S02]  /*0c10*/  IADD3.X R3, PT, PT, R5.reuse, UR5, RZ, P1, !PT ;  /* 0x0000000505037c10 */ /* 0x040fe40008ffe4ff */
[----:B------:R-:W-:-:S03]  /*0c20*/  IADD3.X R5, PT, PT, R5, UR7, RZ, P2, !PT ;  /* 0x0000000705057c10 */ /* 0x000fc600097fe4ff */
[----:B------:R-:W-:Y:S04]  /*0c30*/  STG.E desc[UR8][R2.64], R9 ;  /* 0x0000000902007986 */ /* 0x000fe8000c101908 */
[----:B--2---:R-:W-:Y:S01]  /*0c40*/  STG.E desc[UR8][R4.64], R7 ;  /* 0x0000000704007986 */ /* 0x004fe2000c101908 */
[----:B------:R-:W-:Y:S05]  /*0c50*/  EXIT ;  /* 0x000000000000794d */ /* 0x000fea0003800000 */
.L_x_984:
        /* <DEDUP_REMOVED lines=10> */
.L_x_2091:


//--------------------- .text._ZN17fastertransformer19segmented_topp_impl15blockSortKernelIfLi128ELi1EEEvPKT_PS2_PKiPiS7_iii --------------------------
	.section	.text._ZN17fastertransformer19segmented_topp_impl15blockSortKernelIfLi128ELi1EEEvPKT_PS2_PKiPiS7_iii,"ax",@progbits
	.align	128
        .global         _ZN17fastertransformer19segmented_topp_impl15blockSortKernelIfLi128ELi1EEEvPKT_PS2_PKiPiS7_iii
        .type           _ZN17fastertransformer19segmented_topp_impl15blockSortKernelIfLi128ELi1EEEvPKT_PS2_PKiPiS7_iii,@function
        .size           _ZN17fastertransformer19segmented_topp_impl15blockSortKernelIfLi128ELi1EEEvPKT_PS2_PKiPiS7_iii,(.L_x_2092 - _ZN17fastertransformer19segmented_topp_impl15blockSortKernelIfLi128ELi1EEEvPKT_PS2_PKiPiS7_iii)
        .other          _ZN17fastertransformer19segmented_topp_impl15blockSortKernelIfLi128ELi1EEEvPKT_PS2_PKiPiS7_iii,@"STO_CUDA_ENTRY STV_DEFAULT"
_ZN17fastertransformer19segmented_topp_impl15blockSortKernelIfLi128ELi1EEEvPKT_PS2_PKiPiS7_iii:
.text._ZN17fastertransformer19segmented_topp_impl15blockSortKernelIfLi128ELi1EEEvPKT_PS2_PKiPiS7_iii:
        /* <DEDUP_REMOVED lines=42> */
.L_x_986:
        /* <DEDUP_REMOVED lines=15> */
[----:B------:R-:W-:Y:S01]  /*0390*/  IMAD.SHL.U32 R6, R5, 0x200, RZ ;  /* 0x0000020005067824 */ /* 0x000fe200078e00ff */
[----:B------:R-:W-:Y:S01]  /*03a0*/  SHF.R.U32.HI R5, RZ, 0x2, R5 ;  /* 0x00000002ff057819 */ /* 0x000fe20000011605 */
[----:B------:R-:W-:Y:S01]  /*03b0*/  STS [R12+0x800], RZ ;  /* 0x000800ff0c007388 */ /* 0x000fe20000000800 */
[----:B------:R-:W-:Y:S02]  /*03c0*/  ISETP.NE.AND P3, PT, R10, RZ, PT ;  /* 0x000000ff0a00720c */ /* 0x000fe40003f65270 */
[----:B------:R-:W-:Y:S01]  /*03d0*/  LOP3.LUT R15, R6, 0xe00, RZ, 0xc, !PT ;  /* 0x00000e00060f7812 */ /* 0x000fe200078e0cff */
[----:B------:R-:W-:Y:S01]  /*03e0*/  STS [R12+0xa00], RZ ;  /* 0x000a00ff0c007388 */ /* 0x000fe20000000800 */
[----:B------:R-:W-:Y:S01]  /*03f0*/  LOP3.LUT R5, R5, 0x3ffffffe, RZ, 0xc0, !PT ;  /* 0x3ffffffe05057812 */ /* 0x000fe200078ec0ff */
[----:B0-----:R-:W-:-:S02]  /*0400*/  ULEA UR5, UR6, UR5, 0x18 ;  /* 0x0000000506057291 */ /* 0x001fc4000f8ec0ff */
[----:B------:R-:W-:Y:S01]  /*0410*/  STS [R12+0xc00], RZ ;  /* 0x000c00ff0c007388 */ /* 0x000fe20000000800 */
[----:B------:R-:W-:Y:S02]  /*0420*/  IADD3 R15, PT, PT, -R5, R12, R15 ;  /* 0x0000000c050f7210 */ /* 0x000fe40007ffe10f */
[----:B------:R-:W-:Y:S01]  /*0430*/  ISETP.GT.U32.OR P4, PT, R3, 0x1f, P3 ;  /* 0x0000001f0300780c */ /* 0x000fe20001f84470 */
        /* <DEDUP_REMOVED lines=42> */
[----:B------:R-:W-:Y:S02]  /*06e0*/  ISETP.GT.U32.AND P2, PT, R3, 0x1f, PT ;  /* 0x0000001f0300780c */ /* 0x000fe40003f44070 */
[----:B------:R-:W-:Y:S01]  /*06f0*/  SEL R4, R24, RZ, P3 ;  /* 0x000000ff18047207 */ /* 0x000fe20001800000 */
[----:B------:R-:W-:Y:S01]  /*0700*/  IMAD.IADD R6, R6, 0x1, R5 ;  /* 0x0000000106067824 */ /* 0x000fe200078e0205 */
[----:B------:R-:W-:-:S03]  /*0710*/  SEL R13, R5, R13, !P1 ;  /* 0x0000000d050d7207 */ /* 0x000fc60004800000 */
[----:B------:R-:W-:Y:S01]  /*0720*/  IMAD.IADD R7, R7, 0x1, R6 ;  /* 0x0000000107077824 */ /* 0x000fe200078e0206 */
[----:B------:R-:W-:Y:S02]  /*0730*/  SEL R13, R6, R13, !P0 ;  /* 0x0000000d060d7207 */ /* 0x000fe40004000000 */
[----:B------:R-:W-:-:S03]  /*0740*/  ISETP.NE.AND P0, PT, R3, RZ, PT ;  /* 0x000000ff0300720c */ /* 0x000fc60003f05270 */
        /* <DEDUP_REMOVED lines=41> */
.L_x_985:
        /* <DEDUP_REMOVED lines=27> */
.L_x_987:
        /* <DEDUP_REMOVED lines=15> */
.L_x_2092:


//--------------------- .text._ZN17fastertransformer19segmented_topp_impl27segmented_top_p_single_passINS0_28Segmented_topk_kernel_paramsIfiLi256ELi2EEELi256EEEvNS0_20TopKPerSegmentParamsE --------------------------
	.section	.text._ZN17fastertransformer19segmented_topp_impl27segmented_top_p_single_passINS0_28Segmented_topk_kernel_paramsIfiLi256ELi2EEELi256EEEvNS0_20TopKPerSegmentParamsE,"ax",@progbits
	.align	128
        .global         _ZN17fastertransformer19segmented_topp_impl27segmented_top_p_single_passINS0_28Segmented_topk_kernel_paramsIfiLi256ELi2EEELi256EEEvNS0_20TopKPerSegmentParamsE
        .type           _ZN17fastertransformer19segmented_topp_impl27segmented_top_p_single_passINS0_28Segmented_topk_kernel_paramsIfiLi256ELi2EEELi256EEEvNS0_20TopKPerSegmentParamsE,@function
        .size           _ZN17fastertransformer19segmented_topp_impl27segmented_top_p_single_passINS0_28Segmented_topk_kernel_paramsIfiLi256ELi2EEELi256EEEvNS0_20TopKPerSegmentParamsE,(.L_x_2093 - _ZN17fastertransformer19segmented_topp_impl27segmented_top_p_single_passINS0_28Segmented_topk_kernel_paramsIfiLi256ELi2EEELi256EEEvNS0_20TopKPerSegmentParamsE)
        .other          _ZN17fastertransformer19segmented_topp_impl27segmented_top_p_single_passINS0_28Segmented_topk_kernel_paramsIfiLi256ELi2EEELi256EEEvNS0_20TopKPerSegmentParamsE,@"STO_CUDA_ENTRY STV_DEFAULT"
_ZN17fastertransformer19segmented_topp_impl27segmented_top_p_single_passINS0_28Segmented_topk_kernel_paramsIfiLi256ELi2EEELi256EEEvNS0_20TopKPerSegmentParamsE:
.text._ZN17fastertransformer19segmented_topp_impl27segmented_top_p_single_passINS0_28Segmented_topk_kernel_paramsIfiLi256ELi2EEELi256EEEvNS0_20TopKPerSegmentParamsE:
        /* <DEDUP_REMOVED lines=25> */
.L_x_988:
        /* <DEDUP_REMOVED lines=648> */
[----:B------:R0:W-:Y:S04]  /*2a10*/  STL [R1+0x20], R0 ;  /* 0x0000200001007387 */ /* 0x0001e80000100800 */
[----:B------:R1:W-:Y:S01]  /*2a20*/  STL [R1+0x1cc], R95 ;  /* 0x0001cc5f01007387 */ /* 0x0003e20000100800 */
[----:B------:R-:W-:Y:S01]  /*2a30*/  BSSY.RECONVERGENT B0, `(.L_x_989) ;  /* 0x0000023000007945 */ /* 0x000fe20003800200 */
[----:B0-----:R-:W-:-:S02]  /*2a40*/  IMAD.SHL.U32 R0, R85, 0x2, RZ ;  /* 0x0000000255007824 */ /* 0x001fc400078e00ff */
[----:B------:R0:W-:Y:S01]  /*2a50*/  STL [R1+0x144], R3 ;  /* 0x0001440301007387 */ /* 0x0001e20000100800 */
[----:B-1----:R-:W-:-:S03]  /*2a60*/  SHF.R.U32.HI R95, RZ, 0x5, R85 ;  /* 0x00000005ff5f7819 */ /* 0x002fc60000011655 */
[----:B------:R1:W-:Y:S01]  /*2a70*/  STL [R1+0x24], R2 ;  /* 0x0000240201007387 */ /* 0x0003e20000100800 */
[----:B0-----:R-:W-:Y:S02]  /*2a80*/  LOP3.LUT R3, R0, 0x3e, RZ, 0xc0, !PT ;  /* 0x0000003e00037812 */ /* 0x001fe400078ec0ff */
[----:B------:R-:W-:Y:S01]  /*2a90*/  SHF.R.S32.HI R0, RZ, 0x1f, R88 ;  /* 0x0000001fff007819 */ /* 0x000fe20000011458 */
[----:B-1----:R-:W-:-:S07]  /*2aa0*/  IMAD.MOV.U32 R2, RZ, RZ, R95 ;  /* 0x000000ffff027224 */ /* 0x002fce00078e005f */
.L_x_992:
[----:B0-----:R-:W0:Y:S01]  /*2ab0*/  S2R R5, SR_CgaCtaId ;  /* 0x0000000000057919 */ /* 0x001e220000008800 */
[----:B------:R-:W-:Y:S01]  /*2ac0*/  MOV R4, 0x400 ;  /* 0x0000040000047802 */ /* 0x000fe20000000f00 */
[----:B------:R-:W-:Y:S01]  /*2ad0*/  IMAD.SHL.U32 R10, R2, 0x100, RZ ;  /* 0x00000100020a7824 */ /* 0x000fe200078e00ff */
[----:B------:R-:W-:Y:S01]  /*2ae0*/  BSSY.RECONVERGENT B1, `(.L_x_990) ;  /* 0x0000014000017945 */ /* 0x000fe20003800200 */
[----:B------:R-:W-:Y:S02]  /*2af0*/  IMAD.MOV.U32 R7, RZ, RZ, R3 ;  /* 0x000000ffff077224 */ /* 0x000fe400078e0003 */
[----:B------:R-:W-:Y:S02]  /*2b00*/  VIADD R4, R4, 0x4b0 ;  /* 0x000004b004047836 */ /* 0x000fe40000000000 */
[----:B------:R-:W-:-:S03]  /*2b10*/  VIADD R12, R10, 0x80 ;  /* 0x000000800a0c7836 */ /* 0x000fc60000000000 */
[----:B0-----:R-:W-:-:S07]  /*2b20*/  LEA R104, R5, R4, 0x18 ;  /* 0x0000000405687211 */ /* 0x001fce00078ec0ff */
.L_x_991:
[----:B------:R-:W-:Y:S01]  /*2b30*/  IMAD.IADD R4, R12, 0x1, R7 ;  /* 0x000000010c047824 */ /* 0x000fe200078e0207 */
[----:B0-----:R-:W-:-:S04]  /*2b40*/  CS2R R8, SRZ ;  /* 0x0000000000087805 */ /* 0x001fc8000001ff00 */
[----:B------:R-:W-:-:S13]  /*2b50*/  ISETP.GE.AND P0, PT, R4, R87, PT ;  /* 0x000000570400720c */ /* 0x000fda0003f06270 */
[----:B------:R-:W-:-:S05]  /*2b60*/  @!P0 IADD3 R5, P1, PT, R10, R7, RZ ;  /* 0x000000070a058210 */ /* 0x000fca0007f3e0ff */
[----:B------:R-:W-:Y:S01]  /*2b70*/  @!P0 IMAD.X R6, RZ, RZ, RZ, P1 ;  /* 0x000000ffff068224 */ /* 0x000fe200008e06ff */
[----:B------:R-:W-:-:S04]  /*2b80*/  @!P0 LEA R4, P1, R5, R152, 0x2 ;  /* 0x0000009805048211 */ /* 0x000fc800078210ff */
[----:B------:R-:W-:-:S05]  /*2b90*/  @!P0 LEA.HI.X R5, R5, R153, R6, 0x2, P1 ;  /* 0x0000009905058211 */ /* 0x000fca00008f1406 */
[----:B------:R-:W2:Y:S01]  /*2ba0*/  @!P0 LDG.E.64 R8, desc[UR10][R4.64+0x200] ;  /* 0x0002000a04088981 */ /* 0x000ea2000c1e1b00 */
[C---:B------:R-:W-:Y:S01]  /*2bb0*/  IMAD R11, R7.reuse, 0x100, R2 ;  /* 0x00000100070b7824 */ /* 0x040fe200078e0202 */
[C---:B------:R-:W-:Y:S01]  /*2bc0*/  ISETP.GE.U32.AND P0, PT, R7.reuse, 0x40, PT ;  /* 0x000000400700780c */ /* 0x040fe20003f06070 */
[----:B------:R-:W-:Y:S02]  /*2bd0*/  VIADD R7, R7, 0x40 ;  /* 0x0000004007077836 */ /* 0x000fe40000000000 */
[----:B------:R-:W-:-:S05]  /*2be0*/  IMAD R11, R11, 0x4, R104 ;  /* 0x000000040b0b7824 */ /* 0x000fca00078e0268 */
[----:B--2---:R0:W-:Y:S04]  /*2bf0*/  STS [R11+0x6000], R8 ;  /* 0x006000080b007388 */ /* 0x0041e80000000800 */
[----:B------:R0:W-:Y:S01]  /*2c00*/  STS [R11+0x6400], R9 ;  /* 0x006400090b007388 */ /* 0x0001e20000000800 */
[----:B------:R-:W-:Y:S05]  /*2c10*/  @!P0 BRA `(.L_x_991) ;  /* 0xfffffffc00c48947 */ /* 0x000fea000383ffff */
[----:B------:R-:W-:Y:S05]  /*2c20*/  BSYNC.RECONVERGENT B1 ;  /* 0x0000000000017941 */ /* 0x000fea0003800200 */
.L_x_990:
[C---:B------:R-:W-:Y:S01]  /*2c30*/  ISETP.GE.U32.AND P0, PT, R2.reuse, 0xf8, PT ;  /* 0x000000f80200780c */ /* 0x040fe20003f06070 */
[----:B------:R-:W-:-:S12]  /*2c40*/  VIADD R2, R2, 0x8 ;  /* 0x0000000802027836 */ /* 0x000fd80000000000 */
[----:B------:R-:W-:Y:S05]  /*2c50*/  @!P0 BRA `(.L_x_992) ;  /* 0xfffffffc00948947 */ /* 0x000fea000383ffff */
[----:B------:R-:W-:Y:S05]  /*2c60*/  BSYNC.RECONVERGENT B0 ;  /* 0x0000000000007941 */ /* 0x000fea0003800200 */
.L_x_989:
        /* <DEDUP_REMOVED lines=23> */
.L_x_1004:
        /* <DEDUP_REMOVED lines=15> */
[----:B------:R-:W5:Y:S04]  /*2ed0*/  LDL R2, [R1+0x204] ;  /* 0x0002040001027983 */ /* 0x000f680000100800 */
[----:B------:R-:W5:Y:S04]  /*2ee0*/  LDL.128 R16, [R1+0xd0] ;  /* 0x0000d00001107983 */ /* 0x000f680000100c00 */
[----:B0-----:R-:W5:Y:S01]  /*2ef0*/  LDL.128 R8, [R1+0xe0] ;  /* 0x0000e00001087983 */ /* 0x001f620000100c00 */
        /* <DEDUP_REMOVED lines=617> */
.L_x_993:
        /* <DEDUP_REMOVED lines=162> */
.L_x_1018:
        /* <DEDUP_REMOVED lines=18> */
.L_x_994:
        /* <DEDUP_REMOVED lines=17> */
.L_x_996:
[----:B------:R-:W-:-:S07]  /*61e0*/  IMAD.MOV.U32 R5, RZ, RZ, RZ ;  /* 0x000000ffff057224 */ /* 0x000fce00078e00ff */
.L_x_998:
        /* <DEDUP_REMOVED lines=102> */
.L_x_999:
        /* <DEDUP_REMOVED lines=103> */
.L_x_997:
        /* <DEDUP_REMOVED lines=23> */
.L_x_1002:
        /* <DEDUP_REMOVED lines=9> */
.L_x_1003:
[----:B------:R-:W-:Y:S05]  /*70c0*/  BSYNC.RECONVERGENT B0 ;  /* 0x0000000000007941 */ /* 0x000fea0003800200 */
.L_x_1001:
[----:B------:R-:W-:Y:S01]  /*70d0*/  UIADD3 UR9, UPT, UPT, UR9, -0x1, URZ ;  /* 0xffffffff09097890 */ /* 0x000fe2000fffe0ff */
[----:B------:R-:W-:Y:S11]  /*70e0*/  BRA `(.L_x_1004) ;  /* 0xffffffbc003c7947 */ /* 0x000ff6000383ffff */
.L_x_1000:
        /* <DEDUP_REMOVED lines=24> */
.L_x_1006:
[----:B------:R-:W-:Y:S05]  /*7270*/  BSYNC.RECONVERGENT B0 ;  /* 0x0000000000007941 */ /* 0x000fea0003800200 */
.L_x_1005:
        /* <DEDUP_REMOVED lines=44> */
.L_x_1009:
        /* <DEDUP_REMOVED lines=14> */
.L_x_1008:
[----:B------:R-:W-:Y:S05]  /*7620*/  BSYNC.RECONVERGENT B0 ;  /* 0x0000000000007941 */ /* 0x000fea0003800200 */
.L_x_1007:
[----:B------:R-:W-:Y:S05]  /*7630*/  @!P1 EXIT ;  /* 0x000000000000994d */ /* 0x000fea0003800000 */
.L_x_1010:
        /* <DEDUP_REMOVED lines=55> */
.L_x_995:
        /* <DEDUP_REMOVED lines=8> */
.L_x_1011:
[----:B------:R-:W-:Y:S02]  /*7a30*/  IMAD.MOV.U32 R15, RZ, RZ, 0x2 ;  /* 0x00000002ff0f7424 */ /* 0x000fe400078e00ff */
[----:B------:R-:W-:-:S04]  /*7a40*/  IMAD.MOV.U32 R10, RZ, RZ, R14 ;  /* 0x000000ffff0a7224 */ /* 0x000fc800078e000e */
[----:B------:R-:W-:-:S04]  /*7a50*/  @P0 IMAD.IADD R10, R9, 0x1, R10 ;  /* 0x00000001090a0824 */ /* 0x000fc800078e020a */
[----:B------:R-:W-:-:S07]  /*7a60*/  IMAD.MOV.U32 R18, RZ, RZ, R10 ;  /* 0x000000ffff127224 */ /* 0x000fce00078e000a */
[----:B------:R-:W-:Y:S05]  /*7a70*/  WARPSYNC.COLLECTIVE R17, `(.L_x_1012) ;  /* 0x0000000011087348 */ /* 0x000fea0003c00000 */
[----:B------:R0:W1:Y:S02]  /*7a80*/  SHFL.UP P0, R14, R18, R15, R20 ;  /* 0x0400000f120e7389 */ /* 0x0000640000000014 */
[----:B01----:R-:W-:Y:S05]  /*7a90*/  ENDCOLLECTIVE ;  /* 0x000000000000791b */ /* 0x003fea0003800000 */
.L_x_1012:
[----:B------:R-:W-:Y:S02]  /*7aa0*/  IMAD.MOV.U32 R15, RZ, RZ, 0x4 ;  /* 0x00000004ff0f7424 */ /* 0x000fe400078e00ff */
[----:B------:R-:W-:-:S04]  /*7ab0*/  IMAD.MOV.U32 R11, RZ, RZ, R14 ;  /* 0x000000ffff0b7224 */ /* 0x000fc800078e000e */
[----:B------:R-:W-:-:S04]  /*7ac0*/  @P0 IMAD.IADD R11, R10, 0x1, R11 ;  /* 0x000000010a0b0824 */ /* 0x000fc800078e020b */
[----:B------:R-:W-:-:S07]  /*7ad0*/  IMAD.MOV.U32 R18, RZ, RZ, R11 ;  /* 0x000000ffff127224 */ /* 0x000fce00078e000b */
[----:B------:R-:W-:Y:S05]  /*7ae0*/  WARPSYNC.COLLECTIVE R17, `(.L_x_1013) ;  /* 0x0000000011087348 */ /* 0x000fea0003c00000 */
[----:B------:R0:W1:Y:S02]  /*7af0*/  SHFL.UP P0, R14, R18, R15, R20 ;  /* 0x0400000f120e7389 */ /* 0x0000640000000014 */
[----:B01----:R-:W-:Y:S05]  /*7b00*/  ENDCOLLECTIVE ;  /* 0x000000000000791b */ /* 0x003fea0003800000 */
.L_x_1013:
        /* <DEDUP_REMOVED lines=8> */
.L_x_1014:
[----:B------:R-:W-:Y:S02]  /*7b90*/  IMAD.MOV.U32 R15, RZ, RZ, 0x10 ;  /* 0x00000010ff0f7424 */ /* 0x000fe400078e00ff */
[----:B------:R-:W-:-:S04]  /*7ba0*/  IMAD.MOV.U32 R13, RZ, RZ, R14 ;  /* 0x000000ffff0d7224 */ /* 0x000fc800078e000e */
[----:B------:R-:W-:-:S04]  /*7bb0*/  @P0 IMAD.IADD R13, R12, 0x1, R13 ;  /* 0x000000010c0d0824 */ /* 0x000fc800078e020d */
[----:B------:R-:W-:-:S07]  /*7bc0*/  IMAD.MOV.U32 R18, RZ, RZ, R13 ;  /* 0x000000ffff127224 */ /* 0x000fce00078e000d */
[----:B------:R-:W-:Y:S05]  /*7bd0*/  WARPSYNC.COLLECTIVE R17, `(.L_x_1015) ;  /* 0x0000000011087348 */ /* 0x000fea0003c00000 */
[----:B------:R0:W1:Y:S02]  /*7be0*/  SHFL.UP P0, R14, R18, R15, R20 ;  /* 0x0400000f120e7389 */ /* 0x0000640000000014 */
[----:B01----:R-:W-:Y:S05]  /*7bf0*/  ENDCOLLECTIVE ;  /* 0x000000000000791b */ /* 0x003fea0003800000 */
.L_x_1015:
[----:B------:R-:W-:-:S04]  /*7c00*/  @P0 IMAD.IADD R14, R13, 0x1, R14 ;  /* 0x000000010d0e0824 */ /* 0x000fc800078e020e */
[----:B------:R-:W-:Y:S02]  /*7c10*/  IMAD.MOV.U32 R12, RZ, RZ, R14 ;  /* 0x000000ffff0c7224 */ /* 0x000fe400078e000e */
[----:B------:R-:W-:-:S07]  /*7c20*/  IMAD.IADD R9, R14, 0x1, -R9 ;  /* 0x000000010e097824 */ /* 0x000fce00078e0a09 */
[----:B------:R-:W-:Y:S05]  /*7c30*/  WARPSYNC.COLLECTIVE R17, `(.L_x_1016) ;  /* 0x0000000011087348 */ /* 0x000fea0003c00000 */
[----:B------:R0:W1:Y:S02]  /*7c40*/  SHFL.IDX P0, R10, R12, R11, R22 ;  /* 0x0000000b0c0a7389 */ /* 0x0000640000000016 */
[----:B01----:R-:W-:Y:S05]  /*7c50*/  ENDCOLLECTIVE ;  /* 0x000000000000791b */ /* 0x003fea0003800000 */
.L_x_1016:
[----:B------:R-:W-:Y:S02]  /*7c60*/  IMAD.MOV.U32 R12, RZ, RZ, R93 ;  /* 0x000000ffff0c7224 */ /* 0x000fe400078e005d */
[----:B------:R-:W-:Y:S02]  /*7c70*/  IMAD.MOV.U32 R11, RZ, RZ, RZ ;  /* 0x000000ffff0b7224 */ /* 0x000fe400078e00ff */
[----:B------:R-:W-:-:S07]  /*7c80*/  IMAD.MOV.U32 R16, RZ, RZ, R10 ;  /* 0x000000ffff107224 */ /* 0x000fce00078e000a */
[----:B------:R-:W-:Y:S05]  /*7c90*/  WARPSYNC.COLLECTIVE R17, `(.L_x_1017) ;  /* 0x0000000011087348 */ /* 0x000fea0003c00000 */
[----:B------:R0:W1:Y:S02]  /*7ca0*/  SHFL.IDX P0, R10, R12, R11, R22 ;  /* 0x0000000b0c0a7389 */ /* 0x0000640000000016 */
[----:B01----:R-:W-:Y:S05]  /*7cb0*/  ENDCOLLECTIVE ;  /* 0x000000000000791b */ /* 0x003fea0003800000 */
.L_x_1017:
[----:B------:R-:W-:Y:S02]  /*7cc0*/  IMAD.IADD R16, R93, 0x1, R16 ;  /* 0x000000015d107824 */ /* 0x000fe400078e0210 */
[----:B------:R-:W-:Y:S01]  /*7cd0*/  IMAD.MOV.U32 R15, RZ, RZ, R10 ;  /* 0x000000ffff0f7224 */ /* 0x000fe200078e000a */
[----:B------:R-:W-:Y:S06]  /*7ce0*/  BRA `(.L_x_1018) ;  /* 0xffffffe000b07947 */ /* 0x000fec000383ffff */
.L_x_1019:
        /* <DEDUP_REMOVED lines=9> */
.L_x_2093:


//--------------------- .text._ZN17fastertransformer19segmented_topp_impl27segmented_top_p_single_passINS0_28Segmented_topk_kernel_paramsIfiLi256ELi2EEELi224EEEvNS0_20TopKPerSegmentParamsE --------------------------
	.section	.text._ZN17fastertransformer19segmented_topp_impl27segmented_top_p_single_passINS0_28Segmented_topk_kernel_paramsIfiLi256ELi2EEELi224EEEvNS0_20TopKPerSegmentParamsE,"ax",@progbits
	.align	128
        .global         _ZN17fastertransformer19segmented_topp_impl27segmented_top_p_single_passINS0_28Segmented_topk_kernel_paramsIfiLi256ELi2EEELi224EEEvNS0_20TopKPerSegmentParamsE
        .type           _ZN17fastertransformer19segmented_topp_impl27segmented_top_p_single_passINS0_28Segmented_topk_kernel_paramsIfiLi256ELi2EEELi224EEEvNS0_20TopKPerSegmentParamsE,@function
        .size           _ZN17fastertransformer19segmented_topp_impl27segmented_top_p_single_passINS0_28Segmented_topk_kernel_paramsIfiLi256ELi2EEELi224EEEvNS0_20TopKPerSegmentParamsE,(.L_x_2094 - _ZN17fastertransformer19segmented_topp_impl27segmented_top_p_single_passINS0_28Segmented_topk_kernel_paramsIfiLi256ELi2EEELi224EEEvNS0_20TopKPerSegmentParamsE)
        .other          _ZN17fastertransformer19segmented_topp_impl27segmented_top_p_single_passINS0_28Segmented_topk_kernel_paramsIfiLi256ELi2EEELi224EEEvNS0_20TopKPerSegmentParamsE,@"STO_CUDA_ENTRY STV_DEFAULT"
_ZN17fastertransformer19segmented_topp_impl27segmented_top_p_single_passINS0_28Segmented_topk_kernel_paramsIfiLi256ELi2EEELi224EEEvNS0_20TopKPerSegmentParamsE:
.text._ZN17fastertransformer19segmented_topp_impl27segmented_top_p_single_passINS0_28Segmented_topk_kernel_paramsIfiLi256ELi2EEELi224EEEvNS0_20TopKPerSegmentParamsE:
        /* <DEDUP_REMOVED lines=25> */
.L_x_1020:
        /* <DEDUP_REMOVED lines=573> */
[----:B------:R-:W-:-:S03]  /*2560*/  SHF.R.U32.HI R107, RZ, 0x5, R97 ;  /* 0x00000005ff6b7819 */ /* 0x000fc60000011661 */
[----:B------:R0:W-:Y:S01]  /*2570*/  STL [R1+0x20], R0 ;  /* 0x0000200001007387 */ /* 0x0001e20000100800 */
[----:B------:R-:W-:Y:S03]  /*2580*/  BSSY.RECONVERGENT B0, `(.L_x_1021) ;  /* 0x0000022000007945 */ /* 0x000fe60003800200 */
[----:B------:R1:W-:Y:S01]  /*2590*/  STL [R1+0x11c], R3 ;  /* 0x00011c0301007387 */ /* 0x0003e20000100800 */
[----:B0-----:R-:W-:-:S03]  /*25a0*/  IMAD.SHL.U32 R0, R97, 0x2, RZ ;  /* 0x0000000261007824 */ /* 0x001fc600078e00ff */
[----:B------:R0:W-:Y:S02]  /*25b0*/  STL [R1+0x24], R2 ;  /* 0x0000240201007387 */ /* 0x0001e40000100800 */
[----:B-1----:R-:W-:Y:S02]  /*25c0*/  LOP3.LUT R3, R0, 0x3e, RZ, 0xc0, !PT ;  /* 0x0000003e00037812 */ /* 0x002fe400078ec0ff */
[----:B------:R-:W-:Y:S01]  /*25d0*/  SHF.R.S32.HI R0, RZ, 0x1f, R100 ;  /* 0x0000001fff007819 */ /* 0x000fe20000011464 */
[----:B0-----:R-:W-:-:S07]  /*25e0*/  IMAD.MOV.U32 R2, RZ, RZ, R107 ;  /* 0x000000ffff027224 */ /* 0x001fce00078e006b */
.L_x_1024:
[----:B0-----:R-:W0:Y:S01]  /*25f0*/  S2R R5, SR_CgaCtaId ;  /* 0x0000000000057919 */ /* 0x001e220000008800 */
[----:B------:R-:W-:Y:S01]  /*2600*/  MOV R4, 0x400 ;  /* 0x0000040000047802 */ /* 0x000fe20000000f00 */
[----:B------:R-:W-:Y:S01]  /*2610*/  IMAD R10, R2, 0xe0, RZ ;  /* 0x000000e0020a7824 */ /* 0x000fe200078e02ff */
[----:B------:R-:W-:Y:S01]  /*2620*/  BSSY.RECONVERGENT B1, `(.L_x_1022) ;  /* 0x0000014000017945 */ /* 0x000fe20003800200 */
[----:B------:R-:W-:Y:S02]  /*2630*/  IMAD.MOV.U32 R7, RZ, RZ, R3 ;  /* 0x000000ffff077224 */ /* 0x000fe400078e0003 */
[----:B------:R-:W-:Y:S02]  /*2640*/  VIADD R4, R4, 0x4b0 ;  /* 0x000004b004047836 */ /* 0x000fe40000000000 */
[----:B------:R-:W-:-:S03]  /*2650*/  VIADD R12, R10, 0x70 ;  /* 0x000000700a0c7836 */ /* 0x000fc60000000000 */
[----:B0-----:R-:W-:-:S07]  /*2660*/  LEA R116, R5, R4, 0x18 ;  /* 0x0000000405747211 */ /* 0x001fce00078ec0ff */
.L_x_1023:
        /* <DEDUP_REMOVED lines=16> */
.L_x_1022:
[C---:B------:R-:W-:Y:S01]  /*2770*/  ISETP.GE.U32.AND P0, PT, R2.reuse, 0xf8, PT ;  /* 0x000000f80200780c */ /* 0x040fe20003f06070 */
[----:B------:R-:W-:-:S12]  /*2780*/  VIADD R2, R2, 0x8 ;  /* 0x0000000802027836 */ /* 0x000fd80000000000 */
[----:B------:R-:W-:Y:S05]  /*2790*/  @!P0 BRA `(.L_x_1024) ;  /* 0xfffffffc00948947 */ /* 0x000fea000383ffff */
[----:B------:R-:W-:Y:S05]  /*27a0*/  BSYNC.RECONVERGENT B0 ;  /* 0x0000000000007941 */ /* 0x000fea0003800200 */
.L_x_1021:
        /* <DEDUP_REMOVED lines=23> */
.L_x_1035:
        /* <DEDUP_REMOVED lines=1391> */
.L_x_1049:
        /* <DEDUP_REMOVED lines=18> */
.L_x_1025:
        /* <DEDUP_REMOVED lines=17> */
.L_x_1027:
[----:B------:R-:W-:-:S07]  /*8240*/  IMAD.MOV.U32 R5, RZ, RZ, RZ ;  /* 0x000000ffff057224 */ /* 0x000fce00078e00ff */
.L_x_1029:
        /* <DEDUP_REMOVED lines=102> */
.L_x_1030:
        /* <DEDUP_REMOVED lines=112> */
.L_x_1028:
        /* <DEDUP_REMOVED lines=23> */
.L_x_1033:
        /* <DEDUP_REMOVED lines=9> */
.L_x_1034:
[----:B------:R-:W-:Y:S05]  /*91b0*/  BSYNC.RECONVERGENT B0 ;  /* 0x0000000000007941 */ /* 0x000fea0003800200 */
.L_x_1032:
[----:B------:R-:W-:Y:S01]  /*91c0*/  UIADD3 UR9, UPT, UPT, UR9, -0x1, URZ ;  /* 0xffffffff09097890 */ /* 0x000fe2000fffe0ff */
[----:B------:R-:W-:Y:S11]  /*91d0*/  BRA `(.L_x_1035) ;  /* 0xffffff9400d07947 */ /* 0x000ff6000383ffff */
.L_x_1031:
        /* <DEDUP_REMOVED lines=24> */
.L_x_1037:
[----:B------:R-:W-:Y:S05]  /*9360*/  BSYNC.RECONVERGENT B0 ;  /* 0x0000000000007941 */ /* 0x000fea0003800200 */
.L_x_1036:
        /* <DEDUP_REMOVED lines=44> */
.L_x_1040:
        /* <DEDUP_REMOVED lines=14> */
.L_x_1039:
[----:B------:R-:W-:Y:S05]  /*9710*/  BSYNC.RECONVERGENT B0 ;  /* 0x0000000000007941 */ /* 0x000fea0003800200 */
.L_x_1038:
[----:B------:R-:W-:Y:S05]  /*9720*/  @!P1 EXIT ;  /* 0x000000000000994d */ /* 0x000fea0003800000 */
.L_x_1041:
        /* <DEDUP_REMOVED lines=55> */
.L_x_1026:
        /* <DEDUP_REMOVED lines=8> */
.L_x_1042:
[----:B------:R-:W-:Y:S02]  /*9b20*/  IMAD.MOV.U32 R19, RZ, RZ, 0x2 ;  /* 0x00000002ff137424 */ /* 0x000fe400078e00ff */
[----:B------:R-:W-:-:S04]  /*9b30*/  IMAD.MOV.U32 R11, RZ, RZ, R15 ;  /* 0x000000ffff0b7224 */ /* 0x000fc800078e000f */
[----:B------:R-:W-:-:S04]  /*9b40*/  @P0 IMAD.IADD R11, R10, 0x1, R11 ;  /* 0x000000010a0b0824 */ /* 0x000fc800078e020b */
[----:B------:R-:W-:-:S07]  /*9b50*/  IMAD.MOV.U32 R17, RZ, RZ, R11 ;  /* 0x000000ffff117224 */ /* 0x000fce00078e000b */
[----:B------:R-:W-:Y:S05]  /*9b60*/  WARPSYNC.COLLECTIVE R18, `(.L_x_1043) ;  /* 0x0000000012087348 */ /* 0x000fea0003c00000 */
[----:B------:R0:W1:Y:S02]  /*9b70*/  SHFL.UP P0, R15, R17, R19, R20 ;  /* 0x04000013110f7389 */ /* 0x0000640000000014 */
[----:B01----:R-:W-:Y:S05]  /*9b80*/  ENDCOLLECTIVE ;  /* 0x000000000000791b */ /* 0x003fea0003800000 */
.L_x_1043:
[----:B------:R-:W-:Y:S02]  /*9b90*/  IMAD.MOV.U32 R19, RZ, RZ, 0x4 ;  /* 0x00000004ff137424 */ /* 0x000fe400078e00ff */
[----:B------:R-:W-:-:S04]  /*9ba0*/  IMAD.MOV.U32 R12, RZ, RZ, R15 ;  /* 0x000000ffff0c7224 */ /* 0x000fc800078e000f */
[----:B------:R-:W-:-:S04]  /*9bb0*/  @P0 IMAD.IADD R12, R11, 0x1, R12 ;  /* 0x000000010b0c0824 */ /* 0x000fc800078e020c */
[----:B------:R-:W-:-:S07]  /*9bc0*/  IMAD.MOV.U32 R17, RZ, RZ, R12 ;  /* 0x000000ffff117224 */ /* 0x000fce00078e000c */
[----:B------:R-:W-:Y:S05]  /*9bd0*/  WARPSYNC.COLLECTIVE R18, `(.L_x_1044) ;  /* 0x0000000012087348 */ /* 0x000fea0003c00000 */
[----:B------:R0:W1:Y:S02]  /*9be0*/  SHFL.UP P0, R15, R17, R19, R20 ;  /* 0x04000013110f7389 */ /* 0x0000640000000014 */
[----:B01----:R-:W-:Y:S05]  /*9bf0*/  ENDCOLLECTIVE ;  /* 0x000000000000791b */ /* 0x003fea0003800000 */
.L_x_1044:
        /* <DEDUP_REMOVED lines=8> */
.L_x_1045:
[----:B------:R-:W-:Y:S02]  /*9c80*/  IMAD.MOV.U32 R19, RZ, RZ, 0x10 ;  /* 0x00000010ff137424 */ /* 0x000fe400078e00ff */
[----:B------:R-:W-:-:S04]  /*9c90*/  IMAD.MOV.U32 R14, RZ, RZ, R15 ;  /* 0x000000ffff0e7224 */ /* 0x000fc800078e000f */
[----:B------:R-:W-:-:S04]  /*9ca0*/  @P0 IMAD.IADD R14, R13, 0x1, R14 ;  /* 0x000000010d0e0824 */ /* 0x000fc800078e020e */
[----:B------:R-:W-:-:S07]  /*9cb0*/  IMAD.MOV.U32 R17, RZ, RZ, R14 ;  /* 0x000000ffff117224 */ /* 0x000fce00078e000e */
[----:B------:R-:W-:Y:S05]  /*9cc0*/  WARPSYNC.COLLECTIVE R18, `(.L_x_1046) ;  /* 0x0000000012087348 */ /* 0x000fea0003c00000 */
[----:B------:R0:W1:Y:S02]  /*9cd0*/  SHFL.UP P0, R15, R17, R19, R20 ;  /* 0x04000013110f7389 */ /* 0x0000640000000014 */
[----:B01----:R-:W-:Y:S05]  /*9ce0*/  ENDCOLLECTIVE ;  /* 0x000000000000791b */ /* 0x003fea0003800000 */
.L_x_1046:
[----:B------:R-:W-:-:S04]  /*9cf0*/  @P0 IMAD.IADD R15, R14, 0x1, R15 ;  /* 0x000000010e0f0824 */ /* 0x000fc800078e020f */
[----:B------:R-:W-:Y:S02]  /*9d00*/  IMAD.MOV.U32 R13, RZ, RZ, R15 ;  /* 0x000000ffff0d7224 */ /* 0x000fe400078e000f */
[----:B------:R-:W-:-:S07]  /*9d10*/  IMAD.IADD R10, R15, 0x1, -R10 ;  /* 0x000000010f0a7824 */ /* 0x000fce00078e0a0a */
[----:B------:R-:W-:Y:S05]  /*9d20*/  WARPSYNC.COLLECTIVE R18, `(.L_x_1047) ;  /* 0x0000000012087348 */ /* 0x000fea0003c00000 */
[----:B------:R0:W1:Y:S02]  /*9d30*/  SHFL.IDX P0, R11, R13, R12, R21 ;  /* 0x0000000c0d0b7389 */ /* 0x0000640000000015 */
[----:B01----:R-:W-:Y:S05]  /*9d40*/  ENDCOLLECTIVE ;  /* 0x000000000000791b */ /* 0x003fea0003800000 */
.L_x_1047:
[----:B------:R-:W-:Y:S02]  /*9d50*/  IMAD.MOV.U32 R13, RZ, RZ, R103 ;  /* 0x000000ffff0d7224 */ /* 0x000fe400078e0067 */
[----:B------:R-:W-:Y:S02]  /*9d60*/  IMAD.MOV.U32 R12, RZ, RZ, RZ ;  /* 0x000000ffff0c7224 */ /* 0x000fe400078e00ff */
[----:B------:R-:W-:-:S07]  /*9d70*/  IMAD.MOV.U32 R16, RZ, RZ, R11 ;  /* 0x000000ffff107224 */ /* 0x000fce00078e000b */
[----:B------:R-:W-:Y:S05]  /*9d80*/  WARPSYNC.COLLECTIVE R18, `(.L_x_1048) ;  /* 0x0000000012087348 */ /* 0x000fea0003c00000 */
[----:B------:R0:W1:Y:S02]  /*9d90*/  SHFL.IDX P0, R11, R13, R12, R21 ;  /* 0x0000000c0d0b7389 */ /* 0x0000640000000015 */
[----:B01----:R-:W-:Y:S05]  /*9da0*/  ENDCOLLECTIVE ;  /* 0x000000000000791b */ /* 0x003fea0003800000 */
.L_x_1048:
[----:B------:R-:W-:Y:S02]  /*9db0*/  IMAD.IADD R16, R103, 0x1, R16 ;  /* 0x0000000167107824 */ /* 0x000fe400078e0210 */
[----:B------:R-:W-:Y:S01]  /*9dc0*/  IMAD.MOV.U32 R17, RZ, RZ, R11 ;  /* 0x000000ffff117224 */ /* 0x000fe200078e000b */
[----:B------:R-:W-:Y:S06]  /*9dd0*/  BRA `(.L_x_1049) ;  /* 0xffffffe0008c7947 */ /* 0x000fec000383ffff */
.L_x_1050:
        /* <DEDUP_REMOVED lines=10> */
.L_x_2094:


//--------------------- .text._ZN17fastertransformer19segmented_topp_impl27segmented_top_p_single_passINS0_28Segmented_topk_kernel_paramsIfiLi256ELi2EEELi192EEEvNS0_20TopKPerSegmentParamsE --------------------------
	.section	.text._ZN17fastertransformer19segmented_topp_impl27segmented_top_p_single_passINS0_28Segmented_topk_kernel_paramsIfiLi256ELi2EEELi192EEEvNS0_20TopKPerSegmentParamsE,"ax",@progbits
	.align	128
        .global         _ZN17fastertransformer19segmented_topp_impl27segmented_top_p_single_passINS0_28Segmented_topk_kernel_paramsIfiLi256ELi2EEELi192EEEvNS0_20TopKPerSegmentParamsE
        .type           _ZN17fastertransformer19segmented_topp_impl27segmented_top_p_single_passINS0_28Segmented_topk_kernel_paramsIfiLi256ELi2EEELi192EEEvNS0_20TopKPerSegmentParamsE,@function
        .size           _ZN17fastertransformer19segmented_topp_impl27segmented_top_p_single_passINS0_28Segmented_topk_kernel_paramsIfiLi256ELi2EEELi192EEEvNS0_20TopKPerSegmentParamsE,(.L_x_2095 - _ZN17fastertransformer19segmented_topp_impl27segmented_top_p_single_passINS0_28Segmented_topk_kernel_paramsIfiLi256ELi2EEELi192EEEvNS0_20TopKPerSegmentParamsE)
        .other          _ZN17fastertransformer19segmented_topp_impl27segmented_top_p_single_passINS0_28Segmented_topk_kernel_paramsIfiLi256ELi2EEELi192EEEvNS0_20TopKPerSegmentParamsE,@"STO_CUDA_ENTRY STV_DEFAULT"
_ZN17fastertransformer19segmented_topp_impl27segmented_top_p_single_passINS0_28Segmented_topk_kernel_paramsIfiLi256ELi2EEELi192EEEvNS0_20TopKPerSegmentParamsE:
.text._ZN17fastertransformer19segmented_topp_impl27segmented_top_p_single_passINS0_28Segmented_topk_kernel_paramsIfiLi256ELi2EEELi192EEEvNS0_20TopKPerSegmentParamsE:
        /* <DEDUP_REMOVED lines=26> */
.L_x_1051:
        /* <DEDUP_REMOVED lines=530> */
[----:B------:R-:W-:-:S03]  /*22c0*/  IMAD.SHL.U32 R5, R0, 0x2, RZ ;  /* 0x0000000200057824 */ /* 0x000fc600078e00ff */
[----:B------:R0:W-:Y:S01]  /*22d0*/  STL [R1], R4 ;  /* 0x0000000401007387 */ /* 0x0001e20000100800 */
[----:B------:R-:W-:Y:S01]  /*22e0*/  BSSY.RECONVERGENT B0, `(.L_x_1052) ;  /* 0x0000021000007945 */ /* 0x000fe20003800200 */
[----:B------:R-:W-:Y:S02]  /*22f0*/  SHF.R.S32.HI R241, RZ, 0x1f, R240 ;  /* 0x0000001ffff17819 */ /* 0x000fe400000114f0 */
[----:B------:R1:W-:Y:S01]  /*2300*/  STL [R1+0x4], R6 ;  /* 0x0000040601007387 */ /* 0x0003e20000100800 */
[----:B0-----:R-:W-:Y:S02]  /*2310*/  SHF.R.U32.HI R4, RZ, 0x5, R0 ;  /* 0x00000005ff047819 */ /* 0x001fe40000011600 */
[----:B-1----:R-:W-:-:S03]  /*2320*/  LOP3.LUT R6, R5, 0x3e, RZ, 0xc0, !PT ;  /* 0x0000003e05067812 */ /* 0x002fc600078ec0ff */
[----:B------:R-:W-:-:S07]  /*2330*/  IMAD.MOV.U32 R5, RZ, RZ, R4 ;  /* 0x000000ffff057224 */ /* 0x000fce00078e0004 */
.L_x_1055:
        /* <DEDUP_REMOVED lines=8> */
.L_x_1054:
        /* <DEDUP_REMOVED lines=16> */
.L_x_1053:
[C---:B------:R-:W-:Y:S01]  /*24c0*/  ISETP.GE.U32.AND P0, PT, R5.reuse, 0xf8, PT ;  /* 0x000000f80500780c */ /* 0x040fe20003f06070 */
[----:B------:R-:W-:-:S12]  /*24d0*/  VIADD R5, R5, 0x8 ;  /* 0x0000000805057836 */ /* 0x000fd80000000000 */
[----:B------:R-:W-:Y:S05]  /*24e0*/  @!P0 BRA `(.L_x_1055) ;  /* 0xfffffffc00948947 */ /* 0x000fea000383ffff */
[----:B------:R-:W-:Y:S05]  /*24f0*/  BSYNC.RECONVERGENT B0 ;  /* 0x0000000000007941 */ /* 0x000fea0003800200 */
.L_x_1052:
[----:B------:R-:W1:Y:S01]  /*2500*/  S2R R7, SR_CgaCtaId ;  /* 0x0000000000077919 */ /* 0x000e620000008800 */
        /* <DEDUP_REMOVED lines=20> */
.L_x_1066:
[----:B-1----:R-:W2:Y:S04]  /*2650*/  LDL.128 R4, [R1] ;  /* 0x0000000001047983 */ /* 0x002ea80000100c00 */
[----:B------:R-:W3:Y:S04]  /*2660*/  LDL.128 R8, [R1+0x10] ;  /* 0x0000100001087983 */ /* 0x000ee80000100c00 */
[----:B0-----:R-:W4:Y:S04]  /*2670*/  LDL.128 R12, [R1+0x20] ;  /* 0x00002000010c7983 */ /* 0x001f280000100c00 */
        /* <DEDUP_REMOVED lines=303> */
[----:B------:R1:W-:Y:S01]  /*3970*/  STL [R1+0x184], R43 ;  /* 0x0001842b01007387 */ /* 0x0003e20000100800 */
        /* <DEDUP_REMOVED lines=181> */
.L_x_1056:
        /* <DEDUP_REMOVED lines=162> */
.L_x_1080:
        /* <DEDUP_REMOVED lines=18> */
.L_x_1057:
        /* <DEDUP_REMOVED lines=19> */
.L_x_1059:
        /* <DEDUP_REMOVED lines=676> */
.L_x_1061:
        /* <DEDUP_REMOVED lines=104> */
.L_x_1060:
        /* <DEDUP_REMOVED lines=22> */
.L_x_1064:
        /* <DEDUP_REMOVED lines=9> */
.L_x_1065:
[----:B------:R-:W-:Y:S05]  /*83f0*/  BSYNC.RECONVERGENT B0 ;  /* 0x0000000000007941 */ /* 0x000fea0003800200 */
.L_x_1063:
[----:B------:R-:W-:Y:S01]  /*8400*/  UIADD3 UR9, UPT, UPT, UR9, -0x1, URZ ;  /* 0xffffffff09097890 */ /* 0x000fe2000fffe0ff */
[----:B------:R-:W-:Y:S11]  /*8410*/  BRA `(.L_x_1066) ;  /* 0xffffffa0008c7947 */ /* 0x000ff6000383ffff */
.L_x_1062:
        /* <DEDUP_REMOVED lines=25> */
.L_x_1068:
[----:B------:R-:W-:Y:S05]  /*85b0*/  BSYNC.RECONVERGENT B0 ;  /* 0x0000000000007941 */ /* 0x000fea0003800200 */
.L_x_1067:
        /* <DEDUP_REMOVED lines=44> */
.L_x_1071:
        /* <DEDUP_REMOVED lines=14> */
.L_x_1070:
[----:B------:R-:W-:Y:S05]  /*8960*/  BSYNC.RECONVERGENT B0 ;  /* 0x0000000000007941 */ /* 0x000fea0003800200 */
.L_x_1069:
[----:B------:R-:W-:Y:S05]  /*8970*/  @!P1 EXIT ;  /* 0x000000000000994d */ /* 0x000fea0003800000 */
.L_x_1072:
        /* <DEDUP_REMOVED lines=55> */
.L_x_1058:
        /* <DEDUP_REMOVED lines=8> */
.L_x_1073:
[----:B------:R-:W-:Y:S02]  /*8d70*/  IMAD.MOV.U32 R20, RZ, RZ, 0x2 ;  /* 0x00000002ff147424 */ /* 0x000fe400078e00ff */
[----:B------:R-:W-:-:S04]  /*8d80*/  IMAD.MOV.U32 R15, RZ, RZ, R19 ;  /* 0x000000ffff0f7224 */ /* 0x000fc800078e0013 */
[----:B------:R-:W-:-:S04]  /*8d90*/  @P0 IMAD.IADD R15, R14, 0x1, R15 ;  /* 0x000000010e0f0824 */ /* 0x000fc800078e020f */
[----:B------:R-:W-:-:S07]  /*8da0*/  IMAD.MOV.U32 R23, RZ, RZ, R15 ;  /* 0x000000ffff177224 */ /* 0x000fce00078e000f */
[----:B------:R-:W-:Y:S05]  /*8db0*/  WARPSYNC.COLLECTIVE R22, `(.L_x_1074) ;  /* 0x0000000016087348 */ /* 0x000fea0003c00000 */
[----:B------:R0:W1:Y:S02]  /*8dc0*/  SHFL.UP P0, R19, R23, R20, R25 ;  /* 0x0400001417137389 */ /* 0x0000640000000019 */
[----:B01----:R-:W-:Y:S05]  /*8dd0*/  ENDCOLLECTIVE ;  /* 0x000000000000791b */ /* 0x003fea0003800000 */
.L_x_1074:
[----:B------:R-:W-:Y:S02]  /*8de0*/  IMAD.MOV.U32 R20, RZ, RZ, 0x4 ;  /* 0x00000004ff147424 */ /* 0x000fe400078e00ff */
[----:B------:R-:W-:-:S04]  /*8df0*/  IMAD.MOV.U32 R16, RZ, RZ, R19 ;  /* 0x000000ffff107224 */ /* 0x000fc800078e0013 */
[----:B------:R-:W-:-:S04]  /*8e00*/  @P0 IMAD.IADD R16, R15, 0x1, R16 ;  /* 0x000000010f100824 */ /* 0x000fc800078e0210 */
[----:B------:R-:W-:-:S07]  /*8e10*/  IMAD.MOV.U32 R23, RZ, RZ, R16 ;  /* 0x000000ffff177224 */ /* 0x000fce00078e0010 */
[----:B------:R-:W-:Y:S05]  /*8e20*/  WARPSYNC.COLLECTIVE R22, `(.L_x_1075) ;  /* 0x0000000016087348 */ /* 0x000fea0003c00000 */
[----:B------:R0:W1:Y:S02]  /*8e30*/  SHFL.UP P0, R19, R23, R20, R25 ;  /* 0x0400001417137389 */ /* 0x0000640000000019 */
[----:B01----:R-:W-:Y:S05]  /*8e40*/  ENDCOLLECTIVE ;  /* 0x000000000000791b */ /* 0x003fea0003800000 */
.L_x_1075:
        /* <DEDUP_REMOVED lines=8> */
.L_x_1076:
[----:B------:R-:W-:Y:S02]  /*8ed0*/  IMAD.MOV.U32 R20, RZ, RZ, 0x10 ;  /* 0x00000010ff147424 */ /* 0x000fe400078e00ff */
[----:B------:R-:W-:-:S04]  /*8ee0*/  IMAD.MOV.U32 R18, RZ, RZ, R19 ;  /* 0x000000ffff127224 */ /* 0x000fc800078e0013 */
[----:B------:R-:W-:-:S04]  /*8ef0*/  @P0 IMAD.IADD R18, R17, 0x1, R18 ;  /* 0x0000000111120824 */ /* 0x000fc800078e0212 */
[----:B------:R-:W-:-:S07]  /*8f00*/  IMAD.MOV.U32 R23, RZ, RZ, R18 ;  /* 0x000000ffff177224 */ /* 0x000fce00078e0012 */
[----:B------:R-:W-:Y:S05]  /*8f10*/  WARPSYNC.COLLECTIVE R22, `(.L_x_1077) ;  /* 0x0000000016087348 */ /* 0x000fea0003c00000 */
[----:B------:R0:W1:Y:S02]  /*8f20*/  SHFL.UP P0, R19, R23, R20, R25 ;  /* 0x0400001417137389 */ /* 0x0000640000000019 */
[----:B01----:R-:W-:Y:S05]  /*8f30*/  ENDCOLLECTIVE ;  /* 0x000000000000791b */ /* 0x003fea0003800000 */
.L_x_1077:
[----:B------:R-:W-:-:S04]  /*8f40*/  @P0 IMAD.IADD R19, R18, 0x1, R19 ;  /* 0x0000000112130824 */ /* 0x000fc800078e0213 */
[----:B------:R-:W-:Y:S02]  /*8f50*/  IMAD.MOV.U32 R17, RZ, RZ, R19 ;  /* 0x000000ffff117224 */ /* 0x000fe400078e0013 */
[----:B------:R-:W-:-:S07]  /*8f60*/  IMAD.IADD R14, R19, 0x1, -R14 ;  /* 0x00000001130e7824 */ /* 0x000fce00078e0a0e */
[----:B------:R-:W-:Y:S05]  /*8f70*/  WARPSYNC.COLLECTIVE R22, `(.L_x_1078) ;  /* 0x0000000016087348 */ /* 0x000fea0003c00000 */
[----:B------:R0:W1:Y:S02]  /*8f80*/  SHFL.IDX P0, R15, R17, R16, R27 ;  /* 0x00000010110f7389 */ /* 0x000064000000001b */
[----:B01----:R-:W-:Y:S05]  /*8f90*/  ENDCOLLECTIVE ;  /* 0x000000000000791b */ /* 0x003fea0003800000 */
.L_x_1078:
[----:B------:R-:W-:Y:S02]  /*8fa0*/  IMAD.MOV.U32 R17, RZ, RZ, R186 ;  /* 0x000000ffff117224 */ /* 0x000fe400078e00ba */
[----:B------:R-:W-:Y:S02]  /*8fb0*/  IMAD.MOV.U32 R16, RZ, RZ, RZ ;  /* 0x000000ffff107224 */ /* 0x000fe400078e00ff */
[----:B------:R-:W-:-:S07]  /*8fc0*/  IMAD.MOV.U32 R21, RZ, RZ, R15 ;  /* 0x000000ffff157224 */ /* 0x000fce00078e000f */
[----:B------:R-:W-:Y:S05]  /*8fd0*/  WARPSYNC.COLLECTIVE R22, `(.L_x_1079) ;  /* 0x0000000016087348 */ /* 0x000fea0003c00000 */
[----:B------:R0:W1:Y:S02]  /*8fe0*/  SHFL.IDX P0, R15, R17, R16, R27 ;  /* 0x00000010110f7389 */ /* 0x000064000000001b */
[----:B01----:R-:W-:Y:S05]  /*8ff0*/  ENDCOLLECTIVE ;  /* 0x000000000000791b */ /* 0x003fea0003800000 */
.L_x_1079:
[----:B------:R-:W-:Y:S02]  /*9000*/  IMAD.IADD R21, R186, 0x1, R21 ;  /* 0x00000001ba157824 */ /* 0x000fe400078e0215 */
[----:B------:R-:W-:Y:S01]  /*9010*/  IMAD.MOV.U32 R20, RZ, RZ, R15 ;  /* 0x000000ffff147224 */ /* 0x000fe200078e000f */
[----:B------:R-:W-:Y:S06]  /*9020*/  BRA `(.L_x_1080) ;  /* 0xffffffbc00b07947 */ /* 0x000fec000383ffff */
.L_x_1081:
        /* <DEDUP_REMOVED lines=13> */
.L_x_2095:


//--------------------- .text._ZN17fastertransformer19segmented_topp_impl27segmented_top_p_single_passINS0_28Segmented_topk_kernel_paramsIfiLi256ELi2EEELi160EEEvNS0_20TopKPerSegmentParamsE --------------------------
	.section	.text._ZN17fastertransformer19segmented_topp_impl27segmented_top_p_single_passINS0_28Segmented_topk_kernel_paramsIfiLi256ELi2EEELi160EEEvNS0_20TopKPerSegmentParamsE,"ax",@progbits
	.align	128
        .global         _ZN17fastertransformer19segmented_topp_impl27segmented_top_p_single_passINS0_28Segmented_topk_kernel_paramsIfiLi256ELi2EEELi160EEEvNS0_20TopKPerSegmentParamsE
        .type           _ZN17fastertransformer19segmented_topp_impl27segmented_top_p_single_passINS0_28Segmented_topk_kernel_paramsIfiLi256ELi2EEELi160EEEvNS0_20TopKPerSegmentParamsE,@function
        .size           _ZN17fastertransformer19segmented_topp_impl27segmented_top_p_single_passINS0_28Segmented_topk_kernel_paramsIfiLi256ELi2EEELi160EEEvNS0_20TopKPerSegmentParamsE,(.L_x_2096 - _ZN17fastertransformer19segmented_topp_impl27segmented_top_p_single_passINS0_28Segmented_topk_kernel_paramsIfiLi256ELi2EEELi160EEEvNS0_20TopKPerSegmentParamsE)
        .other          _ZN17fastertransformer19segmented_topp_impl27segmented_top_p_single_passINS0_28Segmented_topk_kernel_paramsIfiLi256ELi2EEELi160EEEvNS0_20TopKPerSegmentParamsE,@"STO_CUDA_ENTRY STV_DEFAULT"
_ZN17fastertransformer19segmented_topp_impl27segmented_top_p_single_passINS0_28Segmented_topk_kernel_paramsIfiLi256ELi2EEELi160EEEvNS0_20TopKPerSegmentParamsE:
.text._ZN17fastertransformer19segmented_topp_impl27segmented_top_p_single_passINS0_28Segmented_topk_kernel_paramsIfiLi256ELi2EEELi160EEEvNS0_20TopKPerSegmentParamsE:
        /* <DEDUP_REMOVED lines=25> */
.L_x_1082:
        /* <DEDUP_REMOVED lines=348> */
[----:B------:R-:W-:Y:S01]  /*1750*/  IMAD.SHL.U32 R0, R21, 0x2, RZ ;  /* 0x0000000215007824 */ /* 0x000fe200078e00ff */
[----:B------:R-:W-:Y:S01]  /*1760*/  SHF.R.U32.HI R195, RZ, 0x5, R21 ;  /* 0x00000005ffc37819 */ /* 0x000fe20000011615 */
[----:B------:R-:W-:Y:S01]  /*1770*/  BSSY.RECONVERGENT B0, `(.L_x_1083) ;  /* 0x000001f000007945 */ /* 0x000fe20003800200 */
[----:B------:R-:W-:-:S02]  /*1780*/  SHF.R.S32.HI R23, RZ, 0x1f, R196 ;  /* 0x0000001fff177819 */ /* 0x000fc400000114c4 */
[----:B------:R-:W-:Y:S01]  /*1790*/  LOP3.LUT R12, R0, 0x3e, RZ, 0xc0, !PT ;  /* 0x0000003e000c7812 */ /* 0x000fe200078ec0ff */
[----:B------:R-:W-:-:S07]  /*17a0*/  IMAD.MOV.U32 R0, RZ, RZ, R195 ;  /* 0x000000ffff007224 */ /* 0x000fce00078e00c3 */
.L_x_1086:
        /* <DEDUP_REMOVED lines=8> */
.L_x_1085:
        /* <DEDUP_REMOVED lines=16> */
.L_x_1084:
[C---:B------:R-:W-:Y:S01]  /*1930*/  ISETP.GE.U32.AND P0, PT, R0.reuse, 0xf8, PT ;  /* 0x000000f80000780c */ /* 0x040fe20003f06070 */
[----:B------:R-:W-:-:S12]  /*1940*/  VIADD R0, R0, 0x8 ;  /* 0x0000000800007836 */ /* 0x000fd80000000000 */
[----:B------:R-:W-:Y:S05]  /*1950*/  @!P0 BRA `(.L_x_1086) ;  /* 0xfffffffc00948947 */ /* 0x000fea000383ffff */
[----:B------:R-:W-:Y:S05]  /*1960*/  BSYNC.RECONVERGENT B0 ;  /* 0x0000000000007941 */ /* 0x000fea0003800200 */
.L_x_1083:
        /* <DEDUP_REMOVED lines=22> */
.L_x_1096:
        /* <DEDUP_REMOVED lines=982> */
.L_x_1110:
        /* <DEDUP_REMOVED lines=18> */
.L_x_1087:
        /* <DEDUP_REMOVED lines=17> */
.L_x_1089:
        /* <DEDUP_REMOVED lines=484> */
.L_x_1091:
        /* <DEDUP_REMOVED lines=112> */
.L_x_1090:
        /* <DEDUP_REMOVED lines=23> */
.L_x_1094:
        /* <DEDUP_REMOVED lines=9> */
.L_x_1095:
[----:B------:R-:W-:Y:S05]  /*81a0*/  BSYNC.RECONVERGENT B0 ;  /* 0x0000000000007941 */ /* 0x000fea0003800200 */
.L_x_1093:
[----:B------:R-:W-:Y:S01]  /*81b0*/  UIADD3 UR9, UPT, UPT, UR9, -0x1, URZ ;  /* 0xffffffff09097890 */ /* 0x000fe2000fffe0ff */
[----:B------:R-:W-:Y:S11]  /*81c0*/  BRA `(.L_x_1096) ;  /* 0xffffff9800407947 */ /* 0x000ff6000383ffff */
.L_x_1092:
        /* <DEDUP_REMOVED lines=24> */
.L_x_1098:
[----:B------:R-:W-:Y:S05]  /*8350*/  BSYNC.RECONVERGENT B0 ;  /* 0x0000000000007941 */ /* 0x000fea0003800200 */
.L_x_1097:
        /* <DEDUP_REMOVED lines=44> */
.L_x_1101:
        /* <DEDUP_REMOVED lines=12> */
.L_x_1100:
[----:B------:R-:W-:Y:S05]  /*86e0*/  BSYNC.RECONVERGENT B0 ;  /* 0x0000000000007941 */ /* 0x000fea0003800200 */
.L_x_1099:
[----:B------:R-:W-:Y:S05]  /*86f0*/  @!P1 EXIT ;  /* 0x000000000000994d */ /* 0x000fea0003800000 */
.L_x_1102:
        /* <DEDUP_REMOVED lines=55> */
.L_x_1088:
        /* <DEDUP_REMOVED lines=8> */
.L_x_1103:
[----:B------:R-:W-:Y:S02]  /*8af0*/  IMAD.MOV.U32 R20, RZ, RZ, 0x2 ;  /* 0x00000002ff147424 */ /* 0x000fe400078e00ff */
[----:B------:R-:W-:-:S04]  /*8b00*/  IMAD.MOV.U32 R13, RZ, RZ, R17 ;  /* 0x000000ffff0d7224 */ /* 0x000fc800078e0011 */
[----:B------:R-:W-:-:S04]  /*8b10*/  @P0 IMAD.IADD R13, R12, 0x1, R13 ;  /* 0x000000010c0d0824 */ /* 0x000fc800078e020d */
[----:B------:R-:W-:-:S07]  /*8b20*/  IMAD.MOV.U32 R33, RZ, RZ, R13 ;  /* 0x000000ffff217224 */ /* 0x000fce00078e000d */
[----:B------:R-:W-:Y:S05]  /*8b30*/  WARPSYNC.COLLECTIVE R22, `(.L_x_1104) ;  /* 0x0000000016087348 */ /* 0x000fea0003c00000 */
[----:B------:R0:W1:Y:S02]  /*8b40*/  SHFL.UP P0, R17, R33, R20, R35 ;  /* 0x0400001421117389 */ /* 0x0000640000000023 */
[----:B01----:R-:W-:Y:S05]  /*8b50*/  ENDCOLLECTIVE ;  /* 0x000000000000791b */ /* 0x003fea0003800000 */
.L_x_1104:
[----:B------:R-:W-:Y:S02]  /*8b60*/  IMAD.MOV.U32 R20, RZ, RZ, 0x4 ;  /* 0x00000004ff147424 */ /* 0x000fe400078e00ff */
[----:B------:R-:W-:-:S04]  /*8b70*/  IMAD.MOV.U32 R14, RZ, RZ, R17 ;  /* 0x000000ffff0e7224 */ /* 0x000fc800078e0011 */
[----:B------:R-:W-:-:S04]  /*8b80*/  @P0 IMAD.IADD R14, R13, 0x1, R14 ;  /* 0x000000010d0e0824 */ /* 0x000fc800078e020e */
[----:B------:R-:W-:-:S07]  /*8b90*/  IMAD.MOV.U32 R33, RZ, RZ, R14 ;  /* 0x000000ffff217224 */ /* 0x000fce00078e000e */
[----:B------:R-:W-:Y:S05]  /*8ba0*/  WARPSYNC.COLLECTIVE R22, `(.L_x_1105) ;  /* 0x0000000016087348 */ /* 0x000fea0003c00000 */
[----:B------:R0:W1:Y:S02]  /*8bb0*/  SHFL.UP P0, R17, R33, R20, R35 ;  /* 0x0400001421117389 */ /* 0x0000640000000023 */
[----:B01----:R-:W-:Y:S05]  /*8bc0*/  ENDCOLLECTIVE ;  /* 0x000000000000791b */ /* 0x003fea0003800000 */
.L_x_1105:
        /* <DEDUP_REMOVED lines=8> */
.L_x_1106:
[----:B------:R-:W-:Y:S02]  /*8c50*/  IMAD.MOV.U32 R20, RZ, RZ, 0x10 ;  /* 0x00000010ff147424 */ /* 0x000fe400078e00ff */
[----:B------:R-:W-:-:S04]  /*8c60*/  IMAD.MOV.U32 R16, RZ, RZ, R17 ;  /* 0x000000ffff107224 */ /* 0x000fc800078e0011 */
[----:B------:R-:W-:-:S04]  /*8c70*/  @P0 IMAD.IADD R16, R15, 0x1, R16 ;  /* 0x000000010f100824 */ /* 0x000fc800078e0210 */
[----:B------:R-:W-:-:S07]  /*8c80*/  IMAD.MOV.U32 R33, RZ, RZ, R16 ;  /* 0x000000ffff217224 */ /* 0x000fce00078e0010 */
[----:B------:R-:W-:Y:S05]  /*8c90*/  WARPSYNC.COLLECTIVE R22, `(.L_x_1107) ;  /* 0x0000000016087348 */ /* 0x000fea0003c00000 */
[----:B------:R0:W1:Y:S02]  /*8ca0*/  SHFL.UP P0, R17, R33, R20, R35 ;  /* 0x0400001421117389 */ /* 0x0000640000000023 */
[----:B01----:R-:W-:Y:S05]  /*8cb0*/  ENDCOLLECTIVE ;  /* 0x000000000000791b */ /* 0x003fea0003800000 */
.L_x_1107:
[----:B------:R-:W-:-:S04]  /*8cc0*/  @P0 IMAD.IADD R17, R16, 0x1, R17 ;  /* 0x0000000110110824 */ /* 0x000fc800078e0211 */
[----:B------:R-:W-:Y:S02]  /*8cd0*/  IMAD.MOV.U32 R15, RZ, RZ, R17 ;  /* 0x000000ffff0f7224 */ /* 0x000fe400078e0011 */
[----:B------:R-:W-:-:S07]  /*8ce0*/  IMAD.IADD R12, R17, 0x1, -R12 ;  /* 0x00000001110c7824 */ /* 0x000fce00078e0a0c */
[----:B------:R-:W-:Y:S05]  /*8cf0*/  WARPSYNC.COLLECTIVE R22, `(.L_x_1108) ;  /* 0x0000000016087348 */ /* 0x000fea0003c00000 */
[----:B------:R0:W1:Y:S02]  /*8d00*/  SHFL.IDX P0, R13, R15, R14, R203 ;  /* 0x0000000e0f0d7389 */ /* 0x00006400000000cb */
[----:B01----:R-:W-:Y:S05]  /*8d10*/  ENDCOLLECTIVE ;  /* 0x000000000000791b */ /* 0x003fea0003800000 */
.L_x_1108:
[----:B------:R-:W-:Y:S02]  /*8d20*/  IMAD.MOV.U32 R15, RZ, RZ, R27 ;  /* 0x000000ffff0f7224 */ /* 0x000fe400078e001b */
[----:B------:R-:W-:Y:S02]  /*8d30*/  IMAD.MOV.U32 R14, RZ, RZ, RZ ;  /* 0x000000ffff0e7224 */ /* 0x000fe400078e00ff */
[----:B------:R-:W-:-:S07]  /*8d40*/  IMAD.MOV.U32 R18, RZ, RZ, R13 ;  /* 0x000000ffff127224 */ /* 0x000fce00078e000d */
[----:B------:R-:W-:Y:S05]  /*8d50*/  WARPSYNC.COLLECTIVE R22, `(.L_x_1109) ;  /* 0x0000000016087348 */ /* 0x000fea0003c00000 */
[----:B------:R0:W1:Y:S02]  /*8d60*/  SHFL.IDX P0, R13, R15, R14, R203 ;  /* 0x0000000e0f0d7389 */ /* 0x00006400000000cb */
[----:B01----:R-:W-:Y:S05]  /*8d70*/  ENDCOLLECTIVE ;  /* 0x000000000000791b */ /* 0x003fea0003800000 */
.L_x_1109:
[----:B------:R-:W-:Y:S02]  /*8d80*/  IMAD.IADD R18, R27, 0x1, R18 ;  /* 0x000000011b127824 */ /* 0x000fe400078e0212 */
[----:B------:R-:W-:Y:S01]  /*8d90*/  IMAD.MOV.U32 R20, RZ, RZ, R13 ;  /* 0x000000ffff147224 */ /* 0x000fe200078e000d */
[----:B------:R-:W-:Y:S06]  /*8da0*/  BRA `(.L_x_1110) ;  /* 0xffffffc800a07947 */ /* 0x000fec000383ffff */
.L_x_1111:
        /* <DEDUP_REMOVED lines=13> */
.L_x_2096:


//--------------------- .text._ZN17fastertransformer19segmented_topp_impl27segmented_top_p_single_passINS0_28Segmented_topk_kernel_paramsIfiLi256ELi2EEELi128EEEvNS0_20TopKPerSegmentParamsE --------------------------
	.section	.text._ZN17fastertransformer19segmented_topp_impl27segmented_top_p_single_passINS0_28Segmented_topk_kernel_paramsIfiLi256ELi2EEELi128EEEvNS0_20TopKPerSegmentParamsE,"ax",@progbits
	.align	128
        .global         _ZN17fastertransformer19segmented_topp_impl27segmented_top_p_single_passINS0_28Segmented_topk_kernel_paramsIfiLi256ELi2EEELi128EEEvNS0_20TopKPerSegmentParamsE
        .type           _ZN17fastertransformer19segmented_topp_impl27segmented_top_p_single_passINS0_28Segmented_topk_kernel_paramsIfiLi256ELi2EEELi128EEEvNS0_20TopKPerSegmentParamsE,@function
        .size           _ZN17fastertransformer19segmented_topp_impl27segmented_top_p_single_passINS0_28Segmented_topk_kernel_paramsIfiLi256ELi2EEELi128EEEvNS0_20TopKPerSegmentParamsE,(.L_x_2097 - _ZN17fastertransformer19segmented_topp_impl27segmented_top_p_single_passINS0_28Segmented_topk_kernel_paramsIfiLi256ELi2EEELi128EEEvNS0_20TopKPerSegmentParamsE)
        .other          _ZN17fastertransformer19segmented_topp_impl27segmented_top_p_single_passINS0_28Segmented_topk_kernel_paramsIfiLi256ELi2EEELi128EEEvNS0_20TopKPerSegmentParamsE,@"STO_CUDA_ENTRY STV_DEFAULT"
_ZN17fastertransformer19segmented_topp_impl27segmented_top_p_single_passINS0_28Segmented_topk_kernel_paramsIfiLi256ELi2EEELi128EEEvNS0_20TopKPerSegmentParamsE:
.text._ZN17fastertransformer19segmented_topp_impl27segmented_top_p_single_passINS0_28Segmented_topk_kernel_paramsIfiLi256ELi2EEELi128EEEvNS0_20TopKPerSegmentParamsE:
[----:B------:R-:W-:Y:S08]  /*0000*/  LDC R1, c[0x0][0x37c] ;  /* 0x0000df00ff017b82 */ /* 0x000ff00000000800 */
[----:B------:R-:W-:Y:S01]  /*0010*/  S2UR UR8, SR_CTAID.Y ;  /* 0x00000000000879c3 */ /* 0x000fe20000002600 */
[----:B------:R-:W0:Y:S01]  /*0020*/  LDCU UR9, c[0x0][0x370] ;  /* 0x00006e00ff0977ac */ /* 0x000e220008000800 */
[----:B------:R-:W1:Y:S06]  /*0030*/  LDCU.128 UR4, c[0x0][0x3b0] ;  /* 0x00007600ff0477ac */ /* 0x000e6c0008000c00 */
[----:B------:R-:W0:Y:S01]  /*0040*/  S2UR UR10, SR_CTAID.X ;  /* 0x00000000000a79c3 */ /* 0x000e220000002500 */
[----:B------:R-:W2:Y:S01]  /*0050*/  LDCU.64 UR12, c[0x0][0x358] ;  /* 0x00006b00ff0c77ac */ /* 0x000ea20008000a00 */
[----:B0-----:R-:W-:-:S04]  /*0060*/  UIMAD UR8, UR8, UR9, UR10 ;  /* 0x00000009080872a4 */ /* 0x001fc8000f8e020a */
[----:B-1----:R-:W-:Y:S02]  /*0070*/  UIMAD.WIDE.U32 UR4, UR8, 0x4, UR4 ;  /* 0x00000004080478a5 */ /* 0x002fe4000f8e0004 */
        /* <DEDUP_REMOVED lines=21> */
.L_x_1112:
[----:B------:R-:W0:Y:S01]  /*01d0*/  LDC.64 R8, c[0x0][0x3c8] ;  /* 0x0000f200ff087b82 */ /* 0x000e220000000a00 */
[----:B------:R-:W1:Y:S01]  /*01e0*/  S2R R156, SR_TID.X ;  /* 0x00000000009c7919 */ /* 0x000e620000002100 */
[----:B------:R-:W2:Y:S01]  /*01f0*/  LDCU.64 UR4, c[0x0][0x380] ;  /* 0x00007000ff0477ac */ /* 0x000ea20008000a00 */
        /* <DEDUP_REMOVED lines=33> */
[----:B------:R0:W3:Y:S01]  /*0410*/  F2I.FTZ.U32.TRUNC.NTZ R3, R2 ;  /* 0x0000000200037305 */ /* 0x0000e2000021f000 */
[----:B------:R-:W-:Y:S02]  /*0420*/  IMAD.MOV.U32 R84, RZ, RZ, RZ ;  /* 0x000000ffff547224 */ /* 0x000fe400078e00ff */
[----:B------:R-:W-:Y:S02]  /*0430*/  IMAD.MOV.U32 R82, RZ, RZ, RZ ;  /* 0x000000ffff527224 */ /* 0x000fe400078e00ff */
[----:B------:R-:W-:Y:S02]  /*0440*/  IMAD.MOV.U32 R80, RZ, RZ, RZ ;  /* 0x000000ffff507224 */ /* 0x000fe400078e00ff */
[----:B------:R-:W-:Y:S02]  /*0450*/  IMAD.MOV.U32 R78, RZ, RZ, RZ ;  /* 0x000000ffff4e7224 */ /* 0x000fe400078e00ff */
[----:B0-----:R-:W-:Y:S02]  /*0460*/  IMAD.MOV.U32 R2, RZ, RZ, RZ ;  /* 0x000000ffff027224 */ /* 0x001fe400078e00ff */
[----:B------:R-:W-:-:S02]  /*0470*/  IMAD.MOV.U32 R76, RZ, RZ, RZ ;  /* 0x000000ffff4c7224 */ /* 0x000fc400078e00ff */
[----:B------:R-:W-:Y:S02]  /*0480*/  IMAD.MOV.U32 R72, RZ, RZ, RZ ;  /* 0x000000ffff487224 */ /* 0x000fe400078e00ff */
[--C-:B---3--:R-:W-:Y:S02]  /*0490*/  IMAD.MOV R4, RZ, RZ, -R3.reuse ;  /* 0x000000ffff047224 */ /* 0x108fe400078e0a03 */
        /* <DEDUP_REMOVED lines=51> */
[----:B------:R-:W-:Y:S01]  /*07d0*/  ISETP.GE.AND P3, PT, R151, UR14, PT ;  /* 0x0000000e97007c0c */ /* 0x000fe2000bf66270 */
[----:B------:R-:W-:Y:S01]  /*07e0*/  VIADD R139, R3, 0x8 ;  /* 0x00000008038b7836 */ /* 0x000fe20000000000 */
[----:B------:R-:W-:Y:S01]  /*07f0*/  ISETP.GE.AND P2, PT, R149, UR14, PT ;  /* 0x0000000e95007c0c */ /* 0x000fe2000bf46270 */
[----:B------:R-:W-:Y:S01]  /*0800*/  VIADD R137, R3, 0x9 ;  /* 0x0000000903897836 */ /* 0x000fe20000000000 */
[----:B------:R-:W-:Y:S01]  /*0810*/  ISETP.GE.AND P1, PT, R147, UR14, PT ;  /* 0x0000000e93007c0c */ /* 0x000fe2000bf26270 */
[----:B------:R-:W-:Y:S01]  /*0820*/  IMAD.U32 R6, RZ, RZ, UR4 ;  /* 0x00000004ff067e24 */ /* 0x000fe2000f8e00ff */
[----:B------:R-:W-:Y:S01]  /*0830*/  ISETP.GE.AND P4, PT, R143, UR14, PT ;  /* 0x0000000e8f007c0c */ /* 0x000fe2000bf86270 */
[----:B------:R-:W-:-:S02]  /*0840*/  IMAD.U32 R7, RZ, RZ, UR5 ;  /* 0x00000005ff077e24 */ /* 0x000fc4000f8e00ff */
[C---:B------:R-:W-:Y:S02]  /*0850*/  VIADD R135, R3.reuse, 0xa ;  /* 0x0000000a03877836 */ /* 0x040fe40000000000 */
[----:B------:R-:W-:-:S04]  /*0860*/  IMAD.WIDE.U32 R4, R3, 0x4, R6 ;  /* 0x0000000403047825 */ /* 0x000fc800078e0006 */
[----:B------:R-:W-:Y:S01]  /*0870*/  VIADD R133, R3, 0xb ;  /* 0x0000000b03857836 */ /* 0x000fe20000000000 */
[----:B------:R0:W5:Y:S01]  /*0880*/  @!P6 LDG.E R2, desc[UR12][R4.64] ;  /* 0x0000000c0402e981 */ /* 0x000162000c1e1900 */
[----:B------:R-:W-:Y:S01]  /*0890*/  ISETP.GE.AND P6, PT, R141, UR14, PT ;  /* 0x0000000e8d007c0c */ /* 0x000fe2000bfc6270 */
[C---:B------:R-:W-:Y:S02]  /*08a0*/  VIADD R129, R3.reuse, 0xd ;  /* 0x0000000d03817836 */ /* 0x040fe40000000000 */
[----:B------:R-:W-:Y:S01]  /*08b0*/  VIADD R127, R3, 0xe ;  /* 0x0000000e037f7836 */ /* 0x000fe20000000000 */
[----:B------:R0:W5:Y:S01]  /*08c0*/  @!P5 LDG.E R152, desc[UR12][R4.64+0x4] ;  /* 0x0000040c0498d981 */ /* 0x000162000c1e1900 */
[----:B------:R-:W-:Y:S01]  /*08d0*/  ISETP.GE.AND P5, PT, R139, UR14, PT ;  /* 0x0000000e8b007c0c */ /* 0x000fe2000bfa6270 */
[----:B------:R-:W-:Y:S02]  /*08e0*/  VIADD R125, R3, 0xf ;  /* 0x0000000f037d7836 */ /* 0x000fe40000000000 */
[----:B------:R0:W5:Y:S01]  /*08f0*/  @!P3 LDG.E R150, desc[UR12][R4.64+0x8] ;  /* 0x0000080c0496b981 */ /* 0x000162000c1e1900 */
[----:B------:R-:W-:Y:S01]  /*0900*/  ISETP.GE.AND P3, PT, R137, UR14, PT ;  /* 0x0000000e89007c0c */ /* 0x000fe2000bf66270 */
[----:B------:R-:W-:-:S02]  /*0910*/  VIADD R123, R3, 0x10 ;  /* 0x00000010037b7836 */ /* 0x000fc40000000000 */
[----:B------:R0:W5:Y:S01]  /*0920*/  @!P2 LDG.E R148, desc[UR12][R4.64+0xc] ;  /* 0x00000c0c0494a981 */ /* 0x000162000c1e1900 */
[----:B------:R-:W-:Y:S01]  /*0930*/  ISETP.GE.AND P2, PT, R135, UR14, PT ;  /* 0x0000000e87007c0c */ /* 0x000fe2000bf46270 */
[----:B------:R-:W-:Y:S02]  /*0940*/  VIADD R121, R3, 0x11 ;  /* 0x0000001103797836 */ /* 0x000fe40000000000 */
        /* <DEDUP_REMOVED lines=119> */
[----:B------:R-:W-:Y:S02]  /*10c0*/  IMAD.MOV.U32 R38, RZ, RZ, RZ ;  /* 0x000000ffff267224 */ /* 0x000fe400078e00ff */
[----:B------:R0:W5:Y:S01]  /*10d0*/  @!P3 LDG.E R52, desc[UR12][R4.64+0xcc] ;  /* 0x0000cc0c0434b981 */ /* 0x000162000c1e1900 */
[----:B------:R-:W-:Y:S01]  /*10e0*/  ISETP.GE.AND P3, PT, R39, UR14, PT ;  /* 0x0000000e27007c0c */ /* 0x000fe2000bf66270 */
[----:B------:R-:W-:-:S02]  /*10f0*/  IMAD.MOV.U32 R36, RZ, RZ, RZ ;  /* 0x000000ffff247224 */ /* 0x000fc400078e00ff */
[----:B------:R0:W5:Y:S01]  /*1100*/  @!P2 LDG.E R50, desc[UR12][R4.64+0xd0] ;  /* 0x0000d00c0432a981 */ /* 0x000162000c1e1900 */
[----:B------:R-:W-:Y:S01]  /*1110*/  ISETP.GE.AND P2, PT, R37, UR14, PT ;  /* 0x0000000e25007c0c */ /* 0x000fe2000bf46270 */
[----:B------:R-:W-:Y:S02]  /*1120*/  IMAD.MOV.U32 R34, RZ, RZ, RZ ;  /* 0x000000ffff227224 */ /* 0x000fe400078e00ff */
        /* <DEDUP_REMOVED lines=8> */
[C---:B------:R-:W-:Y:S02]  /*11b0*/  VIADD R145, R3.reuse, 0x5 ;  /* 0x0000000503917836 */ /* 0x040fe40000000000 */
[----:B------:R0:W5:Y:S01]  /*11c0*/  @!P5 LDG.E R40, desc[UR12][R4.64+0xe4] ;  /* 0x0000e40c0428d981 */ /* 0x000162000c1e1900 */
[----:B------:R-:W-:Y:S02]  /*11d0*/  VIADD R131, R3, 0xc ;  /* 0x0000000c03837836 */ /* 0x000fe40000000000 */
[----:B------:R-:W-:Y:S01]  /*11e0*/  ISETP.GE.AND P0, PT, R145, UR14, PT ;  /* 0x0000000e91007c0c */ /* 0x000fe2000bf06270 */
[----:B------:R0:W5:Y:S01]  /*11f0*/  @!P3 LDG.E R38, desc[UR12][R4.64+0xe8] ;  /* 0x0000e80c0426b981 */ /* 0x000162000c1e1900 */
[C---:B------:R-:W-:Y:S02]  /*1200*/  VIADD R117, R3.reuse, 0x13 ;  /* 0x0000001303757836 */ /* 0x040fe40000000000 */
[C---:B------:R-:W-:Y:S01]  /*1210*/  VIADD R103, R3.reuse, 0x1a ;  /* 0x0000001a03677836 */ /* 0x040fe20000000000 */
[----:B------:R0:W5:Y:S01]  /*1220*/  @!P2 LDG.E R36, desc[UR12][R4.64+0xec] ;  /* 0x0000ec0c0424a981 */ /* 0x000162000c1e1900 */
[----:B------:R-:W-:-:S02]  /*1230*/  VIADD R89, R3, 0x21 ;  /* 0x0000002103597836 */ /* 0x000fc40000000000 */
[C---:B------:R-:W-:Y:S01]  /*1240*/  VIADD R75, R3.reuse, 0x28 ;  /* 0x00000028034b7836 */ /* 0x040fe20000000000 */
[----:B------:R0:W5:Y:S01]  /*1250*/  @!P1 LDG.E R34, desc[UR12][R4.64+0xf0] ;  /* 0x0000f00c04229981 */ /* 0x000162000c1e1900 */
[C---:B------:R-:W-:Y:S02]  /*1260*/  VIADD R61, R3.reuse, 0x2f ;  /* 0x0000002f033d7836 */ /* 0x040fe40000000000 */
[C---:B------:R-:W-:Y:S01]  /*1270*/  VIADD R47, R3.reuse, 0x36 ;  /* 0x00000036032f7836 */ /* 0x040fe20000000000 */
[----:B------:R0:W5:Y:S01]  /*1280*/  @!P4 LDG.E R30, desc[UR12][R4.64+0xf8] ;  /* 0x0000f80c041ec981 */ /* 0x000162000c1e1900 */
[----:B------:R-:W-:-:S03]  /*1290*/  VIADD R33, R3, 0x3d ;  /* 0x0000003d03217836 */ /* 0x000fc60000000000 */
[----:B------:R0:W5:Y:S04]  /*12a0*/  @!P6 LDG.E R28, desc[UR12][R4.64+0xfc] ;  /* 0x0000fc0c041ce981 */ /* 0x000168000c1e1900 */
[----:B------:R0:W5:Y:S01]  /*12b0*/  @!P0 LDG.E R144, desc[UR12][R4.64+0x14] ;  /* 0x0000140c04908981 */ /* 0x000162000c1e1900 */
[----:B------:R-:W-:-:S13]  /*12c0*/  ISETP.GE.AND P0, PT, R131, UR14, PT ;  /* 0x0000000e83007c0c */ /* 0x000fda000bf06270 */
        /* <DEDUP_REMOVED lines=11> */
[----:B------:R-:W-:Y:S02]  /*1380*/  ISETP.GE.AND P0, PT, R47, UR14, PT ;  /* 0x0000000e2f007c0c */ /* 0x000fe4000bf06270 */
[----:B------:R-:W-:Y:S01]  /*1390*/  SHF.R.U32.HI R0, RZ, 0x8, R156 ;  /* 0x00000008ff007819 */ /* 0x000fe2000001169c */
[----:B------:R-:W-:-:S10]  /*13a0*/  IMAD.MOV.U32 R32, RZ, RZ, RZ ;  /* 0x000000ffff207224 */ /* 0x000fd400078e00ff */
[----:B------:R0:W5:Y:S01]  /*13b0*/  @!P0 LDG.E R46, desc[UR12][R4.64+0xd8] ;  /* 0x0000d80c042e8981 */ /* 0x000162000c1e1900 */
[----:B------:R-:W-:Y:S01]  /*13c0*/  ISETP.GE.AND P0, PT, R33, UR14, PT ;  /* 0x0000000e21007c0c */ /* 0x000fe2000bf06270 */
[----:B------:R-:W-:Y:S01]  /*13d0*/  IMAD.MOV R0, RZ, RZ, -R0 ;  /* 0x000000ffff007224 */ /* 0x000fe200078e0a00 */
[----:B------:R-:W-:-:S11]  /*13e0*/  SHF.R.U32.HI R163, RZ, 0x5, R156 ;  /* 0x00000005ffa37819 */ /* 0x000fd6000001169c */
[----:B------:R0:W5:Y:S01]  /*13f0*/  @!P0 LDG.E R32, desc[UR12][R4.64+0xf4] ;  /* 0x0000f40c04208981 */ /* 0x000162000c1e1900 */
[----:B------:R-:W-:Y:S01]  /*1400*/  LOP3.LUT P0, R10, R0, 0x3, RZ, 0xc0, !PT ;  /* 0x00000003000a7812 */ /* 0x000fe2000780c0ff */
[----:B------:R-:W-:Y:S01]  /*1410*/  IMAD.SHL.U32 R0, R156, 0x2, RZ ;  /* 0x000000029c007824 */ /* 0x000fe200078e00ff */
[----:B------:R-:W-:Y:S01]  /*1420*/  USHF.R.S32.HI UR16, URZ, 0x1f, UR15 ;  /* 0x0000001fff107899 */ /* 0x000fe2000801140f */
[----:B------:R-:W-:Y:S03]  /*1430*/  BSSY.RECONVERGENT B0, `(.L_x_1113) ;  /* 0x0000026000007945 */ /* 0x000fe60003800200 */
[----:B------:R-:W-:Y:S01]  /*1440*/  LOP3.LUT R19, R0, 0x3e, RZ, 0xc0, !PT ;  /* 0x0000003e00137812 */ /* 0x000fe200078ec0ff */
[----:B------:R-:W-:-:S06]  /*1450*/  IMAD.MOV.U32 R0, RZ, RZ, R163 ;  /* 0x000000ffff007224 */ /* 0x000fcc00078e00a3 */
        /* <DEDUP_REMOVED lines=22> */
.L_x_1115:
[----:B------:R-:W-:Y:S01]  /*15c0*/  VIADD R10, R11, 0x40 ;  /* 0x000000400b0a7836 */ /* 0x000fe20000000000 */
[----:B------:R-:W-:-:S04]  /*15d0*/  CS2R R12, SRZ ;  /* 0x00000000000c7805 */ /* 0x000fc8000001ff00 */
[----:B------:R-:W-:-:S13]  /*15e0*/  ISETP.GE.AND P0, PT, R10, UR14, PT ;  /* 0x0000000e0a007c0c */ /* 0x000fda000bf06270 */
[----:B------:R0:W2:Y:S01]  /*15f0*/  @!P0 LDG.E.64 R12, desc[UR12][R4.64] ;  /* 0x0000000c040c8981 */ /* 0x0000a2000c1e1b00 */
[----:B------:R-:W-:Y:S02]  /*1600*/  VIADD R9, R9, 0x1 ;  /* 0x0000000109097836 */ /* 0x000fe40000000000 */
[----:B------:R-:W-:-:S03]  /*1610*/  VIADD R11, R11, 0x400 ;  /* 0x000004000b0b7836 */ /* 0x000fc60000000000 */
[----:B------:R-:W-:Y:S02]  /*1620*/  ISETP.NE.AND P0, PT, R9, RZ, PT ;  /* 0x000000ff0900720c */ /* 0x000fe40003f05270 */
[----:B0-----:R-:W-:-:S05]  /*1630*/  IADD3 R4, P1, PT, R4, 0x1000, RZ ;  /* 0x0000100004047810 */ /* 0x001fca0007f3e0ff */
[----:B------:R-:W-:Y:S01]  /*1640*/  IMAD.X R5, RZ, RZ, R5, P1 ;  /* 0x000000ffff057224 */ /* 0x000fe200008e0605 */
[----:B--2---:R-:W-:Y:S04]  /*1650*/  STS [R8+-0x400], R12 ;  /* 0xfffc000c08007388 */ /* 0x004fe80000000800 */
[----:B------:R0:W-:Y:S02]  /*1660*/  STS [R8], R13 ;  /* 0x0000000d08007388 */ /* 0x0001e40000000800 */
[----:B0-----:R-:W-:Y:S01]  /*1670*/  VIADD R8, R8, 0x20 ;  /* 0x0000002008087836 */ /* 0x001fe20000000000 */
[----:B------:R-:W-:Y:S06]  /*1680*/  @P0 BRA `(.L_x_1115) ;  /* 0xfffffffc00cc0947 */ /* 0x000fec000383ffff */
.L_x_1114:
[----:B------:R-:W-:Y:S05]  /*1690*/  BSYNC.RECONVERGENT B0 ;  /* 0x0000000000007941 */ /* 0x000fea0003800200 */
.L_x_1113:
[----:B------:R-:W-:Y:S01]  /*16a0*/  BSSY.RECONVERGENT B0, `(.L_x_1116) ;  /* 0x0000026000007945 */ /* 0x000fe20003800200 */
[----:B------:R-:W-:-:S07]  /*16b0*/  LOP3.LUT R11, R19, 0x40, RZ, 0xfc, !PT ;  /* 0x00000040130b7812 */ /* 0x000fce00078efcff */
.L_x_1117:
[----:B------:R-:W-:Y:S01]  /*16c0*/  IMAD.SHL.U32 R4, R0, 0x80, RZ ;  /* 0x0000008000047824 */ /* 0x000fe200078e00ff */
[----:B0-----:R-:W-:Y:S02]  /*16d0*/  CS2R R12, SRZ ;  /* 0x00000000000c7805 */ /* 0x001fe4000001ff00 */
[----:B------:R-:W-:Y:S02]  /*16e0*/  CS2R R14, SRZ ;  /* 0x00000000000e7805 */ /* 0x000fe4000001ff00 */
[----:B------:R-:W-:Y:S02]  /*16f0*/  CS2R R16, SRZ ;  /* 0x0000000000107805 */ /* 0x000fe4000001ff00 */
[----:B------:R-:W-:-:S04]  /*1700*/  LOP3.LUT R8, R4, R11, RZ, 0xfc, !PT ;  /* 0x0000000b04087212 */ /* 0x000fc800078efcff */
[C---:B------:R-:W-:Y:S01]  /*1710*/  ISETP.GE.AND P0, PT, R8.reuse, UR14, PT ;  /* 0x0000000e08007c0c */ /* 0x040fe2000bf06270 */
[C---:B------:R-:W-:Y:S02]  /*1720*/  VIADD R5, R8.reuse, 0x400 ;  /* 0x0000040008057836 */ /* 0x040fe40000000000 */
[C---:B------:R-:W-:Y:S02]  /*1730*/  VIADD R9, R8.reuse, 0x800 ;  /* 0x0000080008097836 */ /* 0x040fe40000000000 */
[----:B------:R-:W-:Y:S01]  /*1740*/  VIADD R8, R8, 0xc00 ;  /* 0x00000c0008087836 */ /* 0x000fe20000000000 */
[----:B------:R-:W-:Y:S02]  /*1750*/  ISETP.GE.AND P1, PT, R5, UR14, PT ;  /* 0x0000000e05007c0c */ /* 0x000fe4000bf26270 */
[----:B------:R-:W-:Y:S02]  /*1760*/  ISETP.GE.AND P2, PT, R9, UR14, PT ;  /* 0x0000000e09007c0c */ /* 0x000fe4000bf46270 */
[----:B------:R-:W-:-:S02]  /*1770*/  ISETP.GE.AND P3, PT, R8, UR14, PT ;  /* 0x0000000e08007c0c */ /* 0x000fc4000bf66270 */
[----:B------:R-:W-:Y:S02]  /*1780*/  CS2R R8, SRZ ;  /* 0x0000000000087805 */ /* 0x000fe4000001ff00 */
[----:B------:R-:W-:-:S05]  /*1790*/  LOP3.LUT R5, R4, R19, RZ, 0xfc, !PT ;  /* 0x0000001304057212 */ /* 0x000fca00078efcff */
[----:B------:R-:W-:-:S05]  /*17a0*/  IMAD.WIDE.U32 R4, R5, 0x4, R6 ;  /* 0x0000000405047825 */ /* 0x000fca00078e0006 */
[----:B------:R-:W2:Y:S04]  /*17b0*/  @!P0 LDG.E.64 R8, desc[UR12][R4.64+0x100] ;  /* 0x0001000c04088981 */ /* 0x000ea8000c1e1b00 */
[----:B------:R-:W3:Y:S04]  /*17c0*/  @!P1 LDG.E.64 R12, desc[UR12][R4.64+0x1100] ;  /* 0x0011000c040c9981 */ /* 0x000ee8000c1e1b00 */
[----:B------:R-:W4:Y:S04]  /*17d0*/  @!P2 LDG.E.64 R14, desc[UR12][R4.64+0x2100] ;  /* 0x0021000c040ea981 */ /* 0x000f28000c1e1b00 */
[----:B------:R-:W4:Y:S01]  /*17e0*/  @!P3 LDG.E.64 R16, desc[UR12][R4.64+0x3100] ;  /* 0x0031000c0410b981 */ /* 0x000f22000c1e1b00 */
        /* <DEDUP_REMOVED lines=9> */
[----:B------:R0:W-:Y:S04]  /*1880*/  STS [R10+0x6400], R9 ;  /* 0x006400090a007388 */ /* 0x0001e80000000800 */
[----:B---3--:R0:W-:Y:S04]  /*1890*/  STS [R10+0x6020], R12 ;  /* 0x0060200c0a007388 */ /* 0x0081e80000000800 */
[----:B------:R0:W-:Y:S04]  /*18a0*/  STS [R10+0x6420], R13 ;  /* 0x0064200d0a007388 */ /* 0x0001e80000000800 */
[----:B----4-:R0:W-:Y:S04]  /*18b0*/  STS [R10+0x6040], R14 ;  /* 0x0060400e0a007388 */ /* 0x0101e80000000800 */
[----:B------:R0:W-:Y:S04]  /*18c0*/  STS [R10+0x6440], R15 ;  /* 0x0064400f0a007388 */ /* 0x0001e80000000800 */
[----:B------:R0:W-:Y:S04]  /*18d0*/  STS [R10+0x6060], R16 ;  /* 0x006060100a007388 */ /* 0x0001e80000000800 */
[----:B------:R0:W-:Y:S01]  /*18e0*/  STS [R10+0x6460], R17 ;  /* 0x006460110a007388 */ /* 0x0001e20000000800 */
[----:B------:R-:W-:Y:S05]  /*18f0*/  @!P0 BRA `(.L_x_1117) ;  /* 0xfffffffc00708947 */ /* 0x000fea000383ffff */
[----:B------:R-:W-:Y:S05]  /*1900*/  BSYNC.RECONVERGENT B0 ;  /* 0x0000000000007941 */ /* 0x000fea0003800200 */
.L_x_1116:
[----:B------:R-:W-:Y:S01]  /*1910*/  ISETP.NE.AND P0, PT, R156, RZ, PT ;  /* 0x000000ff9c00720c */ /* 0x000fe20003f05270 */
[----:B------:R-:W-:Y:S01]  /*1920*/  VIADD R4, R18, 0x10 ;  /* 0x0000001012047836 */ /* 0x000fe20000000000 */
[C---:B------:R-:W-:Y:S01]  /*1930*/  LEA.HI R164, R156.reuse, R156, RZ, 0x1d ;  /* 0x0000009c9ca47211 */ /* 0x040fe200078fe8ff */
[----:B------:R-:W-:Y:S01]  /*1940*/  IMAD R158, R156, 0x4, R157 ;  /* 0x000000049c9e7824 */ /* 0x000fe200078e029d */
[----:B------:R-:W-:Y:S01]  /*1950*/  CS2R R160, SRZ ;  /* 0x0000000000a07805 */ /* 0x000fe2000001ff00 */
[----:B------:R-:W-:Y:S01]  /*1960*/  IMAD.MOV.U32 R159, RZ, RZ, RZ ;  /* 0x000000ffff9f7224 */ /* 0x000fe200078e00ff */
[----:B------:R-:W-:Y:S01]  /*1970*/  LEA R4, R21, R4, 0x18 ;  /* 0x0000000415047211 */ /* 0x000fe200078ec0ff */
[----:B------:R-:W-:Y:S01]  /*1980*/  IMAD.MOV.U32 R162, RZ, RZ, RZ ;  /* 0x000000ffffa27224 */ /* 0x000fe200078e00ff */
[----:B------:R-:W-:Y:S01]  /*1990*/  UMOV UR10, 0x1d ;  /* 0x0000001d000a7882 */ /* 0x000fe20000000000 */
[----:B------:R-:W-:Y:S01]  /*19a0*/  VIADD R27, R3, 0x75 ;  /* 0x00000075031b7836 */ /* 0x000fe20000000000 */
[----:B------:R-:W1:Y:S01]  /*19b0*/  LDCU UR11, c[0x0][0x3d4] ;  /* 0x00007a80ff0b77ac */ /* 0x000e620008000800 */
[----:B------:R-:W-:-:S02]  /*19c0*/  VIADD R165, R4, 0x10 ;  /* 0x0000001004a57836 */ /* 0x000fc40000000000 */
[----:B------:R-:W-:Y:S01]  /*19d0*/  @!P0 LEA R0, R21, R18, 0x18 ;  /* 0x0000001215008211 */ /* 0x000fe200078ec0ff */
[C---:B------:R-:W-:Y:S01]  /*19e0*/  VIADD R25, R3.reuse, 0x76 ;  /* 0x0000007603197836 */ /* 0x040fe20000000000 */
[----:B------:R-:W-:Y:S01]  /*19f0*/  UMOV UR4, URZ ;  /* 0x000000ff00047c82 */ /* 0x000fe20008000000 */
[----:B------:R-:W-:Y:S01]  /*1a00*/  IMAD R164, R164, 0x4, R165 ;  /* 0x00000004a4a47824 */ /* 0x000fe200078e02a5 */
[----:B------:R-:W-:Y:S01]  /*1a10*/  UMOV UR5, URZ ;  /* 0x000000ff00057c82 */ /* 0x000fe20008000000 */
[----:B------:R2:W-:Y:S01]  /*1a20*/  @!P0 STS [R0], RZ ;  /* 0x000000ff00008388 */ /* 0x0005e20000000800 */
[C---:B------:R-:W-:Y:S02]  /*1a30*/  VIADD R23, R3.reuse, 0x77 ;  /* 0x0000007703177836 */ /* 0x040fe40000000000 */
[C---:B------:R-:W-:Y:S02]  /*1a40*/  VIADD R21, R3.reuse, 0x78 ;  /* 0x0000007803157836 */ /* 0x040fe40000000000 */
[----:B------:R-:W-:-:S02]  /*1a50*/  VIADD R19, R3, 0x79 ;  /* 0x0000007903137836 */ /* 0x000fc40000000000 */
[C---:B0-----:R-:W-:Y:S02]  /*1a60*/  VIADD R17, R3.reuse, 0x7a ;  /* 0x0000007a03117836 */ /* 0x041fe40000000000 */
[----:B------:R-:W-:Y:S02]  /*1a70*/  VIADD R15, R3, 0x7b ;  /* 0x0000007b030f7836 */ /* 0x000fe40000000000 */
[----:B------:R-:W-:Y:S02]  /*1a80*/  IMAD R163, R163, 0x4, R4 ;  /* 0x00000004a3a37824 */ /* 0x000fe400078e0204 */
[C---:B------:R-:W-:Y:S02]  /*1a90*/  VIADD R13, R3.reuse, 0x7d ;  /* 0x0000007d030d7836 */ /* 0x040fe40000000000 */
[C---:B------:R-:W-:Y:S02]  /*1aa0*/  VIADD R11, R3.reuse, 0x7e ;  /* 0x0000007e030b7836 */ /* 0x040fe40000000000 */
[----:B------:R-:W-:-:S02]  /*1ab0*/  VIADD R9, R3, 0x7f ;  /* 0x0000007f03097836 */ /* 0x000fc40000000000 */
[----:B-12---:R-:W-:-:S07]  /*1ac0*/  IMAD R165, R156, 0x24, R165 ;  /* 0x000000249ca57824 */ /* 0x006fce00078e02a5 */
.L_x_1128:
        /* <DEDUP_REMOVED lines=33> */
[----:B------:R-:W-:Y:S01]  /*1ce0*/  LDS R16, [R158+0x7000] ;  /* 0x007000009e107984 */ /* 0x000fe20000000800 */
        /* <DEDUP_REMOVED lines=100> */
[----:B------:R-:W-:Y:S02]  /*2330*/  LOP3.LUT R176, RZ, R90, RZ, 0x33, !PT ;  /* 0x0000005affb07212 */ /* 0x000fe400078e33ff */
[----:B------:R-:W-:Y:S01]  /*2340*/  LOP3.LUT P4, RZ, R92, UR6, RZ, 0xc, !PT ;  /* 0x000000065cff7c12 */ /* 0x000fe2000f880cff */
[----:B------:R-:W-:Y:S01]  /*2350*/  FFMA.FTZ R155, R96, R8, R7 ;  /* 0x00000008609b7223 */ /* 0x000fe20000010007 */
[----:B------:R-:W-:Y:S02]  /*2360*/  SEL R7, RZ, 0x800000, P6 ;  /* 0x00800000ff077807 */ /* 0x000fe40003000000 */
[----:B------:R-:W-:Y:S02]  /*2370*/  LOP3.LUT P6, RZ, R94, UR6, RZ, 0xc, !PT ;  /* 0x000000065eff7c12 */ /* 0x000fe4000f8c0cff */
[----:B------:R-:W-:-:S02]  /*2380*/  SEL R154, RZ, 0x2000000, P5 ;  /* 0x02000000ff9a7807 */ /* 0x000fc40002800000 */
[----:B------:R-:W-:Y:S02]  /*2390*/  FSEL R6, RZ, 1, P6 ;  /* 0x3f800000ff067808 */ /* 0x000fe40003000000 */
[----:B------:R-:W-:Y:S02]  /*23a0*/  LOP3.LUT R177, RZ, R88, RZ, 0x33, !PT ;  /* 0x00000058ffb17212 */ /* 0x000fe400078e33ff */
[----:B------:R-:W-:Y:S01]  /*23b0*/  LOP3.LUT P5, R176, RZ, UR6, R176, 0x88, !PT ;  /* 0x00000006ffb07c12 */ /* 0x000fe2000f8a88b0 */
[----:B------:R-:W-:Y:S01]  /*23c0*/  FFMA.FTZ R155, R94, R6, R155 ;  /* 0x000000065e9b7223 */ /* 0x000fe2000001009b */
        /* <DEDUP_REMOVED lines=109> */
[----:B------:R-:W-:Y:S01]  /*2aa0*/  SEL R12, RZ, 0x100000, P4 ;  /* 0x00100000ff0c7807 */ /* 0x000fe20002000000 */
[----:B------:R-:W-:Y:S01]  /*2ab0*/  FFMA.FTZ R155, R40, R10, R155 ;  /* 0x0000000a289b7223 */ /* 0x000fe2000001009b */
[----:B------:R-:W-:Y:S01]  /*2ac0*/  LOP3.LUT P4, RZ, R36, UR6, RZ, 0xc, !PT ;  /* 0x0000000624ff7c12 */ /* 0x000fe2000f880cff */
[----:B------:R-:W3:Y:S01]  /*2ad0*/  LDS R10, [R158+0x6c00] ;  /* 0x006c00009e0a7984 */ /* 0x000ee20000000800 */
        /* <DEDUP_REMOVED lines=15> */
[----:B------:R-:W-:Y:S01]  /*2bd0*/  FSEL R169, RZ, 1, P1 ;  /* 0x3f800000ffa97808 */ /* 0x000fe20000800000 */
[----:B------:R-:W-:Y:S01]  /*2be0*/  FFMA.FTZ R155, R32, R22, R155 ;  /* 0x00000016209b7223 */ /* 0x000fe2000001009b */
[----:B------:R-:W-:Y:S02]  /*2bf0*/  LOP3.LUT P3, RZ, R28, UR6, RZ, 0xc, !PT ;  /* 0x000000061cff7c12 */ /* 0x000fe4000f860cff */
[----:B0-----:R-:W-:Y:S01]  /*2c00*/  LOP3.LUT R185, RZ, R167, RZ, 0x33, !PT ;  /* 0x000000a7ffb97212 */ /* 0x001fe200078e33ff */
[----:B------:R-:W-:Y:S01]  /*2c10*/  FFMA.FTZ R169, R30, R169, R155 ;  /* 0x000000a91ea97223 */ /* 0x000fe2000001009b */
[----:B------:R-:W-:Y:S02]  /*2c20*/  FSEL R22, RZ, 1, P3 ;  /* 0x3f800000ff167808 */ /* 0x000fe40001800000 */
[----:B------:R-:W-:-:S02]  /*2c30*/  SEL R155, RZ, 0x2000000, P0 ;  /* 0x02000000ff9b7807 */ /* 0x000fc40000000000 */
[----:B------:R-:W-:Y:S01]  /*2c40*/  LOP3.LUT P0, R185, RZ, UR6, R185, 0x88, !PT ;  /* 0x00000006ffb97c12 */ /* 0x000fe2000f8088b9 */
[----:B------:R-:W-:Y:S01]  /*2c50*/  FFMA.FTZ R188, R28, R22, R169 ;  /* 0x000000161cbc7223 */ /* 0x000fe200000100a9 */
[----:B-1----:R-:W-:Y:S01]  /*2c60*/  LOP3.LUT R187, RZ, R166, RZ, 0x33, !PT ;  /* 0x000000a6ffbb7212 */ /* 0x002fe200078e33ff */
[----:B------:R-:W0:Y:S01]  /*2c70*/  LDS R22, [R158+0x7800] ;  /* 0x007800009e167984 */ /* 0x000e220000000800 */
[----:B------:R-:W-:Y:S02]  /*2c80*/  FSEL R169, RZ, 1, P0 ;  /* 0x3f800000ffa97808 */ /* 0x000fe40000000000 */
[----:B------:R-:W-:Y:S02]  /*2c90*/  SEL R233, RZ, 0x4000000, P6 ;  /* 0x04000000ffe97807 */ /* 0x000fe40003000000 */
[----:B------:R-:W-:Y:S01]  /*2ca0*/  LOP3.LUT P6, R187, RZ, UR6, R187, 0x88, !PT ;  /* 0x00000006ffbb7c12 */ /* 0x000fe2000f8c88bb */
[----:B------:R-:W-:Y:S01]  /*2cb0*/  FFMA.FTZ R169, R167, R169, R188 ;  /* 0x000000a9a7a97223 */ /* 0x000fe200000100bc */
[----:B--2---:R-:W-:-:S02]  /*2cc0*/  LOP3.LUT R189, RZ, R26, RZ, 0x33, !PT ;  /* 0x0000001affbd7212 */ /* 0x004fc400078e33ff */
[----:B------:R-:W-:Y:S02]  /*2cd0*/  FSEL R167, RZ, 1, P6 ;  /* 0x3f800000ffa77808 */ /* 0x000fe40003000000 */
[----:B------:R-:W-:Y:S02]  /*2ce0*/  SEL R222, RZ, 0x8000000, P4 ;  /* 0x08000000ffde7807 */ /* 0x000fe40002000000 */
[----:B------:R-:W-:Y:S01]  /*2cf0*/  LOP3.LUT P4, R188, RZ, UR6, R189, 0x88, !PT ;  /* 0x00000006ffbc7c12 */ /* 0x000fe2000f8888bd */
[----:B------:R-:W-:Y:S01]  /*2d00*/  FFMA.FTZ R167, R166, R167, R169 ;  /* 0x000000a7a6a77223 */ /* 0x000fe200000100a9 */
[----:B---3--:R-:W-:Y:S01]  /*2d10*/  LOP3.LUT R189, RZ, R10, RZ, 0x33, !PT ;  /* 0x0000000affbd7212 */ /* 0x008fe200078e33ff */
[----:B------:R-:W1:Y:S01]  /*2d20*/  LDS R169, [R158+0x7c00] ;  /* 0x007c00009ea97984 */ /* 0x000e620000000800 */
[----:B------:R-:W-:Y:S02]  /*2d30*/  FSEL R166, RZ, 1, P4 ;  /* 0x3f800000ffa67808 */ /* 0x000fe40002000000 */
[----:B------:R-:W-:-:S02]  /*2d40*/  SEL R229, RZ, 0x10000000, P5 ;  /* 0x10000000ffe57807 */ /* 0x000fc40002800000 */
[----:B------:R-:W-:Y:S01]  /*2d50*/  LOP3.LUT P5, R189, RZ, UR6, R189, 0x88, !PT ;  /* 0x00000006ffbd7c12 */ /* 0x000fe2000f8a88bd */
[----:B------:R-:W-:Y:S01]  /*2d60*/  FFMA.FTZ R167, R26, R166, R167 ;  /* 0x000000a61aa77223 */ /* 0x000fe200000100a7 */
[----:B------:R-:W-:Y:S02]  /*2d70*/  LOP3.LUT R190, RZ, R16, RZ, 0x33, !PT ;  /* 0x00000010ffbe7212 */ /* 0x000fe400078e33ff */
[----:B------:R-:W-:Y:S02]  /*2d80*/  FSEL R26, RZ, 1, P5 ;  /* 0x3f800000ff1a7808 */ /* 0x000fe40002800000 */
[----:B------:R-:W-:Y:S02]  /*2d90*/  SEL R226, RZ, 0x20000000, P2 ;  /* 0x20000000ffe27807 */ /* 0x000fe40001000000 */
[----:B------:R-:W-:Y:S01]  /*2da0*/  LOP3.LUT P2, R190, RZ, UR6, R190, 0x88, !PT ;  /* 0x00000006ffbe7c12 */ /* 0x000fe2000f8488be */
[----:B------:R-:W-:Y:S01]  /*2db0*/  FFMA.FTZ R167, R10, R26, R167 ;  /* 0x0000001a0aa77223 */ /* 0x000fe200000100a7 */
[----:B----4-:R-:W-:-:S02]  /*2dc0*/  LOP3.LUT R192, RZ, R20, RZ, 0x33, !PT ;  /* 0x00000014ffc07212 */ /* 0x010fc400078e33ff */
[----:B------:R-:W-:Y:S02]  /*2dd0*/  FSEL R10, RZ, 1, P2 ;  /* 0x3f800000ff0a7808 */ /* 0x000fe40001000000 */
[----:B------:R-:W-:Y:S02]  /*2de0*/  SEL R191, RZ, 0x40000000, P1 ;  /* 0x40000000ffbf7807 */ /* 0x000fe40000800000 */
[----:B------:R-:W-:Y:S01]  /*2df0*/  LOP3.LUT P1, R192, RZ, UR6, R192, 0x88, !PT ;  /* 0x00000006ffc07c12 */ /* 0x000fe2000f8288c0 */
[----:B------:R-:W-:Y:S01]  /*2e00*/  FFMA.FTZ R167, R16, R10, R167 ;  /* 0x0000000a10a77223 */ /* 0x000fe200000100a7 */
[----:B------:R-:W-:Y:S02]  /*2e10*/  SEL R194, RZ, 0x80000000, P3 ;  /* 0x80000000ffc27807 */ /* 0x000fe40001800000 */
[----:B------:R-:W-:Y:S02]  /*2e20*/  FSEL R10, RZ, 1, P1 ;  /* 0x3f800000ff0a7808 */ /* 0x000fe40000800000 */
[----:B0-----:R-:W-:-:S02]  /*2e30*/  LOP3.LUT P3, RZ, R22, UR6, RZ, 0xc, !PT ;  /* 0x0000000616ff7c12 */ /* 0x001fc4000f860cff */
[----:B------:R-:W-:Y:S01]  /*2e40*/  SEL R199, RZ, 0x1, P0 ;  /* 0x00000001ffc77807 */ /* 0x000fe20000000000 */
[----:B------:R-:W-:Y:S01]  /*2e50*/  FFMA.FTZ R167, R20, R10, R167 ;  /* 0x0000000a14a77223 */ /* 0x000fe200000100a7 */
[----:B------:R-:W-:Y:S02]  /*2e60*/  FSEL R10, RZ, 1, P3 ;  /* 0x3f800000ff0a7808 */ /* 0x000fe40001800000 */
[----:B------:R-:W-:Y:S02]  /*2e70*/  SEL R200, RZ, 0x2, P6 ;  /* 0x00000002ffc87807 */ /* 0x000fe40003000000 */
[----:B------:R-:W-:Y:S01]  /*2e80*/  LOP3.LUT P6, RZ, R201, UR6, RZ, 0xc, !PT ;  /* 0x00000006c9ff7c12 */ /* 0x000fe2000f8c0cff */
[----:B------:R-:W-:Y:S01]  /*2e90*/  FFMA.FTZ R10, R22, R10, R167 ;  /* 0x0000000a160a7223 */ /* 0x000fe200000100a7 */
[----:B------:R-:W-:Y:S01]  /*2ea0*/  SEL R205, RZ, 0x4, P4 ;  /* 0x00000004ffcd7807 */ /* 0x000fe20002000000 */
[----:B------:R-:W0:Y:S01]  /*2eb0*/  LDS R167, [R158+0x8800] ;  /* 0x008800009ea77984 */ /* 0x000e220000000800 */
[----:B------:R-:W-:-:S02]  /*2ec0*/  LOP3.LUT P4, RZ, R203, UR6, RZ, 0xc, !PT ;  /* 0x00000006cbff7c12 */ /* 0x000fc4000f880cff */
[----:B-1----:R-:W-:Y:S01]  /*2ed0*/  LOP3.LUT P0, RZ, R169, UR6, RZ, 0xc, !PT ;  /* 0x00000006a9ff7c12 */ /* 0x002fe2000f800cff */
[----:B------:R-:W-:Y:S01]  /*2ee0*/  LDS R22, [R158+0x9000] ;  /* 0x009000009e167984 */ /* 0x000fe20000000800 */
[----:B------:R-:W-:Y:S02]  /*2ef0*/  SEL R202, RZ, 0x10, P2 ;  /* 0x00000010ffca7807 */ /* 0x000fe40001000000 */
[----:B------:R-:W-:Y:S02]  /*2f00*/  FSEL R16, RZ, 1, P0 ;  /* 0x3f800000ff107808 */ /* 0x000fe40000000000 */
[----:B------:R-:W-:Y:S02]  /*2f10*/  SEL R204, RZ, 0x80, P0 ;  /* 0x00000080ffcc7807 */ /* 0x000fe40000000000 */
[----:B------:R-:W-:Y:S01]  /*2f20*/  IADD3 R232, PT, PT, R5, R4, R232 ;  /* 0x0000000405e87210 */ /* 0x000fe20007ffe0e8 */
[----:B------:R-:W-:Y:S01]  /*2f30*/  FFMA.FTZ R10, R169, R16, R10 ;  /* 0x00000010a90a7223 */ /* 0x000fe2000001000a */
[----:B------:R-:W-:Y:S01]  /*2f40*/  FSEL R16, RZ, 1, P6 ;  /* 0x3f800000ff107808 */ /* 0x000fe20003000000 */
[----:B------:R-:W1:Y:S01]  /*2f50*/  LDS R169, [R158+0x8c00] ;  /* 0x008c00009ea97984 */ /* 0x000e620000000800 */
[----:B------:R-:W-:-:S02]  /*2f60*/  IADD3 R227, PT, PT, R227, R6, R231 ;  /* 0x00000006e3e37210 */ /* 0x000fc40007ffe0e7 */
[----:B------:R-:W-:Y:S01]  /*2f70*/  IADD3 R228, PT, PT, R223, R232, R228 ;  /* 0x000000e8dfe47210 */ /* 0x000fe20007ffe0e4 */
[----:B------:R-:W-:Y:S01]  /*2f80*/  FFMA.FTZ R10, R201, R16, R10 ;  /* 0x00000010c90a7223 */ /* 0x000fe2000001000a */
[----:B------:R-:W-:Y:S02]  /*2f90*/  FSEL R16, RZ, 1, P4 ;  /* 0x3f800000ff107808 */ /* 0x000fe40002000000 */
[----:B------:R-:W-:Y:S01]  /*2fa0*/  SEL R201, RZ, 0x8, P5 ;  /* 0x00000008ffc97807 */ /* 0x000fe20002800000 */
[----:B------:R-:W-:Y:S01]  /*2fb0*/  IMAD.IADD R195, R195, 0x1, R228 ;  /* 0x00000001c3c37824 */ /* 0x000fe200078e02e4 */
[----:B------:R-:W-:Y:S01]  /*2fc0*/  IADD3 R209, PT, PT, R224, R227, R209 ;  /* 0x000000e3e0d17210 */ /* 0x000fe20007ffe0d1 */
[----:B------:R-:W-:Y:S01]  /*2fd0*/  FFMA.FTZ R10, R203, R16, R10 ;  /* 0x00000010cb0a7223 */ /* 0x000fe2000001000a */
[----:B------:R-:W-:Y:S02]  /*2fe0*/  SEL R203, RZ, 0x40, P3 ;  /* 0x00000040ffcb7807 */ /* 0x000fe40001800000 */
[----:B------:R-:W-:Y:S01]  /*2ff0*/  LOP3.LUT P3, RZ, R237, UR6, RZ, 0xc, !PT ;  /* 0x00000006edff7c12 */ /* 0x000fe2000f860cff */
[----:B------:R-:W-:Y:S01]  /*3000*/  IMAD.IADD R196, R196, 0x1, R209 ;  /* 0x00000001c4c47824 */ /* 0x000fe200078e02d1 */
[----:B------:R-:W-:-:S02]  /*3010*/  IADD3 R193, PT, PT, R195, R193, R206 ;  /* 0x000000c1c3c17210 */ /* 0x000fc40007ffe0ce */
[----:B------:R-:W-:Y:S02]  /*3020*/  FSEL R166, RZ, 1, P3 ;  /* 0x3f800000ffa67808 */ /* 0x000fe40001800000 */
[----:B------:R-:W-:Y:S02]  /*3030*/  IADD3 R196, PT, PT, R196, R197, R198 ;  /* 0x000000c5c4c47210 */ /* 0x000fe40007ffe0c6 */
[----:B------:R-:W-:Y:S02]  /*3040*/  IADD3 R205, PT, PT, R205, R200, R199 ;  /* 0x000000c8cdcd7210 */ /* 0x000fe40007ffe0c7 */
[----:B------:R-:W-:Y:S02]  /*3050*/  IADD3 R207, PT, PT, R193, R0, R207 ;  /* 0x00000000c1cf7210 */ /* 0x000fe40007ffe0cf */
[----:B------:R-:W-:Y:S02]  /*3060*/  IADD3 R208, PT, PT, R196, R208, R247 ;  /* 0x000000d0c4d07210 */ /* 0x000fe40007ffe0f7 */
[----:B0-----:R-:W-:Y:S01]  /*3070*/  LOP3.LUT P5, RZ, R167, UR6, RZ, 0xc, !PT ;  /* 0x00000006a7ff7c12 */ /* 0x001fe2000f8a0cff */
[----:B------:R-:W-:Y:S01]  /*3080*/  LDS R247, [R158+0x11c00] ;  /* 0x011c00009ef77984 */ /* 0x000fe20000000800 */
[----:B------:R-:W-:-:S02]  /*3090*/  IADD3 R210, PT, PT, R207, R210, R240 ;  /* 0x000000d2cfd27210 */ /* 0x000fc40007ffe0f0 */
[----:B------:R-:W-:Y:S02]  /*30a0*/  FSEL R16, RZ, 1, P5 ;  /* 0x3f800000ff107808 */ /* 0x000fe40002800000 */
[----:B------:R-:W-:Y:S02]  /*30b0*/  SEL R251, RZ, 0x400, P5 ;  /* 0x00000400fffb7807 */ /* 0x000fe40002800000 */
[----:B------:R-:W-:Y:S01]  /*30c0*/  IADD3 R211, PT, PT, R208, R14, R211 ;  /* 0x0000000ed0d37210 */ /* 0x000fe20007ffe0d3 */
[----:B------:R-:W-:Y:S01]  /*30d0*/  FFMA.FTZ R16, R167, R16, R10 ;  /* 0x00000010a7107223 */ /* 0x000fe2000001000a */
[----:B------:R-:W-:Y:S01]  /*30e0*/  IADD3 R212, PT, PT, R210, R239, R212 ;  /* 0x000000efd2d47210 */ /* 0x000fe20007ffe0d4 */
[----:B------:R-:W0:Y:S01]  /*30f0*/  LDS R10, [R158+0x9800] ;  /* 0x009800009e0a7984 */ /* 0x000e220000000800 */
[----:B------:R-:W-:Y:S02]  /*3100*/  IADD3 R213, PT, PT, R211, R238, R213 ;  /* 0x000000eed3d57210 */ /* 0x000fe40007ffe0d5 */
[----:B-1----:R-:W-:Y:S01]  /*3110*/  LOP3.LUT P2, RZ, R169, UR6, RZ, 0xc, !PT ;  /* 0x00000006a9ff7c12 */ /* 0x002fe2000f840cff */
[----:B------:R-:W-:Y:S01]  /*3120*/  LDS R167, [R158+0xa800] ;  /* 0x00a800009ea77984 */ /* 0x000fe20000000800 */
[----:B------:R-:W-:-:S02]  /*3130*/  IADD3 R214, PT, PT, R212, R241, R214 ;  /* 0x000000f1d4d67210 */ /* 0x000fc40007ffe0d6 */
[----:B------:R-:W-:Y:S02]  /*3140*/  FSEL R20, RZ, 1, P2 ;  /* 0x3f800000ff147808 */ /* 0x000fe40001000000 */
[----:B------:R-:W-:Y:S02]  /*3150*/  IADD3 R215, PT, PT, R213, R242, R215 ;  /* 0x000000f2d5d77210 */ /* 0x000fe40007ffe0d7 */
[----:B------:R-:W-:Y:S01]  /*3160*/  IADD3 R216, PT, PT, R214, R243, R216 ;  /* 0x000000f3d6d87210 */ /* 0x000fe20007ffe0d8 */
[----:B------:R-:W-:Y:S01]  /*3170*/  FFMA.FTZ R169, R169, R20, R16 ;  /* 0x00000014a9a97223 */ /* 0x000fe20000010010 */
[----:B------:R-:W-:Y:S01]  /*3180*/  SEL R16, RZ, 0x20, P1 ;  /* 0x00000020ff107807 */ /* 0x000fe20000800000 */
[----:B------:R-:W1:Y:S01]  /*3190*/  LDS R20, [R158+0x9c00] ;  /* 0x009c00009e147984 */ /* 0x000e620000000800 */
[----:B------:R-:W-:Y:S02]  /*31a0*/  LOP3.LUT P1, RZ, R22, UR6, RZ, 0xc, !PT ;  /* 0x0000000616ff7c12 */ /* 0x000fe4000f820cff */
[----:B------:R-:W-:-:S02]  /*31b0*/  IADD3 R217, PT, PT, R215, R24, R217 ;  /* 0x00000018d7d97210 */ /* 0x000fc40007ffe0d9 */
[----:B------:R-:W-:Y:S02]  /*31c0*/  FSEL R26, RZ, 1, P1 ;  /* 0x3f800000ff1a7808 */ /* 0x000fe40000800000 */
[----:B------:R-:W-:Y:S02]  /*31d0*/  IADD3 R218, PT, PT, R216, R245, R218 ;  /* 0x000000f5d8da7210 */ /* 0x000fe40007ffe0da */
[----:B------:R-:W-:Y:S01]  /*31e0*/  IADD3 R219, PT, PT, R217, R18, R219 ;  /* 0x00000012d9db7210 */ /* 0x000fe20007ffe0db */
[----:B------:R-:W-:Y:S01]  /*31f0*/  FFMA.FTZ R26, R22, R26, R169 ;  /* 0x0000001a161a7223 */ /* 0x000fe200000100a9 */
[----:B------:R-:W-:Y:S01]  /*3200*/  IADD3 R220, PT, PT, R218, R171, R220 ;  /* 0x000000abdadc7210 */ /* 0x000fe20007ffe0dc */
[----:B------:R-:W2:Y:S01]  /*3210*/  LDS R22, [R158+0xa000] ;  /* 0x00a000009e167984 */ /* 0x000ea20000000800 */
[----:B------:R-:W-:Y:S01]  /*3220*/  IADD3 R221, PT, PT, R219, R12, R221 ;  /* 0x0000000cdbdd7210 */ /* 0x000fe20007ffe0dd */
[----:B------:R-:W-:Y:S01]  /*3230*/  FFMA.FTZ R237, R237, R166, R26 ;  /* 0x000000a6eded7223 */ /* 0x000fe2000001001a */
[----:B------:R-:W-:Y:S01]  /*3240*/  IADD3 R236, PT, PT, R220, R236, R7 ;  /* 0x000000ecdcec7210 */ /* 0x000fe20007ffe007 */
[----:B------:R-:W3:Y:S01]  /*3250*/  LDS R26, [R158+0xa400] ;  /* 0x00a400009e1a7984 */ /* 0x000ee20000000800 */
[----:B------:R-:W-:-:S02]  /*3260*/  IADD3 R8, PT, PT, R221, R8, R248 ;  /* 0x00000008dd087210 */ /* 0x000fc40007ffe0f8 */
[----:B------:R-:W-:Y:S01]  /*3270*/  IADD3 R235, PT, PT, R236, R235, R154 ;  /* 0x000000ebeceb7210 */ /* 0x000fe20007ffe09a */
[----:B------:R-:W-:Y:S01]  /*3280*/  LDS R171, [R158+0x14800] ;  /* 0x014800009eab7984 */ /* 0x000fe20000000800 */
[----:B------:R-:W-:Y:S02]  /*3290*/  IADD3 R234, PT, PT, R8, R234, R155 ;  /* 0x000000ea08ea7210 */ /* 0x000fe40007ffe09b */
[----:B------:R-:W-:Y:S02]  /*32a0*/  IADD3 R225, PT, PT, R235, R230, R225 ;  /* 0x000000e6ebe17210 */ /* 0x000fe40007ffe0e1 */
[----:B------:R-:W-:Y:S02]  /*32b0*/  IADD3 R222, PT, PT, R234, R233, R222 ;  /* 0x000000e9eade7210 */ /* 0x000fe40007ffe0de */
[----:B0-----:R-:W-:Y:S02]  /*32c0*/  LOP3.LUT P0, RZ, R10, UR6, RZ, 0xc, !PT ;  /* 0x000000060aff7c12 */ /* 0x001fe4000f800cff */
[----:B------:R-:W-:-:S02]  /*32d0*/  IADD3 R226, PT, PT, R222, R229, R226 ;  /* 0x000000e5dee27210 */ /* 0x000fc40007ffe0e2 */
[----:B------:R-:W-:-:S05]  /*32e0*/  FSEL R166, RZ, 1, P0 ;  /* 0x3f800000ffa67808 */ /* 0x000fca0000000000 */
[----:B------:R-:W-:Y:S01]  /*32f0*/  FFMA.FTZ R237, R10, R166, R237 ;  /* 0x000000a60aed7223 */ /* 0x000fe200000100ed */
[----:B------:R-:W-:Y:S02]  /*3300*/  SEL R166, RZ, 0x100, P6 ;  /* 0x00000100ffa67807 */ /* 0x000fe40003000000 */
[----:B-1----:R-:W-:-:S04]  /*3310*/  LOP3.LUT P6, RZ, R20, UR6, RZ, 0xc, !PT ;  /* 0x0000000614ff7c12 */ /* 0x002fc8000f8c0cff */
[----:B------:R-:W-:-:S05]  /*3320*/  FSEL R10, RZ, 1, P6 ;  /* 0x3f800000ff0a7808 */ /* 0x000fca0003000000 */
[----:B------:R-:W-:Y:S01]  /*3330*/  FFMA.FTZ R237, R20, R10, R237 ;  /* 0x0000000a14ed7223 */ /* 0x000fe200000100ed */
[----:B------:R-:W-:Y:S01]  /*3340*/  SEL R10, RZ, 0x200, P4 ;  /* 0x00000200ff0a7807 */ /* 0x000fe20002000000 */
[----:B------:R-:W0:Y:S01]  /*3350*/  LDS R20, [R158+0xac00] ;  /* 0x00ac00009e147984 */ /* 0x000e220000000800 */
[----:B--2---:R-:W-:-:S04]  /*3360*/  LOP3.LUT P4, RZ, R22, UR6, RZ, 0xc, !PT ;  /* 0x0000000616ff7c12 */ /* 0x004fc8000f880cff */
[----:B------:R-:W-:Y:S02]  /*3370*/  FSEL R169, RZ, 1, P4 ;  /* 0x3f800000ffa97808 */ /* 0x000fe40002000000 */
[----:B---3--:R-:W-:Y:S02]  /*3380*/  LOP3.LUT P5, RZ, R26, UR6, RZ, 0xc, !PT ;  /* 0x000000061aff7c12 */ /* 0x008fe4000f8a0cff */
[----:B------:R-:W-:Y:S01]  /*3390*/  SEL R5, RZ, 0x10000, P4 ;  /* 0x00010000ff057807 */ /* 0x000fe20002000000 */
[----:B------:R-:W-:Y:S01]  /*33a0*/  FFMA.FTZ R169, R22, R169, R237 ;  /* 0x000000a916a97223 */ /* 0x000fe200000100ed */
[----:B------:R-:W-:Y:S01]  /*33b0*/  FSEL R22, RZ, 1, P5 ;  /* 0x3f800000ff167808 */ /* 0x000fe20002800000 */
[----:B------:R-:W1:Y:S01]  /*33c0*/  LDS R237, [R158+0xb000] ;  /* 0x00b000009eed7984 */ /* 0x000e620000000800 */
[----:B------:R-:W-:-:S03]  /*33d0*/  LOP3.LUT P4, RZ, R249, UR6, RZ, 0xc, !PT ;  /* 0x00000006f9ff7c12 */ /* 0x000fc6000f880cff */
[----:B------:R-:W-:Y:S01]  /*33e0*/  FFMA.FTZ R22, R26, R22, R169 ;  /* 0x000000161a167223 */ /* 0x000fe200000100a9 */
[----:B------:R-:W-:Y:S02]  /*33f0*/  SEL R26, RZ, 0x800, P2 ;  /* 0x00000800ff1a7807 */ /* 0x000fe40001000000 */
[----:B------:R-:W-:Y:S02]  /*3400*/  LOP3.LUT P2, RZ, R167, UR6, RZ, 0xc, !PT ;  /* 0x00000006a7ff7c12 */ /* 0x000fe4000f840cff */
[----:B------:R-:W-:Y:S02]  /*3410*/  FSEL R4, RZ, 1, P4 ;  /* 0x3f800000ff047808 */ /* 0x000fe40002000000 */
        /* <DEDUP_REMOVED lines=17> */
[----:B------:R-:W-:-:S05]  /*3530*/  FSEL R244, RZ, 1, P6 ;  /* 0x3f800000fff47808 */ /* 0x000fca0003000000 */
[----:B------:R-:W-:Y:S02]  /*3540*/  FFMA.FTZ R244, R246, R244, R237 ;  /* 0x000000f4f6f47223 */ /* 0x000fe400000100ed */
[----:B------:R-:W0:Y:S02]  /*3550*/  LDS R237, [R158+0xc000] ;  /* 0x00c000009eed7984 */ /* 0x000e240000000800 */
[----:B------:R-:W-:Y:S01]  /*3560*/  FFMA.FTZ R244, R249, R4, R244 ;  /* 0x00000004f9f47223 */ /* 0x000fe200000100f4 */
[----:B------:R-:W-:Y:S01]  /*3570*/  SEL R4, RZ, 0x20000, P5 ;  /* 0x00020000ff047807 */ /* 0x000fe20002800000 */
[----:B------:R-:W1:Y:S01]  /*3580*/  LDS R249, [R158+0xc400] ;  /* 0x00c400009ef97984 */ /* 0x000e620000000800 */
[----:B0-----:R-:W-:-:S04]  /*3590*/  LOP3.LUT P5, RZ, R237, UR6, RZ, 0xc, !PT ;  /* 0x00000006edff7c12 */ /* 0x001fc8000f8a0cff */
[----:B------:R-:W-:Y:S02]  /*35a0*/  FSEL R246, RZ, 1, P5 ;  /* 0x3f800000fff67808 */ /* 0x000fe40002800000 */
[----:B------:R-:W-:-:S03]  /*35b0*/  SEL R228, RZ, 0x1000000, P5 ;  /* 0x01000000ffe47807 */ /* 0x000fc60002800000 */
[----:B------:R-:W-:Y:S01]  /*35c0*/  FFMA.FTZ R246, R237, R246, R244 ;  /* 0x000000f6edf67223 */ /* 0x000fe200000100f4 */
[----:B------:R-:W-:Y:S01]  /*35d0*/  SEL R237, RZ, 0x40000, P2 ;  /* 0x00040000ffed7807 */ /* 0x000fe20001000000 */
[----:B------:R-:W0:Y:S01]  /*35e0*/  LDS R244, [R158+0xc800] ;  /* 0x00c800009ef47984 */ /* 0x000e220000000800 */
[----:B-1----:R-:W-:-:S04]  /*35f0*/  LOP3.LUT P2, RZ, R249, UR6, RZ, 0xc, !PT ;  /* 0x00000006f9ff7c12 */ /* 0x002fc8000f840cff */
[----:B------:R-:W-:-:S05]  /*3600*/  FSEL R6, RZ, 1, P2 ;  /* 0x3f800000ff067808 */ /* 0x000fca0001000000 */
[----:B------:R-:W-:Y:S01]  /*3610*/  FFMA.FTZ R249, R249, R6, R246 ;  /* 0x00000006f9f97223 */ /* 0x000fe200000100f6 */
        /* <DEDUP_REMOVED lines=16> */
[----:B------:R-:W-:Y:S01]  /*3720*/  SEL R231, RZ, 0x400000, P6 ;  /* 0x00400000ffe77807 */ /* 0x000fe20003000000 */
        /* <DEDUP_REMOVED lines=14> */
[----:B0-----:R-:W-:-:S04]  /*3810*/  LOP3.LUT R195, RZ, R244, RZ, 0x33, !PT ;  /* 0x000000f4ffc37212 */ /* 0x001fc800078e33ff */
[----:B------:R-:W-:-:S04]  /*3820*/  LOP3.LUT P2, R195, RZ, UR6, R195, 0x88, !PT ;  /* 0x00000006ffc37c12 */ /* 0x000fc8000f8488c3 */
[----:B------:R-:W-:-:S05]  /*3830*/  FSEL R206, RZ, 1, P2 ;  /* 0x3f800000ffce7808 */ /* 0x000fca0001000000 */
[----:B------:R-:W-:Y:S02]  /*3840*/  FFMA.FTZ R249, R244, R206, R249 ;  /* 0x000000cef4f97223 */ /* 0x000fe400000100f9 */
[----:B------:R-:W0:Y:S04]  /*3850*/  LDS R244, [R158+0xe400] ;  /* 0x00e400009ef47984 */ /* 0x000e280000000800 */
[----:B------:R-:W1:Y:S01]  /*3860*/  LDS R206, [R158+0xe800] ;  /* 0x00e800009ece7984 */ /* 0x000e620000000800 */
[----:B0-----:R-:W-:-:S04]  /*3870*/  LOP3.LUT R198, RZ, R244, RZ, 0x33, !PT ;  /* 0x000000f4ffc67212 */ /* 0x001fc800078e33ff */
[----:B------:R-:W-:Y:S02]  /*3880*/  LOP3.LUT P1, R198, RZ, UR6, R198, 0x88, !PT ;  /* 0x00000006ffc67c12 */ /* 0x000fe4000f8288c6 */
[----:B-1----:R-:W-:Y:S02]  /*3890*/  LOP3.LUT R199, RZ, R206, RZ, 0x33, !PT ;  /* 0x000000ceffc77212 */ /* 0x002fe400078e33ff */
[----:B------:R-:W-:Y:S02]  /*38a0*/  FSEL R209, RZ, 1, P1 ;  /* 0x3f800000ffd17808 */ /* 0x000fe40000800000 */
[----:B------:R-:W-:-:S03]  /*38b0*/  LOP3.LUT P3, R199, RZ, UR6, R199, 0x88, !PT ;  /* 0x00000006ffc77c12 */ /* 0x000fc6000f8688c7 */
[----:B------:R-:W-:Y:S01]  /*38c0*/  FFMA.FTZ R249, R244, R209, R249 ;  /* 0x000000d1f4f97223 */ /* 0x000fe200000100f9 */
[----:B------:R-:W-:Y:S01]  /*38d0*/  FSEL R244, RZ, 1, P3 ;  /* 0x3f800000fff47808 */ /* 0x000fe20001800000 */
[----:B------:R-:W0:Y:S04]  /*38e0*/  LDS R209, [R158+0xec00] ;  /* 0x00ec00009ed17984 */ /* 0x000e280000000800 */
[----:B------:R-:W-:Y:S01]  /*38f0*/  FFMA.FTZ R206, R206, R244, R249 ;  /* 0x000000f4cece7223 */ /* 0x000fe200000100f9 */
[----:B------:R-:W-:Y:S01]  /*3900*/  IADD3 R249, PT, PT, R202, R205, R201 ;  /* 0x000000cdcaf97210 */ /* 0x000fe20007ffe0c9 */
[----:B------:R-:W1:Y:S01]  /*3910*/  LDS R244, [R158+0xf000] ;  /* 0x00f000009ef47984 */ /* 0x000e620000000800 */
[----:B------:R-:W-:-:S03]  /*3920*/  SEL R205, RZ, 0x1, P2 ;  /* 0x00000001ffcd7807 */ /* 0x000fc60001000000 */
        /* <DEDUP_REMOVED lines=10> */
[----:B------:R-:W-:Y:S02]  /*39d0*/  LOP3.LUT P2, R201, RZ, UR6, R201, 0x88, !PT ;  /* 0x00000006ffc97c12 */ /* 0x000fe4000f8488c9 */
[----:B------:R-:W-:Y:S02]  /*39e0*/  IADD3 R224, PT, PT, R223, R231, R224 ;  /* 0x000000e7dfe07210 */ /* 0x000fe40007ffe0e0 */
[----:B------:R-:W-:-:S02]  /*39f0*/  FSEL R202, RZ, 1, P2 ;  /* 0x3f800000ffca7808 */ /* 0x000fc40001000000 */
[----:B------:R-:W-:-:S03]  /*3a00*/  IADD3 R227, PT, PT, R224, R228, R227 ;  /* 0x000000e4e0e37210 */ /* 0x000fc60007ffe0e3 */
[----:B------:R-:W-:Y:S01]  /*3a10*/  FFMA.FTZ R209, R209, R202, R206 ;  /* 0x000000cad1d17223 */ /* 0x000fe200000100ce */
[----:B-1----:R-:W-:Y:S02]  /*3a20*/  LOP3.LUT R202, RZ, R244, RZ, 0x33, !PT ;  /* 0x000000f4ffca7212 */ /* 0x002fe400078e33ff */
[----:B------:R-:W-:Y:S02]  /*3a30*/  SEL R206, RZ, 0x2, P1 ;  /* 0x00000002ffce7807 */ /* 0x000fe40000800000 */
[----:B------:R-:W-:-:S04]  /*3a40*/  LOP3.LUT P1, R202, RZ, UR6, R202, 0x88, !PT ;  /* 0x00000006ffca7c12 */ /* 0x000fc8000f8288ca */
[----:B------:R-:W-:-:S05]  /*3a50*/  FSEL R246, RZ, 1, P1 ;  /* 0x3f800000fff67808 */ /* 0x000fca0000800000 */
[----:B------:R-:W-:Y:S01]  /*3a60*/  FFMA.FTZ R244, R244, R246, R209 ;  /* 0x000000f6f4f47223 */ /* 0x000fe200000100d1 */
[----:B------:R-:W-:Y:S01]  /*3a70*/  SEL R246, RZ, 0x4, P3 ;  /* 0x00000004fff67807 */ /* 0x000fe20001800000 */
[----:B------:R-:W0:Y:S03]  /*3a80*/  LDS R209, [R158+0xf400] ;  /* 0x00f400009ed17984 */ /* 0x000e260000000800 */
[----:B------:R-:W-:Y:S02]  /*3a90*/  IADD3 R206, PT, PT, R246, R206, R205 ;  /* 0x000000cef6ce7210 */ /* 0x000fe40007ffe0cd */
[----:B------:R-:W-:Y:S02]  /*3aa0*/  SEL R205, RZ, 0x8, P2 ;  /* 0x00000008ffcd7807 */ /* 0x000fe40001000000 */
[----:B0-----:R-:W-:-:S04]  /*3ab0*/  LOP3.LUT R204, RZ, R209, RZ, 0x33, !PT ;  /* 0x000000d1ffcc7212 */ /* 0x001fc800078e33ff */
[----:B------:R-:W-:-:S04]  /*3ac0*/  LOP3.LUT P3, R204, RZ, UR6, R204, 0x88, !PT ;  /* 0x00000006ffcc7c12 */ /* 0x000fc8000f8688cc */
        /* <DEDUP_REMOVED lines=13> */
[----:B------:R-:W0:Y:S01]  /*3ba0*/  LDS R249, [R158+0x10000] ;  /* 0x010000009ef97984 */ /* 0x000e220000000800 */
[----:B------:R-:W-:Y:S01]  /*3bb0*/  IMAD.IADD R206, R206, 0x1, R205 ;  /* 0x00000001cece7824 */ /* 0x000fe200078e02cd */
[----:B------:R-:W-:Y:S02]  /*3bc0*/  SEL R205, RZ, 0x80, P1 ;  /* 0x00000080ffcd7807 */ /* 0x000fe40000800000 */
        /* <DEDUP_REMOVED lines=23> */
[----:B------:R-:W-:Y:S02]  /*3d40*/  FSEL R0, RZ, 1, P6 ;  /* 0x3f800000ff007808 */ /* 0x000fe40003000000 */
[----:B------:R-:W-:-:S03]  /*3d50*/  SEL R239, RZ, 0x1000, P6 ;  /* 0x00001000ffef7807 */ /* 0x000fc60003000000 */
[----:B------:R-:W-:Y:S01]  /*3d60*/  FFMA.FTZ R249, R16, R0, R249 ;  /* 0x0000000010f97223 */ /* 0x000fe200000100f9 */
[----:B------:R-:W-:Y:S02]  /*3d70*/  SEL R16, RZ, 0x100, P3 ;  /* 0x00000100ff107807 */ /* 0x000fe40001800000 */
[----:B0-----:R-:W-:-:S04]  /*3d80*/  LOP3.LUT P3, RZ, R244, UR6, RZ, 0xc, !PT ;  /* 0x00000006f4ff7c12 */ /* 0x001fc8000f860cff */
[----:B------:R-:W-:Y:S02]  /*3d90*/  FSEL R0, RZ, 1, P3 ;  /* 0x3f800000ff007808 */ /* 0x000fe40001800000 */
[----:B------:R-:W-:-:S03]  /*3da0*/  SEL R238, RZ, 0x2000, P3 ;  /* 0x00002000ffee7807 */ /* 0x000fc60001800000 */
[----:B------:R-:W-:Y:S01]  /*3db0*/  FFMA.FTZ R249, R244, R0, R249 ;  /* 0x00000000f4f97223 */ /* 0x000fe200000100f9 */
[----:B------:R-:W-:Y:S01]  /*3dc0*/  SEL R0, RZ, 0x200, P2 ;  /* 0x00000200ff007807 */ /* 0x000fe20001000000 */
[----:B------:R-:W0:Y:S03]  /*3dd0*/  LDS R244, [R158+0x11800] ;  /* 0x011800009ef47984 */ /* 0x000e260000000800 */
[----:B------:R-:W-:Y:S02]  /*3de0*/  IADD3 R16, PT, PT, R205, R16, R0 ;  /* 0x00000010cd107210 */ /* 0x000fe40007ffe000 */
[----:B0-----:R-:W-:-:S04]  /*3df0*/  LOP3.LUT P2, RZ, R244, UR6, RZ, 0xc, !PT ;  /* 0x00000006f4ff7c12 */ /* 0x001fc8000f840cff */
[----:B------:R-:W-:-:S05]  /*3e00*/  FSEL R246, RZ, 1, P2 ;  /* 0x3f800000fff67808 */ /* 0x000fca0001000000 */
[----:B------:R-:W-:Y:S01]  /*3e10*/  FFMA.FTZ R246, R244, R246, R249 ;  /* 0x000000f6f4f67223 */ /* 0x000fe200000100f9 */
[----:B------:R-:W-:Y:S02]  /*3e20*/  SEL R249, RZ, 0x400, P1 ;  /* 0x00000400fff97807 */ /* 0x000fe40000800000 */
[----:B------:R-:W-:Y:S02]  /*3e30*/  LOP3.LUT P1, RZ, R247, UR6, RZ, 0xc, !PT ;  /* 0x00000006f7ff7c12 */ /* 0x000fe4000f820cff */
[----:B------:R-:W-:Y:S02]  /*3e40*/  IADD3 R14, PT, PT, R16, R249, R14 ;  /* 0x000000f9100e7210 */ /* 0x000fe40007ffe00e */
[----:B------:R-:W-:Y:S02]  /*3e50*/  FSEL R240, RZ, 1, P1 ;  /* 0x3f800000fff07808 */ /* 0x000fe40000800000 */
[----:B------:R-:W-:-:S03]  /*3e60*/  IADD3 R238, PT, PT, R14, R239, R238 ;  /* 0x000000ef0eee7210 */ /* 0x000fc60007ffe0ee */
        /* <DEDUP_REMOVED lines=47> */
[----:B------:R-:W-:Y:S02]  /*4160*/  FFMA.FTZ R18, R247, R18, R24 ;  /* 0x00000012f7127223 */ /* 0x000fe40000010018 */
[----:B------:R-:W0:Y:S02]  /*4170*/  LDS R247, [R158+0x14400] ;  /* 0x014400009ef77984 */ /* 0x000e240000000800 */
[----:B0-----:R-:W-:-:S04]  /*4180*/  LOP3.LUT P1, RZ, R247, UR6, RZ, 0xc, !PT ;  /* 0x00000006f7ff7c12 */ /* 0x001fc8000f820cff */
[----:B------:R-:W-:-:S05]  /*4190*/  FSEL R24, RZ, 1, P1 ;  /* 0x3f800000ff187808 */ /* 0x000fca0000800000 */
[----:B------:R-:W-:Y:S01]  /*41a0*/  FFMA.FTZ R18, R247, R24, R18 ;  /* 0x00000018f7127223 */ /* 0x000fe20000010012 */
[----:B------:R-:W-:Y:S02]  /*41b0*/  SEL R247, RZ, 0x200000, P0 ;  /* 0x00200000fff77807 */ /* 0x000fe40000000000 */
[C---:B------:R-:W-:Y:S02]  /*41c0*/  LOP3.LUT P0, RZ, R171.reuse, UR6, RZ, 0xc, !PT ;  /* 0x00000006abff7c12 */ /* 0x040fe4000f800cff */
[----:B------:R-:W-:Y:S02]  /*41d0*/  SEL R24, RZ, 0x800000, P3 ;  /* 0x00800000ff187807 */ /* 0x000fe40001800000 */
[----:B------:R-:W-:Y:S02]  /*41e0*/  FSEL R12, RZ, 1, P0 ;  /* 0x3f800000ff0c7808 */ /* 0x000fe40000000000 */
[----:B------:R-:W-:Y:S02]  /*41f0*/  SEL R167, RZ, 0x4000000, P0 ;  /* 0x04000000ffa77807 */ /* 0x000fe40000000000 */
[----:B------:R-:W-:Y:S01]  /*4200*/  IADD3 R246, PT, PT, R244, R246, R247 ;  /* 0x000000f6f4f67210 */ /* 0x000fe20007ffe0f7 */
        /* <DEDUP_REMOVED lines=24> */
[----:B------:R-:W0:Y:S03]  /*4390*/  S2R R0, SR_LANEID ;  /* 0x0000000000007919 */ /* 0x000e260000000000 */
[----:B------:R-:W1:Y:S02]  /*43a0*/  SHFL.DOWN P6, R250, R251, 0x1, 0x1f ;  /* 0x08201f00fbfa7f89 */ /* 0x000e6400000c0000 */
[----:B-1----:R-:W-:-:S05]  /*43b0*/  @P6 FADD R250, R251, R250 ;  /* 0x000000fafbfa6221 */ /* 0x002fca0000000000 */
[----:B------:R-:W1:Y:S02]  /*43c0*/  SHFL.DOWN P6, R249, R250, 0x2, 0x1f ;  /* 0x08401f00faf97f89 */ /* 0x000e6400000c0000 */
        /* <DEDUP_REMOVED lines=27> */
.L_x_1119:
[----:B------:R-:W-:Y:S05]  /*4580*/  BSYNC.RECONVERGENT B0 ;  /* 0x0000000000007941 */ /* 0x000fea0003800200 */
.L_x_1118:
        /* <DEDUP_REMOVED lines=8> */
[----:B------:R-:W-:Y:S02]  /*4610*/  IADD3 R12, PT, PT, R18, R167, R12 ;  /* 0x000000a7120c7210 */ /* 0x000fe40007ffe00c */
[----:B------:R-:W-:Y:S02]  /*4620*/  SEL R5, RZ, 0x40000000, P4 ;  /* 0x40000000ff057807 */ /* 0x000fe40002000000 */
[----:B------:R-:W-:-:S02]  /*4630*/  SEL R6, RZ, 0x80000000, P5 ;  /* 0x80000000ff067807 */ /* 0x000fc40002800000 */
        /* <DEDUP_REMOVED lines=10> */
[----:B------:R-:W-:Y:S01]  /*46e0*/  POPC R24, R183 ;  /* 0x000000b700187309 */ /* 0x000fe20000000000 */
[----:B------:R-:W1:Y:S01]  /*46f0*/  LDS R159, [UR7+0x4] ;  /* 0x00000407ff9f7984 */ /* 0x000e620008000800 */
[----:B------:R-:W-:Y:S01]  /*4700*/  BAR.SYNC.DEFER_BLOCKING 0x0 ;  /* 0x0000000000007b1d */ /* 0x000fe20000010000 */
[----:B------:R-:W-:Y:S02]  /*4710*/  IADD3 R5, PT, PT, R4, R5, R7 ;  /* 0x0000000504057210 */ /* 0x000fe40007ffe007 */
[----:B------:R-:W-:-:S03]  /*4720*/  ISETP.GT.U32.AND P0, PT, R156, 0x1f, PT ;  /* 0x0000001f9c00780c */ /* 0x000fc60003f04070 */
[----:B------:R-:W2:Y:S08]  /*4730*/  POPC R10, R6 ;  /* 0x00000006000a7309 */ /* 0x000eb00000000000 */
[----:B------:R-:W3:Y:S01]  /*4740*/  POPC R7, R5 ;  /* 0x0000000500077309 */ /* 0x000ee20000000000 */
[----:B--2---:R-:W-:-:S05]  /*4750*/  IADD3 R10, PT, PT, R10, R155, R24 ;  /* 0x0000009b0a0a7210 */ /* 0x004fca0007ffe018 */
[----:B---3--:R-:W-:-:S05]  /*4760*/  IMAD.IADD R7, R7, 0x1, R10 ;  /* 0x0000000107077824 */ /* 0x008fca00078e020a */
[----:B------:R2:W-:Y:S01]  /*4770*/  STS [R164], R7 ;  /* 0x00000007a4007388 */ /* 0x0005e20000000800 */
[----:B------:R-:W-:Y:S06]  /*4780*/  BAR.SYNC.DEFER_BLOCKING 0x0 ;  /* 0x0000000000007b1d */ /* 0x000fec0000010000 */
[----:B------:R-:W-:Y:S05]  /*4790*/  @P0 BRA `(.L_x_1120) ;  /* 0x0000000000bc0947 */ /* 0x000fea0003800000 */
[----:B------:R-:W-:Y:S01]  /*47a0*/  LDS R169, [R165] ;  /* 0x00000000a5a97984 */ /* 0x000fe20000000800 */
[----:B------:R-:W-:Y:S01]  /*47b0*/  UMOV UR9, 0xffffffff ;  /* 0xffffffff00097882 */ /* 0x000fe20000000000 */
[----:B------:R-:W-:Y:S02]  /*47c0*/  ISETP.NE.AND P1, PT, R156, RZ, PT ;  /* 0x000000ff9c00720c */ /* 0x000fe40003f25270 */
[----:B------:R-:W-:Y:S04]  /*47d0*/  LDS R167, [R165+0x4] ;  /* 0x00000400a5a77984 */ /* 0x000fe80000000800 */
[----:B0-----:R-:W0:Y:S04]  /*47e0*/  LDS R154, [R165+0x8] ;  /* 0x00000800a59a7984 */ /* 0x001e280000000800 */
[----:B------:R-:W-:Y:S04]  /*47f0*/  LDS R155, [R165+0xc] ;  /* 0x00000c00a59b7984 */ /* 0x000fe80000000800 */
[----:B------:R-:W3:Y:S04]  /*4800*/  LDS R24, [R165+0x10] ;  /* 0x00001000a5187984 */ /* 0x000ee80000000800 */
[----:B------:R-:W-:Y:S04]  /*4810*/  LDS R10, [R165+0x14] ;  /* 0x00001400a50a7984 */ /* 0x000fe80000000800 */
[----:B--2---:R-:W2:Y:S04]  /*4820*/  LDS R7, [R165+0x18] ;  /* 0x00001800a5077984 */ /* 0x004ea80000000800 */
        /* <DEDUP_REMOVED lines=20> */
.L_x_1142:
        /* <DEDUP_REMOVED lines=18> */
.L_x_1120:
[----:B------:R-:W-:Y:S05]  /*4a90*/  WARPSYNC.ALL ;  /* 0x0000000000007948 */ /* 0x000fea0003800000 */
[----:B------:R-:W-:Y:S01]  /*4aa0*/  BAR.SYNC.DEFER_BLOCKING 0x0 ;  /* 0x0000000000007b1d */ /* 0x000fe20000010000 */
[----:B---3--:R-:W-:Y:S01]  /*4ab0*/  IMAD.U32 R10, RZ, RZ, UR11 ;  /* 0x0000000bff0a7e24 */ /* 0x008fe2000f8e00ff */
[----:B-1----:R-:W-:-:S03]  /*4ac0*/  FSETP.GT.FTZ.AND P0, PT, R159, RZ, PT ;  /* 0x000000ff9f00720b */ /* 0x002fc60003f14000 */
[----:B------:R-:W-:-:S05]  /*4ad0*/  FADD.FTZ R10, R10, 0.0099999997764825820923 ;  /* 0x3c23d70a0a0a7421 */ /* 0x000fca0000010000 */
[----:B------:R-:W-:Y:S01]  /*4ae0*/  FSETP.GTU.FTZ.AND P1, PT, R159, R10, PT ;  /* 0x0000000a9f00720b */ /* 0x000fe20003f3c000 */
[----:B0-----:R-:W-:Y:S04]  /*4af0*/  LDS R154, [R164] ;  /* 0x00000000a49a7984 */ /* 0x001fe80000000800 */
[----:B------:R-:W-:Y:S01]  /*4b00*/  @!P6 STS [UR7], R160 ;  /* 0x000000a0ff00e988 */ /* 0x000fe20008000807 */
[----:B------:R-:W-:Y:S06]  /*4b10*/  BAR.SYNC.DEFER_BLOCKING 0x0 ;  /* 0x0000000000007b1d */ /* 0x000fec0000010000 */
[----:B--2---:R-:W0:Y:S02]  /*4b20*/  LDS R7, [UR7] ;  /* 0x00000007ff077984 */ /* 0x004e240008000800 */
        /* <DEDUP_REMOVED lines=10> */
.L_x_1122:
[----:B------:R-:W-:-:S04]  /*4bd0*/  ISETP.GT.U32.AND P4, PT, R154, 0xbff, PT ;  /* 0x00000bff9a00780c */ /* 0x000fc80003f84070 */
[----:B------:R-:W-:-:S13]  /*4be0*/  ISETP.NE.OR P4, PT, R168, RZ, P4 ;  /* 0x000000ffa800720c */ /* 0x000fda0002785670 */
[C---:B------:R-:W-:Y:S02]  /*4bf0*/  @!P4 IMAD R10, R154.reuse, 0x8, R157 ;  /* 0x000000089a0ac824 */ /* 0x040fe400078e029d */
[----:B------:R-:W-:-:S03]  /*4c00*/  @!P4 VIADD R154, R154, 0x1 ;  /* 0x000000019a9ac836 */ /* 0x000fc60000000000 */
[----:B------:R0:W-:Y:S02]  /*4c10*/  @!P4 STS.64 [R10], R2 ;  /* 0x000000020a00c388 */ /* 0x0001e40000000a00 */
[----:B------:R-:W-:-:S04]  /*4c20*/  ISETP.GT.U32.AND P2, PT, R154, 0xbff, PT ;  /* 0x00000bff9a00780c */ /* 0x000fc80003f44070 */
[----:B------:R-:W-:Y:S01]  /*4c30*/  ISETP.NE.OR P2, PT, R170, RZ, P2 ;  /* 0x000000ffaa00720c */ /* 0x000fe20001745670 */
[----:B0-----:R-:W-:Y:S01]  /*4c40*/  @!P4 IMAD.MOV.U32 R2, RZ, RZ, RZ ;  /* 0x000000ffff02c224 */ /* 0x001fe200078e00ff */
[----:B------:R-:W-:-:S11]  /*4c50*/  LOP3.LUT P4, RZ, R193, 0x40, RZ, 0xc0, !PT ;  /* 0x00000040c1ff7812 */ /* 0x000fd6000788c0ff */
        /* <DEDUP_REMOVED lines=31> */
[----:B------:R-:W-:Y:S01]  /*4e50*/  ISETP.GT.U32.OR P4, PT, R154, 0xbff, !P4 ;  /* 0x00000bff9a00780c */ /* 0x000fe20006784470 */
        /* <DEDUP_REMOVED lines=126> */
[----:B0-----:R-:W-:-:S12]  /*5640*/  @!P1 IMAD.MOV.U32 R102, RZ, RZ, RZ ;  /* 0x000000ffff669224 */ /* 0x001fd800078e00ff */
        /* <DEDUP_REMOVED lines=23> */
[----:B------:R-:W-:-:S04]  /*57c0*/  ISETP.GT.U32.AND P1, PT, R154, 0xbff, PT ;  /* 0x00000bff9a00780c */ /* 0x000fc80003f24070 */
[----:B------:R-:W-:Y:S01]  /*57d0*/  ISETP.NE.OR P1, PT, R176, RZ, P1 ;  /* 0x000000ffb000720c */ /* 0x000fe20000f25670 */
[----:B0-----:R-:W-:-:S12]  /*57e0*/  @!P2 IMAD.MOV.U32 R92, RZ, RZ, RZ ;  /* 0x000000ffff5ca224 */ /* 0x001fd800078e00ff */
        /* <DEDUP_REMOVED lines=192> */
[----:B------:R-:W0:Y:S01]  /*63f0*/  @!P3 LDS R168, [R158+0x6000] ;  /* 0x006000009ea8b984 */ /* 0x000e220000000800 */
[C---:B------:R-:W-:Y:S02]  /*6400*/  @!P3 IMAD R10, R154.reuse, 0x8, R157 ;  /* 0x000000089a0ab824 */ /* 0x040fe400078e029d */
[----:B------:R-:W-:Y:S02]  /*6410*/  @!P3 VIADD R169, R3, 0x40 ;  /* 0x0000004003a9b836 */ /* 0x000fe40000000000 */
[----:B------:R-:W-:-:S03]  /*6420*/  @!P3 VIADD R154, R154, 0x1 ;  /* 0x000000019a9ab836 */ /* 0x000fc60000000000 */
[----:B0-----:R-:W-:Y:S04]  /*6430*/  @!P3 STS.64 [R10], R168 ;  /* 0x000000a80a00b388 */ /* 0x001fe80000000a00 */
[----:B------:R-:W-:Y:S01]  /*6440*/  @!P3 STS [R158+0x6000], RZ ;  /* 0x006000ff9e00b388 */ /* 0x000fe20000000800 */
[----:B------:R-:W-:-:S04]  /*6450*/  ISETP.GT.U32.AND P3, PT, R154, 0xbff, PT ;  /* 0x00000bff9a00780c */ /* 0x000fc80003f64070 */
[----:B------:R-:W-:-:S13]  /*6460*/  ISETP.NE.OR P3, PT, R187, RZ, P3 ;  /* 0x000000ffbb00720c */ /* 0x000fda0001f65670 */
        /* <DEDUP_REMOVED lines=38> */
[----:B------:R-:W-:-:S04]  /*66d0*/  LOP3.LUT P3, RZ, R203, 0x40, RZ, 0xc0, !PT ;  /* 0x00000040cbff7812 */ /* 0x000fc8000786c0ff */
[----:B------:R-:W-:-:S13]  /*66e0*/  ISETP.GT.U32.OR P3, PT, R154, 0xbff, !P3 ;  /* 0x00000bff9a00780c */ /* 0x000fda0005f64470 */
        /* <DEDUP_REMOVED lines=448> */
[----:B------:R-:W-:-:S05]  /*82f0*/  @!P3 IMAD R154, R154, 0x8, R157 ;  /* 0x000000089a9ab824 */ /* 0x000fca00078e029d */
[----:B0-----:R0:W-:Y:S04]  /*8300*/  @!P3 STS.64 [R154], R8 ;  /* 0x000000089a00b388 */ /* 0x0011e80000000a00 */
[----:B------:R0:W-:Y:S02]  /*8310*/  @!P3 STS [R158+0x15c00], RZ ;  /* 0x015c00ff9e00b388 */ /* 0x0001e40000000800 */
.L_x_1123:
        /* <DEDUP_REMOVED lines=22> */
.L_x_1126:
[----:B------:R-:W-:Y:S01]  /*8480*/  ISETP.NE.AND P0, PT, R156, RZ, PT ;  /* 0x000000ff9c00720c */ /* 0x000fe20003f05270 */
[----:B------:R-:W-:-:S03]  /*8490*/  UISETP.NE.AND UP0, UPT, UR5, URZ, UPT ;  /* 0x000000ff0500728c */ /* 0x000fc6000bf05270 */
[----:B------:R-:W-:Y:S01]  /*84a0*/  FSEL R162, R159, R162, !P0 ;  /* 0x000000a29fa27208 */ /* 0x000fe20004000000 */
[----:B------:R-:W-:-:S03]  /*84b0*/  USEL UR4, UR4, UR5, !UP0 ;  /* 0x0000000504047287 */ /* 0x000fc6000c000000 */
[----:B------:R-:W-:-:S05]  /*84c0*/  UMOV UR5, URZ ;  /* 0x000000ff00057c82 */ /* 0x000fca0008000000 */
[----:B------:R-:W1:Y:S04]  /*84d0*/  @!P0 LDS R161, [UR7] ;  /* 0x00000007ffa18984 */ /* 0x000e680008000800 */
.L_x_1127:
[----:B------:R-:W-:Y:S05]  /*84e0*/  BSYNC.RECONVERGENT B0 ;  /* 0x0000000000007941 */ /* 0x000fea0003800200 */
.L_x_1125:
[----:B------:R-:W-:Y:S01]  /*84f0*/  UIADD3 UR10, UPT, UPT, UR10, -0x1, URZ ;  /* 0xffffffff0a0a7890 */ /* 0x000fe2000fffe0ff */
[----:B------:R-:W-:Y:S11]  /*8500*/  BRA `(.L_x_1128) ;  /* 0xffffff9400707947 */ /* 0x000ff6000383ffff */
.L_x_1124:
        /* <DEDUP_REMOVED lines=8> */
[----:B------:R-:W1:Y:S01]  /*8590*/  LDCU.64 UR4, c[0x0][0x3a0] ;  /* 0x00007400ff0477ac */ /* 0x000e620008000a00 */
[----:B------:R-:W2:Y:S01]  /*85a0*/  LDC.64 R2, c[0x0][0x3a8] ;  /* 0x0000ea00ff027b82 */ /* 0x000ea20000000a00 */
[----:B------:R-:W-:Y:S01]  /*85b0*/  CREDUX.MAX.S32 UR7, R23 ;  /* 0x00000000170772cc */ /* 0x000fe20000000200 */
[----:B------:R-:W-:Y:S02]  /*85c0*/  VOTEU.ANY UR6, UPT, PT ;  /* 0x0000000000067886 */ /* 0x000fe400038e0100 */
[----:B------:R-:W-:-:S06]  /*85d0*/  UFLO.U32 UR6, UR6 ;  /* 0x00000006000672bd */ /* 0x000fcc00080e0000 */
[----:B------:R-:W-:-:S04]  /*85e0*/  ISETP.EQ.U32.AND P1, PT, R0, UR6, PT ;  /* 0x0000000600007c0c */ /* 0x000fc8000bf22070 */
[----:B------:R-:W-:Y:S01]  /*85f0*/  IMAD.U32 R7, RZ, RZ, UR7 ;  /* 0x00000007ff077e24 */ /* 0x000fe2000f8e00ff */
[----:B-1----:R-:W-:-:S06]  /*8600*/  UIMAD.WIDE.U32 UR4, UR8, 0x4, UR4 ;  /* 0x00000004080478a5 */ /* 0x002fcc000f8e0004 */
[----:B------:R-:W-:Y:S02]  /*8610*/  IMAD.U32 R4, RZ, RZ, UR4 ;  /* 0x00000004ff047e24 */ /* 0x000fe4000f8e00ff */
[----:B------:R-:W-:-:S05]  /*8620*/  IMAD.U32 R5, RZ, RZ, UR5 ;  /* 0x00000005ff057e24 */ /* 0x000fca000f8e00ff */
[----:B------:R1:W-:Y:S04]  /*8630*/  STG.E desc[UR12][R4.64], R23 ;  /* 0x0000001704007986 */ /* 0x0003e8000c10190c */
[----:B--2---:R1:W-:Y:S02]  /*8640*/  @P1 REDG.E.MAX.S32.STRONG.GPU desc[UR12][R2.64], R7 ;  /* 0x000000070200198e */ /* 0x0043e4000d12e30c */
.L_x_1130:
[----:B------:R-:W-:Y:S05]  /*8650*/  BSYNC.RECONVERGENT B0 ;  /* 0x0000000000007941 */ /* 0x000fea0003800200 */
.L_x_1129:
        /* <DEDUP_REMOVED lines=34> */
[----:B0--34-:R-:W-:Y:S05]  /*8880*/  @!P0 BRA `(.L_x_1132) ;  /* 0x00000000005c8947 */ /* 0x019fea0003800000 */
[----:B------:R-:W-:Y:S01]  /*8890*/  IADD3 R2, P0, PT, R156, UR15, RZ ;  /* 0x0000000f9c027c10 */ /* 0x000fe2000ff1e0ff */
[----:B------:R-:W-:-:S04]  /*88a0*/  VIADD R0, R0, 0x1 ;  /* 0x0000000100007836 */ /* 0x000fc80000000000 */
[----:B------:R-:W-:Y:S01]  /*88b0*/  IMAD.X R9, RZ, RZ, UR16, P0 ;  /* 0x00000010ff097e24 */ /* 0x000fe200080e06ff */
[----:B------:R-:W-:Y:S01]  /*88c0*/  LOP3.LUT R3, R0, 0x3, RZ, 0xc0, !PT ;  /* 0x0000000300037812 */ /* 0x000fe200078ec0ff */
[----:B------:R-:W-:-:S03]  /*88d0*/  IMAD R0, R156, 0x8, R157 ;  /* 0x000000089c007824 */ /* 0x000fc600078e029d */
[C---:B------:R-:W-:Y:S01]  /*88e0*/  SHF.L.U64.HI R9, R2.reuse, 0x2, R9 ;  /* 0x0000000202097819 */ /* 0x040fe20000010209 */
[----:B------:R-:W-:Y:S02]  /*88f0*/  IMAD.SHL.U32 R2, R2, 0x4, RZ ;  /* 0x0000000402027824 */ /* 0x000fe400078e00ff */
[----:B------:R-:W-:Y:S02]  /*8900*/  IMAD R156, R3, R21, R156 ;  /* 0x00000015039c7224 */ /* 0x000fe400078e029c */
[----:B------:R-:W-:-:S07]  /*8910*/  IMAD.MOV R8, RZ, RZ, -R3 ;  /* 0x000000ffff087224 */ /* 0x000fce00078e0a03 */
.L_x_1133:
        /* <DEDUP_REMOVED lines=14> */
.L_x_1132:
[----:B------:R-:W-:Y:S05]  /*8a00*/  BSYNC.RECONVERGENT B0 ;  /* 0x0000000000007941 */ /* 0x000fea0003800200 */
.L_x_1131:
[----:B------:R-:W-:Y:S05]  /*8a10*/  @!P1 EXIT ;  /* 0x000000000000994d */ /* 0x000fea0003800000 */
.L_x_1134:
[C---:B------:R-:W-:Y:S01]  /*8a20*/  IMAD R0, R156.reuse, 0x8, R157 ;  /* 0x000000089c007824 */ /* 0x040fe200078e029d */
[----:B0--3--:R-:W-:Y:S01]  /*8a30*/  IADD3 R7, P0, PT, R156, UR15, RZ ;  /* 0x0000000f9c077c10 */ /* 0x009fe2000ff1e0ff */
[C---:B------:R-:W-:Y:S02]  /*8a40*/  IMAD.IADD R156, R21.reuse, 0x1, R156 ;  /* 0x00000001159c7824 */ /* 0x040fe400078e029c */
[C---:B------:R-:W-:Y:S01]  /*8a50*/  IMAD R4, R21.reuse, 0x8, R0 ;  /* 0x0000000815047824 */ /* 0x040fe200078e0200 */
[----:B------:R0:W1:Y:S01]  /*8a60*/  LDS.64 R10, [R0] ;  /* 0x00000000000a7984 */ /* 0x0000620000000a00 */
[----:B------:R-:W-:Y:S01]  /*8a70*/  IMAD.X R2, RZ, RZ, UR16, P0 ;  /* 0x00000010ff027e24 */ /* 0x000fe200080e06ff */
[C---:B------:R-:W-:Y:S01]  /*8a80*/  IADD3 R8, P2, PT, R156.reuse, UR15, RZ ;  /* 0x0000000f9c087c10 */ /* 0x040fe2000ff5e0ff */
[----:B------:R-:W-:Y:S01]  /*8a90*/  IMAD R6, R21, 0x8, R4 ;  /* 0x0000000815067824 */ /* 0x000fe200078e0204 */
        /* <DEDUP_REMOVED lines=8> */
[----:B------:R-:W-:Y:S01]  /*8b20*/  IMAD.X R5, RZ, RZ, UR16, P2 ;  /* 0x00000010ff057e24 */ /* 0x000fe200090e06ff */
[----:B------:R0:W2:Y:S01]  /*8b30*/  LDS.64 R18, [R0] ;  /* 0x0000000000127984 */ /* 0x0000a20000000a00 */
[----:B------:R-:W-:-:S03]  /*8b40*/  IADD3.X R3, PT, PT, R7, UR9, RZ, P0, !PT ;  /* 0x0000000907037c10 */ /* 0x000fc600087fe4ff */
[C---:B------:R-:W-:Y:S01]  /*8b50*/  SHF.L.U64.HI R22, R8.reuse, 0x2, R5 ;  /* 0x0000000208167819 */ /* 0x040fe20000010205 */
[----:B------:R-:W-:Y:S01]  /*8b60*/  IMAD.SHL.U32 R8, R8, 0x4, RZ ;  /* 0x0000000408087824 */ /* 0x000fe200078e00ff */
[----:B------:R-:W-:Y:S02]  /*8b70*/  IADD3.X R5, PT, PT, R7, UR11, RZ, P1, !PT ;  /* 0x0000000b07057c10 */ /* 0x000fe40008ffe4ff */
[C---:B------:R-:W-:Y:S01]  /*8b80*/  IADD3 R9, P1, PT, R156.reuse, UR15, RZ ;  /* 0x0000000f9c097c10 */ /* 0x040fe2000ff3e0ff */
[----:B------:R-:W-:Y:S01]  /*8b90*/  IMAD.IADD R156, R156, 0x1, R21 ;  /* 0x000000019c9c7824 */ /* 0x000fe200078e0215 */
[----:B----4-:R-:W-:-:S03]  /*8ba0*/  IADD3 R6, P0, PT, R8, UR8, RZ ;  /* 0x0000000808067c10 */ /* 0x010fc6000ff1e0ff */
[----:B------:R-:W-:Y:S01]  /*8bb0*/  IMAD.X R20, RZ, RZ, UR16, P1 ;  /* 0x00000010ff147e24 */ /* 0x000fe200088e06ff */
[----:B------:R-:W-:Y:S01]  /*8bc0*/  IADD3 R12, P1, PT, R156, UR15, RZ ;  /* 0x0000000f9c0c7c10 */ /* 0x000fe2000ff3e0ff */
[C---:B0-----:R-:W-:Y:S01]  /*8bd0*/  IMAD.SHL.U32 R0, R9.reuse, 0x4, RZ ;  /* 0x0000000409007824 */ /* 0x041fe200078e00ff */
        /* <DEDUP_REMOVED lines=27> */
.L_x_1121:
[----:B------:R-:W-:Y:S02]  /*8d90*/  IMAD.MOV.U32 R239, RZ, RZ, R182 ;  /* 0x000000ffffef7224 */ /* 0x000fe400078e00b6 */
[----:B------:R-:W-:Y:S02]  /*8da0*/  IMAD.MOV.U32 R200, RZ, RZ, 0x1 ;  /* 0x00000001ffc87424 */ /* 0x000fe400078e00ff */
[----:B------:R-:W-:Y:S02]  /*8db0*/  IMAD.MOV.U32 R241, RZ, RZ, RZ ;  /* 0x000000fffff17224 */ /* 0x000fe400078e00ff */
[----:B------:R-:W-:-:S07]  /*8dc0*/  IMAD.MOV.U32 R228, RZ, RZ, -0x1 ;  /* 0xffffffffffe47424 */ /* 0x000fce00078e00ff */
[----:B-1----:R-:W-:Y:S05]  /*8dd0*/  WARPSYNC.COLLECTIVE R228, `(.L_x_1135) ;  /* 0x00000000e4087348 */ /* 0x002fea0003c00000 */
[----:B------:R0:W2:Y:S02]  /*8de0*/  SHFL.UP P0, R231, R239, R200, R241 ;  /* 0x040000c8efe77389 */ /* 0x0000a400000000f1 */
[----:B012---:R-:W-:Y:S05]  /*8df0*/  ENDCOLLECTIVE ;  /* 0x000000000000791b */ /* 0x007fea0003800000 */
.L_x_1135:
[----:B------:R-:W-:Y:S02]  /*8e00*/  IMAD.MOV.U32 R200, RZ, RZ, 0x2 ;  /* 0x00000002ffc87424 */ /* 0x000fe400078e00ff */
[----:B------:R-:W-:-:S04]  /*8e10*/  IMAD.MOV.U32 R209, RZ, RZ, R231 ;  /* 0x000000ffffd17224 */ /* 0x000fc800078e00e7 */
[----:B------:R-:W-:-:S04]  /*8e20*/  @P0 IMAD.IADD R209, R182, 0x1, R209 ;  /* 0x00000001b6d10824 */ /* 0x000fc800078e02d1 */
[----:B------:R-:W-:-:S07]  /*8e30*/  IMAD.MOV.U32 R239, RZ, RZ, R209 ;  /* 0x000000ffffef7224 */ /* 0x000fce00078e00d1 */
[----:B------:R-:W-:Y:S05]  /*8e40*/  WARPSYNC.COLLECTIVE R228, `(.L_x_1136) ;  /* 0x00000000e4087348 */ /* 0x000fea0003c00000 */
[----:B------:R0:W1:Y:S02]  /*8e50*/  SHFL.UP P0, R231, R239, R200, R241 ;  /* 0x040000c8efe77389 */ /* 0x00006400000000f1 */
[----:B01----:R-:W-:Y:S05]  /*8e60*/  ENDCOLLECTIVE ;  /* 0x000000000000791b */ /* 0x003fea0003800000 */
.L_x_1136:
        /* <DEDUP_REMOVED lines=8> */
.L_x_1137:
[----:B------:R-:W-:Y:S02]  /*8ef0*/  IMAD.MOV.U32 R200, RZ, RZ, 0x8 ;  /* 0x00000008ffc87424 */ /* 0x000fe400078e00ff */
[----:B------:R-:W-:-:S04]  /*8f00*/  IMAD.MOV.U32 R229, RZ, RZ, R231 ;  /* 0x000000ffffe57224 */ /* 0x000fc800078e00e7 */
[----:B------:R-:W-:-:S04]  /*8f10*/  @P0 IMAD.IADD R229, R186, 0x1, R229 ;  /* 0x00000001bae50824 */ /* 0x000fc800078e02e5 */
[----:B------:R-:W-:-:S07]  /*8f20*/  IMAD.MOV.U32 R239, RZ, RZ, R229 ;  /* 0x000000ffffef7224 */ /* 0x000fce00078e00e5 */
[----:B------:R-:W-:Y:S05]  /*8f30*/  WARPSYNC.COLLECTIVE R228, `(.L_x_1138) ;  /* 0x00000000e4087348 */ /* 0x000fea0003c00000 */
[----:B------:R0:W1:Y:S02]  /*8f40*/  SHFL.UP P0, R231, R239, R200, R241 ;  /* 0x040000c8efe77389 */ /* 0x00006400000000f1 */
[----:B01----:R-:W-:Y:S05]  /*8f50*/  ENDCOLLECTIVE ;  /* 0x000000000000791b */ /* 0x003fea0003800000 */
.L_x_1138:
[----:B------:R-:W-:Y:S02]  /*8f60*/  IMAD.MOV.U32 R200, RZ, RZ, 0x10 ;  /* 0x00000010ffc87424 */ /* 0x000fe400078e00ff */
[----:B------:R-:W-:-:S04]  /*8f70*/  IMAD.MOV.U32 R194, RZ, RZ, R231 ;  /* 0x000000ffffc27224 */ /* 0x000fc800078e00e7 */
[----:B------:R-:W-:-:S04]  /*8f80*/  @P0 IMAD.IADD R194, R229, 0x1, R194 ;  /* 0x00000001e5c20824 */ /* 0x000fc800078e02c2 */
[----:B------:R-:W-:-:S07]  /*8f90*/  IMAD.MOV.U32 R239, RZ, RZ, R194 ;  /* 0x000000ffffef7224 */ /* 0x000fce00078e00c2 */
[----:B------:R-:W-:Y:S05]  /*8fa0*/  WARPSYNC.COLLECTIVE R228, `(.L_x_1139) ;  /* 0x00000000e4087348 */ /* 0x000fea0003c00000 */
[----:B------:R0:W1:Y:S02]  /*8fb0*/  SHFL.UP P0, R231, R239, R200, R241 ;  /* 0x040000c8efe77389 */ /* 0x00006400000000f1 */
[----:B01----:R-:W-:Y:S05]  /*8fc0*/  ENDCOLLECTIVE ;  /* 0x000000000000791b */ /* 0x003fea0003800000 */
.L_x_1139:
[----:B------:R-:W-:Y:S02]  /*8fd0*/  @P0 IMAD.IADD R231, R194, 0x1, R231 ;  /* 0x00000001c2e70824 */ /* 0x000fe400078e02e7 */
[----:B------:R-:W-:Y:S02]  /*8fe0*/  IMAD.MOV.U32 R194, RZ, RZ, 0x1f ;  /* 0x0000001fffc27424 */ /* 0x000fe400078e00ff */
[----:B------:R-:W-:-:S07]  /*8ff0*/  IMAD.IADD R182, R231, 0x1, -R182 ;  /* 0x00000001e7b67824 */ /* 0x000fce00078e0ab6 */
[----:B------:R-:W-:Y:S05]  /*9000*/  WARPSYNC.COLLECTIVE R228, `(.L_x_1140) ;  /* 0x00000000e4087348 */ /* 0x000fea0003c00000 */
[----:B------:R0:W1:Y:S02]  /*9010*/  SHFL.IDX P0, R186, R231, R194, R209 ;  /* 0x000000c2e7ba7389 */ /* 0x00006400000000d1 */
[----:B01----:R-:W-:Y:S05]  /*9020*/  ENDCOLLECTIVE ;  /* 0x000000000000791b */ /* 0x003fea0003800000 */
.L_x_1140:
[----:B------:R-:W-:Y:S02]  /*9030*/  IMAD.MOV.U32 R231, RZ, RZ, R160 ;  /* 0x000000ffffe77224 */ /* 0x000fe400078e00a0 */
[----:B------:R-:W-:Y:S02]  /*9040*/  IMAD.MOV.U32 R194, RZ, RZ, RZ ;  /* 0x000000ffffc27224 */ /* 0x000fe400078e00ff */
[----:B------:R-:W-:-:S07]  /*9050*/  IMAD.MOV.U32 R233, RZ, RZ, R186 ;  /* 0x000000ffffe97224 */ /* 0x000fce00078e00ba */
[----:B------:R-:W-:Y:S05]  /*9060*/  WARPSYNC.COLLECTIVE R228, `(.L_x_1141) ;  /* 0x00000000e4087348 */ /* 0x000fea0003c00000 */
[----:B------:R0:W1:Y:S02]  /*9070*/  SHFL.IDX P0, R186, R231, R194, R209 ;  /* 0x000000c2e7ba7389 */ /* 0x00006400000000d1 */
[----:B01----:R-:W-:Y:S05]  /*9080*/  ENDCOLLECTIVE ;  /* 0x000000000000791b */ /* 0x003fea0003800000 */
.L_x_1141:
[----:B------:R-:W-:Y:S02]  /*9090*/  IMAD.IADD R233, R160, 0x1, R233 ;  /* 0x00000001a0e97824 */ /* 0x000fe400078e02e9 */
[----:B------:R-:W-:Y:S01]  /*90a0*/  IMAD.MOV.U32 R200, RZ, RZ, R186 ;  /* 0x000000ffffc87224 */ /* 0x000fe200078e00ba */
[----:B------:R-:W-:Y:S06]  /*90b0*/  BRA `(.L_x_1142) ;  /* 0xffffffb8002c7947 */ /* 0x000fec000383ffff */
.L_x_1143:
        /* <DEDUP_REMOVED lines=12> */
.L_x_2097:


//--------------------- .text._ZN17fastertransformer19segmented_topp_impl27segmented_top_p_single_passINS0_28Segmented_topk_kernel_paramsIfiLi256ELi2EEELi96EEEvNS0_20TopKPerSegmentParamsE --------------------------
	.section	.text._ZN17fastertransformer19segmented_topp_impl27segmented_top_p_single_passINS0_28Segmented_topk_kernel_paramsIfiLi256ELi2EEELi96EEEvNS0_20TopKPerSegmentParamsE,"ax",@progbits
	.align	128
        .global         _ZN17fastertransformer19segmented_topp_impl27segmented_top_p_single_passINS0_28Segmented_topk_kernel_paramsIfiLi256ELi2EEELi96EEEvNS0_20TopKPerSegmentParamsE
        .type           _ZN17fastertransformer19segmented_topp_impl27segmented_top_p_single_passINS0_28Segmented_topk_kernel_paramsIfiLi256ELi2EEELi96EEEvNS0_20TopKPerSegmentParamsE,@function
        .size           _ZN17fastertransformer19segmented_topp_impl27segmented_top_p_single_passINS0_28Segmented_topk_kernel_paramsIfiLi256ELi2EEELi96EEEvNS0_20TopKPerSegmentParamsE,(.L_x_2098 - _ZN17fastertransformer19segmented_topp_impl27segmented_top_p_single_passINS0_28Segmented_topk_kernel_paramsIfiLi256ELi2EEELi96EEEvNS0_20TopKPerSegmentParamsE)
        .other          _ZN17fastertransformer19segmented_topp_impl27segmented_top_p_single_passINS0_28Segmented_topk_kernel_paramsIfiLi256ELi2EEELi96EEEvNS0_20TopKPerSegmentParamsE,@"STO_CUDA_ENTRY STV_DEFAULT"
_ZN17fastertransformer19segmented_topp_impl27segmented_top_p_single_passINS0_28Segmented_topk_kernel_paramsIfiLi256ELi2EEELi96EEEvNS0_20TopKPerSegmentParamsE:
.text._ZN17fastertransformer19segmented_topp_impl27segmented_top_p_single_passINS0_28Segmented_topk_kernel_paramsIfiLi256ELi2EEELi96EEEvNS0_20TopKPerSegmentParamsE:
        /* <DEDUP_REMOVED lines=24> */
.L_x_1144:
        /* <DEDUP_REMOVED lines=197> */
[----:B------:R-:W-:Y:S02]  /*0dd0*/  VIADD R77, R3, 0x2c ;  /* 0x0000002c034d7836 */ /* 0x000fe40000000000 */
        /* <DEDUP_REMOVED lines=11> */
[----:B------:R-:W-:-:S13]  /*0e90*/  ISETP.GE.AND P0, PT, R133, R212, PT ;  /* 0x000000d48500720c */ /* 0x000fda0003f06270 */
[----:B------:R0:W5:Y:S01]  /*0ea0*/  @!P0 LDG.E R132, desc[UR12][R4.64+0x40] ;  /* 0x0000400c04848981 */ /* 0x000162000c1e1900 */
[----:B------:R-:W-:-:S13]  /*0eb0*/  ISETP.GE.AND P0, PT, R119, R212, PT ;  /* 0x000000d47700720c */ /* 0x000fda0003f06270 */
[----:B------:R0:W5:Y:S01]  /*0ec0*/  @!P0 LDG.E R118, desc[UR12][R4.64+0x5c] ;  /* 0x00005c0c04768981 */ /* 0x000162000c1e1900 */
[----:B------:R-:W-:-:S13]  /*0ed0*/  ISETP.GE.AND P0, PT, R105, R212, PT ;  /* 0x000000d46900720c */ /* 0x000fda0003f06270 */
[----:B------:R0:W5:Y:S01]  /*0ee0*/  @!P0 LDG.E R104, desc[UR12][R4.64+0x78] ;  /* 0x0000780c04688981 */ /* 0x000162000c1e1900 */
[----:B------:R-:W-:Y:S02]  /*0ef0*/  ISETP.GE.AND P0, PT, R91, R212, PT ;  /* 0x000000d45b00720c */ /* 0x000fe40003f06270 */
[----:B------:R-:W-:Y:S01]  /*0f00*/  SHF.R.U32.HI R0, RZ, 0x8, R210 ;  /* 0x00000008ff007819 */ /* 0x000fe200000116d2 */
[----:B------:R-:W-:-:S10]  /*0f10*/  IMAD.MOV.U32 R76, RZ, RZ, RZ ;  /* 0x000000ffff4c7224 */ /* 0x000fd400078e00ff */
[----:B------:R0:W5:Y:S01]  /*0f20*/  @!P0 LDG.E R90, desc[UR12][R4.64+0x94] ;  /* 0x0000940c045a8981 */ /* 0x000162000c1e1900 */
[----:B------:R-:W-:Y:S01]  /*0f30*/  ISETP.GE.AND P0, PT, R77, R212, PT ;  /* 0x000000d44d00720c */ /* 0x000fe20003f06270 */
[----:B------:R-:W-:Y:S02]  /*0f40*/  IMAD.MOV R8, RZ, RZ, -R0 ;  /* 0x000000ffff087224 */ /* 0x000fe400078e0a00 */
[----:B------:R-:W-:-:S10]  /*0f50*/  IMAD.SHL.U32 R0, R210, 0x2, RZ ;  /* 0x00000002d2007824 */ /* 0x000fd400078e00ff */
[----:B------:R0:W5:Y:S01]  /*0f60*/  @!P0 LDG.E R76, desc[UR12][R4.64+0xb0] ;  /* 0x0000b00c044c8981 */ /* 0x000162000c1e1900 */
        /* <DEDUP_REMOVED lines=27> */
.L_x_1151:
        /* <DEDUP_REMOVED lines=8> */
[----:B------:R-:W-:-:S11]  /*11a0*/  CS2R R4, SRZ ;  /* 0x0000000000047805 */ /* 0x000fd6000001ff00 */
[----:B------:R-:W-:Y:S05]  /*11b0*/  @P0 BRA `(.L_x_1150) ;  /* 0x00000000000c0947 */ /* 0x000fea0003800000 */
[----:B------:R-:W-:Y:S02]  /*11c0*/  IMAD.MOV.U32 R4, RZ, RZ, R10 ;  /* 0x000000ffff047224 */ /* 0x000fe400078e000a */
[----:B------:R-:W-:-:S06]  /*11d0*/  IMAD.MOV.U32 R5, RZ, RZ, R13 ;  /* 0x000000ffff057224 */ /* 0x000fcc00078e000d */
[----:B------:R-:W5:Y:S02]  /*11e0*/  LDG.E.64 R4, desc[UR12][R4.64] ;  /* 0x0000000c04047981 */ /* 0x000f64000c1e1b00 */
.L_x_1150:
[----:B------:R-:W-:Y:S05]  /*11f0*/  BSYNC.RECONVERGENT B2 ;  /* 0x0000000000027941 */ /* 0x000fea0003800200 */
.L_x_1149:
[----:B-----5:R0:W-:Y:S04]  /*1200*/  STS [R8+-0x400], R4 ;  /* 0xfffc000408007388 */ /* 0x0201e80000000800 */
[----:B------:R0:W-:Y:S02]  /*1210*/  STS [R8], R5 ;  /* 0x0000000508007388 */ /* 0x0001e40000000800 */
.L_x_1148:
[----:B------:R-:W-:Y:S05]  /*1220*/  BSYNC.RECONVERGENT B1 ;  /* 0x0000000000017941 */ /* 0x000fea0003800200 */
.L_x_1147:
[----:B------:R-:W-:Y:S01]  /*1230*/  IADD3 R10, P0, PT, R10, 0xc00, RZ ;  /* 0x00000c000a0a7810 */ /* 0x000fe20007f1e0ff */
[----:B0-----:R-:W-:Y:S02]  /*1240*/  VIADD R8, R8, 0x20 ;  /* 0x0000002008087836 */ /* 0x001fe40000000000 */
[----:B------:R-:W-:Y:S02]  /*1250*/  VIADD R11, R11, 0x300 ;  /* 0x000003000b0b7836 */ /* 0x000fe40000000000 */
[----:B------:R-:W-:Y:S01]  /*1260*/  IMAD.X R13, RZ, RZ, R13, P0 ;  /* 0x000000ffff0d7224 */ /* 0x000fe200000e060d */
[----:B------:R-:W-:Y:S07]  /*1270*/  @P1 BRA `(.L_x_1151) ;  /* 0xfffffffc00a81947 */ /* 0x000fee000383ffff */
.L_x_1146:
[----:B------:R-:W-:Y:S05]  /*1280*/  BSYNC.RECONVERGENT B0 ;  /* 0x0000000000007941 */ /* 0x000fea0003800200 */
.L_x_1145:
[----:B------:R-:W0:Y:S01]  /*1290*/  S2UR UR5, SR_CgaCtaId ;  /* 0x00000000000579c3 */ /* 0x000e220000008800 */
[----:B------:R-:W-:Y:S01]  /*12a0*/  UMOV UR4, 0x400 ;  /* 0x0000040000047882 */ /* 0x000fe20000000000 */
[----:B------:R-:W-:Y:S01]  /*12b0*/  BSSY.RECONVERGENT B0, `(.L_x_1152) ;  /* 0x0000049000007945 */ /* 0x000fe20003800200 */
[----:B------:R-:W-:Y:S01]  /*12c0*/  UIADD3 UR4, UPT, UPT, UR4, 0x4b0, URZ ;  /* 0x000004b004047890 */ /* 0x000fe2000fffe0ff */
[----:B------:R-:W-:-:S03]  /*12d0*/  ISETP.GT.U32.AND P0, PT, R15, 0x2f, PT ;  /* 0x0000002f0f00780c */ /* 0x000fc60003f04070 */
[----:B0-----:R-:W-:-:S12]  /*12e0*/  ULEA UR7, UR5, UR4, 0x18 ;  /* 0x0000000405077291 */ /* 0x001fd8000f8ec0ff */
.L_x_1167:
[----:B0-2---:R-:W-:Y:S01]  /*12f0*/  IMAD R4, R15, 0x100, R0 ;  /* 0x000001000f047824 */ /* 0x005fe200078e0200 */
[----:B------:R-:W-:Y:S04]  /*1300*/  BSSY.RECONVERGENT B1, `(.L_x_1153) ;  /* 0x000000e000017945 */ /* 0x000fe80003800200 */
[----:B-1----:R-:W-:Y:S01]  /*1310*/  LEA R10, R4, UR7, 0x2 ;  /* 0x00000007040a7c11 */ /* 0x002fe2000f8e10ff */
        /* <DEDUP_REMOVED lines=9> */
.L_x_1156:
[----:B------:R-:W-:Y:S05]  /*13b0*/  BSYNC.RECONVERGENT B2 ;  /* 0x0000000000027941 */ /* 0x000fea0003800200 */
.L_x_1155:
[----:B-----5:R0:W-:Y:S04]  /*13c0*/  STS [R10+0x6000], R4 ;  /* 0x006000040a007388 */ /* 0x0201e80000000800 */
[----:B------:R0:W-:Y:S02]  /*13d0*/  STS [R10+0x6400], R5 ;  /* 0x006400050a007388 */ /* 0x0001e40000000800 */
.L_x_1154:
[----:B------:R-:W-:Y:S05]  /*13e0*/  BSYNC.RECONVERGENT B1 ;  /* 0x0000000000017941 */ /* 0x000fea0003800200 */
.L_x_1153:
        /* <DEDUP_REMOVED lines=14> */
.L_x_1160:
[----:B------:R-:W-:Y:S05]  /*14d0*/  BSYNC.RECONVERGENT B2 ;  /* 0x0000000000027941 */ /* 0x000fea0003800200 */
.L_x_1159:
[----:B------:R-:W-:Y:S01]  /*14e0*/  IMAD R12, R0, R9, 0x600 ;  /* 0x00000600000c7424 */ /* 0x000fe200078e0209 */
[----:B-----5:R0:W-:Y:S01]  /*14f0*/  STS [R10+0x6020], R4 ;  /* 0x006020040a007388 */ /* 0x0201e20000000800 */
[----:B------:R-:W-:Y:S02]  /*1500*/  BSSY.RECONVERGENT B2, `(.L_x_1161) ;  /* 0x000000b000027945 */ /* 0x000fe40003800200 */
[----:B------:R-:W-:Y:S01]  /*1510*/  IMAD.IADD R9, R17, 0x1, R12 ;  /* 0x0000000111097824 */ /* 0x000fe200078e020c */
[----:B------:R0:W-:Y:S04]  /*1520*/  STS [R10+0x6420], R5 ;  /* 0x006420050a007388 */ /* 0x0001e80000000800 */
[----:B------:R-:W-:Y:S02]  /*1530*/  ISETP.GE.AND P1, PT, R9, R212, PT ;  /* 0x000000d40900720c */ /* 0x000fe40003f26270 */
[----:B------:R-:W-:-:S11]  /*1540*/  CS2R R8, SRZ ;  /* 0x0000000000087805 */ /* 0x000fd6000001ff00 */
[----:B0-----:R-:W-:Y:S05]  /*1550*/  @P1 BRA `(.L_x_1162) ;  /* 0x0000000000141947 */ /* 0x001fea0003800000 */
[----:B------:R-:W-:-:S05]  /*1560*/  IADD3 R5, P1, PT, R15, R12, RZ ;  /* 0x0000000c0f057210 */ /* 0x000fca0007f3e0ff */
[----:B------:R-:W-:Y:S01]  /*1570*/  IMAD.X R8, RZ, RZ, RZ, P1 ;  /* 0x000000ffff087224 */ /* 0x000fe200008e06ff */
[----:B------:R-:W-:-:S04]  /*1580*/  LEA R4, P1, R5, R6, 0x2 ;  /* 0x0000000605047211 */ /* 0x000fc800078210ff */
[----:B------:R-:W-:-:S05]  /*1590*/  LEA.HI.X R5, R5, R7, R8, 0x2, P1 ;  /* 0x0000000705057211 */ /* 0x000fca00008f1408 */
[----:B------:R0:W5:Y:S04]  /*15a0*/  LDG.E.64 R8, desc[UR12][R4.64+0xc0] ;  /* 0x0000c00c04087981 */ /* 0x000168000c1e1b00 */
.L_x_1162:
[----:B------:R-:W-:Y:S05]  /*15b0*/  BSYNC.RECONVERGENT B2 ;  /* 0x0000000000027941 */ /* 0x000fea0003800200 */
.L_x_1161:
[----:B-----5:R1:W-:Y:S04]  /*15c0*/  STS [R10+0x6040], R8 ;  /* 0x006040080a007388 */ /* 0x0203e80000000800 */
[----:B------:R1:W-:Y:S02]  /*15d0*/  STS [R10+0x6440], R9 ;  /* 0x006440090a007388 */ /* 0x0003e40000000800 */
.L_x_1158:
[----:B------:R-:W-:Y:S05]  /*15e0*/  BSYNC.RECONVERGENT B1 ;  /* 0x0000000000017941 */ /* 0x000fea0003800200 */
.L_x_1157:
[----:B------:R-:W-:Y:S04]  /*15f0*/  BSSY.RECONVERGENT B1, `(.L_x_1163) ;  /* 0x0000011000017945 */ /* 0x000fe80003800200 */
[----:B------:R-:W-:Y:S05]  /*1600*/  @P2 BRA `(.L_x_1164) ;  /* 0x00000000003c2947 */ /* 0x000fea0003800000 */
[----:B0-----:R-:W-:Y:S01]  /*1610*/  IMAD.MOV.U32 R5, RZ, RZ, 0x60 ;  /* 0x00000060ff057424 */ /* 0x001fe200078e00ff */
[----:B------:R-:W-:Y:S03]  /*1620*/  BSSY.RECONVERGENT B2, `(.L_x_1165) ;  /* 0x000000b000027945 */ /* 0x000fe60003800200 */
[----:B-1----:R-:W-:-:S04]  /*1630*/  IMAD R8, R0, R5, 0x900 ;  /* 0x0000090000087424 */ /* 0x002fc800078e0205 */
        /* <DEDUP_REMOVED lines=9> */
.L_x_1166:
[----:B------:R-:W-:Y:S05]  /*16d0*/  BSYNC.RECONVERGENT B2 ;  /* 0x0000000000027941 */ /* 0x000fea0003800200 */
.L_x_1165:
[----:B-----5:R2:W-:Y:S04]  /*16e0*/  STS [R10+0x6060], R4 ;  /* 0x006060040a007388 */ /* 0x0205e80000000800 */
[----:B------:R2:W-:Y:S02]  /*16f0*/  STS [R10+0x6460], R5 ;  /* 0x006460050a007388 */ /* 0x0005e40000000800 */
.L_x_1164:
[----:B------:R-:W-:Y:S05]  /*1700*/  BSYNC.RECONVERGENT B1 ;  /* 0x0000000000017941 */ /* 0x000fea0003800200 */
.L_x_1163:
[C---:B------:R-:W-:Y:S01]  /*1710*/  ISETP.GE.U32.AND P1, PT, R0.reuse, 0xe0, PT ;  /* 0x000000e00000780c */ /* 0x040fe20003f26070 */
[----:B------:R-:W-:-:S12]  /*1720*/  VIADD R0, R0, 0x20 ;  /* 0x0000002000007836 */ /* 0x000fd80000000000 */
[----:B------:R-:W-:Y:S05]  /*1730*/  @!P1 BRA `(.L_x_1167) ;  /* 0xfffffff800ec9947 */ /* 0x000fea000383ffff */
[----:B------:R-:W-:Y:S05]  /*1740*/  BSYNC.RECONVERGENT B0 ;  /* 0x0000000000007941 */ /* 0x000fea0003800200 */
.L_x_1152:
[----:B0-2---:R-:W0:Y:S01]  /*1750*/  S2R R5, SR_CgaCtaId ;  /* 0x0000000000057919 */ /* 0x005e220000008800 */
[C---:B------:R-:W-:Y:S01]  /*1760*/  ISETP.NE.AND P0, PT, R210.reuse, RZ, PT ;  /* 0x000000ffd200720c */ /* 0x040fe20003f05270 */
[----:B------:R-:W2:Y:S01]  /*1770*/  LDC R201, c[0x0][0x3d4] ;  /* 0x0000f500ffc97b82 */ /* 0x000ea20000000800 */
        /* <DEDUP_REMOVED lines=8> */
[----:B------:R-:W3:Y:S01]  /*1800*/  LDCU UR11, c[0x0][0x3d4] ;  /* 0x00007a80ff0b77ac */ /* 0x000ee20008000800 */
        /* <DEDUP_REMOVED lines=10> */
[----:B--2---:R-:W-:Y:S01]  /*18b0*/  FADD.FTZ R201, R201, 0.0099999997764825820923 ;  /* 0x3c23d70ac9c97421 */ /* 0x004fe20000010000 */
        /* <DEDUP_REMOVED lines=44> */
[----:B-1----:R-:W-:Y:S02]  /*1b80*/  VIADD R9, R3, 0x5f ;  /* 0x0000005f03097836 */ /* 0x002fe40000000000 */
[--C-:B------:R-:W-:Y:S02]  /*1b90*/  IMAD R200, R200, 0x4, R5.reuse ;  /* 0x00000004c8c87824 */ /* 0x100fe400078e0205 */
[----:B0--3--:R-:W-:-:S07]  /*1ba0*/  IMAD R0, R210, 0x24, R5 ;  /* 0x00000024d2007824 */ /* 0x009fce00078e0205 */
.L_x_1178:
        /* <DEDUP_REMOVED lines=518> */
.L_x_1169:
[----:B------:R-:W-:Y:S05]  /*3c10*/  BSYNC.RECONVERGENT B0 ;  /* 0x0000000000007941 */ /* 0x000fea0003800200 */
.L_x_1168:
        /* <DEDUP_REMOVED lines=59> */
.L_x_1192:
        /* <DEDUP_REMOVED lines=18> */
.L_x_1170:
        /* <DEDUP_REMOVED lines=16> */
.L_x_1172:
        /* <DEDUP_REMOVED lines=623> */
.L_x_1173:
        /* <DEDUP_REMOVED lines=18> */
.L_x_1176:
[----:B------:R-:W-:Y:S01]  /*6a00*/  ISETP.NE.AND P0, PT, R210, RZ, PT ;  /* 0x000000ffd200720c */ /* 0x000fe20003f05270 */
[----:B------:R-:W-:-:S03]  /*6a10*/  UISETP.NE.AND UP0, UPT, UR5, URZ, UPT ;  /* 0x000000ff0500728c */ /* 0x000fc6000bf05270 */
[----:B------:R-:W-:Y:S01]  /*6a20*/  FSEL R204, R206, R204, !P0 ;  /* 0x000000cccecc7208 */ /* 0x000fe20004000000 */
[----:B------:R-:W-:-:S03]  /*6a30*/  USEL UR4, UR4, UR5, !UP0 ;  /* 0x0000000504047287 */ /* 0x000fc6000c000000 */
[----:B------:R-:W-:-:S05]  /*6a40*/  UMOV UR5, URZ ;  /* 0x000000ff00057c82 */ /* 0x000fca0008000000 */
[----:B------:R-:W4:Y:S04]  /*6a50*/  @!P0 LDS R203, [UR8] ;  /* 0x00000008ffcb8984 */ /* 0x000f280008000800 */
.L_x_1177:
[----:B------:R-:W-:Y:S05]  /*6a60*/  BSYNC.RECONVERGENT B0 ;  /* 0x0000000000007941 */ /* 0x000fea0003800200 */
.L_x_1175:
[----:B------:R-:W-:Y:S01]  /*6a70*/  UIADD3 UR10, UPT, UPT, UR10, -0x1, URZ ;  /* 0xffffffff0a0a7890 */ /* 0x000fe2000fffe0ff */
[----:B------:R-:W-:Y:S11]  /*6a80*/  BRA `(.L_x_1178) ;  /* 0xffffffb000487947 */ /* 0x000ff6000383ffff */
.L_x_1174:
        /* <DEDUP_REMOVED lines=18> */
.L_x_1180:
[----:B------:R-:W-:Y:S05]  /*6bb0*/  BSYNC.RECONVERGENT B0 ;  /* 0x0000000000007941 */ /* 0x000fea0003800200 */
.L_x_1179:
        /* <DEDUP_REMOVED lines=44> */
.L_x_1183:
        /* <DEDUP_REMOVED lines=14> */
.L_x_1182:
[----:B------:R-:W-:Y:S05]  /*6f60*/  BSYNC.RECONVERGENT B0 ;  /* 0x0000000000007941 */ /* 0x000fea0003800200 */
.L_x_1181:
[----:B------:R-:W-:Y:S05]  /*6f70*/  @!P1 EXIT ;  /* 0x000000000000994d */ /* 0x000fea0003800000 */
.L_x_1184:
        /* <DEDUP_REMOVED lines=55> */
.L_x_1171:
[----:B------:R-:W-:Y:S02]  /*72f0*/  IMAD.MOV.U32 R239, RZ, RZ, R182 ;  /* 0x000000ffffef7224 */ /* 0x000fe400078e00b6 */
[----:B------:R-:W-:Y:S02]  /*7300*/  IMAD.MOV.U32 R216, RZ, RZ, 0x1 ;  /* 0x00000001ffd87424 */ /* 0x000fe400078e00ff */
[----:B------:R-:W-:Y:S02]  /*7310*/  IMAD.MOV.U32 R241, RZ, RZ, RZ ;  /* 0x000000fffff17224 */ /* 0x000fe400078e00ff */
[----:B------:R-:W-:-:S07]  /*7320*/  IMAD.MOV.U32 R218, RZ, RZ, -0x1 ;  /* 0xffffffffffda7424 */ /* 0x000fce00078e00ff */
[----:B-1----:R-:W-:Y:S05]  /*7330*/  WARPSYNC.COLLECTIVE R218, `(.L_x_1185) ;  /* 0x00000000da087348 */ /* 0x002fea0003c00000 */
[----:B------:R0:W2:Y:S02]  /*7340*/  SHFL.UP P0, R235, R239, R216, R241 ;  /* 0x040000d8efeb7389 */ /* 0x0000a400000000f1 */
[----:B012---:R-:W-:Y:S05]  /*7350*/  ENDCOLLECTIVE ;  /* 0x000000000000791b */ /* 0x007fea0003800000 */
.L_x_1185:
[----:B------:R-:W-:Y:S02]  /*7360*/  IMAD.MOV.U32 R216, RZ, RZ, 0x2 ;  /* 0x00000002ffd87424 */ /* 0x000fe400078e00ff */
[----:B------:R-:W-:-:S04]  /*7370*/  IMAD.MOV.U32 R223, RZ, RZ, R235 ;  /* 0x000000ffffdf7224 */ /* 0x000fc800078e00eb */
[----:B------:R-:W-:-:S04]  /*7380*/  @P0 IMAD.IADD R223, R182, 0x1, R223 ;  /* 0x00000001b6df0824 */ /* 0x000fc800078e02df */
[----:B------:R-:W-:-:S07]  /*7390*/  IMAD.MOV.U32 R239, RZ, RZ, R223 ;  /* 0x000000ffffef7224 */ /* 0x000fce00078e00df */
[----:B------:R-:W-:Y:S05]  /*73a0*/  WARPSYNC.COLLECTIVE R218, `(.L_x_1186) ;  /* 0x00000000da087348 */ /* 0x000fea0003c00000 */
[----:B------:R0:W1:Y:S02]  /*73b0*/  SHFL.UP P0, R235, R239, R216, R241 ;  /* 0x040000d8efeb7389 */ /* 0x00006400000000f1 */
[----:B01----:R-:W-:Y:S05]  /*73c0*/  ENDCOLLECTIVE ;  /* 0x000000000000791b */ /* 0x003fea0003800000 */
.L_x_1186:
        /* <DEDUP_REMOVED lines=8> */
.L_x_1187:
[----:B------:R-:W-:Y:S02]  /*7450*/  IMAD.MOV.U32 R216, RZ, RZ, 0x8 ;  /* 0x00000008ffd87424 */ /* 0x000fe400078e00ff */
[----:B------:R-:W-:-:S04]  /*7460*/  IMAD.MOV.U32 R225, RZ, RZ, R235 ;  /* 0x000000ffffe17224 */ /* 0x000fc800078e00eb */
[----:B------:R-:W-:-:S04]  /*7470*/  @P0 IMAD.IADD R225, R184, 0x1, R225 ;  /* 0x00000001b8e10824 */ /* 0x000fc800078e02e1 */
[----:B------:R-:W-:-:S07]  /*7480*/  IMAD.MOV.U32 R239, RZ, RZ, R225 ;  /* 0x000000ffffef7224 */ /* 0x000fce00078e00e1 */
[----:B------:R-:W-:Y:S05]  /*7490*/  WARPSYNC.COLLECTIVE R218, `(.L_x_1188) ;  /* 0x00000000da087348 */ /* 0x000fea0003c00000 */
[----:B------:R0:W1:Y:S02]  /*74a0*/  SHFL.UP P0, R235, R239, R216, R241 ;  /* 0x040000d8efeb7389 */ /* 0x00006400000000f1 */
[----:B01----:R-:W-:Y:S05]  /*74b0*/  ENDCOLLECTIVE ;  /* 0x000000000000791b */ /* 0x003fea0003800000 */
.L_x_1188:
[----:B------:R-:W-:Y:S02]  /*74c0*/  IMAD.MOV.U32 R216, RZ, RZ, 0x10 ;  /* 0x00000010ffd87424 */ /* 0x000fe400078e00ff */
[----:B------:R-:W-:-:S04]  /*74d0*/  IMAD.MOV.U32 R194, RZ, RZ, R235 ;  /* 0x000000ffffc27224 */ /* 0x000fc800078e00eb */
[----:B------:R-:W-:-:S04]  /*74e0*/  @P0 IMAD.IADD R194, R225, 0x1, R194 ;  /* 0x00000001e1c20824 */ /* 0x000fc800078e02c2 */
[----:B------:R-:W-:-:S07]  /*74f0*/  IMAD.MOV.U32 R239, RZ, RZ, R194 ;  /* 0x000000ffffef7224 */ /* 0x000fce00078e00c2 */
[----:B------:R-:W-:Y:S05]  /*7500*/  WARPSYNC.COLLECTIVE R218, `(.L_x_1189) ;  /* 0x00000000da087348 */ /* 0x000fea0003c00000 */
[----:B------:R0:W1:Y:S02]  /*7510*/  SHFL.UP P0, R235, R239, R216, R241 ;  /* 0x040000d8efeb7389 */ /* 0x00006400000000f1 */
[----:B01----:R-:W-:Y:S05]  /*7520*/  ENDCOLLECTIVE ;  /* 0x000000000000791b */ /* 0x003fea0003800000 */
.L_x_1189:
[----:B------:R-:W-:Y:S02]  /*7530*/  @P0 IMAD.IADD R235, R194, 0x1, R235 ;  /* 0x00000001c2eb0824 */ /* 0x000fe400078e02eb */
[----:B------:R-:W-:Y:S02]  /*7540*/  IMAD.MOV.U32 R194, RZ, RZ, 0x1f ;  /* 0x0000001fffc27424 */ /* 0x000fe400078e00ff */
[----:B------:R-:W-:-:S07]  /*7550*/  IMAD.IADD R182, R235, 0x1, -R182 ;  /* 0x00000001ebb67824 */ /* 0x000fce00078e0ab6 */
[----:B------:R-:W-:Y:S05]  /*7560*/  WARPSYNC.COLLECTIVE R218, `(.L_x_1190) ;  /* 0x00000000da087348 */ /* 0x000fea0003c00000 */
[----:B------:R0:W1:Y:S02]  /*7570*/  SHFL.IDX P0, R184, R235, R194, R223 ;  /* 0x000000c2ebb87389 */ /* 0x00006400000000df */
[----:B01----:R-:W-:Y:S05]  /*7580*/  ENDCOLLECTIVE ;  /* 0x000000000000791b */ /* 0x003fea0003800000 */
.L_x_1190:
[----:B------:R-:W-:Y:S02]  /*7590*/  IMAD.MOV.U32 R235, RZ, RZ, R205 ;  /* 0x000000ffffeb7224 */ /* 0x000fe400078e00cd */
[----:B------:R-:W-:Y:S02]  /*75a0*/  IMAD.MOV.U32 R194, RZ, RZ, RZ ;  /* 0x000000ffffc27224 */ /* 0x000fe400078e00ff */
[----:B------:R-:W-:-:S07]  /*75b0*/  IMAD.MOV.U32 R198, RZ, RZ, R184 ;  /* 0x000000ffffc67224 */ /* 0x000fce00078e00b8 */
[----:B------:R-:W-:Y:S05]  /*75c0*/  WARPSYNC.COLLECTIVE R218, `(.L_x_1191) ;  /* 0x00000000da087348 */ /* 0x000fea0003c00000 */
[----:B------:R0:W1:Y:S02]  /*75d0*/  SHFL.IDX P0, R184, R235, R194, R223 ;  /* 0x000000c2ebb87389 */ /* 0x00006400000000df */
[----:B01----:R-:W-:Y:S05]  /*75e0*/  ENDCOLLECTIVE ;  /* 0x000000000000791b */ /* 0x003fea0003800000 */
.L_x_1191:
[----:B------:R-:W-:Y:S02]  /*75f0*/  IMAD.IADD R198, R205, 0x1, R198 ;  /* 0x00000001cdc67824 */ /* 0x000fe400078e02c6 */
[----:B------:R-:W-:Y:S01]  /*7600*/  IMAD.MOV.U32 R216, RZ, RZ, R184 ;  /* 0x000000ffffd87224 */ /* 0x000fe200078e00b8 */
[----:B------:R-:W-:Y:S06]  /*7610*/  BRA `(.L_x_1192) ;  /* 0xffffffc8006c7947 */ /* 0x000fec000383ffff */
.L_x_1193:
        /* <DEDUP_REMOVED lines=14> */
.L_x_2098:


//--------------------- .text._ZN17fastertransformer19segmented_topp_impl27segmented_top_p_single_passINS0_28Segmented_topk_kernel_paramsIfiLi256ELi2EEELi64EEEvNS0_20TopKPerSegmentParamsE --------------------------
	.section	.text._ZN17fastertransformer19segmented_topp_impl27segmented_top_p_single_passINS0_28Segmented_topk_kernel_paramsIfiLi256ELi2EEELi64EEEvNS0_20TopKPerSegmentParamsE,"ax",@progbits
	.align	128
        .global         _ZN17fastertransformer19segmented_topp_impl27segmented_top_p_single_passINS0_28Segmented_topk_kernel_paramsIfiLi256ELi2EEELi64EEEvNS0_20TopKPerSegmentParamsE
        .type           _ZN17fastertransformer19segmented_topp_impl27segmented_top_p_single_passINS0_28Segmented_topk_kernel_paramsIfiLi256ELi2EEELi64EEEvNS0_20TopKPerSegmentParamsE,@function
        .size           _ZN17fastertransformer19segmented_topp_impl27segmented_top_p_single_passINS0_28Segmented_topk_kernel_paramsIfiLi256ELi2EEELi64EEEvNS0_20TopKPerSegmentParamsE,(.L_x_2099 - _ZN17fastertransformer19segmented_topp_impl27segmented_top_p_single_passINS0_28Segmented_topk_kernel_paramsIfiLi256ELi2EEELi64EEEvNS0_20TopKPerSegmentParamsE)
        .other          _ZN17fastertransformer19segmented_topp_impl27segmented_top_p_single_passINS0_28Segmented_topk_kernel_paramsIfiLi256ELi2EEELi64EEEvNS0_20TopKPerSegmentParamsE,@"STO_CUDA_ENTRY STV_DEFAULT"
_ZN17fastertransformer19segmented_topp_impl27segmented_top_p_single_passINS0_28Segmented_topk_kernel_paramsIfiLi256ELi2EEELi64EEEvNS0_20TopKPerSegmentParamsE:
.text._ZN17fastertransformer19segmented_topp_impl27segmented_top_p_single_passINS0_28Segmented_topk_kernel_paramsIfiLi256ELi2EEELi64EEEvNS0_20TopKPerSegmentParamsE:
        /* <DEDUP_REMOVED lines=24> */
.L_x_1194:
        /* <DEDUP_REMOVED lines=186> */
.L_x_1201:
        /* <DEDUP_REMOVED lines=13> */
.L_x_1200:
[----:B------:R-:W-:Y:S05]  /*0df0*/  BSYNC.RECONVERGENT B2 ;  /* 0x0000000000027941 */ /* 0x000fea0003800200 */
.L_x_1199:
[----:B-----5:R0:W-:Y:S04]  /*0e00*/  STS [R71+-0x400], R4 ;  /* 0xfffc000447007388 */ /* 0x0201e80000000800 */
[----:B------:R0:W-:Y:S02]  /*0e10*/  STS [R71], R5 ;  /* 0x0000000547007388 */ /* 0x0001e40000000800 */
.L_x_1198:
[----:B------:R-:W-:Y:S05]  /*0e20*/  BSYNC.RECONVERGENT B1 ;  /* 0x0000000000017941 */ /* 0x000fea0003800200 */
.L_x_1197:
[----:B------:R-:W-:Y:S01]  /*0e30*/  IADD3 R74, P0, PT, R74, 0x800, RZ ;  /* 0x000008004a4a7810 */ /* 0x000fe20007f1e0ff */
[----:B0-----:R-:W-:Y:S02]  /*0e40*/  VIADD R71, R71, 0x20 ;  /* 0x0000002047477836 */ /* 0x001fe40000000000 */
[----:B------:R-:W-:Y:S02]  /*0e50*/  VIADD R73, R73, 0x200 ;  /* 0x0000020049497836 */ /* 0x000fe40000000000 */
[----:B------:R-:W-:Y:S01]  /*0e60*/  IMAD.X R75, RZ, RZ, R75, P0 ;  /* 0x000000ffff4b7224 */ /* 0x000fe200000e064b */
[----:B------:R-:W-:Y:S07]  /*0e70*/  @P1 BRA `(.L_x_1201) ;  /* 0xfffffffc00a81947 */ /* 0x000fee000383ffff */
.L_x_1196:
[----:B------:R-:W-:Y:S05]  /*0e80*/  BSYNC.RECONVERGENT B0 ;  /* 0x0000000000007941 */ /* 0x000fea0003800200 */
.L_x_1195:
[----:B------:R-:W0:Y:S01]  /*0e90*/  S2UR UR5, SR_CgaCtaId ;  /* 0x00000000000579c3 */ /* 0x000e220000008800 */
[----:B------:R-:W-:Y:S01]  /*0ea0*/  UMOV UR4, 0x400 ;  /* 0x0000040000047882 */ /* 0x000fe20000000000 */
[----:B------:R-:W-:Y:S01]  /*0eb0*/  BSSY.RECONVERGENT B0, `(.L_x_1202) ;  /* 0x0000042000007945 */ /* 0x000fe20003800200 */
[----:B------:R-:W-:Y:S01]  /*0ec0*/  UIADD3 UR4, UPT, UPT, UR4, 0x4b0, URZ ;  /* 0x000004b004047890 */ /* 0x000fe2000fffe0ff */
[----:B------:R-:W-:-:S03]  /*0ed0*/  ISETP.GT.U32.AND P1, PT, R76, 0x1f, PT ;  /* 0x0000001f4c00780c */ /* 0x000fc60003f24070 */
[----:B0-----:R-:W-:-:S12]  /*0ee0*/  ULEA UR7, UR5, UR4, 0x18 ;  /* 0x0000000405077291 */ /* 0x001fd8000f8ec0ff */
.L_x_1217:
        /* <DEDUP_REMOVED lines=12> */
.L_x_1206:
[----:B------:R-:W-:Y:S05]  /*0fb0*/  BSYNC.RECONVERGENT B2 ;  /* 0x0000000000027941 */ /* 0x000fea0003800200 */
.L_x_1205:
[----:B-----5:R0:W-:Y:S04]  /*0fc0*/  STS [R74+0x6000], R4 ;  /* 0x006000044a007388 */ /* 0x0201e80000000800 */
[----:B------:R0:W-:Y:S02]  /*0fd0*/  STS [R74+0x6400], R5 ;  /* 0x006400054a007388 */ /* 0x0001e40000000800 */
.L_x_1204:
[----:B------:R-:W-:Y:S05]  /*0fe0*/  BSYNC.RECONVERGENT B1 ;  /* 0x0000000000017941 */ /* 0x000fea0003800200 */
.L_x_1203:
[----:B------:R-:W-:Y:S01]  /*0ff0*/  ISETP.GT.U32.AND P2, PT, R76, 0x1f, PT ;  /* 0x0000001f4c00780c */ /* 0x000fe20003f44070 */
[----:B------:R-:W-:-:S12]  /*1000*/  BSSY.RECONVERGENT B1, `(.L_x_1207) ;  /* 0x000001a000017945 */ /* 0x000fd80003800200 */
[----:B------:R-:W-:Y:S05]  /*1010*/  @P2 BRA `(.L_x_1208) ;  /* 0x0000000000602947 */ /* 0x000fea0003800000 */
[----:B------:R-:W-:Y:S01]  /*1020*/  LEA R71, R70, 0x200, 0x6 ;  /* 0x0000020046477811 */ /* 0x000fe200078e30ff */
[----:B------:R-:W-:Y:S04]  /*1030*/  BSSY.RECONVERGENT B2, `(.L_x_1209) ;  /* 0x0000008000027945 */ /* 0x000fe80003800200 */
[----:B0-----:R-:W-:-:S05]  /*1040*/  IMAD.IADD R5, R77, 0x1, R71 ;  /* 0x000000014d057824 */ /* 0x001fca00078e0247 */
[----:B------:R-:W-:Y:S02]  /*1050*/  ISETP.GE.AND P0, PT, R5, R136, PT ;  /* 0x000000880500720c */ /* 0x000fe40003f06270 */
[----:B------:R-:W-:-:S11]  /*1060*/  CS2R R4, SRZ ;  /* 0x0000000000047805 */ /* 0x000fd6000001ff00 */
[----:B------:R-:W-:Y:S05]  /*1070*/  @P0 BRA `(.L_x_1210) ;  /* 0x00000000000c0947 */ /* 0x000fea0003800000 */
[----:B------:R-:W-:-:S04]  /*1080*/  IMAD.IADD R5, R76, 0x1, R71 ;  /* 0x000000014c057824 */ /* 0x000fc800078e0247 */
[----:B------:R-:W-:-:S06]  /*1090*/  IMAD.WIDE.U32 R4, R5, 0x4, R6 ;  /* 0x0000000405047825 */ /* 0x000fcc00078e0006 */
[----:B------:R-:W5:Y:S02]  /*10a0*/  LDG.E.64 R4, desc[UR12][R4.64+0x80] ;  /* 0x0000800c04047981 */ /* 0x000f64000c1e1b00 */
.L_x_1210:
[----:B------:R-:W-:Y:S05]  /*10b0*/  BSYNC.RECONVERGENT B2 ;  /* 0x0000000000027941 */ /* 0x000fea0003800200 */
.L_x_1209:
[----:B------:R-:W-:Y:S01]  /*10c0*/  LEA R75, R70, 0x400, 0x6 ;  /* 0x00000400464b7811 */ /* 0x000fe200078e30ff */
[----:B-----5:R0:W-:Y:S01]  /*10d0*/  STS [R74+0x6020], R4 ;  /* 0x006020044a007388 */ /* 0x0201e20000000800 */
[----:B------:R-:W-:Y:S01]  /*10e0*/  BSSY.RECONVERGENT B2, `(.L_x_1211) ;  /* 0x0000009000027945 */ /* 0x000fe20003800200 */
[----:B------:R-:W-:Y:S02]  /*10f0*/  CS2R R72, SRZ ;  /* 0x0000000000487805 */ /* 0x000fe4000001ff00 */
[----:B------:R0:W-:Y:S01]  /*1100*/  STS [R74+0x6420], R5 ;  /* 0x006420054a007388 */ /* 0x0001e20000000800 */
[----:B------:R-:W-:-:S05]  /*1110*/  IMAD.IADD R71, R77, 0x1, R75 ;  /* 0x000000014d477824 */ /* 0x000fca00078e024b */
[----:B------:R-:W-:-:S13]  /*1120*/  ISETP.GE.AND P0, PT, R71, R136, PT ;  /* 0x000000884700720c */ /* 0x000fda0003f06270 */
[----:B0-----:R-:W-:Y:S05]  /*1130*/  @P0 BRA `(.L_x_1212) ;  /* 0x00000000000c0947 */ /* 0x001fea0003800000 */
[----:B------:R-:W-:-:S04]  /*1140*/  IMAD.IADD R5, R76, 0x1, R75 ;  /* 0x000000014c057824 */ /* 0x000fc800078e024b */
[----:B------:R-:W-:-:S05]  /*1150*/  IMAD.WIDE.U32 R4, R5, 0x4, R6 ;  /* 0x0000000405047825 */ /* 0x000fca00078e0006 */
[----:B------:R0:W5:Y:S02]  /*1160*/  LDG.E.64 R72, desc[UR12][R4.64+0x80] ;  /* 0x0000800c04487981 */ /* 0x000164000c1e1b00 */
.L_x_1212:
[----:B------:R-:W-:Y:S05]  /*1170*/  BSYNC.RECONVERGENT B2 ;  /* 0x0000000000027941 */ /* 0x000fea0003800200 */
.L_x_1211:
[----:B-----5:R1:W-:Y:S04]  /*1180*/  STS [R74+0x6040], R72 ;  /* 0x006040484a007388 */ /* 0x0203e80000000800 */
[----:B------:R1:W-:Y:S02]  /*1190*/  STS [R74+0x6440], R73 ;  /* 0x006440494a007388 */ /* 0x0003e40000000800 */
.L_x_1208:
[----:B------:R-:W-:Y:S05]  /*11a0*/  BSYNC.RECONVERGENT B1 ;  /* 0x0000000000017941 */ /* 0x000fea0003800200 */
.L_x_1207:
[----:B------:R-:W-:Y:S04]  /*11b0*/  BSSY.RECONVERGENT B1, `(.L_x_1213) ;  /* 0x000000e000017945 */ /* 0x000fe80003800200 */
        /* <DEDUP_REMOVED lines=10> */
.L_x_1216:
[----:B------:R-:W-:Y:S05]  /*1260*/  BSYNC.RECONVERGENT B2 ;  /* 0x0000000000027941 */ /* 0x000fea0003800200 */
.L_x_1215:
[----:B-----5:R2:W-:Y:S04]  /*1270*/  STS [R74+0x6060], R4 ;  /* 0x006060044a007388 */ /* 0x0205e80000000800 */
[----:B------:R2:W-:Y:S02]  /*1280*/  STS [R74+0x6460], R5 ;  /* 0x006460054a007388 */ /* 0x0005e40000000800 */
.L_x_1214:
[----:B------:R-:W-:Y:S05]  /*1290*/  BSYNC.RECONVERGENT B1 ;  /* 0x0000000000017941 */ /* 0x000fea0003800200 */
.L_x_1213:
[C---:B------:R-:W-:Y:S01]  /*12a0*/  ISETP.GE.U32.AND P0, PT, R70.reuse, 0xe0, PT ;  /* 0x000000e04600780c */ /* 0x040fe20003f06070 */
[----:B------:R-:W-:-:S12]  /*12b0*/  VIADD R70, R70, 0x20 ;  /* 0x0000002046467836 */ /* 0x000fd80000000000 */
[----:B------:R-:W-:Y:S05]  /*12c0*/  @!P0 BRA `(.L_x_1217) ;  /* 0xfffffffc00088947 */ /* 0x000fea000383ffff */
[----:B------:R-:W-:Y:S05]  /*12d0*/  BSYNC.RECONVERGENT B0 ;  /* 0x0000000000007941 */ /* 0x000fea0003800200 */
.L_x_1202:
[----:B------:R-:W3:Y:S01]  /*12e0*/  S2R R6, SR_CgaCtaId ;  /* 0x0000000000067919 */ /* 0x000ee20000008800 */
[C---:B------:R-:W-:Y:S01]  /*12f0*/  ISETP.NE.AND P0, PT, R137.reuse, RZ, PT ;  /* 0x000000ff8900720c */ /* 0x040fe20003f05270 */
[----:B------:R-:W4:Y:S01]  /*1300*/  LDC R144, c[0x0][0x3d4] ;  /* 0x0000f500ff907b82 */ /* 0x000f220000000800 */
[----:B0-2---:R-:W-:Y:S01]  /*1310*/  MOV R5, 0x400 ;  /* 0x0000040000057802 */ /* 0x005fe20000000f00 */
[----:B------:R-:W0:Y:S01]  /*1320*/  S2R R7, SR_LANEID ;  /* 0x0000000000077919 */ /* 0x000e220000000000 */
        /* <DEDUP_REMOVED lines=8> */
[----:B-1----:R-:W-:-:S02]  /*13b0*/  VIADD R73, R3, 0x21 ;  /* 0x0000002103497836 */ /* 0x002fc40000000000 */
        /* <DEDUP_REMOVED lines=8> */
[----:B----4-:R-:W-:Y:S01]  /*1440*/  FADD.FTZ R144, R144, 0.0099999997764825820923 ;  /* 0x3c23d70a90907421 */ /* 0x010fe20000010000 */
[C---:B------:R-:W-:Y:S02]  /*1450*/  VIADD R87, R3.reuse, 0x28 ;  /* 0x0000002803577836 */ /* 0x040fe40000000000 */
[C---:B------:R-:W-:Y:S02]  /*1460*/  VIADD R89, R3.reuse, 0x29 ;  /* 0x0000002903597836 */ /* 0x040fe40000000000 */
[----:B------:R-:W-:Y:S01]  /*1470*/  VIADD R91, R3, 0x2a ;  /* 0x0000002a035b7836 */ /* 0x000fe20000000000 */
[C---:B---3--:R-:W-:Y:S01]  /*1480*/  @!P0 LEA R4, R6.reuse, R5, 0x18 ;  /* 0x0000000506048211 */ /* 0x048fe200078ec0ff */
        /* <DEDUP_REMOVED lines=28> */
[----:B0-2---:R-:W-:-:S07]  /*1650*/  IMAD R146, R137, 0x24, R6 ;  /* 0x0000002489927824 */ /* 0x005fce00078e0206 */
.L_x_1228:
        /* <DEDUP_REMOVED lines=241> */
[----:B------:R-:W-:Y:S01]  /*2570*/  SEL R152, RZ, 0x800, P0 ;  /* 0x00000800ff987807 */ /* 0x000fe20000000000 */
[----:B------:R-:W-:Y:S01]  /*2580*/  IMAD.IADD R132, R132, 0x1, R173 ;  /* 0x0000000184847824 */ /* 0x000fe200078e02ad */
        /* <DEDUP_REMOVED lines=66> */
[----:B------:R-:W-:Y:S02]  /*29b0*/  SEL R170, RZ, 0x8000000, P5 ;  /* 0x08000000ffaa7807 */ /* 0x000fe40002800000 */
[----:B------:R-:W-:-:S02]  /*29c0*/  IADD3 R177, PT, PT, R130, R177, R150 ;  /* 0x000000b182b17210 */ /* 0x000fc40007ffe096 */
[----:B------:R-:W0:Y:S01]  /*29d0*/  SHFL.DOWN P5, R193, R172, 0x1, 0x1f ;  /* 0x08201f00acc17f89 */ /* 0x000e2200000a0000 */
        /* <DEDUP_REMOVED lines=12> */
[----:B0-----:R-:W-:Y:S01]  /*2aa0*/  @P5 FADD R193, R172, R193 ;  /* 0x000000c1acc15221 */ /* 0x001fe20000000000 */
[----:B------:R-:W-:-:S04]  /*2ab0*/  IADD3 R189, PT, PT, R166, R164, R189 ;  /* 0x000000a4a6bd7210 */ /* 0x000fc80007ffe0bd */
        /* <DEDUP_REMOVED lines=27> */
.L_x_1219:
[----:B------:R-:W-:Y:S05]  /*2c70*/  BSYNC.RECONVERGENT B0 ;  /* 0x0000000000007941 */ /* 0x000fea0003800200 */
.L_x_1218:
[----:B------:R-:W2:Y:S08]  /*2c80*/  S2UR UR9, SR_CgaCtaId ;  /* 0x00000000000979c3 */ /* 0x000eb00000008800 */
[----:B------:R-:W-:Y:S01]  /*2c90*/  BAR.SYNC.DEFER_BLOCKING 0x0 ;  /* 0x0000000000007b1d */ /* 0x000fe20000010000 */
[----:B------:R-:W-:Y:S01]  /*2ca0*/  IADD3 R165, PT, PT, R152, R100, R165 ;  /* 0x0000006498a57210 */ /* 0x000fe20007ffe0a5 */
[----:B------:R-:W-:Y:S01]  /*2cb0*/  IMAD.IADD R4, R112, 0x1, R189 ;  /* 0x0000000170047824 */ /* 0x000fe200078e02bd */
[----:B------:R-:W-:-:S02]  /*2cc0*/  SEL R139, RZ, 0x80000000, P6 ;  /* 0x80000000ff8b7807 */ /* 0x000fc40003000000 */
[----:B------:R-:W-:Y:S01]  /*2cd0*/  IADD3 R154, PT, PT, R165, R108, R161 ;  /* 0x0000006ca59a7210 */ /* 0x000fe20007ffe0a1 */
[----:B------:R-:W-:Y:S01]  /*2ce0*/  IMAD.IADD R5, R4, 0x1, R191 ;  /* 0x0000000104057824 */ /* 0x000fe200078e02bf */
[----:B------:R-:W-:Y:S01]  /*2cf0*/  UMOV UR8, 0x400 ;  /* 0x0000040000087882 */ /* 0x000fe20000000000 */
[----:B------:R-:W-:Y:S02]  /*2d00*/  SEL R6, RZ, 0x10000000, P3 ;  /* 0x10000000ff067807 */ /* 0x000fe40001800000 */
[----:B------:R-:W-:Y:S02]  /*2d10*/  IADD3 R169, PT, PT, R154, R120, R169 ;  /* 0x000000789aa97210 */ /* 0x000fe40007ffe0a9 */
[----:B------:R-:W-:Y:S02]  /*2d20*/  IADD3 R7, PT, PT, R5, R168, R170 ;  /* 0x000000a805077210 */ /* 0x000fe40007ffe0aa */
[----:B0-----:R-:W-:Y:S02]  /*2d30*/  SEL R82, RZ, 0x20000000, P2 ;  /* 0x20000000ff527807 */ /* 0x001fe40001000000 */
[----:B------:R-:W-:-:S02]  /*2d40*/  IADD3 R156, PT, PT, R169, R122, R139 ;  /* 0x0000007aa99c7210 */ /* 0x000fc40007ffe08b */
[----:B------:R-:W-:Y:S02]  /*2d50*/  SEL R139, RZ, 0x40000000, P1 ;  /* 0x40000000ff8b7807 */ /* 0x000fe40000800000 */
[----:B------:R-:W-:Y:S01]  /*2d60*/  IADD3 R6, PT, PT, R7, R6, R82 ;  /* 0x0000000607067210 */ /* 0x000fe20007ffe052 */
[----:B------:R-:W-:Y:S01]  /*2d70*/  POPC R147, R156 ;  /* 0x0000009c00937309 */ /* 0x000fe20000000000 */
[----:B------:R-:W-:Y:S01]  /*2d80*/  SEL R132, RZ, 0x80000000, P0 ;  /* 0x80000000ff847807 */ /* 0x000fe20000000000 */
[----:B--2---:R-:W-:Y:S01]  /*2d90*/  ULEA UR8, UR9, UR8, 0x18 ;  /* 0x0000000809087291 */ /* 0x004fe2000f8ec0ff */
[----:B------:R-:W-:Y:S02]  /*2da0*/  ISETP.GT.U32.AND P0, PT, R137, 0x1f, PT ;  /* 0x0000001f8900780c */ /* 0x000fe40003f04070 */
[----:B------:R-:W-:-:S04]  /*2db0*/  IADD3 R132, PT, PT, R6, R139, R132 ;  /* 0x0000008b06847210 */ /* 0x000fc80007ffe084 */
[----:B------:R-:W0:Y:S02]  /*2dc0*/  POPC R82, R132 ;  /* 0x0000008400527309 */ /* 0x000e240000000000 */
[----:B------:R-:W2:Y:S01]  /*2dd0*/  LDS R139, [UR8+0x4] ;  /* 0x00000408ff8b7984 */ /* 0x000ea20008000800 */
[----:B0-----:R-:W-:Y:S01]  /*2de0*/  IMAD.IADD R82, R82, 0x1, R147 ;  /* 0x0000000152527824 */ /* 0x001fe200078e0293 */
[----:B------:R-:W-:Y:S06]  /*2df0*/  BAR.SYNC.DEFER_BLOCKING 0x0 ;  /* 0x0000000000007b1d */ /* 0x000fec0000010000 */
[----:B------:R0:W-:Y:S02]  /*2e00*/  STS [R145], R82 ;  /* 0x0000005291007388 */ /* 0x0001e40000000800 */
        /* <DEDUP_REMOVED lines=8> */
[----:B------:R-:W3:Y:S04]  /*2e90*/  LDS R149, [R146+0x10] ;  /* 0x0000100092957984 */ /* 0x000ee80000000800 */
[----:B------:R-:W-:Y:S04]  /*2ea0*/  LDS R108, [R146+0x14] ;  /* 0x00001400926c7984 */ /* 0x000fe80000000800 */
[----:B------:R-:W4:Y:S04]  /*2eb0*/  LDS R151, [R146+0x18] ;  /* 0x0000180092977984 */ /* 0x000f280000000800 */
[----:B------:R-:W5:Y:S01]  /*2ec0*/  LDS R120, [R146+0x1c] ;  /* 0x00001c0092787984 */ /* 0x000f620000000800 */
[----:B0-----:R-:W-:-:S04]  /*2ed0*/  IADD3 R122, PT, PT, R86, R147, R82 ;  /* 0x00000093567a7210 */ /* 0x001fc80007ffe052 */
[----:B---3--:R-:W-:-:S04]  /*2ee0*/  IADD3 R122, PT, PT, R149, R122, R100 ;  /* 0x0000007a957a7210 */ /* 0x008fc80007ffe064 */
[----:B----4-:R-:W-:-:S05]  /*2ef0*/  IADD3 R155, PT, PT, R151, R122, R108 ;  /* 0x0000007a979b7210 */ /* 0x010fca0007ffe06c */
[----:B-----5:R-:W-:Y:S01]  /*2f00*/  IMAD.IADD R120, R120, 0x1, R155 ;  /* 0x0000000178787824 */ /* 0x020fe200078e029b */
        /* <DEDUP_REMOVED lines=8> */
[----:B-1----:R-:W0:Y:S02]  /*2f90*/  SHFL.UP P0, R148, R157, 0x8, RZ ;  /* 0x050000009d947989 */ /* 0x002e2400000000ff */
[----:B0-----:R-:W-:-:S05]  /*2fa0*/  @P0 IMAD.IADD R148, R157, 0x1, R148 ;  /* 0x000000019d940824 */ /* 0x001fca00078e0294 */
[----:B------:R-:W0:Y:S02]  /*2fb0*/  SHFL.UP P0, R161, R148, 0x10, RZ ;  /* 0x0600000094a17989 */ /* 0x000e2400000000ff */
[----:B0-----:R-:W-:-:S04]  /*2fc0*/  @P0 IMAD.IADD R161, R148, 0x1, R161 ;  /* 0x0000000194a10824 */ /* 0x001fc800078e02a1 */
[----:B------:R-:W-:Y:S01]  /*2fd0*/  IMAD.IADD R120, R161, 0x1, -R120 ;  /* 0x00000001a1787824 */ /* 0x000fe200078e0a78 */
[----:B------:R-:W0:Y:S02]  /*2fe0*/  SHFL.IDX PT, R163, R161, 0x1f, 0x1f ;  /* 0x03e01f00a1a37f89 */ /* 0x000e2400000e0000 */
[----:B0-----:R-:W-:-:S07]  /*2ff0*/  IMAD.IADD R163, R140, 0x1, R163 ;  /* 0x000000018ca37824 */ /* 0x001fce00078e02a3 */
.L_x_1242:
        /* <DEDUP_REMOVED lines=18> */
.L_x_1220:
[----:B------:R-:W-:Y:S05]  /*3120*/  WARPSYNC.ALL ;  /* 0x0000000000007948 */ /* 0x000fea0003800000 */
[----:B------:R-:W-:Y:S01]  /*3130*/  BAR.SYNC.DEFER_BLOCKING 0x0 ;  /* 0x0000000000007b1d */ /* 0x000fe20000010000 */
[C---:B--2---:R-:W-:Y:S01]  /*3140*/  FSETP.GTU.FTZ.AND P1, PT, R139.reuse, R144, PT ;  /* 0x000000908b00720b */ /* 0x044fe20003f3c000 */
[C---:B---3--:R-:W-:Y:S01]  /*3150*/  FADD.FTZ R149, R139.reuse, -UR11 ;  /* 0x8000000b8b957e21 */ /* 0x048fe20008010000 */
[----:B------:R-:W-:-:S03]  /*3160*/  FSETP.GT.FTZ.AND P0, PT, R139, RZ, PT ;  /* 0x000000ff8b00720b */ /* 0x000fc60003f14000 */
[----:B------:R2:W3:Y:S04]  /*3170*/  LDS R147, [R145] ;  /* 0x0000000091937984 */ /* 0x0004e80000000800 */
[----:B------:R2:W-:Y:S01]  /*3180*/  @!P5 STS [UR8], R140 ;  /* 0x0000008cff00d988 */ /* 0x0005e20008000808 */
[----:B------:R-:W-:Y:S06]  /*3190*/  BAR.SYNC.DEFER_BLOCKING 0x0 ;  /* 0x0000000000007b1d */ /* 0x000fec0000010000 */
[----:B-1----:R-:W1:Y:S02]  /*31a0*/  LDS R148, [UR8] ;  /* 0x00000008ff947984 */ /* 0x002e640008000800 */
[----:B------:R-:W-:Y:S06]  /*31b0*/  BAR.SYNC.DEFER_BLOCKING 0x0 ;  /* 0x0000000000007b1d */ /* 0x000fec0000010000 */
[----:B--2---:R-:W-:Y:S05]  /*31c0*/  @P0 BRA !P1, `(.L_x_1222) ;  /* 0x0000000000140947 */ /* 0x004fea0004800000 */
[----:B------:R-:W-:Y:S02]  /*31d0*/  FSETP.GT.FTZ.AND P1, PT, R139, UR11, PT ;  /* 0x0000000b8b007c0b */ /* 0x000fe4000bf34000 */
[----:B------:R-:W-:Y:S02]  /*31e0*/  ISETP.EQ.AND P0, PT, RZ, UR10, P0 ;  /* 0x0000000aff007c0c */ /* 0x000fe40008702270 */
[----:B-1----:R-:W-:-:S04]  /*31f0*/  ISETP.LT.U32.AND P1, PT, R148, 0xc01, P1 ;  /* 0x00000c019400780c */ /* 0x002fc80000f21070 */
[----:B------:R-:W-:-:S13]  /*3200*/  PLOP3.LUT P0, PT, P1, P0, PT, 0xf8, 0x8f ;  /* 0x00000000008f781c */ /* 0x000fda0000f01f70 */
[----:B------:R-:W-:Y:S05]  /*3210*/  @!P0 BRA `(.L_x_1223) ;  /* 0x00000018007c8947 */ /* 0x000fea0003800000 */
.L_x_1222:
        /* <DEDUP_REMOVED lines=183> */
[C---:B0-----:R-:W-:Y:S01]  /*3d90*/  @!P1 LEA R82, R147.reuse, UR7, 0x3 ;  /* 0x0000000793529c11 */ /* 0x041fe2000f8e18ff */
        /* <DEDUP_REMOVED lines=11> */
[C---:B------:R-:W-:Y:S01]  /*3e50*/  @!P3 LEA R74, R147.reuse, UR7, 0x3 ;  /* 0x00000007934abc11 */ /* 0x040fe2000f8e18ff */
[----:B------:R-:W-:-:S04]  /*3e60*/  @!P3 VIADD R147, R147, 0x1 ;  /* 0x000000019393b836 */ /* 0x000fc80000000000 */
[----:B0-----:R-:W-:Y:S04]  /*3e70*/  @!P3 STS.64 [R74], R70 ;  /* 0x000000464a00b388 */ /* 0x001fe80000000a00 */
[----:B------:R-:W-:Y:S01]  /*3e80*/  @!P3 STS [R138+0x6000], RZ ;  /* 0x006000ff8a00b388 */ /* 0x000fe20000000800 */
[----:B------:R-:W-:-:S04]  /*3e90*/  ISETP.GT.U32.AND P3, PT, R147, 0xbff, PT ;  /* 0x00000bff9300780c */ /* 0x000fc80003f64070 */
[----:B------:R-:W-:-:S13]  /*3ea0*/  ISETP.NE.OR P3, PT, R98, RZ, P3 ;  /* 0x000000ff6200720c */ /* 0x000fda0001f65670 */
        /* <DEDUP_REMOVED lines=214> */
.L_x_1223:
[C---:B------:R-:W-:Y:S02]  /*4c10*/  FSETP.GTU.FTZ.AND P1, PT, R149.reuse, 0.0099999997764825820923, PT ;  /* 0x3c23d70a9500780b */ /* 0x040fe40003f3c000 */
[----:B------:R-:W-:-:S04]  /*4c20*/  FSETP.GE.FTZ.AND P0, PT, R149, RZ, PT ;  /* 0x000000ff9500720b */ /* 0x000fc80003f16000 */
[----:B------:R-:W-:Y:S02]  /*4c30*/  PLOP3.LUT P1, PT, P1, P0, PT, 0x8, 0x80 ;  /* 0x000000000080781c */ /* 0x000fe40000f20170 */
[----:B------:R-:W-:-:S11]  /*4c40*/  PLOP3.LUT P0, PT, PT, PT, PT, 0x80, 0x8 ;  /* 0x000000000008781c */ /* 0x000fd60003f0f070 */
[----:B------:R-:W-:-:S04]  /*4c50*/  @!P1 FSETP.GT.FTZ.AND P2, PT, R139, UR11, PT ;  /* 0x0000000b8b009c0b */ /* 0x000fc8000bf54000 */
[----:B-1----:R-:W-:-:S04]  /*4c60*/  @!P1 ISETP.LT.U32.AND P0, PT, R148, 0xc01, P2 ;  /* 0x00000c019400980c */ /* 0x002fc80001701070 */
        /* <DEDUP_REMOVED lines=12> */
.L_x_1226:
[----:B------:R-:W-:Y:S01]  /*4d30*/  ISETP.NE.AND P0, PT, R137, RZ, PT ;  /* 0x000000ff8900720c */ /* 0x000fe20003f05270 */
[----:B------:R-:W-:-:S03]  /*4d40*/  UISETP.NE.AND UP0, UPT, UR5, URZ, UPT ;  /* 0x000000ff0500728c */ /* 0x000fc6000bf05270 */
[----:B------:R-:W-:Y:S01]  /*4d50*/  FSEL R142, R139, R142, !P0 ;  /* 0x0000008e8b8e7208 */ /* 0x000fe20004000000 */
[----:B------:R-:W-:-:S03]  /*4d60*/  USEL UR4, UR4, UR5, !UP0 ;  /* 0x0000000504047287 */ /* 0x000fc6000c000000 */
[----:B------:R-:W-:-:S05]  /*4d70*/  UMOV UR5, URZ ;  /* 0x000000ff00057c82 */ /* 0x000fca0008000000 */
[----:B------:R-:W4:Y:S04]  /*4d80*/  @!P0 LDS R141, [UR8] ;  /* 0x00000008ff8d8984 */ /* 0x000f280008000800 */
.L_x_1227:
[----:B------:R-:W-:Y:S05]  /*4d90*/  BSYNC.RECONVERGENT B0 ;  /* 0x0000000000007941 */ /* 0x000fea0003800200 */
.L_x_1225:
[----:B------:R-:W-:Y:S01]  /*4da0*/  UIADD3 UR10, UPT, UPT, UR10, -0x1, URZ ;  /* 0xffffffff0a0a7890 */ /* 0x000fe2000fffe0ff */
[----:B------:R-:W-:Y:S11]  /*4db0*/  BRA `(.L_x_1228) ;  /* 0xffffffc800287947 */ /* 0x000ff6000383ffff */
.L_x_1224:
        /* <DEDUP_REMOVED lines=17> */
[----:B-1----:R-:W-:-:S13]  /*4ed0*/  ISETP.EQ.U32.AND P1, PT, R6, UR4, PT ;  /* 0x0000000406007c0c */ /* 0x002fda000bf22070 */
[----:B-----5:R4:W-:Y:S02]  /*4ee0*/  @P1 REDG.E.MAX.S32.STRONG.GPU desc[UR12][R4.64], R7 ;  /* 0x000000070400198e */ /* 0x0209e4000d12e30c */
.L_x_1230:
[----:B------:R-:W-:Y:S05]  /*4ef0*/  BSYNC.RECONVERGENT B0 ;  /* 0x0000000000007941 */ /* 0x000fea0003800200 */
.L_x_1229:
[----:B------:R-:W-:Y:S05]  /*4f00*/  @P0 EXIT ;  /* 0x000000000000094d */ /* 0x000fea0003800000 */
[----:B------:R-:W4:Y:S01]  /*4f10*/  LDC R20, c[0x0][0x360] ;  /* 0x0000d800ff147b82 */ /* 0x000f220000000800 */
[----:B------:R-:W1:Y:S01]  /*4f20*/  LDCU.64 UR10, c[0x0][0x388] ;  /* 0x00007100ff0a77ac */ /* 0x000e620008000a00 */
        /* <DEDUP_REMOVED lines=31> */
[----:B01----:R-:W-:Y:S05]  /*5120*/  @!P0 BRA `(.L_x_1232) ;  /* 0x00000000005c8947 */ /* 0x003fea0003800000 */
[----:B------:R-:W-:Y:S01]  /*5130*/  IADD3 R12, P0, PT, R0, R137, RZ ;  /* 0x00000089000c7210 */ /* 0x000fe20007f1e0ff */
[----:B------:R-:W-:Y:S01]  /*5140*/  VIADD R2, R2, 0x1 ;  /* 0x0000000102027836 */ /* 0x000fe20000000000 */
[----:B------:R-:W-:-:S03]  /*5150*/  LEA R8, R137, UR7, 0x3 ;  /* 0x0000000789087c11 */ /* 0x000fc6000f8e18ff */
[----:B------:R-:W-:Y:S01]  /*5160*/  IMAD.X R3, RZ, RZ, R135, P0 ;  /* 0x000000ffff037224 */ /* 0x000fe200000e0687 */
[----:B------:R-:W-:-:S04]  /*5170*/  LOP3.LUT R2, R2, 0x3, RZ, 0xc0, !PT ;  /* 0x0000000302027812 */ /* 0x000fc800078ec0ff */
[C---:B------:R-:W-:Y:S01]  /*5180*/  SHF.L.U64.HI R3, R12.reuse, 0x2, R3 ;  /* 0x000000020c037819 */ /* 0x040fe20000010203 */
[----:B------:R-:W-:Y:S02]  /*5190*/  IMAD.SHL.U32 R12, R12, 0x4, RZ ;  /* 0x000000040c0c7824 */ /* 0x000fe400078e00ff */
[----:B------:R-:W-:Y:S02]  /*51a0*/  IMAD R137, R2, R20, R137 ;  /* 0x0000001402897224 */ /* 0x000fe400078e0289 */
[----:B------:R-:W-:-:S07]  /*51b0*/  IMAD.MOV R9, RZ, RZ, -R2 ;  /* 0x000000ffff097224 */ /* 0x000fce00078e0a02 */
.L_x_1233:
        /* <DEDUP_REMOVED lines=14> */
.L_x_1232:
[----:B------:R-:W-:Y:S05]  /*52a0*/  BSYNC.RECONVERGENT B0 ;  /* 0x0000000000007941 */ /* 0x000fea0003800200 */
.L_x_1231:
[----:B------:R-:W-:Y:S05]  /*52b0*/  @!P1 EXIT ;  /* 0x000000000000994d */ /* 0x000fea0003800000 */
.L_x_1234:
[----:B0---4-:R-:W-:Y:S02]  /*52c0*/  LEA R4, R137, UR7, 0x3 ;  /* 0x0000000789047c11 */ /* 0x011fe4000f8e18ff */
[----:B------:R-:W-:Y:S01]  /*52d0*/  IADD3 R7, P0, PT, R0, R137, RZ ;  /* 0x0000008900077210 */ /* 0x000fe20007f1e0ff */
[C---:B------:R-:W-:Y:S02]  /*52e0*/  IMAD.IADD R137, R20.reuse, 0x1, R137 ;  /* 0x0000000114897824 */ /* 0x040fe400078e0289 */
[----:B------:R0:W1:Y:S01]  /*52f0*/  LDS.64 R10, [R4] ;  /* 0x00000000040a7984 */ /* 0x0000620000000a00 */
[----:B------:R-:W-:Y:S02]  /*5300*/  IMAD R5, R20, 0x8, R4 ;  /* 0x0000000814057824 */ /* 0x000fe400078e0204 */
[----:B------:R-:W-:Y:S01]  /*5310*/  IMAD.X R2, RZ, RZ, R135, P0 ;  /* 0x000000ffff027224 */ /* 0x000fe200000e0687 */
[----:B------:R-:W-:Y:S01]  /*5320*/  IADD3 R9, P2, PT, R0, R137, RZ ;  /* 0x0000008900097210 */ /* 0x000fe20007f5e0ff */
[C---:B------:R-:W-:Y:S01]  /*5330*/  IMAD R6, R20.reuse, 0x8, R5 ;  /* 0x0000000814067824 */ /* 0x040fe200078e0205 */
[----:B------:R4:W5:Y:S01]  /*5340*/  LDS.64 R14, [R5] ;  /* 0x00000000050e7984 */ /* 0x0009620000000a00 */
[C---:B------:R-:W-:Y:S01]  /*5350*/  IMAD.SHL.U32 R3, R7.reuse, 0x4, RZ ;  /* 0x0000000407037824 */ /* 0x040fe200078e00ff */
[----:B------:R-:W-:Y:S01]  /*5360*/  SHF.L.U64.HI R7, R7, 0x2, R2 ;  /* 0x0000000207077819 */ /* 0x000fe20000010202 */
[----:B------:R-:W-:Y:S01]  /*5370*/  IMAD R8, R20, 0x8, R6 ;  /* 0x0000000814087824 */ /* 0x000fe200078e0206 */
[----:B------:R2:W3:Y:S01]  /*5380*/  LDS.64 R16, [R6] ;  /* 0x0000000006107984 */ /* 0x0004e20000000a00 */
[----:B------:R-:W-:Y:S01]  /*5390*/  IMAD.IADD R137, R137, 0x1, R20 ;  /* 0x0000000189897824 */ /* 0x000fe200078e0214 */
[C---:B0-----:R-:W-:Y:S01]  /*53a0*/  IADD3 R4, P1, PT, R3.reuse, UR14, RZ ;  /* 0x0000000e03047c10 */ /* 0x041fe2000ff3e0ff */
[----:B------:R-:W-:Y:S01]  /*53b0*/  IMAD.X R12, RZ, RZ, R135, P2 ;  /* 0x000000ffff0c7224 */ /* 0x000fe200010e0687 */
[----:B------:R0:W3:Y:S01]  /*53c0*/  LDS.64 R18, [R8] ;  /* 0x0000000008127984 */ /* 0x0000e20000000a00 */
        /* <DEDUP_REMOVED lines=10> */
[----:B--2---:R-:W-:-:S02]  /*5470*/  IADD3 R6, P0, PT, R9, UR10, RZ ;  /* 0x0000000a09067c10 */ /* 0x004fc4000ff1e0ff */
        /* <DEDUP_REMOVED lines=8> */
[----:B-1----:R0:W-:Y:S04]  /*5500*/  STG.E desc[UR12][R2.64], R10 ;  /* 0x0000000a02007986 */ /* 0x0021e8000c10190c */
        /* <DEDUP_REMOVED lines=8> */
[----:B---3--:R4:W-:Y:S01]  /*5590*/  STG.E desc[UR12][R2.64], R16 ;  /* 0x0000001002007986 */ /* 0x0089e2000c10190c */
        /* <DEDUP_REMOVED lines=9> */
.L_x_1221:
[----:B------:R-:W-:Y:S02]  /*5630*/  IMAD.MOV.U32 R167, RZ, RZ, R120 ;  /* 0x000000ffffa77224 */ /* 0x000fe400078e0078 */
[----:B------:R-:W-:Y:S02]  /*5640*/  IMAD.MOV.U32 R150, RZ, RZ, 0x1 ;  /* 0x00000001ff967424 */ /* 0x000fe400078e00ff */
[----:B------:R-:W-:Y:S02]  /*5650*/  IMAD.MOV.U32 R171, RZ, RZ, RZ ;  /* 0x000000ffffab7224 */ /* 0x000fe400078e00ff */
[----:B------:R-:W-:-:S07]  /*5660*/  IMAD.MOV.U32 R158, RZ, RZ, -0x1 ;  /* 0xffffffffff9e7424 */ /* 0x000fce00078e00ff */
[----:B-12---:R-:W-:Y:S05]  /*5670*/  WARPSYNC.COLLECTIVE R158, `(.L_x_1235) ;  /* 0x000000009e087348 */ /* 0x006fea0003c00000 */
[----:B------:R0:W3:Y:S02]  /*5680*/  SHFL.UP P0, R161, R167, R150, R171 ;  /* 0x04000096a7a17389 */ /* 0x0000e400000000ab */
[----:B0123--:R-:W-:Y:S05]  /*5690*/  ENDCOLLECTIVE ;  /* 0x000000000000791b */ /* 0x00ffea0003800000 */
.L_x_1235:
[----:B------:R-:W-:Y:S02]  /*56a0*/  IMAD.MOV.U32 R150, RZ, RZ, 0x2 ;  /* 0x00000002ff967424 */ /* 0x000fe400078e00ff */
[----:B------:R-:W-:-:S04]  /*56b0*/  IMAD.MOV.U32 R155, RZ, RZ, R161 ;  /* 0x000000ffff9b7224 */ /* 0x000fc800078e00a1 */
[----:B------:R-:W-:-:S04]  /*56c0*/  @P0 IMAD.IADD R155, R120, 0x1, R155 ;  /* 0x00000001789b0824 */ /* 0x000fc800078e029b */
[----:B------:R-:W-:-:S07]  /*56d0*/  IMAD.MOV.U32 R167, RZ, RZ, R155 ;  /* 0x000000ffffa77224 */ /* 0x000fce00078e009b */
[----:B------:R-:W-:Y:S05]  /*56e0*/  WARPSYNC.COLLECTIVE R158, `(.L_x_1236) ;  /* 0x000000009e087348 */ /* 0x000fea0003c00000 */
[----:B------:R0:W1:Y:S02]  /*56f0*/  SHFL.UP P0, R161, R167, R150, R171 ;  /* 0x04000096a7a17389 */ /* 0x00006400000000ab */
[----:B01----:R-:W-:Y:S05]  /*5700*/  ENDCOLLECTIVE ;  /* 0x000000000000791b */ /* 0x003fea0003800000 */
.L_x_1236:
[----:B------:R-:W-:Y:S02]  /*5710*/  IMAD.MOV.U32 R150, RZ, RZ, 0x4 ;  /* 0x00000004ff967424 */ /* 0x000fe400078e00ff */
[----:B------:R-:W-:-:S04]  /*5720*/  IMAD.MOV.U32 R122, RZ, RZ, R161 ;  /* 0x000000ffff7a7224 */ /* 0x000fc800078e00a1 */
[----:B------:R-:W-:-:S04]  /*5730*/  @P0 IMAD.IADD R122, R155, 0x1, R122 ;  /* 0x000000019b7a0824 */ /* 0x000fc800078e027a */
[----:B------:R-:W-:-:S07]  /*5740*/  IMAD.MOV.U32 R167, RZ, RZ, R122 ;  /* 0x000000ffffa77224 */ /* 0x000fce00078e007a */
[----:B------:R-:W-:Y:S05]  /*5750*/  WARPSYNC.COLLECTIVE R158, `(.L_x_1237) ;  /* 0x000000009e087348 */ /* 0x000fea0003c00000 */
[----:B------:R0:W1:Y:S02]  /*5760*/  SHFL.UP P0, R161, R167, R150, R171 ;  /* 0x04000096a7a17389 */ /* 0x00006400000000ab */
[----:B01----:R-:W-:Y:S05]  /*5770*/  ENDCOLLECTIVE ;  /* 0x000000000000791b */ /* 0x003fea0003800000 */
.L_x_1237:
[----:B------:R-:W-:Y:S02]  /*5780*/  IMAD.MOV.U32 R150, RZ, RZ, 0x8 ;  /* 0x00000008ff967424 */ /* 0x000fe400078e00ff */
[----:B------:R-:W-:-:S04]  /*5790*/  IMAD.MOV.U32 R157, RZ, RZ, R161 ;  /* 0x000000ffff9d7224 */ /* 0x000fc800078e00a1 */
[----:B------:R-:W-:-:S04]  /*57a0*/  @P0 IMAD.IADD R157, R122, 0x1, R157 ;  /* 0x000000017a9d0824 */ /* 0x000fc800078e029d */
[----:B------:R-:W-:-:S07]  /*57b0*/  IMAD.MOV.U32 R167, RZ, RZ, R157 ;  /* 0x000000ffffa77224 */ /* 0x000fce00078e009d */
[----:B------:R-:W-:Y:S05]  /*57c0*/  WARPSYNC.COLLECTIVE R158, `(.L_x_1238) ;  /* 0x000000009e087348 */ /* 0x000fea0003c00000 */
[----:B------:R0:W1:Y:S02]  /*57d0*/  SHFL.UP P0, R161, R167, R150, R171 ;  /* 0x04000096a7a17389 */ /* 0x00006400000000ab */
[----:B01----:R-:W-:Y:S05]  /*57e0*/  ENDCOLLECTIVE ;  /* 0x000000000000791b */ /* 0x003fea0003800000 */
.L_x_1238:
        /* <DEDUP_REMOVED lines=8> */
.L_x_1239:
[----:B------:R-:W-:Y:S02]  /*5870*/  @P0 IMAD.IADD R161, R148, 0x1, R161 ;  /* 0x0000000194a10824 */ /* 0x000fe400078e02a1 */
[----:B------:R-:W-:Y:S02]  /*5880*/  IMAD.MOV.U32 R148, RZ, RZ, 0x1f ;  /* 0x0000001fff947424 */ /* 0x000fe400078e00ff */
[----:B------:R-:W-:Y:S02]  /*5890*/  IMAD.MOV.U32 R155, RZ, RZ, R161 ;  /* 0x000000ffff9b7224 */ /* 0x000fe400078e00a1 */
[----:B------:R-:W-:-:S07]  /*58a0*/  IMAD.IADD R120, R161, 0x1, -R120 ;  /* 0x00000001a1787824 */ /* 0x000fce00078e0a78 */
[----:B------:R-:W-:Y:S05]  /*58b0*/  WARPSYNC.COLLECTIVE R158, `(.L_x_1240) ;  /* 0x000000009e087348 */ /* 0x000fea0003c00000 */
[----:B------:R0:W1:Y:S02]  /*58c0*/  SHFL.IDX P0, R122, R155, R148, R157 ;  /* 0x000000949b7a7389 */ /* 0x000064000000009d */
[----:B01----:R-:W-:Y:S05]  /*58d0*/  ENDCOLLECTIVE ;  /* 0x000000000000791b */ /* 0x003fea0003800000 */
.L_x_1240:
[----:B------:R-:W-:Y:S02]  /*58e0*/  IMAD.MOV.U32 R155, RZ, RZ, R140 ;  /* 0x000000ffff9b7224 */ /* 0x000fe400078e008c */
[----:B------:R-:W-:Y:S02]  /*58f0*/  IMAD.MOV.U32 R148, RZ, RZ, RZ ;  /* 0x000000ffff947224 */ /* 0x000fe400078e00ff */
[----:B------:R-:W-:-:S07]  /*5900*/  IMAD.MOV.U32 R163, RZ, RZ, R122 ;  /* 0x000000ffffa37224 */ /* 0x000fce00078e007a */
[----:B------:R-:W-:Y:S05]  /*5910*/  WARPSYNC.COLLECTIVE R158, `(.L_x_1241) ;  /* 0x000000009e087348 */ /* 0x000fea0003c00000 */
[----:B------:R0:W1:Y:S02]  /*5920*/  SHFL.IDX P0, R122, R155, R148, R157 ;  /* 0x000000949b7a7389 */ /* 0x000064000000009d */
[----:B01----:R-:W-:Y:S05]  /*5930*/  ENDCOLLECTIVE ;  /* 0x000000000000791b */ /* 0x003fea0003800000 */
.L_x_1241:
[----:B------:R-:W-:Y:S02]  /*5940*/  IMAD.IADD R163, R140, 0x1, R163 ;  /* 0x000000018ca37824 */ /* 0x000fe400078e02a3 */
[----:B------:R-:W-:Y:S01]  /*5950*/  IMAD.MOV.U32 R150, RZ, RZ, R122 ;  /* 0x000000ffff967224 */ /* 0x000fe200078e007a */
[----:B------:R-:W-:Y:S06]  /*5960*/  BRA `(.L_x_1242) ;  /* 0xffffffd400a47947 */ /* 0x000fec000383ffff */
.L_x_1243:
        /* <DEDUP_REMOVED lines=9> */
.L_x_2099:


//--------------------- .text._ZN17fastertransformer19segmented_topp_impl27segmented_top_p_single_passINS0_28Segmented_topk_kernel_paramsIfiLi256ELi2EEELi32EEEvNS0_20TopKPerSegmentParamsE --------------------------
	.section	.text._ZN17fastertransformer19segmented_topp_impl27segmented_top_p_single_passINS0_28Segmented_topk_kernel_paramsIfiLi256ELi2EEELi32EEEvNS0_20TopKPerSegmentParamsE,"ax",@progbits
	.align	128
        .global         _ZN17fastertransformer19segmented_topp_impl27segmented_top_p_single_passINS0_28Segmented_topk_kernel_paramsIfiLi256ELi2EEELi32EEEvNS0_20TopKPerSegmentParamsE
        .type           _ZN17fastertransformer19segmented_topp_impl27segmented_top_p_single_passINS0_28Segmented_topk_kernel_paramsIfiLi256ELi2EEELi32EEEvNS0_20TopKPerSegmentParamsE,@function
        .size           _ZN17fastertransformer19segmented_topp_impl27segmented_top_p_single_passINS0_28Segmented_topk_kernel_paramsIfiLi256ELi2EEELi32EEEvNS0_20TopKPerSegmentParamsE,(.L_x_2100 - _ZN17fastertransformer19segmented_topp_impl27segmented_top_p_single_passINS0_28Segmented_topk_kernel_paramsIfiLi256ELi2EEELi32EEEvNS0_20TopKPerSegmentParamsE)
        .other          _ZN17fastertransformer19segmented_topp_impl27segmented_top_p_single_passINS0_28Segmented_topk_kernel_paramsIfiLi256ELi2EEELi32EEEvNS0_20TopKPerSegmentParamsE,@"STO_CUDA_ENTRY STV_DEFAULT"
_ZN17fastertransformer19segmented_topp_impl27segmented_top_p_single_passINS0_28Segmented_topk_kernel_paramsIfiLi256ELi2EEELi32EEEvNS0_20TopKPerSegmentParamsE:
.text._ZN17fastertransformer19segmented_topp_impl27segmented_top_p_single_passINS0_28Segmented_topk_kernel_paramsIfiLi256ELi2EEELi32EEEvNS0_20TopKPerSegmentParamsE:
        /* <DEDUP_REMOVED lines=24> */
.L_x_1244:
        /* <DEDUP_REMOVED lines=122> */
.L_x_1251:
        /* <DEDUP_REMOVED lines=13> */
.L_x_1250:
[----:B------:R-:W-:Y:S05]  /*09f0*/  BSYNC.RECONVERGENT B2 ;  /* 0x0000000000027941 */ /* 0x000fea0003800200 */
.L_x_1249:
[----:B-----5:R0:W-:Y:S04]  /*0a00*/  STS [R38+-0x400], R6 ;  /* 0xfffc000626007388 */ /* 0x0201e80000000800 */
[----:B------:R0:W-:Y:S02]  /*0a10*/  STS [R38], R7 ;  /* 0x0000000726007388 */ /* 0x0001e40000000800 */
.L_x_1248:
[----:B------:R-:W-:Y:S05]  /*0a20*/  BSYNC.RECONVERGENT B1 ;  /* 0x0000000000017941 */ /* 0x000fea0003800200 */
.L_x_1247:
[----:B------:R-:W-:Y:S01]  /*0a30*/  IADD3 R40, P0, PT, R40, 0x400, RZ ;  /* 0x0000040028287810 */ /* 0x000fe20007f1e0ff */
[----:B0-----:R-:W-:Y:S02]  /*0a40*/  VIADD R38, R38, 0x20 ;  /* 0x0000002026267836 */ /* 0x001fe40000000000 */
[----:B------:R-:W-:Y:S02]  /*0a50*/  VIADD R41, R41, 0x100 ;  /* 0x0000010029297836 */ /* 0x000fe40000000000 */
[----:B------:R-:W-:Y:S01]  /*0a60*/  IMAD.X R43, RZ, RZ, R43, P0 ;  /* 0x000000ffff2b7224 */ /* 0x000fe200000e062b */
[----:B------:R-:W-:Y:S07]  /*0a70*/  @P1 BRA `(.L_x_1251) ;  /* 0xfffffffc00a81947 */ /* 0x000fee000383ffff */
.L_x_1246:
[----:B------:R-:W-:Y:S05]  /*0a80*/  BSYNC.RECONVERGENT B0 ;  /* 0x0000000000007941 */ /* 0x000fea0003800200 */
.L_x_1245:
[----:B------:R-:W0:Y:S01]  /*0a90*/  S2UR UR5, SR_CgaCtaId ;  /* 0x00000000000579c3 */ /* 0x000e220000008800 */
[----:B------:R-:W-:Y:S01]  /*0aa0*/  UMOV UR4, 0x400 ;  /* 0x0000040000047882 */ /* 0x000fe20000000000 */
[----:B------:R-:W-:Y:S01]  /*0ab0*/  BSSY.RECONVERGENT B0, `(.L_x_1252) ;  /* 0x0000042000007945 */ /* 0x000fe20003800200 */
[----:B------:R-:W-:Y:S01]  /*0ac0*/  UIADD3 UR4, UPT, UPT, UR4, 0x4b0, URZ ;  /* 0x000004b004047890 */ /* 0x000fe2000fffe0ff */
[----:B------:R-:W-:-:S03]  /*0ad0*/  ISETP.GT.U32.AND P1, PT, R45, 0xf, PT ;  /* 0x0000000f2d00780c */ /* 0x000fc60003f24070 */
[----:B0-----:R-:W-:-:S12]  /*0ae0*/  ULEA UR7, UR5, UR4, 0x18 ;  /* 0x0000000405077291 */ /* 0x001fd8000f8ec0ff */
.L_x_1267:
        /* <DEDUP_REMOVED lines=12> */
.L_x_1256:
[----:B------:R-:W-:Y:S05]  /*0bb0*/  BSYNC.RECONVERGENT B2 ;  /* 0x0000000000027941 */ /* 0x000fea0003800200 */
.L_x_1255:
[----:B-----5:R0:W-:Y:S04]  /*0bc0*/  STS [R40+0x6000], R6 ;  /* 0x0060000628007388 */ /* 0x0201e80000000800 */
[----:B------:R0:W-:Y:S02]  /*0bd0*/  STS [R40+0x6400], R7 ;  /* 0x0064000728007388 */ /* 0x0001e40000000800 */
.L_x_1254:
[----:B------:R-:W-:Y:S05]  /*0be0*/  BSYNC.RECONVERGENT B1 ;  /* 0x0000000000017941 */ /* 0x000fea0003800200 */
.L_x_1253:
        /* <DEDUP_REMOVED lines=12> */
.L_x_1260:
[----:B------:R-:W-:Y:S05]  /*0cb0*/  BSYNC.RECONVERGENT B2 ;  /* 0x0000000000027941 */ /* 0x000fea0003800200 */
.L_x_1259:
[----:B------:R-:W-:Y:S01]  /*0cc0*/  LEA R42, R0, 0x200, 0x5 ;  /* 0x00000200002a7811 */ /* 0x000fe200078e28ff */
[----:B-----5:R0:W-:Y:S01]  /*0cd0*/  STS [R40+0x6020], R6 ;  /* 0x0060200628007388 */ /* 0x0201e20000000800 */
[----:B------:R-:W-:Y:S03]  /*0ce0*/  BSSY.RECONVERGENT B2, `(.L_x_1261) ;  /* 0x0000009000027945 */ /* 0x000fe60003800200 */
[----:B------:R0:W-:Y:S01]  /*0cf0*/  STS [R40+0x6420], R7 ;  /* 0x0064200728007388 */ /* 0x0001e20000000800 */
[----:B------:R-:W-:-:S05]  /*0d00*/  IMAD.IADD R39, R47, 0x1, R42 ;  /* 0x000000012f277824 */ /* 0x000fca00078e022a */
[----:B------:R-:W-:Y:S02]  /*0d10*/  ISETP.GE.AND P0, PT, R39, R82, PT ;  /* 0x000000522700720c */ /* 0x000fe40003f06270 */
[----:B------:R-:W-:-:S11]  /*0d20*/  CS2R R38, SRZ ;  /* 0x0000000000267805 */ /* 0x000fd6000001ff00 */
[----:B0-----:R-:W-:Y:S05]  /*0d30*/  @P0 BRA `(.L_x_1262) ;  /* 0x00000000000c0947 */ /* 0x001fea0003800000 */
[----:B------:R-:W-:-:S04]  /*0d40*/  IMAD.IADD R7, R45, 0x1, R42 ;  /* 0x000000012d077824 */ /* 0x000fc800078e022a */
[----:B------:R-:W-:-:S05]  /*0d50*/  IMAD.WIDE.U32 R6, R7, 0x4, R4 ;  /* 0x0000000407067825 */ /* 0x000fca00078e0004 */
[----:B------:R0:W5:Y:S02]  /*0d60*/  LDG.E.64 R38, desc[UR12][R6.64+0x40] ;  /* 0x0000400c06267981 */ /* 0x000164000c1e1b00 */
.L_x_1262:
[----:B------:R-:W-:Y:S05]  /*0d70*/  BSYNC.RECONVERGENT B2 ;  /* 0x0000000000027941 */ /* 0x000fea0003800200 */
.L_x_1261:
[----:B-----5:R1:W-:Y:S04]  /*0d80*/  STS [R40+0x6040], R38 ;  /* 0x0060402628007388 */ /* 0x0203e80000000800 */
[----:B------:R1:W-:Y:S02]  /*0d90*/  STS [R40+0x6440], R39 ;  /* 0x0064402728007388 */ /* 0x0003e40000000800 */
.L_x_1258:
[----:B------:R-:W-:Y:S05]  /*0da0*/  BSYNC.RECONVERGENT B1 ;  /* 0x0000000000017941 */ /* 0x000fea0003800200 */
.L_x_1257:
[----:B------:R-:W-:Y:S04]  /*0db0*/  BSSY.RECONVERGENT B1, `(.L_x_1263) ;  /* 0x000000e000017945 */ /* 0x000fe80003800200 */
[----:B------:R-:W-:Y:S05]  /*0dc0*/  @P2 BRA `(.L_x_1264) ;  /* 0x0000000000302947 */ /* 0x000fea0003800000 */
[----:B-1----:R-:W-:Y:S01]  /*0dd0*/  LEA R38, R0, 0x300, 0x5 ;  /* 0x0000030000267811 */ /* 0x002fe200078e28ff */
        /* <DEDUP_REMOVED lines=8> */
.L_x_1266:
[----:B------:R-:W-:Y:S05]  /*0e60*/  BSYNC.RECONVERGENT B2 ;  /* 0x0000000000027941 */ /* 0x000fea0003800200 */
.L_x_1265:
[----:B-----5:R2:W-:Y:S04]  /*0e70*/  STS [R40+0x6060], R6 ;  /* 0x0060600628007388 */ /* 0x0205e80000000800 */
[----:B------:R2:W-:Y:S02]  /*0e80*/  STS [R40+0x6460], R7 ;  /* 0x0064600728007388 */ /* 0x0005e40000000800 */
.L_x_1264:
[----:B------:R-:W-:Y:S05]  /*0e90*/  BSYNC.RECONVERGENT B1 ;  /* 0x0000000000017941 */ /* 0x000fea0003800200 */
.L_x_1263:
[C---:B------:R-:W-:Y:S01]  /*0ea0*/  ISETP.GE.U32.AND P0, PT, R0.reuse, 0xe0, PT ;  /* 0x000000e00000780c */ /* 0x040fe20003f06070 */
[----:B------:R-:W-:-:S12]  /*0eb0*/  VIADD R0, R0, 0x20 ;  /* 0x0000002000007836 */ /* 0x000fd80000000000 */
[----:B------:R-:W-:Y:S05]  /*0ec0*/  @!P0 BRA `(.L_x_1267) ;  /* 0xfffffffc00088947 */ /* 0x000fea000383ffff */
[----:B------:R-:W-:Y:S05]  /*0ed0*/  BSYNC.RECONVERGENT B0 ;  /* 0x0000000000007941 */ /* 0x000fea0003800200 */
.L_x_1252:
[----:B------:R-:W3:Y:S01]  /*0ee0*/  S2R R5, SR_CgaCtaId ;  /* 0x0000000000057919 */ /* 0x000ee20000008800 */
[C---:B------:R-:W-:Y:S01]  /*0ef0*/  ISETP.NE.AND P0, PT, R84.reuse, RZ, PT ;  /* 0x000000ff5400720c */ /* 0x040fe20003f05270 */
[----:B------:R-:W4:Y:S01]  /*0f00*/  LDC R73, c[0x0][0x3d4] ;  /* 0x0000f500ff497b82 */ /* 0x000f220000000800 */
[----:B------:R-:W-:Y:S01]  /*0f10*/  MOV R4, 0x400 ;  /* 0x0000040000047802 */ /* 0x000fe20000000f00 */
[----:B0-2---:R-:W0:Y:S01]  /*0f20*/  S2R R6, SR_LANEID ;  /* 0x0000000000067919 */ /* 0x005e220000000000 */
[C---:B------:R-:W-:Y:S01]  /*0f30*/  LEA.HI R72, R84.reuse, R84, RZ, 0x1d ;  /* 0x0000005454487211 */ /* 0x040fe200078fe8ff */
[----:B------:R-:W-:Y:S01]  /*0f40*/  IMAD.MOV.U32 R78, RZ, RZ, RZ ;  /* 0x000000ffff4e7224 */ /* 0x000fe200078e00ff */
[----:B------:R-:W-:Y:S02]  /*0f50*/  LEA R79, R84, UR7, 0x2 ;  /* 0x00000007544f7c11 */ /* 0x000fe4000f8e10ff */
[----:B------:R-:W-:Y:S01]  /*0f60*/  CS2R R76, SRZ ;  /* 0x00000000004c7805 */ /* 0x000fe2000001ff00 */
[----:B------:R-:W-:Y:S01]  /*0f70*/  IMAD.MOV.U32 R75, RZ, RZ, RZ ;  /* 0x000000ffff4b7224 */ /* 0x000fe200078e00ff */
[----:B------:R-:W-:Y:S01]  /*0f80*/  UMOV UR10, 0x1d ;  /* 0x0000001d000a7882 */ /* 0x000fe20000000000 */
[C---:B-1----:R-:W-:Y:S01]  /*0f90*/  VIADD R39, R3.reuse, 0x10 ;  /* 0x0000001003277836 */ /* 0x042fe20000000000 */
        /* <DEDUP_REMOVED lines=25> */
[----:B------:R-:W-:Y:S02]  /*1130*/  VIADD R69, R3, 0x1f ;  /* 0x0000001f03457836 */ /* 0x000fe40000000000 */
[----:B------:R-:W-:-:S02]  /*1140*/  IMAD R72, R72, 0x4, R5 ;  /* 0x0000000448487824 */ /* 0x000fc400078e0205 */
[----:B01----:R-:W-:-:S07]  /*1150*/  IMAD R0, R84, 0x24, R5 ;  /* 0x0000002454007824 */ /* 0x003fce00078e0205 */
.L_x_1278:
        /* <DEDUP_REMOVED lines=189> */
.L_x_1269:
[----:B------:R-:W-:Y:S05]  /*1d30*/  BSYNC.RECONVERGENT B0 ;  /* 0x0000000000007941 */ /* 0x000fea0003800200 */
.L_x_1268:
        /* <DEDUP_REMOVED lines=51> */
.L_x_1292:
        /* <DEDUP_REMOVED lines=18> */
.L_x_1270:
        /* <DEDUP_REMOVED lines=16> */
.L_x_1272:
        /* <DEDUP_REMOVED lines=207> */
.L_x_1273:
        /* <DEDUP_REMOVED lines=18> */
.L_x_1276:
[----:B------:R-:W-:Y:S01]  /*30a0*/  ISETP.NE.AND P0, PT, R84, RZ, PT ;  /* 0x000000ff5400720c */ /* 0x000fe20003f05270 */
[----:B------:R-:W-:-:S03]  /*30b0*/  UISETP.NE.AND UP0, UPT, UR5, URZ, UPT ;  /* 0x000000ff0500728c */ /* 0x000fc6000bf05270 */
[----:B------:R-:W-:Y:S01]  /*30c0*/  FSEL R76, R78, R76, !P0 ;  /* 0x0000004c4e4c7208 */ /* 0x000fe20004000000 */
[----:B------:R-:W-:-:S03]  /*30d0*/  USEL UR4, UR4, UR5, !UP0 ;  /* 0x0000000504047287 */ /* 0x000fc6000c000000 */
[----:B------:R-:W-:-:S05]  /*30e0*/  UMOV UR5, URZ ;  /* 0x000000ff00057c82 */ /* 0x000fca0008000000 */
[----:B------:R-:W4:Y:S04]  /*30f0*/  @!P0 LDS R75, [UR8] ;  /* 0x00000008ff4b8984 */ /* 0x000f280008000800 */
.L_x_1277:
[----:B------:R-:W-:Y:S05]  /*3100*/  BSYNC.RECONVERGENT B0 ;  /* 0x0000000000007941 */ /* 0x000fea0003800200 */
.L_x_1275:
[----:B------:R-:W-:Y:S01]  /*3110*/  UIADD3 UR10, UPT, UPT, UR10, -0x1, URZ ;  /* 0xffffffff0a0a7890 */ /* 0x000fe2000fffe0ff */
[----:B------:R-:W-:Y:S11]  /*3120*/  BRA `(.L_x_1278) ;  /* 0xffffffe0000c7947 */ /* 0x000ff6000383ffff */
.L_x_1274:
        /* <DEDUP_REMOVED lines=19> */
.L_x_1280:
[----:B------:R-:W-:Y:S05]  /*3260*/  BSYNC.RECONVERGENT B0 ;  /* 0x0000000000007941 */ /* 0x000fea0003800200 */
.L_x_1279:
        /* <DEDUP_REMOVED lines=44> */
.L_x_1283:
        /* <DEDUP_REMOVED lines=14> */
.L_x_1282:
[----:B------:R-:W-:Y:S05]  /*3610*/  BSYNC.RECONVERGENT B0 ;  /* 0x0000000000007941 */ /* 0x000fea0003800200 */
.L_x_1281:
[----:B------:R-:W-:Y:S05]  /*3620*/  @!P1 EXIT ;  /* 0x000000000000994d */ /* 0x000fea0003800000 */
.L_x_1284:
        /* <DEDUP_REMOVED lines=55> */
.L_x_1271:
[----:B------:R-:W-:Y:S02]  /*39a0*/  IMAD.MOV.U32 R98, RZ, RZ, R70 ;  /* 0x000000ffff627224 */ /* 0x000fe400078e0046 */
[----:B------:R-:W-:Y:S02]  /*39b0*/  IMAD.MOV.U32 R93, RZ, RZ, 0x1 ;  /* 0x00000001ff5d7424 */ /* 0x000fe400078e00ff */
[----:B------:R-:W-:Y:S02]  /*39c0*/  IMAD.MOV.U32 R100, RZ, RZ, RZ ;  /* 0x000000ffff647224 */ /* 0x000fe400078e00ff */
[----:B------:R-:W-:-:S07]  /*39d0*/  IMAD.MOV.U32 R95, RZ, RZ, -0x1 ;  /* 0xffffffffff5f7424 */ /* 0x000fce00078e00ff */
[----:B0--3--:R-:W-:Y:S05]  /*39e0*/  WARPSYNC.COLLECTIVE R95, `(.L_x_1285) ;  /* 0x000000005f087348 */ /* 0x009fea0003c00000 */
[----:B------:R1:W2:Y:S02]  /*39f0*/  SHFL.UP P0, R91, R98, R93, R100 ;  /* 0x0400005d625b7389 */ /* 0x0002a40000000064 */
[----:B0123--:R-:W-:Y:S05]  /*3a00*/  ENDCOLLECTIVE ;  /* 0x000000000000791b */ /* 0x00ffea0003800000 */
.L_x_1285:
[----:B------:R-:W-:Y:S02]  /*3a10*/  IMAD.MOV.U32 R93, RZ, RZ, 0x2 ;  /* 0x00000002ff5d7424 */ /* 0x000fe400078e00ff */
[----:B------:R-:W-:-:S04]  /*3a20*/  IMAD.MOV.U32 R87, RZ, RZ, R91 ;  /* 0x000000ffff577224 */ /* 0x000fc800078e005b */
[----:B------:R-:W-:-:S04]  /*3a30*/  @P0 IMAD.IADD R87, R70, 0x1, R87 ;  /* 0x0000000146570824 */ /* 0x000fc800078e0257 */
[----:B------:R-:W-:-:S07]  /*3a40*/  IMAD.MOV.U32 R98, RZ, RZ, R87 ;  /* 0x000000ffff627224 */ /* 0x000fce00078e0057 */
[----:B------:R-:W-:Y:S05]  /*3a50*/  WARPSYNC.COLLECTIVE R95, `(.L_x_1286) ;  /* 0x000000005f087348 */ /* 0x000fea0003c00000 */
[----:B------:R0:W1:Y:S02]  /*3a60*/  SHFL.UP P0, R91, R98, R93, R100 ;  /* 0x0400005d625b7389 */ /* 0x0000640000000064 */
[----:B01----:R-:W-:Y:S05]  /*3a70*/  ENDCOLLECTIVE ;  /* 0x000000000000791b */ /* 0x003fea0003800000 */
.L_x_1286:
[----:B------:R-:W-:Y:S02]  /*3a80*/  IMAD.MOV.U32 R93, RZ, RZ, 0x4 ;  /* 0x00000004ff5d7424 */ /* 0x000fe400078e00ff */
[----:B------:R-:W-:-:S04]  /*3a90*/  IMAD.MOV.U32 R92, RZ, RZ, R91 ;  /* 0x000000ffff5c7224 */ /* 0x000fc800078e005b */
[----:B------:R-:W-:-:S04]  /*3aa0*/  @P0 IMAD.IADD R92, R87, 0x1, R92 ;  /* 0x00000001575c0824 */ /* 0x000fc800078e025c */
[----:B------:R-:W-:-:S07]  /*3ab0*/  IMAD.MOV.U32 R98, RZ, RZ, R92 ;  /* 0x000000ffff627224 */ /* 0x000fce00078e005c */
[----:B------:R-:W-:Y:S05]  /*3ac0*/  WARPSYNC.COLLECTIVE R95, `(.L_x_1287) ;  /* 0x000000005f087348 */ /* 0x000fea0003c00000 */
[----:B------:R0:W1:Y:S02]  /*3ad0*/  SHFL.UP P0, R91, R98, R93, R100 ;  /* 0x0400005d625b7389 */ /* 0x0000640000000064 */
[----:B01----:R-:W-:Y:S05]  /*3ae0*/  ENDCOLLECTIVE ;  /* 0x000000000000791b */ /* 0x003fea0003800000 */
.L_x_1287:
[----:B------:R-:W-:Y:S02]  /*3af0*/  IMAD.MOV.U32 R93, RZ, RZ, 0x8 ;  /* 0x00000008ff5d7424 */ /* 0x000fe400078e00ff */
[----:B------:R-:W-:-:S04]  /*3b00*/  IMAD.MOV.U32 R89, RZ, RZ, R91 ;  /* 0x000000ffff597224 */ /* 0x000fc800078e005b */
[----:B------:R-:W-:-:S04]  /*3b10*/  @P0 IMAD.IADD R89, R92, 0x1, R89 ;  /* 0x000000015c590824 */ /* 0x000fc800078e0259 */
[----:B------:R-:W-:-:S07]  /*3b20*/  IMAD.MOV.U32 R98, RZ, RZ, R89 ;  /* 0x000000ffff627224 */ /* 0x000fce00078e0059 */
[----:B------:R-:W-:Y:S05]  /*3b30*/  WARPSYNC.COLLECTIVE R95, `(.L_x_1288) ;  /* 0x000000005f087348 */ /* 0x000fea0003c00000 */
[----:B------:R0:W1:Y:S02]  /*3b40*/  SHFL.UP P0, R91, R98, R93, R100 ;  /* 0x0400005d625b7389 */ /* 0x0000640000000064 */
[----:B01----:R-:W-:Y:S05]  /*3b50*/  ENDCOLLECTIVE ;  /* 0x000000000000791b */ /* 0x003fea0003800000 */
.L_x_1288:
        /* <DEDUP_REMOVED lines=8> */
.L_x_1289:
[----:B------:R-:W-:Y:S02]  /*3be0*/  @P0 IMAD.IADD R91, R94, 0x1, R91 ;  /* 0x000000015e5b0824 */ /* 0x000fe400078e025b */
[----:B------:R-:W-:Y:S02]  /*3bf0*/  IMAD.MOV.U32 R94, RZ, RZ, 0x1f ;  /* 0x0000001fff5e7424 */ /* 0x000fe400078e00ff */
[----:B------:R-:W-:Y:S02]  /*3c00*/  IMAD.MOV.U32 R92, RZ, RZ, R91 ;  /* 0x000000ffff5c7224 */ /* 0x000fe400078e005b */
[----:B------:R-:W-:-:S07]  /*3c10*/  IMAD.IADD R70, R91, 0x1, -R70 ;  /* 0x000000015b467824 */ /* 0x000fce00078e0a46 */
[----:B------:R-:W-:Y:S05]  /*3c20*/  WARPSYNC.COLLECTIVE R95, `(.L_x_1290) ;  /* 0x000000005f087348 */ /* 0x000fea0003c00000 */
[----:B------:R0:W1:Y:S02]  /*3c30*/  SHFL.IDX P0, R87, R92, R89, R94 ;  /* 0x000000595c577389 */ /* 0x000064000000005e */
[----:B01----:R-:W-:Y:S05]  /*3c40*/  ENDCOLLECTIVE ;  /* 0x000000000000791b */ /* 0x003fea0003800000 */
.L_x_1290:
[----:B------:R-:W-:Y:S02]  /*3c50*/  IMAD.MOV.U32 R92, RZ, RZ, R77 ;  /* 0x000000ffff5c7224 */ /* 0x000fe400078e004d */
[----:B------:R-:W-:Y:S02]  /*3c60*/  IMAD.MOV.U32 R89, RZ, RZ, RZ ;  /* 0x000000ffff597224 */ /* 0x000fe400078e00ff */
[----:B------:R-:W-:-:S07]  /*3c70*/  IMAD.MOV.U32 R96, RZ, RZ, R87 ;  /* 0x000000ffff607224 */ /* 0x000fce00078e0057 */
[----:B------:R-:W-:Y:S05]  /*3c80*/  WARPSYNC.COLLECTIVE R95, `(.L_x_1291) ;  /* 0x000000005f087348 */ /* 0x000fea0003c00000 */
[----:B------:R0:W1:Y:S02]  /*3c90*/  SHFL.IDX P0, R87, R92, R89, R94 ;  /* 0x000000595c577389 */ /* 0x000064000000005e */
[----:B01----:R-:W-:Y:S05]  /*3ca0*/  ENDCOLLECTIVE ;  /* 0x000000000000791b */ /* 0x003fea0003800000 */
.L_x_1291:
[----:B------:R-:W-:Y:S02]  /*3cb0*/  IMAD.IADD R96, R77, 0x1, R96 ;  /* 0x000000014d607824 */ /* 0x000fe400078e0260 */
[----:B------:R-:W-:Y:S01]  /*3cc0*/  IMAD.MOV.U32 R93, RZ, RZ, R87 ;  /* 0x000000ffff5d7224 */ /* 0x000fe200078e0057 */
[----:B------:R-:W-:Y:S06]  /*3cd0*/  BRA `(.L_x_1292) ;  /* 0xffffffe000e47947 */ /* 0x000fec000383ffff */
.L_x_1293:
        /* <DEDUP_REMOVED lines=10> */
.L_x_2100:


//--------------------- .text._ZN17fastertransformer14addBiasSoftMaxI6__halfEEvPT_PKS2_PKiPKbii --------------------------
	.section	.text._ZN17fastertransformer14addBiasSoftMaxI6__halfEEvPT_PKS2_PKiPKbii,"ax",@progbits
	.align	128
        .global         _ZN17fastertransformer14addBiasSoftMaxI6__halfEEvPT_PKS2_PKiPKbii
        .type           _ZN17fastertransformer14addBiasSoftMaxI6__halfEEvPT_PKS2_PKiPKbii,@function
        .size           _ZN17fastertransformer14addBiasSoftMaxI6__halfEEvPT_PKS2_PKiPKbii,(.L_x_2101 - _ZN17fastertransformer14addBiasSoftMaxI6__halfEEvPT_PKS2_PKiPKbii)
        .other          _ZN17fastertransformer14addBiasSoftMaxI6__halfEEvPT_PKS2_PKiPKbii,@"STO_CUDA_ENTRY STV_DEFAULT"
_ZN17fastertransformer14addBiasSoftMaxI6__halfEEvPT_PKS2_PKiPKbii:
.text._ZN17fastertransformer14addBiasSoftMaxI6__halfEEvPT_PKS2_PKiPKbii:
[----:B------:R-:W-:Y:S01]  /*0000*/  LDC R1, c[0x0][0x37c] ;  /* 0x0000df00ff017b82 */ /* 0x000fe20000000800 */
[----:B------:R-:W0:Y:S01]  /*0010*/  LDCU.64 UR4, c[0x0][0x398] ;  /* 0x00007300ff0477ac */ /* 0x000e220008000a00 */
[----:B------:R-:W1:Y:S01]  /*0020*/  S2R R0, SR_CTAID.X ;  /* 0x0000000000007919 */ /* 0x000e620000002500 */
[----:B------:R-:W2:Y:S01]  /*0030*/  LDCU.64 UR6, c[0x0][0x358] ;  /* 0x00006b00ff0677ac */ /* 0x000ea20008000a00 */
[----:B------:R-:W3:Y:S01]  /*0040*/  S2R R3, SR_TID.X ;  /* 0x0000000000037919 */ /* 0x000ee20000002100 */
[----:B------:R-:W4:Y:S01]  /*0050*/  LDCU.64 UR8, c[0x0][0x3a0] ;  /* 0x00007400ff0877ac */ /* 0x000f220008000a00 */
[----:B------:R-:W1:Y:S01]  /*0060*/  LDCU.64 UR10, c[0x0][0x3a0] ;  /* 0x00007400ff0a77ac */ /* 0x000e620008000a00 */
[----:B0-----:R-:W-:-:S04]  /*0070*/  ISETP.NE.U32.AND P0, PT, RZ, UR4, PT ;  /* 0x00000004ff007c0c */ /* 0x001fc8000bf05070 */
[----:B------:R-:W-:-:S13]  /*0080*/  ISETP.NE.AND.EX P0, PT, RZ, UR5, PT, P0 ;  /* 0x00000005ff007c0c */ /* 0x000fda000bf05300 */
[----:B-1----:R-:W-:Y:S01]  /*0090*/  @P0 IADD3 R4, P1, PT, R0, UR4, RZ ;  /* 0x0000000400040c10 */ /* 0x002fe2000ff3e0ff */
[----:B------:R-:W0:Y:S04]  /*00a0*/  LDCU UR4, c[0x0][0x3a0] ;  /* 0x00007400ff0477ac */ /* 0x000e280008000800 */
[----:B------:R-:W-:-:S05]  /*00b0*/  @P0 IMAD.X R5, RZ, RZ, UR5, P1 ;  /* 0x00000005ff050e24 */ /* 0x000fca00088e06ff */
[----:B--2---:R-:W2:Y:S01]  /*00c0*/  @P0 LDG.E.U8 R4, desc[UR6][R4.64] ;  /* 0x0000000604040981 */ /* 0x004ea2000c1e1100 */
[----:B------:R-:W-:Y:S01]  /*00d0*/  BSSY.RECONVERGENT B0, `(.L_x_1294) ;  /* 0x000004e000007945 */ /* 0x000fe20003800200 */
[----:B------:R-:W-:Y:S02]  /*00e0*/  IMAD.MOV.U32 R7, RZ, RZ, -0x800001 ;  /* 0xff7fffffff077424 */ /* 0x000fe400078e00ff */
[----:B0-----:R-:W-:-:S05]  /*00f0*/  IMAD.U32 R2, RZ, RZ, UR4 ;  /* 0x00000004ff027e24 */ /* 0x001fca000f8e00ff */
[----:B---3--:R-:W-:Y:S02]  /*0100*/  ISETP.GE.AND P1, PT, R3, R2, PT ;  /* 0x000000020300720c */ /* 0x008fe40003f26270 */
[----:B--2---:R-:W-:-:S11]  /*0110*/  ISETP.EQ.OR P0, PT, R4, RZ, !P0 ;  /* 0x000000ff0400720c */ /* 0x004fd60004702670 */
[----:B----4-:R-:W-:Y:S05]  /*0120*/  @P1 BRA `(.L_x_1295) ;  /* 0x0000000400201947 */ /* 0x010fea0003800000 */
[----:B------:R-:W0:Y:S01]  /*0130*/  LDCU.64 UR4, c[0x0][0x388] ;  /* 0x00007100ff0477ac */ /* 0x000e220008000a00 */
[----:B------:R-:W1:Y:S08]  /*0140*/  LDC.64 R4, c[0x0][0x390] ;  /* 0x0000e400ff047b82 */ /* 0x000e700000000a00 */
[----:B------:R-:W2:Y:S01]  /*0150*/  LDC R6, c[0x0][0x360] ;  /* 0x0000d800ff067b82 */ /* 0x000ea20000000800 */
[----:B0-----:R-:W-:-:S04]  /*0160*/  UISETP.NE.U32.AND UP0, UPT, UR4, URZ, UPT ;  /* 0x000000ff0400728c */ /* 0x001fc8000bf05070 */
[----:B------:R-:W-:Y:S01]  /*0170*/  UISETP.NE.AND.EX UP0, UPT, UR5, URZ, UPT, UP0 ;  /* 0x000000ff0500728c */ /* 0x000fe2000bf05300 */
[----:B-1----:R-:W-:-:S08]  /*0180*/  IMAD.WIDE.U32 R4, R0, 0x4, R4 ;  /* 0x0000000400047825 */ /* 0x002fd000078e0004 */
[----:B------:R-:W-:Y:S05]  /*0190*/  BRA.U !UP0, `(.L_x_1296) ;  /* 0x0000000108907547 */ /* 0x000fea000b800000 */
[----:B------:R-:W0:Y:S01]  /*01a0*/  LDC.64 R8, c[0x0][0x380] ;  /* 0x0000e000ff087b82 */ /* 0x000e220000000a00 */
[----:B------:R-:W-:Y:S01]  /*01b0*/  BSSY.RECONVERGENT B1, `(.L_x_1297) ;  /* 0x0000021000017945 */ /* 0x000fe20003800200 */
[----:B------:R-:W-:Y:S01]  /*01c0*/  IMAD.MOV.U32 R7, RZ, RZ, -0x800001 ;  /* 0xff7fffffff077424 */ /* 0x000fe200078e00ff */
[----:B------:R-:W-:-:S05]  /*01d0*/  MOV R17, R3 ;  /* 0x0000000300117202 */ /* 0x000fca0000000f00 */
[----:B------:R-:W1:Y:S02]  /*01e0*/  LDC.64 R10, c[0x0][0x388] ;  /* 0x0000e200ff0a7b82 */ /* 0x000e640000000a00 */
.L_x_1302:
[----:B------:R-:W-:Y:S01]  /*01f0*/  ISETP.GE.AND P1, PT, R17, UR9, PT ;  /* 0x0000000911007c0c */ /* 0x000fe2000bf26270 */
[----:B------:R-:W-:Y:S01]  /*0200*/  IMAD.U32 R2, RZ, RZ, UR8 ;  /* 0x00000008ff027e24 */ /* 0x000fe2000f8e00ff */
[----:B------:R-:W-:Y:S03]  /*0210*/  BSSY.RECONVERGENT B2, `(.L_x_1298) ;  /* 0x0000015000027945 */ /* 0x000fe60003800200 */
[----:B------:R-:W-:-:S04]  /*0220*/  IMAD R13, R0, R2, R17 ;  /* 0x00000002000d7224 */ /* 0x000fc800078e0211 */
[----:B0-----:R-:W-:-:S04]  /*0230*/  IMAD.WIDE R12, R13, 0x2, R8 ;  /* 0x000000020d0c7825 */ /* 0x001fc800078e0208 */
[----:B------:R-:W-:Y:S05]  /*0240*/  @P1 BRA `(.L_x_1299) ;  /* 0x0000000000381947 */ /* 0x000fea0003800000 */
[----:B------:R-:W-:Y:S05]  /*0250*/  @P0 BRA `(.L_x_1300) ;  /* 0x00000000001c0947 */ /* 0x000fea0003800000 */
[----:B------:R-:W3:Y:S01]  /*0260*/  LDG.E R14, desc[UR6][R4.64] ;  /* 0x00000006040e7981 */ /* 0x000ee2000c1e1900 */
[----:B------:R-:W-:Y:S01]  /*0270*/  IMAD.MOV.U32 R15, RZ, RZ, 0x7bff ;  /* 0x00007bffff0f7424 */ /* 0x000fe200078e00ff */
[----:B---3--:R-:W-:Y:S01]  /*0280*/  ISETP.NE.AND P1, PT, R17, R14, PT ;  /* 0x0000000e1100720c */ /* 0x008fe20003f25270 */
[----:B------:R-:W-:-:S12]  /*0290*/  IMAD.MOV.U32 R14, RZ, RZ, 0xfbff ;  /* 0x0000fbffff0e7424 */ /* 0x000fd800078e00ff */
[----:B------:R-:W-:-:S05]  /*02a0*/  @P1 PRMT R15, R14, 0x7610, R15 ;  /* 0x000076100e0f1816 */ /* 0x000fca000000000f */
[----:B------:R4:W-:Y:S01]  /*02b0*/  STG.E.U16 desc[UR6][R12.64], R15 ;  /* 0x0000000f0c007986 */ /* 0x0009e2000c101506 */
[----:B------:R-:W-:Y:S05]  /*02c0*/  BRA `(.L_x_1301) ;  /* 0x0000000000247947 */ /* 0x000fea0003800000 */
.L_x_1300:
[----:B-1----:R-:W-:Y:S01]  /*02d0*/  IMAD.WIDE R14, R17, 0x2, R10 ;  /* 0x00000002110e7825 */ /* 0x002fe200078e020a */
[----:B------:R-:W3:Y:S05]  /*02e0*/  LDG.E.U16 R16, desc[UR6][R12.64] ;  /* 0x000000060c107981 */ /* 0x000eea000c1e1500 */
[----:B------:R-:W3:Y:S02]  /*02f0*/  LDG.E.U16 R15, desc[UR6][R14.64] ;  /* 0x000000060e0f7981 */ /* 0x000ee4000c1e1500 */
[----:B---3--:R-:W-:-:S05]  /*0300*/  HADD2 R15, R16.H0_H0, R15.H0_H0 ;  /* 0x2000000f100f7230 */ /* 0x008fca0000000800 */
[----:B------:R3:W-:Y:S01]  /*0310*/  STG.E.U16 desc[UR6][R12.64], R15 ;  /* 0x0000000f0c007986 */ /* 0x0007e2000c101506 */
[----:B------:R-:W-:Y:S05]  /*0320*/  BRA `(.L_x_1301) ;  /* 0x00000000000c7947 */ /* 0x000fea0003800000 */
.L_x_1299:
[----:B------:R-:W-:Y:S02]  /*0330*/  IMAD.MOV.U32 R14, RZ, RZ, 0xfbff ;  /* 0x0000fbffff0e7424 */ /* 0x000fe400078e00ff */
[----:B------:R-:W-:-:S03]  /*0340*/  HFMA2 R15, -RZ, RZ, 0, -65504 ;  /* 0x0000fbffff0f7431 */ /* 0x000fc600000001ff */
[----:B------:R0:W-:Y:S04]  /*0350*/  STG.E.U16 desc[UR6][R12.64], R14 ;  /* 0x0000000e0c007986 */ /* 0x0001e8000c101506 */
.L_x_1301:
[----:B------:R-:W-:Y:S05]  /*0360*/  BSYNC.RECONVERGENT B2 ;  /* 0x0000000000027941 */ /* 0x000fea0003800200 */
.L_x_1298:
[----:B--2---:R-:W-:Y:S02]  /*0370*/  IMAD.IADD R17, R6, 0x1, R17 ;  /* 0x0000000106117824 */ /* 0x004fe400078e0211 */
[----:B0--34-:R-:W-:-:S03]  /*0380*/  HADD2.F32 R12, -RZ, R15.H0_H0 ;  /* 0x2000000fff0c7230 */ /* 0x019fc60000004100 */
[----:B------:R-:W-:Y:S02]  /*0390*/  ISETP.GE.AND P1, PT, R17, R2, PT ;  /* 0x000000021100720c */ /* 0x000fe40003f26270 */
[----:B------:R-:W-:-:S11]  /*03a0*/  FMNMX.FTZ R7, R12, R7, !PT ;  /* 0x000000070c077209 */ /* 0x000fd60007810000 */
[----:B------:R-:W-:Y:S05]  /*03b0*/  @!P1 BRA `(.L_x_1302) ;  /* 0xfffffffc008c9947 */ /* 0x000fea000383ffff */
[----:B------:R-:W-:Y:S05]  /*03c0*/  BSYNC.RECONVERGENT B1 ;  /* 0x0000000000017941 */ /* 0x000fea0003800200 */
.L_x_1297:
[----:B------:R-:W-:Y:S05]  /*03d0*/  BRA `(.L_x_1295) ;  /* 0x0000000000747947 */ /* 0x000fea0003800000 */
.L_x_1296:
[----:B------:R-:W0:Y:S01]  /*03e0*/  LDC.64 R8, c[0x0][0x380] ;  /* 0x0000e000ff087b82 */ /* 0x000e220000000a00 */
[----:B------:R-:W-:Y:S02]  /*03f0*/  IMAD.MOV.U32 R7, RZ, RZ, -0x800001 ;  /* 0xff7fffffff077424 */ /* 0x000fe400078e00ff */
[----:B------:R-:W-:-:S07]  /*0400*/  IMAD.MOV.U32 R13, RZ, RZ, R3 ;  /* 0x000000ffff0d7224 */ /* 0x000fce00078e0003 */
.L_x_1306:
[----:B------:R-:W-:Y:S01]  /*0410*/  MOV R2, UR10 ;  /* 0x0000000a00027c02 */ /* 0x000fe20008000f00 */
[----:B0-----:R-:W-:Y:S01]  /*0420*/  IMAD.MOV.U32 R14, RZ, RZ, 0xfbff ;  /* 0x0000fbffff0e7424 */ /* 0x001fe200078e00ff */
[----:B------:R-:W-:Y:S01]  /*0430*/  ISETP.GE.AND P1, PT, R13, UR11, PT ;  /* 0x0000000b0d007c0c */ /* 0x000fe2000bf26270 */
[----:B------:R-:W-:Y:S01]  /*0440*/  BSSY.RECONVERGENT B1, `(.L_x_1303) ;  /* 0x0000011000017945 */ /* 0x000fe20003800200 */
[----:B------:R-:W-:Y:S02]  /*0450*/  IMAD.MOV.U32 R12, RZ, RZ, 0xfbff ;  /* 0x0000fbffff0c7424 */ /* 0x000fe400078e00ff */
[----:B------:R-:W-:-:S04]  /*0460*/  IMAD R11, R0, R2, R13 ;  /* 0x00000002000b7224 */ /* 0x000fc800078e020d */
[----:B0-----:R-:W-:-:S05]  /*0470*/  IMAD.WIDE R10, R11, 0x2, R8 ;  /* 0x000000020b0a7825 */ /* 0x001fca00078e0208 */
[----:B------:R0:W-:Y:S01]  /*0480*/  @P1 STG.E.U16 desc[UR6][R10.64], R14 ;  /* 0x0000000e0a001986 */ /* 0x0001e2000c101506 */
[----:B------:R-:W-:Y:S05]  /*0490*/  @P1 BRA `(.L_x_1304) ;  /* 0x00000000002c1947 */ /* 0x000fea0003800000 */
[----:B------:R-:W-:Y:S05]  /*04a0*/  @P0 BRA `(.L_x_1305) ;  /* 0x00000000001c0947 */ /* 0x000fea0003800000 */
[----:B------:R-:W3:Y:S01]  /*04b0*/  LDG.E R12, desc[UR6][R4.64] ;  /* 0x00000006040c7981 */ /* 0x000ee2000c1e1900 */
[----:B0-----:R-:W-:Y:S02]  /*04c0*/  MOV R14, 0xfbff ;  /* 0x0000fbff000e7802 */ /* 0x001fe40000000f00 */
[----:B---3--:R-:W-:Y:S01]  /*04d0*/  ISETP.NE.AND P1, PT, R13, R12, PT ;  /* 0x0000000c0d00720c */ /* 0x008fe20003f25270 */
[----:B------:R-:W-:-:S12]  /*04e0*/  IMAD.MOV.U32 R12, RZ, RZ, 0x7bff ;  /* 0x00007bffff0c7424 */ /* 0x000fd800078e00ff */
[----:B------:R-:W-:-:S05]  /*04f0*/  @P1 PRMT R12, R14, 0x7610, R12 ;  /* 0x000076100e0c1816 */ /* 0x000fca000000000c */
[----:B------:R3:W-:Y:S01]  /*0500*/  STG.E.U16 desc[UR6][R10.64], R12 ;  /* 0x0000000c0a007986 */ /* 0x0007e2000c101506 */
[----:B------:R-:W-:Y:S05]  /*0510*/  BRA `(.L_x_1304) ;  /* 0x00000000000c7947 */ /* 0x000fea0003800000 */
.L_x_1305:
[----:B------:R-:W3:Y:S02]  /*0520*/  LDG.E.U16 R12, desc[UR6][R10.64] ;  /* 0x000000060a0c7981 */ /* 0x000ee4000c1e1500 */
[----:B---3--:R-:W-:-:S05]  /*0530*/  HADD2 R12, R12.H0_H0, RZ.H0_H0 ;  /* 0x200000ff0c0c7230 */ /* 0x008fca0000000800 */
[----:B------:R1:W-:Y:S02]  /*0540*/  STG.E.U16 desc[UR6][R10.64], R12 ;  /* 0x0000000c0a007986 */ /* 0x0003e4000c101506 */
.L_x_1304:
[----:B------:R-:W-:Y:S05]  /*0550*/  BSYNC.RECONVERGENT B1 ;  /* 0x0000000000017941 */ /* 0x000fea0003800200 */
.L_x_1303:
[----:B--2---:R-:W-:Y:S02]  /*0560*/  IMAD.IADD R13, R6, 0x1, R13 ;  /* 0x00000001060d7824 */ /* 0x004fe400078e020d */
[----:B-1-3--:R-:W-:-:S03]  /*0570*/  HADD2.F32 R12, -RZ, R12.H0_H0 ;  /* 0x2000000cff0c7230 */ /* 0x00afc60000004100 */
[----:B------:R-:W-:Y:S02]  /*0580*/  ISETP.GE.AND P1, PT, R13, R2, PT ;  /* 0x000000020d00720c */ /* 0x000fe40003f26270 */
[----:B------:R-:W-:-:S11]  /*0590*/  FMNMX.FTZ R7, R12, R7, !PT ;  /* 0x000000070c077209 */ /* 0x000fd60007810000 */
[----:B------:R-:W-:Y:S05]  /*05a0*/  @!P1 BRA `(.L_x_1306) ;  /* 0xfffffffc00989947 */ /* 0x000fea000383ffff */
.L_x_1295:
[----:B------:R-:W-:Y:S05]  /*05b0*/  BSYNC.RECONVERGENT B0 ;  /* 0x0000000000007941 */ /* 0x000fea0003800200 */
.L_x_1294:
[----:B------:R-:W2:Y:S01]  /*05c0*/  SHFL.BFLY PT, R4, R7, 0x10, 0x1f ;  /* 0x0e001f0007047f89 */ /* 0x000ea200000e0000 */
[----:B------:R-:W3:Y:S01]  /*05d0*/  LDCU UR8, c[0x0][0x360] ;  /* 0x00006c00ff0877ac */ /* 0x000ee20008000800 */
[----:B------:R-:W-:Y:S01]  /*05e0*/  LOP3.LUT P0, R6, R3, 0x1f, RZ, 0xc0, !PT ;  /* 0x0000001f03067812 */ /* 0x000fe2000780c0ff */
[----:B------:R-:W-:-:S12]  /*05f0*/  BSSY.RECONVERGENT B0, `(.L_x_1307) ;  /* 0x0000045000007945 */ /* 0x000fd80003800200 */
[----:B------:R-:W4:Y:S01]  /*0600*/  @!P0 S2R R12, SR_CgaCtaId ;  /* 0x00000000000c8919 */ /* 0x000f220000008800 */
[----:B--2---:R-:W-:Y:S02]  /*0610*/  FMNMX.FTZ R8, R4, R7, !PT ;  /* 0x0000000704087209 */ /* 0x004fe40007810000 */
[----:B------:R-:W-:-:S03]  /*0620*/  @!P0 MOV R7, 0x400 ;  /* 0x0000040000078802 */ /* 0x000fc60000000f00 */
[----:B------:R-:W2:Y:S02]  /*0630*/  SHFL.BFLY PT, R5, R8, 0x8, 0x1f ;  /* 0x0d001f0008057f89 */ /* 0x000ea400000e0000 */
[----:B------:R-:W-:Y:S01]  /*0640*/  @!P0 VIADD R7, R7, 0x8 ;  /* 0x0000000807078836 */ /* 0x000fe20000000000 */
[----:B--2---:R-:W-:Y:S02]  /*0650*/  FMNMX.FTZ R9, R8, R5, !PT ;  /* 0x0000000508097209 */ /* 0x004fe40007810000 */
[----:B------:R-:W-:-:S03]  /*0660*/  I2FP.F32.U32 R5, R3 ;  /* 0x0000000300057245 */ /* 0x000fc60000201000 */
[----:B------:R-:W0:Y:S02]  /*0670*/  SHFL.BFLY PT, R4, R9, 0x4, 0x1f ;  /* 0x0c801f0009047f89 */ /* 0x000e2400000e0000 */
[----:B01----:R-:W-:Y:S02]  /*0680*/  FMNMX.FTZ R10, R9, R4, !PT ;  /* 0x00000004090a7209 */ /* 0x003fe40007810000 */
[----:B---3--:R-:W-:-:S03]  /*0690*/  I2FP.F32.U32 R4, UR8 ;  /* 0x0000000800047c45 */ /* 0x008fc60008201000 */
[----:B------:R-:W0:Y:S02]  /*06a0*/  SHFL.BFLY PT, R11, R10, 0x2, 0x1f ;  /* 0x0c401f000a0b7f89 */ /* 0x000e2400000e0000 */
[----:B------:R-:W-:-:S05]  /*06b0*/  FMUL.FTZ R4, R4, 0.03125 ;  /* 0x3d00000004047820 */ /* 0x000fca0000410000 */
[----:B------:R-:W-:-:S13]  /*06c0*/  FSETP.GT.FTZ.AND P1, PT, R4, R5, PT ;  /* 0x000000050400720b */ /* 0x000fda0003f34000 */
[----:B------:R-:W1:Y:S01]  /*06d0*/  @P1 S2R R14, SR_CgaCtaId ;  /* 0x00000000000e1919 */ /* 0x000e620000008800 */
[----:B------:R-:W-:Y:S02]  /*06e0*/  @P1 MOV R9, 0x400 ;  /* 0x0000040000091802 */ /* 0x000fe40000000f00 */
[----:B0-----:R-:W-:Y:S02]  /*06f0*/  FMNMX.FTZ R11, R10, R11, !PT ;  /* 0x0000000b0a0b7209 */ /* 0x001fe40007810000 */
[----:B----4-:R-:W-:Y:S01]  /*0700*/  @!P0 LEA R10, R12, R7, 0x18 ;  /* 0x000000070c0a8211 */ /* 0x010fe200078ec0ff */
[----:B------:R-:W-:Y:S02]  /*0710*/  @P1 VIADD R9, R9, 0x8 ;  /* 0x0000000809091836 */ /* 0x000fe40000000000 */
[----:B------:R-:W-:Y:S01]  /*0720*/  HFMA2 R7, -RZ, RZ, -598.5, 40320 ;  /* 0xe0ad78ecff077431 */ /* 0x000fe200000001ff */
[----:B------:R-:W0:Y:S01]  /*0730*/  SHFL.BFLY PT, R8, R11, 0x1, 0x1f ;  /* 0x0c201f000b087f89 */ /* 0x000e2200000e0000 */
[----:B------:R-:W-:-:S02]  /*0740*/  @!P0 LEA.HI R10, R3, R10, RZ, 0x1d ;  /* 0x0000000a030a8211 */ /* 0x000fc400078fe8ff */
[----:B-1----:R-:W-:Y:S02]  /*0750*/  @P1 LEA R9, R14, R9, 0x18 ;  /* 0x000000090e091211 */ /* 0x002fe400078ec0ff */
[----:B0-----:R-:W-:-:S03]  /*0760*/  FMNMX.FTZ R13, R11, R8, !PT ;  /* 0x000000080b0d7209 */ /* 0x001fc60007810000 */
[----:B------:R-:W-:Y:S02]  /*0770*/  @P1 IMAD R8, R6, 0x4, R9 ;  /* 0x0000000406081824 */ /* 0x000fe400078e0209 */
[----:B------:R0:W-:Y:S01]  /*0780*/  @!P0 STS [R10], R13 ;  /* 0x0000000d0a008388 */ /* 0x0001e20000000800 */
[----:B------:R-:W-:Y:S01]  /*0790*/  BAR.SYNC.DEFER_BLOCKING 0x0 ;  /* 0x0000000000007b1d */ /* 0x000fe20000010000 */
[----:B------:R-:W-:-:S13]  /*07a0*/  ISETP.NE.AND P0, PT, R3, RZ, PT ;  /* 0x000000ff0300720c */ /* 0x000fda0003f05270 */
[----:B0-----:R-:W0:Y:S01]  /*07b0*/  @!P0 S2R R10, SR_CgaCtaId ;  /* 0x00000000000a8919 */ /* 0x001e220000008800 */
[----:B------:R-:W1:Y:S01]  /*07c0*/  @P1 LDS R7, [R8] ;  /* 0x0000000008071984 */ /* 0x000e620000000800 */
[----:B------:R-:W-:-:S03]  /*07d0*/  ISETP.GE.AND P1, PT, R3, R2, PT ;  /* 0x000000020300720c */ /* 0x000fc60003f26270 */
[----:B-1----:R-:W1:Y:S02]  /*07e0*/  SHFL.BFLY PT, R12, R7, 0x10, 0x1f ;  /* 0x0e001f00070c7f89 */ /* 0x002e6400000e0000 */
[----:B-1----:R-:W-:Y:S02]  /*07f0*/  FMNMX.FTZ R12, R12, R7, !PT ;  /* 0x000000070c0c7209 */ /* 0x002fe40007810000 */
[----:B------:R-:W-:-:S03]  /*0800*/  @!P0 MOV R7, 0x400 ;  /* 0x0000040000078802 */ /* 0x000fc60000000f00 */
[----:B------:R-:W1:Y:S01]  /*0810*/  SHFL.BFLY PT, R9, R12, 0x8, 0x1f ;  /* 0x0d001f000c097f89 */ /* 0x000e6200000e0000 */
[----:B0-----:R-:W-:Y:S02]  /*0820*/  @!P0 LEA R7, R10, R7, 0x18 ;  /* 0x000000070a078211 */ /* 0x001fe400078ec0ff */
[----:B-1----:R-:W-:Y:S01]  /*0830*/  FMNMX.FTZ R9, R12, R9, !PT ;  /* 0x000000090c097209 */ /* 0x002fe20007810000 */
[----:B------:R-:W-:-:S04]  /*0840*/  IMAD.MOV.U32 R12, RZ, RZ, RZ ;  /* 0x000000ffff0c7224 */ /* 0x000fc800078e00ff */
[----:B------:R-:W0:Y:S02]  /*0850*/  SHFL.BFLY PT, R14, R9, 0x4, 0x1f ;  /* 0x0c801f00090e7f89 */ /* 0x000e2400000e0000 */
[----:B0-----:R-:W-:-:S05]  /*0860*/  FMNMX.FTZ R14, R9, R14, !PT ;  /* 0x0000000e090e7209 */ /* 0x001fca0007810000 */
[----:B------:R-:W0:Y:S02]  /*0870*/  SHFL.BFLY PT, R11, R14, 0x2, 0x1f ;  /* 0x0c401f000e0b7f89 */ /* 0x000e2400000e0000 */
[----:B0-----:R-:W-:-:S05]  /*0880*/  FMNMX.FTZ R11, R14, R11, !PT ;  /* 0x0000000b0e0b7209 */ /* 0x001fca0007810000 */
[----:B------:R-:W0:Y:S02]  /*0890*/  SHFL.BFLY PT, R8, R11, 0x1, 0x1f ;  /* 0x0c201f000b087f89 */ /* 0x000e2400000e0000 */
[----:B0-----:R-:W-:-:S05]  /*08a0*/  FMNMX.FTZ R8, R11, R8, !PT ;  /* 0x000000080b087209 */ /* 0x001fca0007810000 */
[----:B------:R0:W-:Y:S01]  /*08b0*/  @!P0 STS [R7], R8 ;  /* 0x0000000807008388 */ /* 0x0001e20000000800 */
[----:B------:R-:W-:Y:S06]  /*08c0*/  BAR.SYNC.DEFER_BLOCKING 0x0 ;  /* 0x0000000000007b1d */ /* 0x000fec0000010000 */
[----:B------:R-:W-:Y:S05]  /*08d0*/  @P1 BRA `(.L_x_1308) ;  /* 0x0000000000581947 */ /* 0x000fea0003800000 */
[----:B------:R-:W1:Y:S01]  /*08e0*/  S2UR UR5, SR_CgaCtaId ;  /* 0x00000000000579c3 */ /* 0x000e620000008800 */
[----:B------:R-:W-:Y:S01]  /*08f0*/  UMOV UR4, 0x400 ;  /* 0x0000040000047882 */ /* 0x000fe20000000000 */
[----:B------:R-:W-:Y:S01]  /*0900*/  IMAD.MOV.U32 R12, RZ, RZ, RZ ;  /* 0x000000ffff0c7224 */ /* 0x000fe200078e00ff */
[----:B------:R-:W-:-:S05]  /*0910*/  MOV R13, R3 ;  /* 0x00000003000d7202 */ /* 0x000fca0000000f00 */
[----:B0-----:R-:W0:Y:S01]  /*0920*/  LDC.64 R8, c[0x0][0x380] ;  /* 0x0000e000ff087b82 */ /* 0x001e220000000a00 */
[----:B-1----:R-:W-:-:S09]  /*0930*/  ULEA UR4, UR5, UR4, 0x18 ;  /* 0x0000000405047291 */ /* 0x002fd2000f8ec0ff */
[----:B------:R-:W1:Y:S03]  /*0940*/  LDS R7, [UR4] ;  /* 0x00000004ff077984 */ /* 0x000e660008000800 */
.L_x_1309:
[----:B--2---:R-:W-:-:S04]  /*0950*/  IMAD R11, R0, R2, R13 ;  /* 0x00000002000b7224 */ /* 0x004fc800078e020d */
[----:B0-----:R-:W-:-:S05]  /*0960*/  IMAD.WIDE R10, R11, 0x2, R8 ;  /* 0x000000020b0a7825 */ /* 0x001fca00078e0208 */
[----:B------:R-:W2:Y:S01]  /*0970*/  LDG.E.U16 R14, desc[UR6][R10.64] ;  /* 0x000000060a0e7981 */ /* 0x000ea2000c1e1500 */
[----:B------:R-:W-:-:S05]  /*0980*/  VIADD R13, R13, UR8 ;  /* 0x000000080d0d7c36 */ /* 0x000fca0008000000 */
[----:B------:R-:W-:Y:S01]  /*0990*/  ISETP.GE.AND P0, PT, R13, R2, PT ;  /* 0x000000020d00720c */ /* 0x000fe20003f06270 */
[----:B--2---:R-:W-:-:S05]  /*09a0*/  HADD2.F32 R14, -RZ, R14.H0_H0 ;  /* 0x2000000eff0e7230 */ /* 0x004fca0000004100 */
[----:B-1----:R-:W-:-:S04]  /*09b0*/  FADD.FTZ R14, -R7, R14 ;  /* 0x0000000e070e7221 */ /* 0x002fc80000010100 */
[----:B------:R-:W-:-:S06]  /*09c0*/  FMUL.FTZ R14, R14, 1.4426950216293334961 ;  /* 0x3fb8aa3b0e0e7820 */ /* 0x000fcc0000410000 */
[----:B------:R-:W0:Y:S02]  /*09d0*/  MUFU.EX2 R14, R14 ;  /* 0x0000000e000e7308 */ /* 0x000e240000000800 */
[----:B0-----:R-:W-:-:S04]  /*09e0*/  F2FP.F16.F32.PACK_AB R15, RZ, R14 ;  /* 0x0000000eff0f723e */ /* 0x001fc800000000ff */
[----:B------:R-:W-:Y:S01]  /*09f0*/  PRMT R16, R15, 0x7610, R16 ;  /* 0x000076100f107816 */ /* 0x000fe20000000010 */
[----:B------:R-:W-:-:S04]  /*0a00*/  HADD2.F32 R15, -RZ, R15.H0_H0 ;  /* 0x2000000fff0f7230 */ /* 0x000fc80000004100 */
[----:B------:R2:W-:Y:S01]  /*0a10*/  STG.E.U16 desc[UR6][R10.64], R16 ;  /* 0x000000100a007986 */ /* 0x0005e2000c101506 */
[----:B------:R-:W-:Y:S01]  /*0a20*/  FADD.FTZ R12, R15, R12 ;  /* 0x0000000c0f0c7221 */ /* 0x000fe20000010000 */
[----:B------:R-:W-:Y:S06]  /*0a30*/  @!P0 BRA `(.L_x_1309) ;  /* 0xfffffffc00c48947 */ /* 0x000fec000383ffff */
.L_x_1308:
[----:B------:R-:W-:Y:S05]  /*0a40*/  BSYNC.RECONVERGENT B0 ;  /* 0x0000000000007941 */ /* 0x000fea0003800200 */
.L_x_1307:
[----:B0-----:R-:W0:Y:S01]  /*0a50*/  SHFL.BFLY PT, R7, R12, 0x10, 0x1f ;  /* 0x0e001f000c077f89 */ /* 0x001e2200000e0000 */
[----:B------:R-:W-:Y:S02]  /*0a60*/  ISETP.NE.AND P0, PT, R6, RZ, PT ;  /* 0x000000ff0600720c */ /* 0x000fe40003f05270 */
[----:B------:R-:W-:-:S11]  /*0a70*/  FSETP.GT.FTZ.AND P1, PT, R4, R5, PT ;  /* 0x000000050400720b */ /* 0x000fd60003f34000 */
[----:B--2---:R-:W1:Y:S01]  /*0a80*/  @!P0 S2R R11, SR_CgaCtaId ;  /* 0x00000000000b8919 */ /* 0x004e620000008800 */
[----:B------:R-:W-:Y:S01]  /*0a90*/  @!P0 MOV R4, 0x400 ;  /* 0x0000040000048802 */ /* 0x000fe20000000f00 */
[----:B------:R-:W2:Y:S04]  /*0aa0*/  @P1 S2R R14, SR_CgaCtaId ;  /* 0x00000000000e1919 */ /* 0x000ea80000008800 */
[----:B------:R-:W-:Y:S02]  /*0ab0*/  @!P0 VIADD R4, R4, 0x88 ;  /* 0x0000008804048836 */ /* 0x000fe40000000000 */
[----:B0-----:R-:W-:-:S05]  /*0ac0*/  FADD.FTZ R7, R7, R12 ;  /* 0x0000000c07077221 */ /* 0x001fca0000010000 */
[----:B------:R-:W0:Y:S01]  /*0ad0*/  SHFL.BFLY PT, R8, R7, 0x8, 0x1f ;  /* 0x0d001f0007087f89 */ /* 0x000e2200000e0000 */
[----:B-1----:R-:W-:-:S04]  /*0ae0*/  @!P0 LEA R4, R11, R4, 0x18 ;  /* 0x000000040b048211 */ /* 0x002fc800078ec0ff */
[----:B------:R-:W-:Y:S01]  /*0af0*/  @!P0 LEA.HI R4, R3, R4, RZ, 0x1d ;  /* 0x0000000403048211 */ /* 0x000fe200078fe8ff */
[----:B0-----:R-:W-:Y:S01]  /*0b00*/  FADD.FTZ R8, R7, R8 ;  /* 0x0000000807087221 */ /* 0x001fe20000010000 */
[----:B------:R-:W-:-:S04]  /*0b10*/  @P1 MOV R7, 0x400 ;  /* 0x0000040000071802 */ /* 0x000fc80000000f00 */
[----:B------:R-:W0:Y:S01]  /*0b20*/  SHFL.BFLY PT, R9, R8, 0x4, 0x1f ;  /* 0x0c801f0008097f89 */ /* 0x000e2200000e0000 */
[----:B------:R-:W-:-:S05]  /*0b30*/  @P1 VIADD R7, R7, 0x88 ;  /* 0x0000008807071836 */ /* 0x000fca0000000000 */
[----:B--2---:R-:W-:-:S04]  /*0b40*/  @P1 LEA R7, R14, R7, 0x18 ;  /* 0x000000070e071211 */ /* 0x004fc800078ec0ff */
[----:B------:R-:W-:Y:S01]  /*0b50*/  @P1 LEA R6, R6, R7, 0x2 ;  /* 0x0000000706061211 */ /* 0x000fe200078e10ff */
[----:B0-----:R-:W-:-:S05]  /*0b60*/  FADD.FTZ R9, R8, R9 ;  /* 0x0000000908097221 */ /* 0x001fca0000010000 */
[----:B------:R-:W0:Y:S02]  /*0b70*/  SHFL.BFLY PT, R10, R9, 0x2, 0x1f ;  /* 0x0c401f00090a7f89 */ /* 0x000e2400000e0000 */
[----:B0-----:R-:W-:-:S05]  /*0b80*/  FADD.FTZ R10, R9, R10 ;  /* 0x0000000a090a7221 */ /* 0x001fca0000010000 */
[----:B------:R-:W0:Y:S02]  /*0b90*/  SHFL.BFLY PT, R5, R10, 0x1, 0x1f ;  /* 0x0c201f000a057f89 */ /* 0x000e2400000e0000 */
[----:B0-----:R-:W-:Y:S01]  /*0ba0*/  FADD.FTZ R11, R10, R5 ;  /* 0x000000050a0b7221 */ /* 0x001fe20000010000 */
[----:B------:R-:W-:-:S04]  /*0bb0*/  IMAD.MOV.U32 R5, RZ, RZ, RZ ;  /* 0x000000ffff057224 */ /* 0x000fc800078e00ff */
[----:B------:R-:W-:Y:S01]  /*0bc0*/  @!P0 STS [R4], R11 ;  /* 0x0000000b04008388 */ /* 0x000fe20000000800 */
[----:B------:R-:W-:Y:S01]  /*0bd0*/  BAR.SYNC.DEFER_BLOCKING 0x0 ;  /* 0x0000000000007b1d */ /* 0x000fe20000010000 */
[----:B------:R-:W-:-:S13]  /*0be0*/  ISETP.NE.AND P0, PT, R3, RZ, PT ;  /* 0x000000ff0300720c */ /* 0x000fda0003f05270 */
[----:B------:R-:W0:Y:S01]  /*0bf0*/  @!P0 S2R R12, SR_CgaCtaId ;  /* 0x00000000000c8919 */ /* 0x000e220000008800 */
[----:B------:R-:W1:Y:S01]  /*0c00*/  @P1 LDS R5, [R6] ;  /* 0x0000000006051984 */ /* 0x000e620000000800 */
[----:B------:R-:W-:-:S03]  /*0c10*/  ISETP.GE.AND P1, PT, R3, R2, PT ;  /* 0x000000020300720c */ /* 0x000fc60003f26270 */
[----:B-1----:R-:W1:Y:S02]  /*0c20*/  SHFL.BFLY PT, R8, R5, 0x10, 0x1f ;  /* 0x0e001f0005087f89 */ /* 0x002e6400000e0000 */
[----:B-1----:R-:W-:Y:S01]  /*0c30*/  FADD.FTZ R8, R8, R5 ;  /* 0x0000000508087221 */ /* 0x002fe20000010000 */
[----:B------:R-:W-:-:S04]  /*0c40*/  @!P0 MOV R5, 0x400 ;  /* 0x0000040000058802 */ /* 0x000fc80000000f00 */
[----:B------:R-:W1:Y:S01]  /*0c50*/  SHFL.BFLY PT, R7, R8, 0x8, 0x1f ;  /* 0x0d001f0008077f89 */ /* 0x000e6200000e0000 */
[----:B0-----:R-:W-:Y:S01]  /*0c60*/  @!P0 LEA R5, R12, R5, 0x18 ;  /* 0x000000050c058211 */ /* 0x001fe200078ec0ff */
[----:B-1----:R-:W-:-:S05]  /*0c70*/  FADD.FTZ R7, R8, R7 ;  /* 0x0000000708077221 */ /* 0x002fca0000010000 */
[----:B------:R-:W0:Y:S02]  /*0c80*/  SHFL.BFLY PT, R10, R7, 0x4, 0x1f ;  /* 0x0c801f00070a7f89 */ /* 0x000e2400000e0000 */
[----:B0-----:R-:W-:-:S05]  /*0c90*/  FADD.FTZ R10, R7, R10 ;  /* 0x0000000a070a7221 */ /* 0x001fca0000010000 */
[----:B------:R-:W0:Y:S02]  /*0ca0*/  SHFL.BFLY PT, R9, R10, 0x2, 0x1f ;  /* 0x0c401f000a097f89 */ /* 0x000e2400000e0000 */
[----:B0-----:R-:W-:-:S05]  /*0cb0*/  FADD.FTZ R9, R10, R9 ;  /* 0x000000090a097221 */ /* 0x001fca0000010000 */
[----:B------:R-:W0:Y:S02]  /*0cc0*/  SHFL.BFLY PT, R4, R9, 0x1, 0x1f ;  /* 0x0c201f0009047f89 */ /* 0x000e2400000e0000 */
[----:B0-----:R-:W-:-:S05]  /*0cd0*/  FADD.FTZ R4, R9, R4 ;  /* 0x0000000409047221 */ /* 0x001fca0000010000 */
[----:B------:R0:W-:Y:S01]  /*0ce0*/  @!P0 STS [R5+0x4], R4 ;  /* 0x0000040405008388 */ /* 0x0001e20000000800 */
[----:B------:R-:W-:Y:S06]  /*0cf0*/  BAR.SYNC.DEFER_BLOCKING 0x0 ;  /* 0x0000000000007b1d */ /* 0x000fec0000010000 */
[----:B------:R-:W-:Y:S05]  /*0d00*/  @P1 EXIT ;  /* 0x000000000000194d */ /* 0x000fea0003800000 */
[----:B------:R-:W1:Y:S01]  /*0d10*/  S2UR UR5, SR_CgaCtaId ;  /* 0x00000000000579c3 */ /* 0x000e620000008800 */
[----:B------:R-:W-:-:S07]  /*0d20*/  UMOV UR4, 0x400 ;  /* 0x0000040000047882 */ /* 0x000fce0000000000 */
[----:B------:R-:W2:Y:S01]  /*0d30*/  LDC.64 R6, c[0x0][0x380] ;  /* 0x0000e000ff067b82 */ /* 0x000ea20000000a00 */
[----:B-1----:R-:W-:-:S09]  /*0d40*/  ULEA UR4, UR5, UR4, 0x18 ;  /* 0x0000000405047291 */ /* 0x002fd2000f8ec0ff */
[----:B0-----:R-:W0:Y:S02]  /*0d50*/  LDS R4, [UR4+0x4] ;  /* 0x00000404ff047984 */ /* 0x001e240008000800 */
[----:B0-----:R-:W-:-:S04]  /*0d60*/  FADD.FTZ R4, R4, 9.9999999747524270788e-07 ;  /* 0x358637bd04047421 */ /* 0x001fc80000010000 */
[----:B--2---:R0:W1:Y:S03]  /*0d70*/  MUFU.RCP R9, R4 ;  /* 0x0000000400097308 */ /* 0x0040660000001000 */
.L_x_1310:
[----:B--2---:R-:W-:-:S04]  /*0d80*/  IMAD R5, R0, R2, R3 ;  /* 0x0000000200057224 */ /* 0x004fc800078e0203 */
[----:B0-----:R-:W-:-:S05]  /*0d90*/  IMAD.WIDE R4, R5, 0x2, R6 ;  /* 0x0000000205047825 */ /* 0x001fca00078e0206 */
[----:B------:R-:W2:Y:S01]  /*0da0*/  LDG.E.U16 R8, desc[UR6][R4.64] ;  /* 0x0000000604087981 */ /* 0x000ea2000c1e1500 */
[----:B------:R-:W-:-:S05]  /*0db0*/  VIADD R3, R3, UR8 ;  /* 0x0000000803037c36 */ /* 0x000fca0008000000 */
[----:B------:R-:W-:Y:S01]  /*0dc0*/  ISETP.GE.AND P0, PT, R3, R2, PT ;  /* 0x000000020300720c */ /* 0x000fe20003f06270 */
[----:B--2---:R-:W-:-:S05]  /*0dd0*/  HADD2.F32 R8, -RZ, R8.H0_H0 ;  /* 0x20000008ff087230 */ /* 0x004fca0000004100 */
[----:B-1----:R-:W-:-:S05]  /*0de0*/  FMUL.FTZ R8, R8, R9 ;  /* 0x0000000908087220 */ /* 0x002fca0000410000 */
[----:B------:R-:W-:-:S05]  /*0df0*/  F2FP.F16.F32.PACK_AB R8, RZ, R8 ;  /* 0x00000008ff08723e */ /* 0x000fca00000000ff */
[----:B------:R2:W-:Y:S01]  /*0e00*/  STG.E.U16 desc[UR6][R4.64], R8 ;  /* 0x0000000804007986 */ /* 0x0005e2000c101506 */
[----:B------:R-:W-:Y:S05]  /*0e10*/  @!P0 BRA `(.L_x_1310) ;  /* 0xfffffffc00d88947 */ /* 0x000fea000383ffff */
[----:B------:R-:W-:Y:S05]  /*0e20*/  EXIT ;  /* 0x000000000000794d */ /* 0x000fea0003800000 */
.L_x_1311:
        /* <DEDUP_REMOVED lines=13> */
.L_x_2101:


//--------------------- .text._ZN17fastertransformer14addBiasSoftMaxIfEEvPT_PKS1_PKiPKbii --------------------------
	.section	.text._ZN17fastertransformer14addBiasSoftMaxIfEEvPT_PKS1_PKiPKbii,"ax",@progbits
	.align	128
        .global         _ZN17fastertransformer14addBiasSoftMaxIfEEvPT_PKS1_PKiPKbii
        .type           _ZN17fastertransformer14addBiasSoftMaxIfEEvPT_PKS1_PKiPKbii,@function
        .size           _ZN17fastertransformer14addBiasSoftMaxIfEEvPT_PKS1_PKiPKbii,(.L_x_2102 - _ZN17fastertransformer14addBiasSoftMaxIfEEvPT_PKS1_PKiPKbii)
        .other          _ZN17fastertransformer14addBiasSoftMaxIfEEvPT_PKS1_PKiPKbii,@"STO_CUDA_ENTRY STV_DEFAULT"
_ZN17fastertransformer14addBiasSoftMaxIfEEvPT_PKS1_PKiPKbii:
.text._ZN17fastertransformer14addBiasSoftMaxIfEEvPT_PKS1_PKiPKbii:
        /* <DEDUP_REMOVED lines=28> */
[----:B------:R-:W-:Y:S02]  /*01c0*/  IMAD.MOV.U32 R7, RZ, RZ, -0x800001 ;  /* 0xff7fffffff077424 */ /* 0x000fe400078e00ff */
[----:B------:R-:W-:-:S07]  /*01d0*/  IMAD.MOV.U32 R15, RZ, RZ, R3 ;  /* 0x000000ffff0f7224 */ /* 0x000fce00078e0003 */
.L_x_1319:
[----:B------:R-:W-:Y:S01]  /*01e0*/  ISETP.GE.AND P1, PT, R15, UR9, PT ;  /* 0x000000090f007c0c */ /* 0x000fe2000bf26270 */
[----:B------:R-:W-:Y:S01]  /*01f0*/  IMAD.U32 R2, RZ, RZ, UR8 ;  /* 0x00000008ff027e24 */ /* 0x000fe2000f8e00ff */
[----:B------:R-:W-:Y:S03]  /*0200*/  BSSY.RECONVERGENT B2, `(.L_x_1316) ;  /* 0x0000013000027945 */ /* 0x000fe60003800200 */
[----:B01----:R-:W-:-:S04]  /*0210*/  IMAD R11, R0, R2, R15 ;  /* 0x00000002000b7224 */ /* 0x003fc800078e020f */
[----:B0-----:R-:W-:-:S04]  /*0220*/  IMAD.WIDE R10, R11, 0x4, R8 ;  /* 0x000000040b0a7825 */ /* 0x001fc800078e0208 */
[----:B------:R-:W-:Y:S05]  /*0230*/  @P1 BRA `(.L_x_1317) ;  /* 0x0000000000301947 */ /* 0x000fea0003800000 */
[----:B------:R-:W3:Y:S01]  /*0240*/  @!P0 LDG.E R14, desc[UR6][R4.64] ;  /* 0x00000006040e8981 */ /* 0x000ee2000c1e1900 */
[----:B------:R-:W0:Y:S01]  /*0250*/  @P0 LDC.64 R12, c[0x0][0x388] ;  /* 0x0000e200ff0c0b82 */ /* 0x000e220000000a00 */
[----:B------:R-:W-:Y:S01]  /*0260*/  @!P0 MOV R17, 0x7f7fffff ;  /* 0x7f7fffff00118802 */ /* 0x000fe20000000f00 */
[C---:B0-----:R-:W-:Y:S01]  /*0270*/  @P0 IMAD.WIDE R12, R15.reuse, 0x4, R12 ;  /* 0x000000040f0c0825 */ /* 0x041fe200078e020c */
[----:B---3--:R-:W-:-:S04]  /*0280*/  @!P0 ISETP.NE.AND P1, PT, R15, R14, PT ;  /* 0x0000000e0f00820c */ /* 0x008fc80003f25270 */
[----:B------:R-:W-:-:S05]  /*0290*/  @!P0 FSEL R17, R17, -3.40282346638528859812e+38, !P1 ;  /* 0xff7fffff11118808 */ /* 0x000fca0004800000 */
[----:B------:R0:W-:Y:S04]  /*02a0*/  @!P0 STG.E desc[UR6][R10.64], R17 ;  /* 0x000000110a008986 */ /* 0x0001e8000c101906 */
[----:B------:R-:W3:Y:S04]  /*02b0*/  @P0 LDG.E R12, desc[UR6][R12.64] ;  /* 0x000000060c0c0981 */ /* 0x000ee8000c1e1900 */
[----:B------:R-:W3:Y:S02]  /*02c0*/  @P0 LDG.E R19, desc[UR6][R10.64] ;  /* 0x000000060a130981 */ /* 0x000ee4000c1e1900 */
[----:B---3--:R-:W-:-:S05]  /*02d0*/  @P0 FADD.FTZ R17, R12, R19 ;  /* 0x000000130c110221 */ /* 0x008fca0000010000 */
[----:B------:R0:W-:Y:S01]  /*02e0*/  @P0 STG.E desc[UR6][R10.64], R17 ;  /* 0x000000110a000986 */ /* 0x0001e2000c101906 */
[----:B------:R-:W-:Y:S05]  /*02f0*/  BRA `(.L_x_1318) ;  /* 0x00000000000c7947 */ /* 0x000fea0003800000 */
.L_x_1317:
[----:B------:R-:W-:Y:S02]  /*0300*/  IMAD.MOV.U32 R13, RZ, RZ, -0x800001 ;  /* 0xff7fffffff0d7424 */ /* 0x000fe400078e00ff */
[----:B------:R-:W-:-:S03]  /*0310*/  IMAD.MOV.U32 R17, RZ, RZ, -0x800001 ;  /* 0xff7fffffff117424 */ /* 0x000fc600078e00ff */
[----:B------:R1:W-:Y:S04]  /*0320*/  STG.E desc[UR6][R10.64], R13 ;  /* 0x0000000d0a007986 */ /* 0x0003e8000c101906 */
.L_x_1318:
[----:B------:R-:W-:Y:S05]  /*0330*/  BSYNC.RECONVERGENT B2 ;  /* 0x0000000000027941 */ /* 0x000fea0003800200 */
.L_x_1316:
[----:B--2---:R-:W-:Y:S01]  /*0340*/  IMAD.IADD R15, R6, 0x1, R15 ;  /* 0x00000001060f7824 */ /* 0x004fe200078e020f */
[----:B------:R-:W-:-:S04]  /*0350*/  FMNMX.FTZ R7, R17, R7, !PT ;  /* 0x0000000711077209 */ /* 0x000fc80007810000 */
[----:B------:R-:W-:-:S13]  /*0360*/  ISETP.GE.AND P1, PT, R15, R2, PT ;  /* 0x000000020f00720c */ /* 0x000fda0003f26270 */
[----:B------:R-:W-:Y:S05]  /*0370*/  @!P1 BRA `(.L_x_1319) ;  /* 0xfffffffc00989947 */ /* 0x000fea000383ffff */
[----:B------:R-:W-:Y:S05]  /*0380*/  BSYNC.RECONVERGENT B1 ;  /* 0x0000000000017941 */ /* 0x000fea0003800200 */
.L_x_1315:
[----:B------:R-:W-:Y:S05]  /*0390*/  BRA `(.L_x_1313) ;  /* 0x0000000000647947 */ /* 0x000fea0003800000 */
.L_x_1314:
[----:B------:R-:W0:Y:S01]  /*03a0*/  LDC.64 R8, c[0x0][0x380] ;  /* 0x0000e000ff087b82 */ /* 0x000e220000000a00 */
[----:B------:R-:W-:Y:S01]  /*03b0*/  IMAD.MOV.U32 R7, RZ, RZ, -0x800001 ;  /* 0xff7fffffff077424 */ /* 0x000fe200078e00ff */
[----:B------:R-:W-:-:S07]  /*03c0*/  MOV R13, R3 ;  /* 0x00000003000d7202 */ /* 0x000fce0000000f00 */
.L_x_1322:
[----:B------:R-:W-:Y:S01]  /*03d0*/  ISETP.GE.AND P1, PT, R13, UR11, PT ;  /* 0x0000000b0d007c0c */ /* 0x000fe2000bf26270 */
[----:B------:R-:W-:Y:S01]  /*03e0*/  IMAD.U32 R2, RZ, RZ, UR10 ;  /* 0x0000000aff027e24 */ /* 0x000fe2000f8e00ff */
[----:B------:R-:W-:Y:S03]  /*03f0*/  BSSY.RECONVERGENT B1, `(.L_x_1320) ;  /* 0x000000f000017945 */ /* 0x000fe60003800200 */
[----:B01----:R-:W-:-:S04]  /*0400*/  IMAD R11, R0, R2, R13 ;  /* 0x00000002000b7224 */ /* 0x003fc800078e020d */
[----:B0-----:R-:W-:-:S04]  /*0410*/  IMAD.WIDE R10, R11, 0x4, R8 ;  /* 0x000000040b0a7825 */ /* 0x001fc800078e0208 */
[----:B------:R-:W-:Y:S02]  /*0420*/  @P1 IMAD.MOV.U32 R17, RZ, RZ, -0x800001 ;  /* 0xff7fffffff111424 */ /* 0x000fe400078e00ff */
[----:B------:R-:W-:-:S03]  /*0430*/  @P1 IMAD.MOV.U32 R15, RZ, RZ, -0x800001 ;  /* 0xff7fffffff0f1424 */ /* 0x000fc600078e00ff */
[----:B------:R0:W-:Y:S01]  /*0440*/  @P1 STG.E desc[UR6][R10.64], R17 ;  /* 0x000000110a001986 */ /* 0x0001e2000c101906 */
[----:B------:R-:W-:Y:S05]  /*0450*/  @P1 BRA `(.L_x_1321) ;  /* 0x0000000000201947 */ /* 0x000fea0003800000 */
[----:B------:R-:W3:Y:S01]  /*0460*/  @!P0 LDG.E R12, desc[UR6][R4.64] ;  /* 0x00000006040c8981 */ /* 0x000ee2000c1e1900 */
[----:B------:R-:W-:Y:S01]  /*0470*/  @!P0 IMAD.MOV.U32 R15, RZ, RZ, 0x7f7fffff ;  /* 0x7f7fffffff0f8424 */ /* 0x000fe200078e00ff */
[----:B---3--:R-:W-:-:S04]  /*0480*/  @!P0 ISETP.NE.AND P1, PT, R13, R12, PT ;  /* 0x0000000c0d00820c */ /* 0x008fc80003f25270 */
[----:B------:R-:W-:-:S05]  /*0490*/  @!P0 FSEL R15, R15, -3.40282346638528859812e+38, !P1 ;  /* 0xff7fffff0f0f8808 */ /* 0x000fca0004800000 */
[----:B------:R1:W-:Y:S04]  /*04a0*/  @!P0 STG.E desc[UR6][R10.64], R15 ;  /* 0x0000000f0a008986 */ /* 0x0003e8000c101906 */
[----:B------:R-:W3:Y:S02]  /*04b0*/  @P0 LDG.E R12, desc[UR6][R10.64] ;  /* 0x000000060a0c0981 */ /* 0x000ee4000c1e1900 */
[----:B---3--:R-:W-:-:S05]  /*04c0*/  @P0 FADD.FTZ R15, RZ, R12 ;  /* 0x0000000cff0f0221 */ /* 0x008fca0000010000 */
[----:B------:R1:W-:Y:S02]  /*04d0*/  @P0 STG.E desc[UR6][R10.64], R15 ;  /* 0x0000000f0a000986 */ /* 0x0003e4000c101906 */
.L_x_1321:
[----:B------:R-:W-:Y:S05]  /*04e0*/  BSYNC.RECONVERGENT B1 ;  /* 0x0000000000017941 */ /* 0x000fea0003800200 */
.L_x_1320:
[----:B--2---:R-:W-:Y:S02]  /*04f0*/  IADD3 R13, PT, PT, R6, R13, RZ ;  /* 0x0000000d060d7210 */ /* 0x004fe40007ffe0ff */
[----:B------:R-:W-:Y:S02]  /*0500*/  FMNMX.FTZ R7, R15, R7, !PT ;  /* 0x000000070f077209 */ /* 0x000fe40007810000 */
[----:B------:R-:W-:-:S13]  /*0510*/  ISETP.GE.AND P1, PT, R13, R2, PT ;  /* 0x000000020d00720c */ /* 0x000fda0003f26270 */
[----:B------:R-:W-:Y:S05]  /*0520*/  @!P1 BRA `(.L_x_1322) ;  /* 0xfffffffc00a89947 */ /* 0x000fea000383ffff */
.L_x_1313:
[----:B------:R-:W-:Y:S05]  /*0530*/  BSYNC.RECONVERGENT B0 ;  /* 0x0000000000007941 */ /* 0x000fea0003800200 */
.L_x_1312:
        /* <DEDUP_REMOVED lines=22> */
[----:B------:R-:W0:Y:S01]  /*06a0*/  SHFL.BFLY PT, R8, R11, 0x1, 0x1f ;  /* 0x0c201f000b087f89 */ /* 0x000e2200000e0000 */
[----:B------:R-:W-:Y:S01]  /*06b0*/  @!P0 LEA.HI R10, R3, R10, RZ, 0x1d ;  /* 0x0000000a030a8211 */ /* 0x000fe200078fe8ff */
[----:B------:R-:W-:Y:S01]  /*06c0*/  IMAD.MOV.U32 R7, RZ, RZ, -0x1f528714 ;  /* 0xe0ad78ecff077424 */ /* 0x000fe200078e00ff */
[----:B-1----:R-:W-:-:S02]  /*06d0*/  @P1 LEA R9, R14, R9, 0x18 ;  /* 0x000000090e091211 */ /* 0x002fc400078ec0ff */
        /* <DEDUP_REMOVED lines=14> */
[----:B------:R-:W-:-:S04]  /*07c0*/  HFMA2 R12, -RZ, RZ, 0, 0 ;  /* 0x00000000ff0c7431 */ /* 0x000fc800000001ff */
        /* <DEDUP_REMOVED lines=11> */
[----:B------:R-:W-:Y:S02]  /*0880*/  IMAD.MOV.U32 R12, RZ, RZ, RZ ;  /* 0x000000ffff0c7224 */ /* 0x000fe400078e00ff */
[----:B------:R-:W-:-:S04]  /*0890*/  IMAD.MOV.U32 R13, RZ, RZ, R3 ;  /* 0x000000ffff0d7224 */ /* 0x000fc800078e0003 */
[----:B0-----:R-:W0:Y:S01]  /*08a0*/  LDC.64 R8, c[0x0][0x380] ;  /* 0x0000e000ff087b82 */ /* 0x001e220000000a00 */
[----:B-1----:R-:W-:-:S09]  /*08b0*/  ULEA UR4, UR5, UR4, 0x18 ;  /* 0x0000000405047291 */ /* 0x002fd2000f8ec0ff */
[----:B------:R-:W1:Y:S03]  /*08c0*/  LDS R7, [UR4] ;  /* 0x00000004ff077984 */ /* 0x000e660008000800 */
.L_x_1325:
[----:B--2---:R-:W-:-:S04]  /*08d0*/  IMAD R11, R0, R2, R13 ;  /* 0x00000002000b7224 */ /* 0x004fc800078e020d */
[----:B0-----:R-:W-:-:S05]  /*08e0*/  IMAD.WIDE R10, R11, 0x4, R8 ;  /* 0x000000040b0a7825 */ /* 0x001fca00078e0208 */
[----:B------:R-:W1:Y:S01]  /*08f0*/  LDG.E R14, desc[UR6][R10.64] ;  /* 0x000000060a0e7981 */ /* 0x000e62000c1e1900 */
[----:B------:R-:W-:-:S05]  /*0900*/  VIADD R13, R13, UR8 ;  /* 0x000000080d0d7c36 */ /* 0x000fca0008000000 */
[----:B------:R-:W-:Y:S01]  /*0910*/  ISETP.GE.AND P0, PT, R13, R2, PT ;  /* 0x000000020d00720c */ /* 0x000fe20003f06270 */
[----:B-1----:R-:W-:-:S04]  /*0920*/  FADD.FTZ R14, -R7, R14 ;  /* 0x0000000e070e7221 */ /* 0x002fc80000010100 */
[----:B------:R-:W-:-:S04]  /*0930*/  FMUL.FTZ R14, R14, 1.4426950216293334961 ;  /* 0x3fb8aa3b0e0e7820 */ /* 0x000fc80000410000 */
[----:B------:R-:W0:Y:S02]  /*0940*/  MUFU.EX2 R15, R14 ;  /* 0x0000000e000f7308 */ /* 0x000e240000000800 */
[----:B0-----:R2:W-:Y:S01]  /*0950*/  STG.E desc[UR6][R10.64], R15 ;  /* 0x0000000f0a007986 */ /* 0x0015e2000c101906 */
[----:B------:R-:W-:Y:S01]  /*0960*/  FADD.FTZ R12, R15, R12 ;  /* 0x0000000c0f0c7221 */ /* 0x000fe20000010000 */
[----:B------:R-:W-:Y:S06]  /*0970*/  @!P0 BRA `(.L_x_1325) ;  /* 0xfffffffc00d48947 */ /* 0x000fec000383ffff */
.L_x_1324:
[----:B------:R-:W-:Y:S05]  /*0980*/  BSYNC.RECONVERGENT B0 ;  /* 0x0000000000007941 */ /* 0x000fea0003800200 */
.L_x_1323:
        /* <DEDUP_REMOVED lines=14> */
[----:B------:R-:W-:-:S04]  /*0a70*/  @P1 IADD3 R7, PT, PT, R7, 0x88, RZ ;  /* 0x0000008807071810 */ /* 0x000fc80007ffe0ff */
[----:B--2---:R-:W-:-:S05]  /*0a80*/  @P1 LEA R7, R14, R7, 0x18 ;  /* 0x000000070e071211 */ /* 0x004fca00078ec0ff */
[----:B------:R-:W-:Y:S02]  /*0a90*/  @P1 IMAD R6, R6, 0x4, R7 ;  /* 0x0000000406061824 */ /* 0x000fe400078e0207 */
        /* <DEDUP_REMOVED lines=34> */
.L_x_1326:
[----:B--2---:R-:W-:-:S04]  /*0cc0*/  IMAD R5, R0, R2, R3 ;  /* 0x0000000200057224 */ /* 0x004fc800078e0203 */
[----:B0-----:R-:W-:-:S05]  /*0cd0*/  IMAD.WIDE R4, R5, 0x4, R6 ;  /* 0x0000000405047825 */ /* 0x001fca00078e0206 */
[----:B------:R-:W1:Y:S01]  /*0ce0*/  LDG.E R8, desc[UR6][R4.64] ;  /* 0x0000000604087981 */ /* 0x000e62000c1e1900 */
[----:B------:R-:W-:-:S05]  /*0cf0*/  VIADD R3, R3, UR8 ;  /* 0x0000000803037c36 */ /* 0x000fca0008000000 */
[----:B------:R-:W-:Y:S01]  /*0d00*/  ISETP.GE.AND P0, PT, R3, R2, PT ;  /* 0x000000020300720c */ /* 0x000fe20003f06270 */
[----:B-1----:R-:W-:-:S05]  /*0d10*/  FMUL.FTZ R9, R8, R11 ;  /* 0x0000000b08097220 */ /* 0x002fca0000410000 */
[----:B------:R2:W-:Y:S07]  /*0d20*/  STG.E desc[UR6][R4.64], R9 ;  /* 0x0000000904007986 */ /* 0x0005ee000c101906 */
[----:B------:R-:W-:Y:S05]  /*0d30*/  @!P0 BRA `(.L_x_1326) ;  /* 0xfffffffc00e08947 */ /* 0x000fea000383ffff */
[----:B------:R-:W-:Y:S05]  /*0d40*/  EXIT ;  /* 0x000000000000794d */ /* 0x000fea0003800000 */
.L_x_1327:
        /* <DEDUP_REMOVED lines=11> */
.L_x_2102:


//--------------------- .text._ZN17fastertransformer13topp_samplingI6__halfLi256EEEvPT_PiS4_S4_PbPfS6_PKiS8_iP17curandStateXORWOWfPKfS8_iPKb --------------------------
	.section	.text._ZN17fastertransformer13topp_samplingI6__halfLi256EEEvPT_PiS4_S4_PbPfS6_PKiS8_iP17curandStateXORWOWfPKfS8_iPKb,"ax",@progbits
	.align	128
        .global         _ZN17fastertransformer13topp_samplingI6__halfLi256EEEvPT_PiS4_S4_PbPfS6_PKiS8_iP17curandStateXORWOWfPKfS8_iPKb
        .type           _ZN17fastertransformer13topp_samplingI6__halfLi256EEEvPT_PiS4_S4_PbPfS6_PKiS8_iP17curandStateXORWOWfPKfS8_iPKb,@function
        .size           _ZN17fastertransformer13topp_samplingI6__halfLi256EEEvPT_PiS4_S4_PbPfS6_PKiS8_iP17curandStateXORWOWfPKfS8_iPKb,(.L_x_2103 - _ZN17fastertransformer13topp_samplingI6__halfLi256EEEvPT_PiS4_S4_PbPfS6_PKiS8_iP17curandStateXORWOWfPKfS8_iPKb)
        .other          _ZN17fastertransformer13topp_samplingI6__halfLi256EEEvPT_PiS4_S4_PbPfS6_PKiS8_iP17curandStateXORWOWfPKfS8_iPKb,@"STO_CUDA_ENTRY STV_DEFAULT"
_ZN17fastertransformer13topp_samplingI6__halfLi256EEEvPT_PiS4_S4_PbPfS6_PKiS8_iP17curandStateXORWOWfPKfS8_iPKb:
.text._ZN17fastertransformer13topp_samplingI6__halfLi256EEEvPT_PiS4_S4_PbPfS6_PKiS8_iP17curandStateXORWOWfPKfS8_iPKb:
[----:B------:R-:W-:Y:S01]  /*0000*/  LDC R1, c[0x0][0x37c] ;  /* 0x0000df00ff017b82 */ /* 0x000fe20000000800 */
[----:B------:R-:W0:Y:S01]  /*0010*/  LDCU.64 UR4, c[0x0][0x3f8] ;  /* 0x00007f00ff0477ac */ /* 0x000e220008000a00 */
[----:B------:R-:W1:Y:S01]  /*0020*/  S2R R4, SR_TID.X ;  /* 0x0000000000047919 */ /* 0x000e620000002100 */
[----:B------:R-:W2:Y:S01]  /*0030*/  LDCU UR8, c[0x0][0x3d8] ;  /* 0x00007b00ff0877ac */ /* 0x000ea20008000800 */
[----:B------:R-:W3:Y:S01]  /*0040*/  S2R R0, SR_CTAID.X ;  /* 0x0000000000007919 */ /* 0x000ee20000002500 */
[----:B------:R-:W4:Y:S01]  /*0050*/  LDCU.64 UR6, c[0x0][0x358] ;  /* 0x00006b00ff0677ac */ /* 0x000f220008000a00 */
[----:B0-----:R-:W-:-:S04]  /*0060*/  UISETP.NE.U32.AND UP0, UPT, UR4, URZ, UPT ;  /* 0x000000ff0400728c */ /* 0x001fc8000bf05070 */
[----:B------:R-:W-:Y:S01]  /*0070*/  UISETP.NE.AND.EX UP0, UPT, UR5, URZ, UPT, UP0 ;  /* 0x000000ff0500728c */ /* 0x000fe2000bf05300 */
[----:B--2---:R-:W-:-:S08]  /*0080*/  IMAD.U32 R5, RZ, RZ, UR8 ;  /* 0x00000008ff057e24 */ /* 0x004fd0000f8e00ff */
[----:B----4-:R-:W-:Y:S05]  /*0090*/  BRA.U !UP0, `(.L_x_1328) ;  /* 0x0000000108147547 */ /* 0x010fea000b800000 */
[----:B---3--:R-:W-:-:S05]  /*00a0*/  IADD3 R2, P0, PT, R0, UR4, RZ ;  /* 0x0000000400027c10 */ /* 0x008fca000ff1e0ff */
[----:B------:R-:W-:-:S05]  /*00b0*/  IMAD.X R3, RZ, RZ, UR5, P0 ;  /* 0x00000005ff037e24 */ /* 0x000fca00080e06ff */
[----:B------:R-:W2:Y:S02]  /*00c0*/  LDG.E.U8 R2, desc[UR6][R2.64] ;  /* 0x0000000602027981 */ /* 0x000ea4000c1e1100 */
[----:B--2---:R-:W-:-:S13]  /*00d0*/  ISETP.NE.AND P0, PT, R2, RZ, PT ;  /* 0x000000ff0200720c */ /* 0x004fda0003f05270 */
[----:B------:R-:W-:Y:S05]  /*00e0*/  @P0 EXIT ;  /* 0x000000000000094d */ /* 0x000fea0003800000 */
.L_x_1328:
[----:B------:R-:W0:Y:S01]  /*00f0*/  LDCU.64 UR4, c[0x0][0x3e0] ;  /* 0x00007c00ff0477ac */ /* 0x000e220008000a00 */
[----:B------:R-:W3:Y:S01]  /*0100*/  LDC.64 R2, c[0x0][0x3b8] ;  /* 0x0000ee00ff027b82 */ /* 0x000ee20000000a00 */
[----:B-1----:R-:W-:-:S07]  /*0110*/  ISETP.NE.AND P0, PT, R4, RZ, PT ;  /* 0x000000ff0400720c */ /* 0x002fce0003f05270 */
[----:B------:R-:W1:Y:S01]  /*0120*/  LDC.64 R6, c[0x0][0x3c0] ;  /* 0x0000f000ff067b82 */ /* 0x000e620000000a00 */
[----:B0-----:R-:W-:-:S04]  /*0130*/  UISETP.NE.U32.AND UP0, UPT, UR4, URZ, UPT ;  /* 0x000000ff0400728c */ /* 0x001fc8000bf05070 */
[----:B------:R-:W-:Y:S01]  /*0140*/  UISETP.NE.AND.EX UP0, UPT, UR5, URZ, UPT, UP0 ;  /* 0x000000ff0500728c */ /* 0x000fe2000bf05300 */
[----:B---3--:R-:W-:-:S04]  /*0150*/  IMAD.WIDE.U32 R2, R0, 0x4, R2 ;  /* 0x0000000400027825 */ /* 0x008fc800078e0002 */
[----:B-1----:R-:W-:-:S04]  /*0160*/  IMAD.WIDE.U32 R6, R0, 0x4, R6 ;  /* 0x0000000400067825 */ /* 0x002fc800078e0006 */
[----:B------:R-:W-:Y:S05]  /*0170*/  BRA.U !UP0, `(.L_x_1329) ;  /* 0x00000001080c7547 */ /* 0x000fea000b800000 */
[----:B------:R-:W0:Y:S02]  /*0180*/  LDC.64 R8, c[0x0][0x3e0] ;  /* 0x0000f800ff087b82 */ /* 0x000e240000000a00 */
[----:B0-----:R-:W-:-:S05]  /*0190*/  IMAD.WIDE.U32 R8, R0, 0x4, R8 ;  /* 0x0000000400087825 */ /* 0x001fca00078e0008 */
[----:B------:R0:W5:Y:S02]  /*01a0*/  LDG.E R5, desc[UR6][R8.64] ;  /* 0x0000000608057981 */ /* 0x000164000c1e1900 */
.L_x_1329:
[----:B------:R-:W-:Y:S04]  /*01b0*/  BSSY.RECONVERGENT B0, `(.L_x_1330) ;  /* 0x000001f000007945 */ /* 0x000fe80003800200 */
[----:B------:R-:W-:Y:S05]  /*01c0*/  @P0 BRA `(.L_x_1331) ;  /* 0x0000000000740947 */ /* 0x000fea0003800000 */
[----:B0-----:R-:W0:Y:S02]  /*01d0*/  LDC.64 R8, c[0x0][0x3d0] ;  /* 0x0000f400ff087b82 */ /* 0x001e240000000a00 */
[----:B0-----:R-:W-:-:S05]  /*01e0*/  IMAD.WIDE.U32 R8, R0, 0x30, R8 ;  /* 0x0000003000087825 */ /* 0x001fca00078e0008 */
[----:B------:R-:W2:Y:S04]  /*01f0*/  LDG.E.64 R14, desc[UR6][R8.64] ;  /* 0x00000006080e7981 */ /* 0x000ea8000c1e1b00 */
[----:B------:R-:W3:Y:S04]  /*0200*/  LDG.E.64 R12, desc[UR6][R8.64+0x10] ;  /* 0x00001006080c7981 */ /* 0x000ee8000c1e1b00 */
[----:B------:R-:W4:Y:S01]  /*0210*/  LDG.E.64 R10, desc[UR6][R8.64+0x8] ;  /* 0x00000806080a7981 */ /* 0x000f22000c1e1b00 */
[----:B------:R-:W0:Y:S01]  /*0220*/  S2UR UR5, SR_CgaCtaId ;  /* 0x00000000000579c3 */ /* 0x000e220000008800 */
[----:B------:R-:W-:Y:S01]  /*0230*/  UMOV UR4, 0x400 ;  /* 0x0000040000047882 */ /* 0x000fe20000000000 */
[----:B------:R-:W-:Y:S01]  /*0240*/  HFMA2 R18, -RZ, RZ, 0, 0 ;  /* 0x00000000ff127431 */ /* 0x000fe200000001ff */
[----:B0-----:R-:W-:Y:S01]  /*0250*/  ULEA UR4, UR5, UR4, 0x18 ;  /* 0x0000000405047291 */ /* 0x001fe2000f8ec0ff */
[----:B--2---:R-:W-:Y:S01]  /*0260*/  SHF.R.U32.HI R16, RZ, 0x2, R15 ;  /* 0x00000002ff107819 */ /* 0x004fe2000001160f */
[----:B------:R-:W-:-:S03]  /*0270*/  VIADD R14, R14, 0x587c5 ;  /* 0x000587c50e0e7836 */ /* 0x000fc60000000000 */
[----:B------:R-:W-:Y:S01]  /*0280*/  LOP3.LUT R16, R16, R15, RZ, 0x3c, !PT ;  /* 0x0000000f10107212 */ /* 0x000fe200078e3cff */
[----:B---3--:R-:W-:-:S03]  /*0290*/  IMAD.SHL.U32 R15, R13, 0x10, RZ ;  /* 0x000000100d0f7824 */ /* 0x008fc600078e00ff */
[----:B------:R-:W-:-:S04]  /*02a0*/  SHF.L.U32 R17, R16, 0x1, RZ ;  /* 0x0000000110117819 */ /* 0x000fc800000006ff */
[----:B------:R-:W-:-:S04]  /*02b0*/  LOP3.LUT R16, R16, R17, R15, 0x96, !PT ;  /* 0x0000001110107212 */ /* 0x000fc800078e960f */
[----:B------:R-:W-:Y:S01]  /*02c0*/  LOP3.LUT R17, R16, R13, RZ, 0x3c, !PT ;  /* 0x0000000d10117212 */ /* 0x000fe200078e3cff */
[----:B------:R-:W-:-:S04]  /*02d0*/  IMAD.MOV.U32 R16, RZ, RZ, 0x2f800000 ;  /* 0x2f800000ff107424 */ /* 0x000fc800078e00ff */
[----:B------:R-:W-:-:S05]  /*02e0*/  IMAD.IADD R15, R17, 0x1, R14 ;  /* 0x00000001110f7824 */ /* 0x000fca00078e020e */
[----:B------:R-:W-:-:S05]  /*02f0*/  I2FP.F32.U32 R15, R15 ;  /* 0x0000000f000f7245 */ /* 0x000fca0000201000 */
[----:B------:R-:W-:Y:S01]  /*0300*/  FFMA.FTZ R16, R15, R16, 1.1641532182693481445e-10 ;  /* 0x2f0000000f107423 */ /* 0x000fe20000010010 */
[----:B----4-:R-:W-:-:S03]  /*0310*/  MOV R15, R10 ;  /* 0x0000000a000f7202 */ /* 0x010fc60000000f00 */
[----:B-----5:R-:W-:Y:S01]  /*0320*/  FMUL.FTZ R19, R16, R5 ;  /* 0x0000000510137220 */ /* 0x020fe20000410000 */
[----:B------:R-:W-:Y:S01]  /*0330*/  IMAD.MOV.U32 R16, RZ, RZ, R13 ;  /* 0x000000ffff107224 */ /* 0x000fe200078e000d */
[----:B------:R1:W-:Y:S01]  /*0340*/  STG.E.64 desc[UR6][R8.64], R14 ;  /* 0x0000000e08007986 */ /* 0x0003e2000c101b06 */
[----:B------:R-:W-:Y:S02]  /*0350*/  IMAD.MOV.U32 R13, RZ, RZ, R12 ;  /* 0x000000ffff0d7224 */ /* 0x000fe400078e000c */
[----:B------:R-:W-:Y:S01]  /*0360*/  IMAD.MOV.U32 R12, RZ, RZ, R11 ;  /* 0x000000ffff0c7224 */ /* 0x000fe200078e000b */
[----:B------:R1:W-:Y:S04]  /*0370*/  STG.E.64 desc[UR6][R8.64+0x10], R16 ;  /* 0x0000101008007986 */ /* 0x0003e8000c101b06 */
[----:B------:R1:W-:Y:S04]  /*0380*/  STS.64 [UR4], R18 ;  /* 0x00000012ff007988 */ /* 0x0003e80008000a04 */
[----:B------:R1:W-:Y:S02]  /*0390*/  STG.E.64 desc[UR6][R8.64+0x8], R12 ;  /* 0x0000080c08007986 */ /* 0x0003e4000c101b06 */
.L_x_1331:
[----:B------:R-:W-:Y:S05]  /*03a0*/  BSYNC.RECONVERGENT B0 ;  /* 0x0000000000007941 */ /* 0x000fea0003800200 */
.L_x_1330:
[----:B------:R-:W2:Y:S04]  /*03b0*/  LDG.E R2, desc[UR6][R2.64] ;  /* 0x0000000602027981 */ /* 0x000ea8000c1e1900 */
[----:B------:R-:W2:Y:S01]  /*03c0*/  LDG.E R7, desc[UR6][R6.64] ;  /* 0x0000000606077981 */ /* 0x000ea2000c1e1900 */
[----:B------:R-:W-:Y:S02]  /*03d0*/  SHF.R.U32.HI R20, RZ, 0x5, R4 ;  /* 0x00000005ff147819 */ /* 0x000fe40000011604 */
[----:B--2---:R-:W-:-:S13]  /*03e0*/  ISETP.NE.AND P1, PT, R2, R7, PT ;  /* 0x000000070200720c */ /* 0x004fda0003f25270 */
[----:B------:R-:W-:Y:S05]  /*03f0*/  @P1 BRA `(.L_x_1332) ;  /* 0x0000000000e01947 */ /* 0x000fea0003800000 */
[----:B------:R-:W-:Y:S05]  /*0400*/  @P0 EXIT ;  /* 0x000000000000094d */ /* 0x000fea0003800000 */
[----:B------:R-:W2:Y:S01]  /*0410*/  LDC.64 R6, c[0x0][0x388] ;  /* 0x0000e200ff067b82 */ /* 0x000ea20000000a00 */
[----:B------:R-:W0:Y:S07]  /*0420*/  LDCU UR4, c[0x0][0x3c8] ;  /* 0x00007900ff0477ac */ /* 0x000e2e0008000800 */
[----:B------:R-:W3:Y:S08]  /*0430*/  LDC.64 R2, c[0x0][0x390] ;  /* 0x0000e400ff027b82 */ /* 0x000ef00000000a00 */
[----:B------:R-:W4:Y:S01]  /*0440*/  LDC.64 R10, c[0x0][0x3a8] ;  /* 0x0000ea00ff0a7b82 */ /* 0x000f220000000a00 */
[----:B01----:R-:W-:-:S04]  /*0450*/  IMAD R9, R0, UR4, RZ ;  /* 0x0000000400097c24 */ /* 0x003fc8000f8e02ff */
[----:B--2---:R-:W-:-:S03]  /*0460*/  IMAD.WIDE R6, R9, 0x4, R6 ;  /* 0x0000000409067825 */ /* 0x004fc600078e0206 */
[----:B------:R-:W4:Y:S03]  /*0470*/  LDC.64 R12, c[0x0][0x3b0] ;  /* 0x0000ec00ff0c7b82 */ /* 0x000f260000000a00 */
[----:B------:R-:W2:Y:S01]  /*0480*/  LDG.E R7, desc[UR6][R6.64] ;  /* 0x0000000606077981 */ /* 0x000ea2000c1e1900 */
[----:B---3--:R-:W-:-:S04]  /*0490*/  IMAD.WIDE.U32 R2, R0, 0x4, R2 ;  /* 0x0000000400027825 */ /* 0x008fc800078e0002 */
[----:B-----5:R-:W0:Y:S01]  /*04a0*/  LDC.64 R4, c[0x0][0x398] ;  /* 0x0000e600ff047b82 */ /* 0x020e220000000a00 */
[----:B----4-:R-:W-:-:S04]  /*04b0*/  LOP3.LUT P0, RZ, R10, R12, RZ, 0xfc, !PT ;  /* 0x0000000c0aff7212 */ /* 0x010fc8000780fcff */
[----:B------:R-:W-:Y:S01]  /*04c0*/  LOP3.LUT P0, RZ, R11, R13, RZ, 0xfc, P0 ;  /* 0x0000000d0bff7212 */ /* 0x000fe2000000fcff */
[----:B--2---:R1:W-:-:S12]  /*04d0*/  STG.E desc[UR6][R2.64], R7 ;  /* 0x0000000702007986 */ /* 0x0043d8000c101906 */
[----:B0-----:R-:W-:Y:S05]  /*04e0*/  @!P0 BRA `(.L_x_1333) ;  /* 0x0000000000488947 */ /* 0x001fea0003800000 */
[----:B-1----:R-:W0:Y:S01]  /*04f0*/  LDC.64 R6, c[0x0][0x380] ;  /* 0x0000e000ff067b82 */ /* 0x002e220000000a00 */
[----:B------:R-:W-:-:S04]  /*0500*/  ISETP.NE.U32.AND P0, PT, R10, RZ, PT ;  /* 0x000000ff0a00720c */ /* 0x000fc80003f05070 */
[----:B------:R-:W-:Y:S01]  /*0510*/  ISETP.NE.AND.EX P0, PT, R11, RZ, PT, P0 ;  /* 0x000000ff0b00720c */ /* 0x000fe20003f05300 */
[----:B0-----:R-:W-:-:S12]  /*0520*/  IMAD.WIDE R6, R9, 0x2, R6 ;  /* 0x0000000209067825 */ /* 0x001fd800078e0206 */
[----:B------:R-:W0:Y:S01]  /*0530*/  @P0 LDC.64 R8, c[0x0][0x3a8] ;  /* 0x0000ea00ff080b82 */ /* 0x000e220000000a00 */
[----:B------:R-:W2:Y:S01]  /*0540*/  LDG.E.U16 R6, desc[UR6][R6.64] ;  /* 0x0000000606067981 */ /* 0x000ea2000c1e1500 */
[----:B0-----:R-:W-:-:S05]  /*0550*/  @P0 IMAD.WIDE.U32 R8, R0, 0x4, R8 ;  /* 0x0000000400080825 */ /* 0x001fca00078e0008 */
[----:B------:R-:W3:Y:S01]  /*0560*/  @P0 LDG.E R14, desc[UR6][R8.64] ;  /* 0x00000006080e0981 */ /* 0x000ee2000c1e1900 */
[----:B------:R-:W-:-:S04]  /*0570*/  ISETP.NE.U32.AND P1, PT, R12, RZ, PT ;  /* 0x000000ff0c00720c */ /* 0x000fc80003f25070 */
[----:B------:R-:W-:-:S13]  /*0580*/  ISETP.NE.AND.EX P1, PT, R13, RZ, PT, P1 ;  /* 0x000000ff0d00720c */ /* 0x000fda0003f25310 */
[----:B------:R-:W0:Y:S02]  /*0590*/  @P1 LDC.64 R10, c[0x0][0x3b0] ;  /* 0x0000ec00ff0a1b82 */ /* 0x000e240000000a00 */
[----:B0-----:R-:W-:-:S04]  /*05a0*/  @P1 IMAD.WIDE.U32 R10, R0, 0x4, R10 ;  /* 0x00000004000a1825 */ /* 0x001fc800078e000a */
[----:B--2---:R-:W-:-:S06]  /*05b0*/  HADD2.F32 R12, -RZ, R6.H0_H0 ;  /* 0x20000006ff0c7230 */ /* 0x004fcc0000004100 */
[----:B------:R-:W0:Y:S02]  /*05c0*/  MUFU.LG2 R12, R12 ;  /* 0x0000000c000c7308 */ /* 0x000e240000000c00 */
[----:B0-----:R-:W-:-:S04]  /*05d0*/  FMUL.FTZ R13, R12, 0.69314718246459960938 ;  /* 0x3f3172180c0d7820 */ /* 0x001fc80000410000 */
[----:B---3--:R-:W-:-:S05]  /*05e0*/  @P0 FADD.FTZ R15, R13, R14 ;  /* 0x0000000e0d0f0221 */ /* 0x008fca0000010000 */
[----:B------:R0:W-:Y:S04]  /*05f0*/  @P0 STG.E desc[UR6][R8.64], R15 ;  /* 0x0000000f08000986 */ /* 0x0001e8000c101906 */
[----:B------:R0:W-:Y:S02]  /*0600*/  @P1 STG.E desc[UR6][R10.64], R13 ;  /* 0x0000000d0a001986 */ /* 0x0001e4000c101906 */
.L_x_1333:
[----:B------:R-:W2:Y:S01]  /*0610*/  LDCU.64 UR4, c[0x0][0x3a0] ;  /* 0x00007400ff0477ac */ /* 0x000ea20008000a00 */
[----:B------:R-:W-:Y:S02]  /*0620*/  ISETP.EQ.U32.AND P1, PT, R4, RZ, PT ;  /* 0x000000ff0400720c */ /* 0x000fe40003f22070 */
[----:B--2---:R-:W-:-:S04]  /*0630*/  ISETP.NE.U32.AND P0, PT, RZ, UR4, PT ;  /* 0x00000004ff007c0c */ /* 0x004fc8000bf05070 */
[----:B------:R-:W-:-:S04]  /*0640*/  ISETP.NE.AND.EX P0, PT, RZ, UR5, PT, P0 ;  /* 0x00000005ff007c0c */ /* 0x000fc8000bf05300 */
[----:B------:R-:W-:-:S13]  /*0650*/  ISETP.EQ.OR.EX P0, PT, R5, RZ, !P0, P1 ;  /* 0x000000ff0500720c */ /* 0x000fda0004702710 */
[----:B------:R-:W-:Y:S05]  /*0660*/  @P0 EXIT ;  /* 0x000000000000094d */ /* 0x000fea0003800000 */
[----:B-1----:R-:W1:Y:S01]  /*0670*/  LDC.64 R6, c[0x0][0x398] ;  /* 0x0000e600ff067b82 */ /* 0x002e620000000a00 */
[----:B------:R-:W-:-:S05]  /*0680*/  IADD3 R4, P0, PT, R0, UR4, RZ ;  /* 0x0000000400047c10 */ /* 0x000fca000ff1e0ff */
[----:B------:R-:W-:Y:S02]  /*0690*/  IMAD.X R5, RZ, RZ, UR5, P0 ;  /* 0x00000005ff057e24 */ /* 0x000fe400080e06ff */
[----:B0-----:R-:W0:Y:S03]  /*06a0*/  LDC.64 R8, c[0x0][0x3e8] ;  /* 0x0000fa00ff087b82 */ /* 0x001e260000000a00 */
[----:B------:R-:W2:Y:S01]  /*06b0*/  LDG.E.U8 R10, desc[UR6][R4.64] ;  /* 0x00000006040a7981 */ /* 0x000ea2000c1e1100 */
[----:B-1----:R-:W-:-:S05]  /*06c0*/  IMAD.WIDE.U32 R6, R0, 0x4, R6 ;  /* 0x0000000400067825 */ /* 0x002fca00078e0006 */
[----:B------:R-:W3:Y:S01]  /*06d0*/  LDG.E R11, desc[UR6][R6.64] ;  /* 0x00000006060b7981 */ /* 0x000ee2000c1e1900 */
[----:B0-----:R-:W-:Y:S01]  /*06e0*/  IMAD.WIDE.U32 R8, R0, 0x4, R8 ;  /* 0x0000000400087825 */ /* 0x001fe200078e0008 */
[----:B--2---:R-:W-:-:S13]  /*06f0*/  ISETP.NE.AND P0, PT, R10, RZ, PT ;  /* 0x000000ff0a00720c */ /* 0x004fda0003f05270 */
[----:B---3--:R-:W-:-:S05]  /*0700*/  @!P0 VIADD R11, R11, 0x1 ;  /* 0x000000010b0b8836 */ /* 0x008fca0000000000 */
[----:B------:R-:W-:Y:S04]  /*0710*/  STG.E desc[UR6][R6.64], R11 ;  /* 0x0000000b06007986 */ /* 0x000fe8000c101906 */
[----:B------:R-:W2:Y:S04]  /*0720*/  LDG.E R2, desc[UR6][R2.64] ;  /* 0x0000000602027981 */ /* 0x000ea8000c1e1900 */
[----:B------:R-:W2:Y:S02]  /*0730*/  LDG.E R9, desc[UR6][R8.64] ;  /* 0x0000000608097981 */ /* 0x000ea4000c1e1900 */
[----:B--2---:R-:W-:-:S04]  /*0740*/  ISETP.NE.AND P0, PT, R2, R9, PT ;  /* 0x000000090200720c */ /* 0x004fc80003f05270 */
[----:B------:R-:W-:-:S05]  /*0750*/  SEL R13, RZ, 0x1, P0 ;  /* 0x00000001ff0d7807 */ /* 0x000fca0000000000 */
[----:B------:R-:W-:Y:S01]  /*0760*/  STG.E.U8 desc[UR6][R4.64], R13 ;  /* 0x0000000d04007986 */ /* 0x000fe2000c101106 */
[----:B------:R-:W-:Y:S05]  /*0770*/  EXIT ;  /* 0x000000000000794d */ /* 0x000fea0003800000 */
.L_x_1332:
[----:B------:R-:W2:Y:S01]  /*0780*/  S2UR UR8, SR_CgaCtaId ;  /* 0x00000000000879c3 */ /* 0x000ea20000008800 */
[----:B------:R-:W-:Y:S01]  /*0790*/  UMOV UR5, 0x400 ;  /* 0x0000040000057882 */ /* 0x000fe20000000000 */
[----:B------:R-:W-:Y:S01]  /*07a0*/  LOP3.LUT P0, RZ, R4, 0x1f, RZ, 0xc0, !PT ;  /* 0x0000001f04ff7812 */ /* 0x000fe2000780c0ff */
[----:B------:R-:W-:Y:S01]  /*07b0*/  IMAD.U32 R6, RZ, RZ, UR5 ;  /* 0x00000005ff067e24 */ /* 0x000fe2000f8e00ff */
[----:B------:R-:W3:Y:S03]  /*07c0*/  LDCU UR4, c[0x0][0x3c8] ;  /* 0x00007900ff0477ac */ /* 0x000ee60008000800 */
[----:B------:R-:W-:Y:S01]  /*07d0*/  VIADD R2, R6, 0x4b0 ;  /* 0x000004b006027836 */ /* 0x000fe20000000000 */
[----:B------:R-:W4:Y:S08]  /*07e0*/  LDC.64 R26, c[0x0][0x388] ;  /* 0x0000e200ff1a7b82 */ /* 0x000f300000000a00 */
[----:B------:R-:W0:Y:S01]  /*07f0*/  LDC.64 R22, c[0x0][0x390] ;  /* 0x0000e400ff167b82 */ /* 0x000e220000000a00 */
[----:B--2--5:R-:W-:-:S04]  /*0800*/  MOV R5, UR8 ;  /* 0x0000000800057c02 */ /* 0x024fc80008000f00 */
[----:B------:R-:W-:Y:S01]  /*0810*/  LEA R3, R5, R2, 0x18 ;  /* 0x0000000205037211 */ /* 0x000fe200078ec0ff */
[----:B---3--:R-:W-:-:S04]  /*0820*/  IMAD R2, R0, UR4, RZ ;  /* 0x0000000400027c24 */ /* 0x008fc8000f8e02ff */
[----:B------:R-:W-:Y:S02]  /*0830*/  IMAD R3, R20, 0x4, R3 ;  /* 0x0000000414037824 */ /* 0x000fe400078e0203 */
[----:B----4-:R-:W-:-:S03]  /*0840*/  IMAD.WIDE R26, R2, 0x4, R26 ;  /* 0x00000004021a7825 */ /* 0x010fc600078e021a */
[----:B------:R2:W-:Y:S01]  /*0850*/  @!P0 STS [R3], RZ ;  /* 0x000000ff03008388 */ /* 0x0005e20000000800 */
[----:B------:R-:W-:Y:S06]  /*0860*/  BAR.SYNC.DEFER_BLOCKING 0x0 ;  /* 0x0000000000007b1d */ /* 0x000fec0000010000 */
[----:B------:R-:W3:Y:S01]  /*0870*/  LDG.E R7, desc[UR6][R26.64] ;  /* 0x000000061a077981 */ /* 0x000ee2000c1e1900 */
[----:B------:R-:W-:Y:S01]  /*0880*/  UIADD3 UR4, UPT, UPT, UR4, 0xff, URZ ;  /* 0x000000ff04047890 */ /* 0x000fe2000fffe0ff */
[----:B0-----:R-:W-:-:S03]  /*0890*/  IMAD.WIDE.U32 R22, R0, 0x4, R22 ;  /* 0x0000000400167825 */ /* 0x001fc600078e0016 */
[----:B------:R-:W-:Y:S01]  /*08a0*/  USHF.R.S32.HI UR5, URZ, 0x1f, UR4 ;  /* 0x0000001fff057899 */ /* 0x000fe20008011404 */
[----:B-1----:R-:W-:-:S03]  /*08b0*/  IMAD.MOV.U32 R19, RZ, RZ, RZ ;  /* 0x000000ffff137224 */ /* 0x002fc600078e00ff */
[----:B------:R-:W-:-:S03]  /*08c0*/  ULEA.HI UR5, UR5, UR4, URZ, 0x8 ;  /* 0x0000000405057291 */ /* 0x000fc6000f8f40ff */
[----:B------:R-:W0:Y:S01]  /*08d0*/  LDCU UR4, c[0x0][0x3c8] ;  /* 0x00007900ff0477ac */ /* 0x000e220008000800 */
[----:B------:R-:W-:-:S06]  /*08e0*/  ULOP3.LUT UR5, UR5, 0xffffff00, URZ, 0xc0, !UPT ;  /* 0xffffff0005057892 */ /* 0x000fcc000f8ec0ff */
[----:B------:R-:W-:Y:S01]  /*08f0*/  ISETP.GE.AND P0, PT, R4, UR5, PT ;  /* 0x0000000504007c0c */ /* 0x000fe2000bf06270 */
[----:B---3--:R2:W-:-:S12]  /*0900*/  STG.E desc[UR6][R22.64], R7 ;  /* 0x0000000716007986 */ /* 0x0085d8000c101906 */
[----:B0-----:R-:W-:Y:S05]  /*0910*/  @P0 BRA `(.L_x_1334) ;  /* 0x0000000400840947 */ /* 0x001fea0003800000 */
[----:B--2---:R-:W-:Y:S02]  /*0920*/  HFMA2 R3, -RZ, RZ, 0, 0 ;  /* 0x00000000ff037431 */ /* 0x004fe400000001ff */
[----:B------:R-:W-:-:S07]  /*0930*/  IMAD.MOV.U32 R7, RZ, RZ, R4 ;  /* 0x000000ffff077224 */ /* 0x000fce00078e0004 */
.L_x_1339:
[----:B------:R-:W-:Y:S01]  /*0940*/  ISETP.GE.AND P0, PT, R7, UR4, PT ;  /* 0x0000000407007c0c */ /* 0x000fe2000bf06270 */
[----:B------:R-:W-:-:S12]  /*0950*/  IMAD.MOV.U32 R19, RZ, RZ, R7 ;  /* 0x000000ffff137224 */ /* 0x000fd800078e0007 */
[----:B------:R-:W0:Y:S01]  /*0960*/  @!P0 LDC.64 R8, c[0x0][0x380] ;  /* 0x0000e000ff088b82 */ /* 0x000e220000000a00 */
[----:B------:R-:W-:-:S04]  /*0970*/  @!P0 IMAD.IADD R5, R2, 0x1, R19 ;  /* 0x0000000102058824 */ /* 0x000fc800078e0213 */
[----:B0-----:R-:W-:-:S06]  /*0980*/  @!P0 IMAD.WIDE R8, R5, 0x2, R8 ;  /* 0x0000000205088825 */ /* 0x001fcc00078e0208 */
[----:B------:R-:W2:Y:S01]  /*0990*/  @!P0 LDG.E.U16 R8, desc[UR6][R8.64] ;  /* 0x0000000608088981 */ /* 0x000ea2000c1e1500 */
[----:B------:R-:W0:Y:S01]  /*09a0*/  S2UR UR9, SR_CgaCtaId ;  /* 0x00000000000979c3 */ /* 0x000e220000008800 */
[----:B------:R-:W-:Y:S01]  /*09b0*/  UMOV UR8, 0x400 ;  /* 0x0000040000087882 */ /* 0x000fe20000000000 */
[----:B------:R-:W-:Y:S02]  /*09c0*/  MOV R10, RZ ;  /* 0x000000ff000a7202 */ /* 0x000fe40000000f00 */
[----:B------:R-:W-:Y:S02]  /*09d0*/  MOV R6, UR8 ;  /* 0x0000000800067c02 */ /* 0x000fe40008000f00 */
[----:B------:R-:W-:-:S03]  /*09e0*/  LEA.HI R7, R4, R4, RZ, 0x1d ;  /* 0x0000000404077211 */ /* 0x000fc600078fe8ff */
[----:B------:R-:W-:Y:S02]  /*09f0*/  VIADD R12, R6, 0x10 ;  /* 0x00000010060c7836 */ /* 0x000fe40000000000 */
[----:B0-----:R-:W-:Y:S01]  /*0a00*/  IMAD.U32 R5, RZ, RZ, UR9 ;  /* 0x00000009ff057e24 */ /* 0x001fe2000f8e00ff */
[----:B------:R-:W-:Y:S05]  /*0a10*/  WARPSYNC.ALL ;  /* 0x0000000000007948 */ /* 0x000fea0003800000 */
[----:B------:R-:W-:-:S05]  /*0a20*/  LEA R12, R5, R12, 0x18 ;  /* 0x0000000c050c7211 */ /* 0x000fca00078ec0ff */
[----:B------:R-:W-:Y:S02]  /*0a30*/  IMAD R7, R7, 0x4, R12 ;  /* 0x0000000407077824 */ /* 0x000fe400078e020c */
[----:B--2---:R-:W-:Y:S01]  /*0a40*/  @!P0 HADD2.F32 R10, -RZ, R8.H0_H0 ;  /* 0x20000008ff0a8230 */ /* 0x004fe20000004100 */
[----:B------:R-:W-:-:S04]  /*0a50*/  ISETP.GT.U32.AND P0, PT, R4, 0x1f, PT ;  /* 0x0000001f0400780c */ /* 0x000fc80003f04070 */
[----:B------:R0:W-:Y:S01]  /*0a60*/  STS [R7+0x10], R10 ;  /* 0x0000100a07007388 */ /* 0x0001e20000000800 */
[----:B------:R-:W-:Y:S08]  /*0a70*/  BAR.SYNC.DEFER_BLOCKING 0x0 ;  /* 0x0000000000007b1d */ /* 0x000ff00000010000 */
[----:B------:R-:W-:Y:S05]  /*0a80*/  @P0 BRA `(.L_x_1335) ;  /* 0x0000000000cc0947 */ /* 0x000fea0003800000 */
[C---:B------:R-:W-:Y:S01]  /*0a90*/  IMAD R8, R4.reuse, 0x24, R12 ;  /* 0x0000002404087824 */ /* 0x040fe200078e020c */
[----:B------:R-:W-:Y:S01]  /*0aa0*/  UMOV UR8, 0xffffffff ;  /* 0xffffffff00087882 */ /* 0x000fe20000000000 */
[----:B------:R-:W-:-:S03]  /*0ab0*/  ISETP.NE.AND P1, PT, R4, RZ, PT ;  /* 0x000000ff0400720c */ /* 0x000fc60003f25270 */
[----:B------:R-:W-:Y:S04]  /*0ac0*/  LDS R9, [R8+0x10] ;  /* 0x0000100008097984 */ /* 0x000fe80000000800 */
[----:B0-----:R-:W0:Y:S04]  /*0ad0*/  LDS R10, [R8+0x14] ;  /* 0x00001400080a7984 */ /* 0x001e280000000800 */
[----:B------:R-:W1:Y:S04]  /*0ae0*/  LDS R11, [R8+0x18] ;  /* 0x00001800080b7984 */ /* 0x000e680000000800 */
[----:B------:R-:W2:Y:S04]  /*0af0*/  LDS R12, [R8+0x1c] ;  /* 0x00001c00080c7984 */ /* 0x000ea80000000800 */
[----:B------:R-:W3:Y:S04]  /*0b00*/  LDS R13, [R8+0x20] ;  /* 0x00002000080d7984 */ /* 0x000ee80000000800 */
[----:B------:R-:W4:Y:S04]  /*0b10*/  LDS R14, [R8+0x24] ;  /* 0x00002400080e7984 */ /* 0x000f280000000800 */
[----:B------:R-:W5:Y:S04]  /*0b20*/  LDS R15, [R8+0x28] ;  /* 0x00002800080f7984 */ /* 0x000f680000000800 */
[----:B------:R-:W5:Y:S01]  /*0b30*/  LDS R16, [R8+0x2c] ;  /* 0x00002c0008107984 */ /* 0x000f620000000800 */
[----:B0-----:R-:W-:-:S04]  /*0b40*/  FADD.FTZ R18, R9, R10 ;  /* 0x0000000a09127221 */ /* 0x001fc80000010000 */
[----:B-1----:R-:W-:-:S04]  /*0b50*/  FADD.FTZ R17, R11, R18 ;  /* 0x000000120b117221 */ /* 0x002fc80000010000 */
[----:B--2---:R-:W-:-:S04]  /*0b60*/  FADD.FTZ R18, R12, R17 ;  /* 0x000000110c127221 */ /* 0x004fc80000010000 */
[----:B---3--:R-:W-:-:S04]  /*0b70*/  FADD.FTZ R17, R13, R18 ;  /* 0x000000120d117221 */ /* 0x008fc80000010000 */
[----:B----4-:R-:W-:-:S04]  /*0b80*/  FADD.FTZ R18, R14, R17 ;  /* 0x000000110e127221 */ /* 0x010fc80000010000 */
[----:B-----5:R-:W-:-:S04]  /*0b90*/  FADD.FTZ R17, R15, R18 ;  /* 0x000000120f117221 */ /* 0x020fc80000010000 */
[----:B------:R-:W-:Y:S01]  /*0ba0*/  FADD.FTZ R25, R16, R17 ;  /* 0x0000001110197221 */ /* 0x000fe20000010000 */
[----:B------:R-:W-:Y:S06]  /*0bb0*/  BRA.DIV UR8, `(.L_x_1336) ;  /* 0x0000000a08f87947 */ /* 0x000fec000b800000 */
[----:B------:R-:W0:Y:S04]  /*0bc0*/  SHFL.UP P0, R28, R25, 0x1, RZ ;  /* 0x04200000191c7989 */ /* 0x000e2800000000ff */
[----:B------:R-:W-:Y:S01]  /*0bd0*/  SHFL.IDX PT, R18, R3, RZ, 0x1f ;  /* 0x00001fff03127589 */ /* 0x000fe200000e0000 */
[----:B0-----:R-:W-:-:S05]  /*0be0*/  @P0 FADD R28, R25, R28 ;  /* 0x0000001c191c0221 */ /* 0x001fca0000000000 */
[----:B------:R-:W0:Y:S02]  /*0bf0*/  SHFL.UP P0, R29, R28, 0x2, RZ ;  /* 0x044000001c1d7989 */ /* 0x000e2400000000ff */
[----:B0-----:R-:W-:-:S05]  /*0c00*/  @P0 FADD R29, R28, R29 ;  /* 0x0000001d1c1d0221 */ /* 0x001fca0000000000 */
[----:B------:R-:W0:Y:S02]  /*0c10*/  SHFL.UP P0, R24, R29, 0x4, RZ ;  /* 0x048000001d187989 */ /* 0x000e2400000000ff */
[----:B0-----:R-:W-:-:S05]  /*0c20*/  @P0 FADD R24, R29, R24 ;  /* 0x000000181d180221 */ /* 0x001fca0000000000 */
[----:B------:R-:W0:Y:S02]  /*0c30*/  SHFL.UP P0, R29, R24, 0x8, RZ ;  /* 0x05000000181d7989 */ /* 0x000e2400000000ff */
[----:B0-----:R-:W-:-:S05]  /*0c40*/  @P0 FADD R29, R24, R29 ;  /* 0x0000001d181d0221 */ /* 0x001fca0000000000 */
[----:B------:R-:W0:Y:S02]  /*0c50*/  SHFL.UP P0, R28, R29, 0x10, RZ ;  /* 0x060000001d1c7989 */ /* 0x000e2400000000ff */
[----:B0-----:R-:W-:-:S05]  /*0c60*/  @P0 FADD R28, R29, R28 ;  /* 0x0000001c1d1c0221 */ /* 0x001fca0000000000 */
[----:B------:R-:W0:Y:S04]  /*0c70*/  SHFL.IDX PT, R24, R28, 0x1f, 0x1f ;  /* 0x03e01f001c187f89 */ /* 0x000e2800000e0000 */
[----:B------:R1:W2:Y:S02]  /*0c80*/  SHFL.UP PT, R25, R28, 0x1, RZ ;  /* 0x042000001c197989 */ /* 0x0002a400000e00ff */
[----:B01----:R-:W-:-:S07]  /*0c90*/  FADD.FTZ R24, R3, R24 ;  /* 0x0000001803187221 */ /* 0x003fce0000010000 */
.L_x_1357:
[----:B--2---:R-:W-:Y:S01]  /*0ca0*/  @P1 FADD.FTZ R18, R25, R18 ;  /* 0x0000001219121221 */ /* 0x004fe20000010000 */
[----:B------:R-:W-:-:S03]  /*0cb0*/  IMAD.MOV.U32 R3, RZ, RZ, R24 ;  /* 0x000000ffff037224 */ /* 0x000fc600078e0018 */
[----:B------:R-:W-:-:S04]  /*0cc0*/  FADD.FTZ R9, R9, R18 ;  /* 0x0000001209097221 */ /* 0x000fc80000010000 */
[----:B------:R-:W-:Y:S01]  /*0cd0*/  FADD.FTZ R10, R10, R9 ;  /* 0x000000090a0a7221 */ /* 0x000fe20000010000 */
[----:B------:R1:W-:Y:S03]  /*0ce0*/  STS [R8+0x10], R9 ;  /* 0x0000100908007388 */ /* 0x0003e60000000800 */
        /* <DEDUP_REMOVED lines=11> */
[----:B------:R1:W-:Y:S04]  /*0da0*/  STS [R8+0x28], R15 ;  /* 0x0000280f08007388 */ /* 0x0003e80000000800 */
[----:B------:R1:W-:Y:S02]  /*0db0*/  STS [R8+0x2c], R17 ;  /* 0x00002c1108007388 */ /* 0x0003e40000000800 */
.L_x_1335:
[----:B------:R-:W-:Y:S05]  /*0dc0*/  WARPSYNC.ALL ;  /* 0x0000000000007948 */ /* 0x000fea0003800000 */
[----:B------:R-:W-:Y:S01]  /*0dd0*/  LOP3.LUT P0, RZ, R4, 0x1f, RZ, 0xc0, !PT ;  /* 0x0000001f04ff7812 */ /* 0x000fe2000780c0ff */
[----:B------:R-:W-:Y:S01]  /*0de0*/  BAR.SYNC.DEFER_BLOCKING 0x0 ;  /* 0x0000000000007b1d */ /* 0x000fe20000010000 */
[----:B-1----:R-:W-:-:S05]  /*0df0*/  LEA R9, R5, R6, 0x18 ;  /* 0x0000000605097211 */ /* 0x002fca00078ec0ff */
[----:B------:R-:W-:Y:S01]  /*0e00*/  BSSY.RECONVERGENT B0, `(.L_x_1337) ;  /* 0x000000c000007945 */ /* 0x000fe20003800200 */
[----:B0-----:R-:W-:Y:S04]  /*0e10*/  LDS R7, [R7+0x10] ;  /* 0x0000100007077984 */ /* 0x001fe80000000800 */
[----:B------:R-:W0:Y:S02]  /*0e20*/  LDS R8, [R9+0x4] ;  /* 0x0000040009087984 */ /* 0x000e240000000800 */
[----:B0-----:R-:W-:-:S13]  /*0e30*/  FSETP.GTU.FTZ.AND P1, PT, R8, R7, PT ;  /* 0x000000070800720b */ /* 0x001fda0003f3c000 */
[----:B------:R-:W-:-:S04]  /*0e40*/  VOTE.ANY R8, PT, !P1 ;  /* 0x0000000000087806 */ /* 0x000fc800048e0100 */
[----:B------:R-:W-:-:S13]  /*0e50*/  ISETP.EQ.OR P0, PT, R8, RZ, P0 ;  /* 0x000000ff0800720c */ /* 0x000fda0000702670 */
[----:B------:R-:W-:Y:S05]  /*0e60*/  @P0 BRA `(.L_x_1338) ;  /* 0x0000000000140947 */ /* 0x000fea0003800000 */
[----:B------:R-:W-:Y:S01]  /*0e70*/  IADD3 R10, PT, PT, R6, 0x4b0, RZ ;  /* 0x000004b0060a7810 */ /* 0x000fe20007ffe0ff */
[----:B------:R0:W-:Y:S03]  /*0e80*/  ATOMS.POPC.INC.32 RZ, [R9+URZ] ;  /* 0x0000000009ff7f8c */ /* 0x0001e6000d8000ff */
[----:B------:R-:W-:-:S05]  /*0e90*/  LEA R7, R5, R10, 0x18 ;  /* 0x0000000a05077211 */ /* 0x000fca00078ec0ff */
[----:B------:R-:W-:-:S05]  /*0ea0*/  IMAD R7, R20, 0x4, R7 ;  /* 0x0000000414077824 */ /* 0x000fca00078e0207 */
[----:B------:R0:W-:Y:S02]  /*0eb0*/  STS [R7], R8 ;  /* 0x0000000807007388 */ /* 0x0001e40000000800 */
.L_x_1338:
[----:B------:R-:W-:Y:S05]  /*0ec0*/  BSYNC.RECONVERGENT B0 ;  /* 0x0000000000007941 */ /* 0x000fea0003800200 */
.L_x_1337:
[----:B------:R-:W-:Y:S01]  /*0ed0*/  BAR.SYNC.DEFER_BLOCKING 0x0 ;  /* 0x0000000000007b1d */ /* 0x000fe20000010000 */
[----:B0-----:R-:W-:-:S05]  /*0ee0*/  VIADD R7, R19, 0x100 ;  /* 0x0000010013077836 */ /* 0x001fca0000000000 */
[----:B------:R-:W-:Y:S01]  /*0ef0*/  ISETP.GE.AND P0, PT, R7, UR5, PT ;  /* 0x0000000507007c0c */ /* 0x000fe2000bf06270 */
[----:B------:R-:W0:Y:S02]  /*0f00*/  LDS R8, [R9] ;  /* 0x0000000009087984 */ /* 0x000e240000000800 */
[----:B0-----:R-:W-:-:S13]  /*0f10*/  ISETP.LT.AND P1, PT, R8, 0x1, PT ;  /* 0x000000010800780c */ /* 0x001fda0003f21270 */
[----:B------:R-:W-:Y:S05]  /*0f20*/  @!P0 BRA P1, `(.L_x_1339) ;  /* 0xfffffff800848947 */ /* 0x000fea000083ffff */
.L_x_1334:
[----:B------:R-:W-:Y:S01]  /*0f30*/  IADD3 R6, PT, PT, R6, 0x4b0, RZ ;  /* 0x000004b006067810 */ /* 0x000fe20007ffe0ff */
[----:B------:R-:W-:Y:S01]  /*0f40*/  BSSY.RECONVERGENT B0, `(.L_x_1340) ;  /* 0x000004a000007945 */ /* 0x000fe20003800200 */
[----:B------:R-:W-:Y:S02]  /*0f50*/  ISETP.GE.U32.AND P1, PT, R4, 0x20, PT ;  /* 0x000000200400780c */ /* 0x000fe40003f26070 */
[----:B--2---:R-:W-:-:S05]  /*0f60*/  LEA R3, R5, R6, 0x18 ;  /* 0x0000000605037211 */ /* 0x004fca00078ec0ff */
[----:B------:R-:W-:-:S06]  /*0f70*/  IMAD R17, R20, 0x4, R3 ;  /* 0x0000000414117824 */ /* 0x000fcc00078e0203 */
[----:B------:R-:W0:Y:S02]  /*0f80*/  LDS R17, [R17] ;  /* 0x0000000011117984 */ /* 0x000e240000000800 */
[----:B0-----:R-:W-:-:S04]  /*0f90*/  ISETP.NE.AND P0, PT, R17, RZ, PT ;  /* 0x000000ff1100720c */ /* 0x001fc80003f05270 */
[----:B------:R-:W-:Y:S01]  /*0fa0*/  SEL R16, RZ, 0x1, P0 ;  /* 0x00000001ff107807 */ /* 0x000fe20000000000 */
[----:B------:R-:W-:Y:S08]  /*0fb0*/  @!P1 BRA `(.L_x_1341) ;  /* 0x0000000400089947 */ /* 0x000ff00003800000 */
[C---:B------:R-:W-:Y:S01]  /*0fc0*/  VIADD R5, R20.reuse, 0xffffffff ;  /* 0xffffffff14057836 */ /* 0x040fe20000000000 */
[----:B------:R-:W-:Y:S01]  /*0fd0*/  LOP3.LUT R25, R20, 0xf, RZ, 0xc0, !PT ;  /* 0x0000000f14197812 */ /* 0x000fe200078ec0ff */
[----:B------:R-:W-:Y:S01]  /*0fe0*/  BSSY.RECONVERGENT B1, `(.L_x_1342) ;  /* 0x000001a000017945 */ /* 0x000fe20003800200 */
[----:B------:R-:W-:Y:S02]  /*0ff0*/  HFMA2 R18, -RZ, RZ, 0, 0 ;  /* 0x00000000ff127431 */ /* 0x000fe400000001ff */
[----:B------:R-:W-:Y:S02]  /*1000*/  ISETP.GE.U32.AND P1, PT, R5, 0xf, PT ;  /* 0x0000000f0500780c */ /* 0x000fe40003f26070 */
[----:B------:R-:W-:-:S11]  /*1010*/  ISETP.NE.AND P0, PT, R25, RZ, PT ;  /* 0x000000ff1900720c */ /* 0x000fd60003f05270 */
[----:B------:R-:W-:Y:S05]  /*1020*/  @!P1 BRA `(.L_x_1343) ;  /* 0x0000000000549947 */ /* 0x000fea0003800000 */
[----:B------:R-:W-:Y:S01]  /*1030*/  LOP3.LUT R18, R20, 0x10, RZ, 0xc0, !PT ;  /* 0x0000001014127812 */ /* 0x000fe200078ec0ff */
[----:B------:R-:W-:Y:S01]  /*1040*/  VIADD R21, R3, 0x20 ;  /* 0x0000002003157836 */ /* 0x000fe20000000000 */
[----:B------:R-:W-:-:S03]  /*1050*/  SHF.R.U32.HI R20, RZ, 0x5, R4 ;  /* 0x00000005ff147819 */ /* 0x000fc60000011604 */
[----:B------:R-:W-:-:S07]  /*1060*/  IMAD.MOV R24, RZ, RZ, -R18 ;  /* 0x000000ffff187224 */ /* 0x000fce00078e0a12 */
.L_x_1344:
[----:B------:R-:W0:Y:S01]  /*1070*/  LDS.128 R12, [R21+-0x20] ;  /* 0xffffe000150c7984 */ /* 0x000e220000000c00 */
[----:B------:R-:W-:-:S03]  /*1080*/  IADD3 R24, PT, PT, R24, 0x10, RZ ;  /* 0x0000001018187810 */ /* 0x000fc60007ffe0ff */
[----:B------:R-:W1:Y:S01]  /*1090*/  LDS.128 R4, [R21+-0x10] ;  /* 0xfffff00015047984 */ /* 0x000e620000000c00 */
[----:B------:R-:W-:-:S03]  /*10a0*/  ISETP.NE.AND P2, PT, R24, RZ, PT ;  /* 0x000000ff1800720c */ /* 0x000fc60003f45270 */
[----:B------:R-:W2:Y:S01]  /*10b0*/  LDS.128 R8, [R21] ;  /* 0x0000000015087984 */ /* 0x000ea20000000c00 */
[----:B0-----:R-:W-:-:S04]  /*10c0*/  LOP3.LUT R12, R14, R13, R12, 0xfe, !PT ;  /* 0x0000000d0e0c7212 */ /* 0x001fc800078efe0c */
[----:B-1----:R-:W-:Y:S02]  /*10d0*/  LOP3.LUT R4, R4, R15, R12, 0xfe, !PT ;  /* 0x0000000f04047212 */ /* 0x002fe400078efe0c */
[----:B------:R0:W1:Y:S02]  /*10e0*/  LDS.128 R12, [R21+0x10] ;  /* 0x00001000150c7984 */ /* 0x0000640000000c00 */
[----:B------:R-:W-:-:S04]  /*10f0*/  LOP3.LUT R4, R6, R5, R4, 0xfe, !PT ;  /* 0x0000000506047212 */ /* 0x000fc800078efe04 */
[----:B--2---:R-:W-:Y:S01]  /*1100*/  LOP3.LUT R4, R8, R7, R4, 0xfe, !PT ;  /* 0x0000000708047212 */ /* 0x004fe200078efe04 */
[----:B0-----:R-:W-:-:S03]  /*1110*/  VIADD R21, R21, 0x40 ;  /* 0x0000004015157836 */ /* 0x001fc60000000000 */
[----:B------:R-:W-:Y:S02]  /*1120*/  LOP3.LUT R4, R10, R9, R4, 0xfe, !PT ;  /* 0x000000090a047212 */ /* 0x000fe400078efe04 */
[----:B-1----:R-:W-:Y:S02]  /*1130*/  LOP3.LUT R14, R15, R14, RZ, 0xfc, !PT ;  /* 0x0000000e0f0e7212 */ /* 0x002fe400078efcff */
[----:B------:R-:W-:-:S04]  /*1140*/  LOP3.LUT R4, R12, R11, R4, 0xfe, !PT ;  /* 0x0000000b0c047212 */ /* 0x000fc800078efe04 */
[----:B------:R-:W-:-:S04]  /*1150*/  LOP3.LUT P1, RZ, R14, R13, R4, 0xfe, !PT ;  /* 0x0000000d0eff7212 */ /* 0x000fc8000782fe04 */
[----:B------:R-:W-:Y:S01]  /*1160*/  SEL R16, R16, 0x1, !P1 ;  /* 0x0000000110107807 */ /* 0x000fe20004800000 */
[----:B------:R-:W-:Y:S08]  /*1170*/  @P2 BRA `(.L_x_1344) ;  /* 0xfffffffc00bc2947 */ /* 0x000ff0000383ffff */
.L_x_1343:
[----:B------:R-:W-:Y:S05]  /*1180*/  BSYNC.RECONVERGENT B1 ;  /* 0x0000000000017941 */ /* 0x000fea0003800200 */
.L_x_1342:
[----:B------:R-:W-:Y:S05]  /*1190*/  @!P0 BRA `(.L_x_1341) ;  /* 0x0000000000908947 */ /* 0x000fea0003800000 */
[----:B------:R-:W-:Y:S01]  /*11a0*/  ISETP.GE.U32.AND P0, PT, R25, 0x8, PT ;  /* 0x000000081900780c */ /* 0x000fe20003f06070 */
[----:B------:R-:W-:Y:S01]  /*11b0*/  BSSY.RECONVERGENT B1, `(.L_x_1345) ;  /* 0x000000d000017945 */ /* 0x000fe20003800200 */
[----:B------:R-:W-:-:S04]  /*11c0*/  LOP3.LUT R13, R20, 0x7, RZ, 0xc0, !PT ;  /* 0x00000007140d7812 */ /* 0x000fc800078ec0ff */
[----:B------:R-:W-:-:S07]  /*11d0*/  ISETP.NE.AND P1, PT, R13, RZ, PT ;  /* 0x000000ff0d00720c */ /* 0x000fce0003f25270 */
[----:B------:R-:W-:Y:S06]  /*11e0*/  @!P0 BRA `(.L_x_1346) ;  /* 0x0000000000248947 */ /* 0x000fec0003800000 */
[C---:B------:R-:W-:Y:S01]  /*11f0*/  IMAD R12, R18.reuse, 0x4, R3 ;  /* 0x00000004120c7824 */ /* 0x040fe200078e0203 */
[----:B------:R-:W-:-:S04]  /*1200*/  IADD3 R18, PT, PT, R18, 0x8, RZ ;  /* 0x0000000812127810 */ /* 0x000fc80007ffe0ff */
[----:B------:R-:W0:Y:S04]  /*1210*/  LDS.128 R4, [R12] ;  /* 0x000000000c047984 */ /* 0x000e280000000c00 */
[----:B------:R-:W1:Y:S01]  /*1220*/  LDS.128 R8, [R12+0x10] ;  /* 0x000010000c087984 */ /* 0x000e620000000c00 */
[----:B0-----:R-:W-:Y:S02]  /*1230*/  LOP3.LUT R4, R6, R5, R4, 0xfe, !PT ;  /* 0x0000000506047212 */ /* 0x001fe400078efe04 */
[----:B-1----:R-:W-:Y:S02]  /*1240*/  LOP3.LUT R10, R11, R10, RZ, 0xfc, !PT ;  /* 0x0000000a0b0a7212 */ /* 0x002fe400078efcff */
[----:B------:R-:W-:-:S04]  /*1250*/  LOP3.LUT R4, R8, R7, R4, 0xfe, !PT ;  /* 0x0000000708047212 */ /* 0x000fc800078efe04 */
[----:B------:R-:W-:-:S04]  /*1260*/  LOP3.LUT P0, RZ, R10, R9, R4, 0xfe, !PT ;  /* 0x000000090aff7212 */ /* 0x000fc8000780fe04 */
[----:B------:R-:W-:-:S09]  /*1270*/  SEL R16, R16, 0x1, !P0 ;  /* 0x0000000110107807 */ /* 0x000fd20004000000 */
.L_x_1346:
[----:B------:R-:W-:Y:S05]  /*1280*/  BSYNC.RECONVERGENT B1 ;  /* 0x0000000000017941 */ /* 0x000fea0003800200 */
.L_x_1345:
[----:B------:R-:W-:Y:S05]  /*1290*/  @!P1 BRA `(.L_x_1341) ;  /* 0x0000000000509947 */ /* 0x000fea0003800000 */
[----:B------:R-:W-:Y:S02]  /*12a0*/  ISETP.GE.U32.AND P0, PT, R13, 0x4, PT ;  /* 0x000000040d00780c */ /* 0x000fe40003f06070 */
[----:B------:R-:W-:-:S04]  /*12b0*/  LOP3.LUT R20, R20, 0x3, RZ, 0xc0, !PT ;  /* 0x0000000314147812 */ /* 0x000fc800078ec0ff */
[----:B------:R-:W-:-:S07]  /*12c0*/  ISETP.NE.AND P2, PT, R20, RZ, PT ;  /* 0x000000ff1400720c */ /* 0x000fce0003f45270 */
[C---:B------:R-:W-:Y:S02]  /*12d0*/  @P0 IMAD R5, R18.reuse, 0x4, R3 ;  /* 0x0000000412050824 */ /* 0x040fe400078e0203 */
[----:B------:R-:W-:-:S04]  /*12e0*/  @P0 VIADD R18, R18, 0x4 ;  /* 0x0000000412120836 */ /* 0x000fc80000000000 */
[----:B------:R-:W0:Y:S02]  /*12f0*/  @P0 LDS.128 R4, [R5] ;  /* 0x0000000005040984 */ /* 0x000e240000000c00 */
[----:B0-----:R-:W-:-:S04]  /*1300*/  @P0 LOP3.LUT R6, R7, R6, RZ, 0xfc, !PT ;  /* 0x0000000607060212 */ /* 0x001fc800078efcff */
[----:B------:R-:W-:-:S04]  /*1310*/  @P0 LOP3.LUT P1, RZ, R6, R5, R4, 0xfe, !PT ;  /* 0x0000000506ff0212 */ /* 0x000fc8000782fe04 */
[----:B------:R-:W-:-:S04]  /*1320*/  @P0 SEL R4, R16, 0x1, !P1 ;  /* 0x0000000110040807 */ /* 0x000fc80004800000 */
[----:B------:R-:W-:Y:S01]  /*1330*/  @P0 PRMT R16, R4, 0x7610, R16 ;  /* 0x0000761004100816 */ /* 0x000fe20000000010 */
[----:B------:R-:W-:Y:S06]  /*1340*/  @!P2 BRA `(.L_x_1341) ;  /* 0x000000000024a947 */ /* 0x000fec0003800000 */
[----:B------:R-:W-:Y:S01]  /*1350*/  LEA R3, R18, R3, 0x2 ;  /* 0x0000000312037211 */ /* 0x000fe200078e10ff */
[----:B------:R-:W-:-:S07]  /*1360*/  IMAD.MOV R20, RZ, RZ, -R20 ;  /* 0x000000ffff147224 */ /* 0x000fce00078e0a14 */
.L_x_1347:
[----:B------:R0:W1:Y:S01]  /*1370*/  LDS R4, [R3] ;  /* 0x0000000003047984 */ /* 0x0000620000000800 */
[----:B------:R-:W-:-:S05]  /*1380*/  VIADD R20, R20, 0x1 ;  /* 0x0000000114147836 */ /* 0x000fca0000000000 */
[----:B------:R-:W-:Y:S02]  /*1390*/  ISETP.NE.AND P1, PT, R20, RZ, PT ;  /* 0x000000ff1400720c */ /* 0x000fe40003f25270 */
[----:B0-----:R-:W-:Y:S02]  /*13a0*/  IADD3 R3, PT, PT, R3, 0x4, RZ ;  /* 0x0000000403037810 */ /* 0x001fe40007ffe0ff */
[----:B-1----:R-:W-:-:S04]  /*13b0*/  ISETP.NE.AND P0, PT, R4, RZ, PT ;  /* 0x000000ff0400720c */ /* 0x002fc80003f05270 */
[----:B------:R-:W-:-:S05]  /*13c0*/  SEL R16, R16, 0x1, !P0 ;  /* 0x0000000110107807 */ /* 0x000fca0004000000 */
[----:B------:R-:W-:Y:S05]  /*13d0*/  @P1 BRA `(.L_x_1347) ;  /* 0xfffffffc00e41947 */ /* 0x000fea000383ffff */
.L_x_1341:
[----:B------:R-:W-:Y:S05]  /*13e0*/  BSYNC.RECONVERGENT B0 ;  /* 0x0000000000007941 */ /* 0x000fea0003800200 */
.L_x_1340:
[----:B------:R-:W-:-:S13]  /*13f0*/  LOP3.LUT P0, RZ, R16, 0xff, RZ, 0xc0, !PT ;  /* 0x000000ff10ff7812 */ /* 0x000fda000780c0ff */
[----:B------:R-:W-:Y:S05]  /*1400*/  @P0 EXIT ;  /* 0x000000000000094d */ /* 0x000fea0003800000 */
[----:B------:R-:W0:Y:S01]  /*1410*/  S2R R4, SR_TID.X ;  /* 0x0000000000047919 */ /* 0x000e220000002100 */
[----:B------:R-:W-:-:S06]  /*1420*/  LOP3.LUT R17, RZ, R17, RZ, 0x33, !PT ;  /* 0x00000011ff117212 */ /* 0x000fcc00078e33ff */
[----:B------:R-:W1:Y:S01]  /*1430*/  POPC R17, R17 ;  /* 0x0000001100117309 */ /* 0x000e620000000000 */
[----:B0-----:R-:W-:-:S04]  /*1440*/  LOP3.LUT R4, R4, 0x1f, RZ, 0xc0, !PT ;  /* 0x0000001f04047812 */ /* 0x001fc800078ec0ff */
[----:B-1----:R-:W-:-:S13]  /*1450*/  ISETP.NE.AND P0, PT, R4, R17, PT ;  /* 0x000000110400720c */ /* 0x002fda0003f05270 */
[----:B------:R-:W-:Y:S05]  /*1460*/  @P0 EXIT ;  /* 0x000000000000094d */ /* 0x000fea0003800000 */
[----:B------:R-:W-:Y:S01]  /*1470*/  IMAD.WIDE R26, R19, 0x4, R26 ;  /* 0x00000004131a7825 */ /* 0x000fe200078e021a */
[----:B------:R-:W0:Y:S05]  /*1480*/  LDC.64 R8, c[0x0][0x3a8] ;  /* 0x0000ea00ff087b82 */ /* 0x000e2a0000000a00 */
[----:B------:R-:W2:Y:S01]  /*1490*/  LDG.E R27, desc[UR6][R26.64] ;  /* 0x000000061a1b7981 */ /* 0x000ea2000c1e1900 */
[----:B------:R-:W-:Y:S02]  /*14a0*/  IMAD.IADD R19, R2, 0x1, R19 ;  /* 0x0000000102137824 */ /* 0x000fe400078e0213 */
[----:B------:R-:W0:Y:S08]  /*14b0*/  LDC.64 R6, c[0x0][0x3b0] ;  /* 0x0000ec00ff067b82 */ /* 0x000e300000000a00 */
[----:B------:R-:W1:Y:S01]  /*14c0*/  LDC.64 R4, c[0x0][0x398] ;  /* 0x0000e600ff047b82 */ /* 0x000e620000000a00 */
[----:B0-----:R-:W-:-:S04]  /*14d0*/  LOP3.LUT P0, RZ, R8, R6, RZ, 0xfc, !PT ;  /* 0x0000000608ff7212 */ /* 0x001fc8000780fcff */
[----:B------:R-:W-:Y:S01]  /*14e0*/  LOP3.LUT P0, RZ, R9, R7, RZ, 0xfc, P0 ;  /* 0x0000000709ff7212 */ /* 0x000fe2000000fcff */
[----:B--2---:R0:W-:-:S12]  /*14f0*/  STG.E desc[UR6][R22.64], R27 ;  /* 0x0000001b16007986 */ /* 0x0041d8000c101906 */
[----:B-1----:R-:W-:Y:S05]  /*1500*/  @!P0 BRA `(.L_x_1348) ;  /* 0x0000000000488947 */ /* 0x002fea0003800000 */
[----:B------:R-:W1:Y:S01]  /*1510*/  LDC.64 R2, c[0x0][0x380] ;  /* 0x0000e000ff027b82 */ /* 0x000e620000000a00 */
[----:B------:R-:W-:-:S04]  /*1520*/  ISETP.NE.U32.AND P0, PT, R8, RZ, PT ;  /* 0x000000ff0800720c */ /* 0x000fc80003f05070 */
[----:B------:R-:W-:-:S13]  /*1530*/  ISETP.NE.AND.EX P0, PT, R9, RZ, PT, P0 ;  /* 0x000000ff0900720c */ /* 0x000fda0003f05300 */
[----:B------:R-:W2:Y:S01]  /*1540*/  @P0 LDC.64 R8, c[0x0][0x3a8] ;  /* 0x0000ea00ff080b82 */ /* 0x000ea20000000a00 */
[----:B-1----:R-:W-:-:S06]  /*1550*/  IMAD.WIDE R2, R19, 0x2, R2 ;  /* 0x0000000213027825 */ /* 0x002fcc00078e0202 */
[----:B------:R-:W3:Y:S01]  /*1560*/  LDG.E.U16 R2, desc[UR6][R2.64] ;  /* 0x0000000602027981 */ /* 0x000ee2000c1e1500 */
[----:B--2---:R-:W-:-:S05]  /*1570*/  @P0 IMAD.WIDE.U32 R8, R0, 0x4, R8 ;  /* 0x0000000400080825 */ /* 0x004fca00078e0008 */
[----:B------:R-:W2:Y:S01]  /*1580*/  @P0 LDG.E R11, desc[UR6][R8.64] ;  /* 0x00000006080b0981 */ /* 0x000ea2000c1e1900 */
[----:B------:R-:W-:-:S04]  /*1590*/  ISETP.NE.U32.AND P1, PT, R6, RZ, PT ;  /* 0x000000ff0600720c */ /* 0x000fc80003f25070 */
[----:B------:R-:W-:-:S13]  /*15a0*/  ISETP.NE.AND.EX P1, PT, R7, RZ, PT, P1 ;  /* 0x000000ff0700720c */ /* 0x000fda0003f25310 */
[----:B------:R-:W1:Y:S02]  /*15b0*/  @P1 LDC.64 R6, c[0x0][0x3b0] ;  /* 0x0000ec00ff061b82 */ /* 0x000e640000000a00 */
[----:B-1----:R-:W-:-:S04]  /*15c0*/  @P1 IMAD.WIDE.U32 R6, R0, 0x4, R6 ;  /* 0x0000000400061825 */ /* 0x002fc800078e0006 */
[----:B---3--:R-:W-:-:S06]  /*15d0*/  HADD2.F32 R10, -RZ, R2.H0_H0 ;  /* 0x20000002ff0a7230 */ /* 0x008fcc0000004100 */
[----:B------:R-:W1:Y:S02]  /*15e0*/  MUFU.LG2 R10, R10 ;  /* 0x0000000a000a7308 */ /* 0x000e640000000c00 */
[----:B-1----:R-:W-:-:S04]  /*15f0*/  FMUL.FTZ R12, R10, 0.69314718246459960938 ;  /* 0x3f3172180a0c7820 */ /* 0x002fc80000410000 */
[----:B--2---:R-:W-:-:S05]  /*1600*/  @P0 FADD.FTZ R11, R12, R11 ;  /* 0x0000000b0c0b0221 */ /* 0x004fca0000010000 */
[----:B------:R1:W-:Y:S04]  /*1610*/  @P0 STG.E desc[UR6][R8.64], R11 ;  /* 0x0000000b08000986 */ /* 0x0003e8000c101906 */
[----:B------:R1:W-:Y:S02]  /*1620*/  @P1 STG.E desc[UR6][R6.64], R12 ;  /* 0x0000000c06001986 */ /* 0x0003e4000c101906 */
.L_x_1348:
[----:B------:R-:W2:Y:S01]  /*1630*/  LDCU.64 UR8, c[0x0][0x3a0] ;  /* 0x00007400ff0877ac */ /* 0x000ea20008000a00 */
[----:B------:R-:W-:Y:S02]  /*1640*/  ISETP.EQ.U32.AND P1, PT, R4, RZ, PT ;  /* 0x000000ff0400720c */ /* 0x000fe40003f22070 */
[----:B--2---:R-:W-:-:S04]  /*1650*/  ISETP.NE.U32.AND P0, PT, RZ, UR8, PT ;  /* 0x00000008ff007c0c */ /* 0x004fc8000bf05070 */
[----:B------:R-:W-:-:S04]  /*1660*/  ISETP.NE.AND.EX P0, PT, RZ, UR9, PT, P0 ;  /* 0x00000009ff007c0c */ /* 0x000fc8000bf05300 */
[----:B------:R-:W-:-:S13]  /*1670*/  ISETP.EQ.OR.EX P0, PT, R5, RZ, !P0, P1 ;  /* 0x000000ff0500720c */ /* 0x000fda0004702710 */
[----:B------:R-:W-:Y:S05]  /*1680*/  @P0 EXIT ;  /* 0x000000000000094d */ /* 0x000fea0003800000 */
[----:B------:R-:W2:Y:S01]  /*1690*/  LDC.64 R4, c[0x0][0x398] ;  /* 0x0000e600ff047b82 */ /* 0x000ea20000000a00 */
[----:B------:R-:W-:-:S05]  /*16a0*/  IADD3 R2, P0, PT, R0, UR8, RZ ;  /* 0x0000000800027c10 */ /* 0x000fca000ff1e0ff */
[----:B------:R-:W-:Y:S02]  /*16b0*/  IMAD.X R3, RZ, RZ, UR9, P0 ;  /* 0x00000009ff037e24 */ /* 0x000fe400080e06ff */
[----:B-1----:R-:W1:Y:S03]  /*16c0*/  LDC.64 R6, c[0x0][0x3e8] ;  /* 0x0000fa00ff067b82 */ /* 0x002e660000000a00 */
[----:B------:R-:W3:Y:S01]  /*16d0*/  LDG.E.U8 R8, desc[UR6][R2.64] ;  /* 0x0000000602087981 */ /* 0x000ee2000c1e1100 */
[----:B--2---:R-:W-:-:S05]  /*16e0*/  IMAD.WIDE.U32 R4, R0, 0x4, R4 ;  /* 0x0000000400047825 */ /* 0x004fca00078e0004 */
[----:B------:R-:W2:Y:S01]  /*16f0*/  LDG.E R9, desc[UR6][R4.64] ;  /* 0x0000000604097981 */ /* 0x000ea2000c1e1900 */
[----:B-1----:R-:W-:Y:S01]  /*1700*/  IMAD.WIDE.U32 R6, R0, 0x4, R6 ;  /* 0x0000000400067825 */ /* 0x002fe200078e0006 */
[----:B---3--:R-:W-:-:S13]  /*1710*/  ISETP.NE.AND P0, PT, R8, RZ, PT ;  /* 0x000000ff0800720c */ /* 0x008fda0003f05270 */
[----:B--2---:R-:W-:-:S05]  /*1720*/  @!P0 IADD3 R9, PT, PT, R9, 0x1, RZ ;  /* 0x0000000109098810 */ /* 0x004fca0007ffe0ff */
[----:B------:R-:W-:Y:S04]  /*1730*/  STG.E desc[UR6][R4.64], R9 ;  /* 0x0000000904007986 */ /* 0x000fe8000c101906 */
[----:B0-----:R-:W2:Y:S04]  /*1740*/  LDG.E R22, desc[UR6][R22.64] ;  /* 0x0000000616167981 */ /* 0x001ea8000c1e1900 */
[----:B------:R-:W2:Y:S02]  /*1750*/  LDG.E R7, desc[UR6][R6.64] ;  /* 0x0000000606077981 */ /* 0x000ea4000c1e1900 */
[----:B--2---:R-:W-:-:S04]  /*1760*/  ISETP.NE.AND P0, PT, R22, R7, PT ;  /* 0x000000071600720c */ /* 0x004fc80003f05270 */
[----:B------:R-:W-:-:S05]  /*1770*/  SEL R11, RZ, 0x1, P0 ;  /* 0x00000001ff0b7807 */ /* 0x000fca0000000000 */
[----:B------:R-:W-:Y:S01]  /*1780*/  STG.E.U8 desc[UR6][R2.64], R11 ;  /* 0x0000000b02007986 */ /* 0x000fe2000c101106 */
[----:B------:R-:W-:Y:S05]  /*1790*/  EXIT ;  /* 0x000000000000794d */ /* 0x000fea0003800000 */
.L_x_1336:
[----:B------:R-:W-:Y:S01]  /*17a0*/  IMAD.MOV.U32 R18, RZ, RZ, RZ ;  /* 0x000000ffff127224 */ /* 0x000fe200078e00ff */
[----:B------:R-:W-:Y:S01]  /*17b0*/  MOV R17, 0xffffffff ;  /* 0xffffffff00117802 */ /* 0x000fe20000000f00 */
[----:B------:R-:W-:-:S07]  /*17c0*/  IMAD.MOV.U32 R21, RZ, RZ, 0x1 ;  /* 0x00000001ff157424 */ /* 0x000fce00078e00ff */
[----:B------:R-:W-:Y:S05]  /*17d0*/  WARPSYNC.COLLECTIVE R17, `(.L_x_1349) ;  /* 0x0000000011087348 */ /* 0x000fea0003c00000 */
[----:B------:R0:W1:Y:S02]  /*17e0*/  SHFL.UP P0, R18, R25, R21, R18 ;  /* 0x0400001519127389 */ /* 0x0000640000000012 */
[----:B01----:R-:W-:Y:S05]  /*17f0*/  ENDCOLLECTIVE ;  /* 0x000000000000791b */ /* 0x003fea0003800000 */
.L_x_1349:
[----:B------:R-:W-:Y:S02]  /*1800*/  HFMA2 R21, -RZ, RZ, 0, 1.1920928955078125e-07 ;  /* 0x00000002ff157431 */ /* 0x000fe400000001ff */
[----:B------:R-:W-:Y:S02]  /*1810*/  IMAD.MOV.U32 R28, RZ, RZ, R18 ;  /* 0x000000ffff1c7224 */ /* 0x000fe400078e0012 */
[----:B------:R-:W-:Y:S02]  /*1820*/  IMAD.MOV.U32 R18, RZ, RZ, RZ ;  /* 0x000000ffff127224 */ /* 0x000fe400078e00ff */
[----:B------:R-:W-:-:S04]  /*1830*/  @P0 FADD R28, R25, R28 ;  /* 0x0000001c191c0221 */ /* 0x000fc80000000000 */
[----:B------:R-:W-:-:S07]  /*1840*/  IMAD.MOV.U32 R25, RZ, RZ, R28 ;  /* 0x000000ffff197224 */ /* 0x000fce00078e001c */
[----:B------:R-:W-:Y:S05]  /*1850*/  WARPSYNC.COLLECTIVE R17, `(.L_x_1350) ;  /* 0x0000000011087348 */ /* 0x000fea0003c00000 */
[----:B------:R0:W1:Y:S02]  /*1860*/  SHFL.UP P0, R18, R25, R21, R18 ;  /* 0x0400001519127389 */ /* 0x0000640000000012 */
[----:B01----:R-:W-:Y:S05]  /*1870*/  ENDCOLLECTIVE ;  /* 0x000000000000791b */ /* 0x003fea0003800000 */
.L_x_1350:
[----:B------:R-:W-:Y:S02]  /*1880*/  IMAD.MOV.U32 R21, RZ, RZ, 0x4 ;  /* 0x00000004ff157424 */ /* 0x000fe400078e00ff */
[----:B------:R-:W-:Y:S02]  /*1890*/  IMAD.MOV.U32 R29, RZ, RZ, R18 ;  /* 0x000000ffff1d7224 */ /* 0x000fe400078e0012 */
[----:B------:R-:W-:Y:S02]  /*18a0*/  IMAD.MOV.U32 R18, RZ, RZ, RZ ;  /* 0x000000ffff127224 */ /* 0x000fe400078e00ff */
[----:B------:R-:W-:-:S05]  /*18b0*/  @P0 FADD R29, R28, R29 ;  /* 0x0000001d1c1d0221 */ /* 0x000fca0000000000 */
[----:B------:R-:W-:-:S07]  /*18c0*/  MOV R25, R29 ;  /* 0x0000001d00197202 */ /* 0x000fce0000000f00 */
[----:B------:R-:W-:Y:S05]  /*18d0*/  WARPSYNC.COLLECTIVE R17, `(.L_x_1351) ;  /* 0x0000000011087348 */ /* 0x000fea0003c00000 */
[----:B------:R0:W1:Y:S02]  /*18e0*/  SHFL.UP P0, R18, R25, R21, R18 ;  /* 0x0400001519127389 */ /* 0x0000640000000012 */
[----:B01----:R-:W-:Y:S05]  /*18f0*/  ENDCOLLECTIVE ;  /* 0x000000000000791b */ /* 0x003fea0003800000 */
.L_x_1351:
[----:B------:R-:W-:Y:S01]  /*1900*/  IMAD.MOV.U32 R21, RZ, RZ, 0x8 ;  /* 0x00000008ff157424 */ /* 0x000fe200078e00ff */
[----:B------:R-:W-:Y:S01]  /*1910*/  MOV R24, R18 ;  /* 0x0000001200187202 */ /* 0x000fe20000000f00 */
[----:B------:R-:W-:-:S04]  /*1920*/  HFMA2 R18, -RZ, RZ, 0, 0 ;  /* 0x00000000ff127431 */ /* 0x000fc800000001ff */
[----:B------:R-:W-:-:S04]  /*1930*/  @P0 FADD R24, R29, R24 ;  /* 0x000000181d180221 */ /* 0x000fc80000000000 */
[----:B------:R-:W-:-:S07]  /*1940*/  IMAD.MOV.U32 R25, RZ, RZ, R24 ;  /* 0x000000ffff197224 */ /* 0x000fce00078e0018 */
[----:B------:R-:W-:Y:S05]  /*1950*/  WARPSYNC.COLLECTIVE R17, `(.L_x_1352) ;  /* 0x0000000011087348 */ /* 0x000fea0003c00000 */
[----:B------:R0:W1:Y:S02]  /*1960*/  SHFL.UP P0, R18, R25, R21, R18 ;  /* 0x0400001519127389 */ /* 0x0000640000000012 */
[----:B01----:R-:W-:Y:S05]  /*1970*/  ENDCOLLECTIVE ;  /* 0x000000000000791b */ /* 0x003fea0003800000 */
.L_x_1352:
[----:B------:R-:W-:Y:S01]  /*1980*/  MOV R21, 0x10 ;  /* 0x0000001000157802 */ /* 0x000fe20000000f00 */
[----:B------:R-:W-:Y:S02]  /*1990*/  IMAD.MOV.U32 R29, RZ, RZ, R18 ;  /* 0x000000ffff1d7224 */ /* 0x000fe400078e0012 */
[----:B------:R-:W-:Y:S02]  /*19a0*/  IMAD.MOV.U32 R18, RZ, RZ, RZ ;  /* 0x000000ffff127224 */ /* 0x000fe400078e00ff */
[----:B------:R-:W-:-:S04]  /*19b0*/  @P0 FADD R29, R24, R29 ;  /* 0x0000001d181d0221 */ /* 0x000fc80000000000 */
[----:B------:R-:W-:-:S07]  /*19c0*/  IMAD.MOV.U32 R25, RZ, RZ, R29 ;  /* 0x000000ffff197224 */ /* 0x000fce00078e001d */
[----:B------:R-:W-:Y:S05]  /*19d0*/  WARPSYNC.COLLECTIVE R17, `(.L_x_1353) ;  /* 0x0000000011087348 */ /* 0x000fea0003c00000 */
[----:B------:R0:W1:Y:S02]  /*19e0*/  SHFL.UP P0, R18, R25, R21, R18 ;  /* 0x0400001519127389 */ /* 0x0000640000000012 */
[----:B01----:R-:W-:Y:S05]  /*19f0*/  ENDCOLLECTIVE ;  /* 0x000000000000791b */ /* 0x003fea0003800000 */
.L_x_1353:
[----:B------:R-:W-:Y:S02]  /*1a00*/  IMAD.MOV.U32 R21, RZ, RZ, 0x1f ;  /* 0x0000001fff157424 */ /* 0x000fe400078e00ff */
[----:B------:R-:W-:Y:S02]  /*1a10*/  IMAD.MOV.U32 R28, RZ, RZ, R18 ;  /* 0x000000ffff1c7224 */ /* 0x000fe400078e0012 */
[----:B------:R-:W-:Y:S02]  /*1a20*/  IMAD.MOV.U32 R18, RZ, RZ, RZ ;  /* 0x000000ffff127224 */ /* 0x000fe400078e00ff */
[----:B------:R-:W-:Y:S01]  /*1a30*/  @P0 FADD R28, R29, R28 ;  /* 0x0000001c1d1c0221 */ /* 0x000fe20000000000 */
[----:B------:R-:W-:-:S04]  /*1a40*/  HFMA2 R29, -RZ, RZ, 0, 1.847743988037109375e-06 ;  /* 0x0000001fff1d7431 */ /* 0x000fc800000001ff */
[----:B------:R-:W-:-:S07]  /*1a50*/  MOV R25, R28 ;  /* 0x0000001c00197202 */ /* 0x000fce0000000f00 */
[----:B------:R-:W-:Y:S05]  /*1a60*/  WARPSYNC.COLLECTIVE R17, `(.L_x_1354) ;  /* 0x0000000011087348 */ /* 0x000fea0003c00000 */
[----:B------:R0:W1:Y:S02]  /*1a70*/  SHFL.IDX P0, R29, R28, R29, R21 ;  /* 0x0000001d1c1d7389 */ /* 0x0000640000000015 */
[----:B01----:R-:W-:Y:S05]  /*1a80*/  ENDCOLLECTIVE ;  /* 0x000000000000791b */ /* 0x003fea0003800000 */
.L_x_1354:
[----:B------:R-:W-:Y:S02]  /*1a90*/  IMAD.MOV.U32 R21, RZ, RZ, 0x1 ;  /* 0x00000001ff157424 */ /* 0x000fe400078e00ff */
[----:B------:R-:W-:-:S07]  /*1aa0*/  IMAD.MOV.U32 R28, RZ, RZ, R3 ;  /* 0x000000ffff1c7224 */ /* 0x000fce00078e0003 */
[----:B------:R-:W-:Y:S05]  /*1ab0*/  WARPSYNC.COLLECTIVE R17, `(.L_x_1355) ;  /* 0x0000000011087348 */ /* 0x000fea0003c00000 */
[----:B------:R0:W1:Y:S02]  /*1ac0*/  SHFL.UP P0, R18, R25, R21, R18 ;  /* 0x0400001519127389 */ /* 0x0000640000000012 */
[----:B01----:R-:W-:Y:S05]  /*1ad0*/  ENDCOLLECTIVE ;  /* 0x000000000000791b */ /* 0x003fea0003800000 */
.L_x_1355:
[----:B------:R-:W-:Y:S02]  /*1ae0*/  IMAD.MOV.U32 R24, RZ, RZ, R29 ;  /* 0x000000ffff187224 */ /* 0x000fe400078e001d */
[----:B------:R-:W-:Y:S02]  /*1af0*/  IMAD.MOV.U32 R29, RZ, RZ, RZ ;  /* 0x000000ffff1d7224 */ /* 0x000fe400078e00ff */
[----:B------:R-:W-:Y:S01]  /*1b00*/  FADD.FTZ R24, R3, R24 ;  /* 0x0000001803187221 */ /* 0x000fe20000010000 */
[----:B------:R-:W-:-:S07]  /*1b10*/  HFMA2 R21, -RZ, RZ, 0, 1.847743988037109375e-06 ;  /* 0x0000001fff157431 */ /* 0x000fce00000001ff */
[----:B------:R-:W-:Y:S05]  /*1b20*/  WARPSYNC.COLLECTIVE R17, `(.L_x_1356) ;  /* 0x0000000011087348 */ /* 0x000fea0003c00000 */
[----:B------:R0:W1:Y:S02]  /*1b30*/  SHFL.IDX P0, R29, R28, R29, R21 ;  /* 0x0000001d1c1d7389 */ /* 0x0000640000000015 */
[----:B01----:R-:W-:Y:S05]  /*1b40*/  ENDCOLLECTIVE ;  /* 0x000000000000791b */ /* 0x003fea0003800000 */
.L_x_1356:
[----:B------:R-:W-:Y:S01]  /*1b50*/  MOV R25, R18 ;  /* 0x0000001200197202 */ /* 0x000fe20000000f00 */
[----:B------:R-:W-:Y:S01]  /*1b60*/  IMAD.MOV.U32 R18, RZ, RZ, R29 ;  /* 0x000000ffff127224 */ /* 0x000fe200078e001d */
[----:B------:R-:W-:Y:S06]  /*1b70*/  BRA `(.L_x_1357) ;  /* 0xfffffff000487947 */ /* 0x000fec000383ffff */
.L_x_1358:
        /* <DEDUP_REMOVED lines=16> */
.L_x_2103:


//--------------------- .text._ZN17fastertransformer21topp_beam_topk_kernelI6__halfLi1ELi256EEEvPKT_PiPS2_iS5_S5_fPKfPKb --------------------------
	.section	.text._ZN17fastertransformer21topp_beam_topk_kernelI6__halfLi1ELi256EEEvPKT_PiPS2_iS5_S5_fPKfPKb,"ax",@progbits
	.align	128
        .global         _ZN17fastertransformer21topp_beam_topk_kernelI6__halfLi1ELi256EEEvPKT_PiPS2_iS5_S5_fPKfPKb
        .type           _ZN17fastertransformer21topp_beam_topk_kernelI6__halfLi1ELi256EEEvPKT_PiPS2_iS5_S5_fPKfPKb,@function
        .size           _ZN17fastertransformer21topp_beam_topk_kernelI6__halfLi1ELi256EEEvPKT_PiPS2_iS5_S5_fPKfPKb,(.L_x_2104 - _ZN17fastertransformer21topp_beam_topk_kernelI6__halfLi1ELi256EEEvPKT_PiPS2_iS5_S5_fPKfPKb)
        .other          _ZN17fastertransformer21topp_beam_topk_kernelI6__halfLi1ELi256EEEvPKT_PiPS2_iS5_S5_fPKfPKb,@"STO_CUDA_ENTRY STV_DEFAULT"
_ZN17fastertransformer21topp_beam_topk_kernelI6__halfLi1ELi256EEEvPKT_PiPS2_iS5_S5_fPKfPKb:
.text._ZN17fastertransformer21topp_beam_topk_kernelI6__halfLi1ELi256EEEvPKT_PiPS2_iS5_S5_fPKfPKb:
[----:B------:R-:W-:Y:S01]  /*0000*/  LDC R1, c[0x0][0x37c] ;  /* 0x0000df00ff017b82 */ /* 0x000fe20000000800 */
[----:B------:R-:W0:Y:S01]  /*0010*/  LDCU.64 UR4, c[0x0][0x3c0] ;  /* 0x00007800ff0477ac */ /* 0x000e220008000a00 */
[----:B------:R-:W1:Y:S01]  /*0020*/  S2R R0, SR_CTAID.X ;  /* 0x0000000000007919 */ /* 0x000e620000002500 */
[----:B------:R-:W2:Y:S01]  /*0030*/  LDCU.64 UR6, c[0x0][0x358] ;  /* 0x00006b00ff0677ac */ /* 0x000ea20008000a00 */
[----:B0-----:R-:W-:-:S04]  /*0040*/  UISETP.NE.U32.AND UP0, UPT, UR4, URZ, UPT ;  /* 0x000000ff0400728c */ /* 0x001fc8000bf05070 */
[----:B------:R-:W-:-:S09]  /*0050*/  UISETP.NE.AND.EX UP0, UPT, UR5, URZ, UPT, UP0 ;  /* 0x000000ff0500728c */ /* 0x000fd2000bf05300 */
[----:B--2---:R-:W-:Y:S05]  /*0060*/  BRA.U !UP0, `(.L_x_1359) ;  /* 0x0000000108147547 */ /* 0x004fea000b800000 */
[----:B-1----:R-:W-:-:S05]  /*0070*/  IADD3 R2, P0, PT, R0, UR4, RZ ;  /* 0x0000000400027c10 */ /* 0x002fca000ff1e0ff */
[----:B------:R-:W-:-:S05]  /*0080*/  IMAD.X R3, RZ, RZ, UR5, P0 ;  /* 0x00000005ff037e24 */ /* 0x000fca00080e06ff */
[----:B------:R-:W2:Y:S02]  /*0090*/  LDG.E.U8 R2, desc[UR6][R2.64] ;  /* 0x0000000602027981 */ /* 0x000ea4000c1e1100 */
[----:B--2---:R-:W-:-:S13]  /*00a0*/  ISETP.NE.AND P0, PT, R2, RZ, PT ;  /* 0x000000ff0200720c */ /* 0x004fda0003f05270 */
[----:B------:R-:W-:Y:S05]  /*00b0*/  @P0 EXIT ;  /* 0x000000000000094d */ /* 0x000fea0003800000 */
.L_x_1359:
[----:B------:R-:W0:Y:S01]  /*00c0*/  LDC.64 R2, c[0x0][0x3b8] ;  /* 0x0000ee00ff027b82 */ /* 0x000e220000000a00 */
[----:B------:R-:W2:Y:S01]  /*00d0*/  LDCU UR4, c[0x0][0x3b0] ;  /* 0x00007600ff0477ac */ /* 0x000ea20008000800 */
[----:B------:R-:W3:Y:S01]  /*00e0*/  S2R R5, SR_TID.X ;  /* 0x0000000000057919 */ /* 0x000ee20000002100 */
[----:B--2---:R-:W-:Y:S01]  /*00f0*/  IMAD.U32 R4, RZ, RZ, UR4 ;  /* 0x00000004ff047e24 */ /* 0x004fe2000f8e00ff */
[----:B------:R-:W3:Y:S01]  /*0100*/  LDCU UR4, c[0x0][0x398] ;  /* 0x00007300ff0477ac */ /* 0x000ee20008000800 */
[----:B0-----:R-:W-:-:S04]  /*0110*/  ISETP.NE.U32.AND P0, PT, R2, RZ, PT ;  /* 0x000000ff0200720c */ /* 0x001fc80003f05070 */
[----:B------:R-:W-:-:S13]  /*0120*/  ISETP.NE.AND.EX P0, PT, R3, RZ, PT, P0 ;  /* 0x000000ff0300720c */ /* 0x000fda0003f05300 */
[----:B------:R-:W1:Y:S01]  /*0130*/  @P0 LDC.64 R6, c[0x0][0x3b8] ;  /* 0x0000ee00ff060b82 */ /* 0x000e620000000a00 */
[----:B------:R-:W-:Y:S01]  /*0140*/  BSSY.RECONVERGENT B0, `(.L_x_1360) ;  /* 0x0000058000007945 */ /* 0x000fe20003800200 */
[----:B------:R-:W-:Y:S02]  /*0150*/  IMAD.MOV.U32 R2, RZ, RZ, 0xfbff ;  /* 0x0000fbffff027424 */ /* 0x000fe400078e00ff */
[----:B-1----:R-:W-:-:S05]  /*0160*/  @P0 IMAD.WIDE.U32 R6, R0, 0x4, R6 ;  /* 0x0000000400060825 */ /* 0x002fca00078e0006 */
[----:B------:R0:W5:Y:S01]  /*0170*/  @P0 LDG.E R4, desc[UR6][R6.64] ;  /* 0x0000000606040981 */ /* 0x000162000c1e1900 */
[----:B---3--:R-:W-:Y:S01]  /*0180*/  ISETP.GE.AND P0, PT, R5, UR4, PT ;  /* 0x0000000405007c0c */ /* 0x008fe2000bf06270 */
[----:B------:R-:W-:-:S12]  /*0190*/  IMAD.MOV.U32 R3, RZ, RZ, -0x1 ;  /* 0xffffffffff037424 */ /* 0x000fd800078e00ff */
[----:B0-----:R-:W-:Y:S05]  /*01a0*/  @P0 BRA `(.L_x_1361) ;  /* 0x0000000400440947 */ /* 0x001fea0003800000 */
[----:B------:R-:W-:Y:S01]  /*01b0*/  LOP3.LUT R3, RZ, R5, RZ, 0x33, !PT ;  /* 0x00000005ff037212 */ /* 0x000fe200078e33ff */
[----:B------:R-:W-:Y:S01]  /*01c0*/  BSSY.RECONVERGENT B1, `(.L_x_1362) ;  /* 0x000003c000017945 */ /* 0x000fe20003800200 */
[----:B------:R-:W-:-:S03]  /*01d0*/  IMAD.MOV.U32 R11, RZ, RZ, R5 ;  /* 0x000000ffff0b7224 */ /* 0x000fc600078e0005 */
[----:B------:R-:W-:-:S05]  /*01e0*/  VIADD R3, R3, UR4 ;  /* 0x0000000403037c36 */ /* 0x000fca0008000000 */
[C---:B------:R-:W-:Y:S02]  /*01f0*/  ISETP.GE.U32.AND P0, PT, R3.reuse, 0x300, PT ;  /* 0x000003000300780c */ /* 0x040fe40003f06070 */
[----:B------:R-:W-:Y:S01]  /*0200*/  LEA.HI R7, R3, 0x1, RZ, 0x18 ;  /* 0x0000000103077811 */ /* 0x000fe200078fc0ff */
[----:B------:R-:W-:-:S03]  /*0210*/  IMAD.MOV.U32 R3, RZ, RZ, -0x1 ;  /* 0xffffffffff037424 */ /* 0x000fc600078e00ff */
[----:B------:R-:W-:-:S07]  /*0220*/  LOP3.LUT R10, R7, 0x3, RZ, 0xc0, !PT ;  /* 0x00000003070a7812 */ /* 0x000fce00078ec0ff */
[----:B------:R-:W-:Y:S05]  /*0230*/  @!P0 BRA `(.L_x_1363) ;  /* 0x0000000000d08947 */ /* 0x000fea0003800000 */
[----:B------:R-:W0:Y:S01]  /*0240*/  LDC.64 R8, c[0x0][0x380] ;  /* 0x0000e000ff087b82 */ /* 0x000e220000000a00 */
[----:B------:R-:W-:Y:S01]  /*0250*/  BSSY.RECONVERGENT B2, `(.L_x_1364) ;  /* 0x0000031000027945 */ /* 0x000fe20003800200 */
[----:B------:R-:W-:Y:S02]  /*0260*/  VIADD R11, R5, 0x200 ;  /* 0x00000200050b7836 */ /* 0x000fe40000000000 */
[----:B------:R-:W-:Y:S02]  /*0270*/  IMAD R12, R0, UR4, R5 ;  /* 0x00000004000c7c24 */ /* 0x000fe4000f8e0205 */
[----:B------:R-:W-:Y:S01]  /*0280*/  IMAD.MOV.U32 R3, RZ, RZ, -0x1 ;  /* 0xffffffffff037424 */ /* 0x000fe200078e00ff */
[----:B0-----:R-:W-:Y:S02]  /*0290*/  IADD3 R6, P0, PT, R8, 0x400, RZ ;  /* 0x0000040008067810 */ /* 0x001fe40007f1e0ff */
[----:B------:R-:W-:-:S03]  /*02a0*/  LOP3.LUT R8, R7, 0x1fffffc, RZ, 0xc0, !PT ;  /* 0x01fffffc07087812 */ /* 0x000fc600078ec0ff */
[----:B------:R-:W-:Y:S02]  /*02b0*/  IMAD.X R7, RZ, RZ, R9, P0 ;  /* 0x000000ffff077224 */ /* 0x000fe400000e0609 */
[----:B------:R-:W-:-:S07]  /*02c0*/  IMAD.MOV R13, RZ, RZ, -R8 ;  /* 0x000000ffff0d7224 */ /* 0x000fce00078e0a08 */
.L_x_1365:
[----:B------:R-:W-:-:S05]  /*02d0*/  IMAD.WIDE R8, R12, 0x2, R6 ;  /* 0x000000020c087825 */ /* 0x000fca00078e0206 */
[----:B------:R-:W2:Y:S04]  /*02e0*/  LDG.E.U16 R15, desc[UR6][R8.64+-0x400] ;  /* 0xfffc0006080f7981 */ /* 0x000ea8000c1e1500 */
[----:B------:R-:W3:Y:S04]  /*02f0*/  LDG.E.U16 R17, desc[UR6][R8.64+-0x200] ;  /* 0xfffe000608117981 */ /* 0x000ee8000c1e1500 */
[----:B------:R-:W4:Y:S04]  /*0300*/  LDG.E.U16 R19, desc[UR6][R8.64] ;  /* 0x0000000608137981 */ /* 0x000f28000c1e1500 */
[----:B------:R0:W4:Y:S01]  /*0310*/  LDG.E.U16 R21, desc[UR6][R8.64+0x200] ;  /* 0x0002000608157981 */ /* 0x000122000c1e1500 */
[C---:B------:R-:W-:Y:S01]  /*0320*/  ISETP.GE.AND P1, PT, R12.reuse, R3, PT ;  /* 0x000000030c00720c */ /* 0x040fe20003f26270 */
[----:B------:R-:W-:-:S02]  /*0330*/  VIADD R14, R12, 0x100 ;  /* 0x000001000c0e7836 */ /* 0x000fc40000000000 */
[----:B------:R-:W-:Y:S02]  /*0340*/  VIADD R13, R13, 0x4 ;  /* 0x000000040d0d7836 */ /* 0x000fe40000000000 */
[----:B------:R-:W-:Y:S02]  /*0350*/  VIADD R11, R11, 0x400 ;  /* 0x000004000b0b7836 */ /* 0x000fe40000000000 */
[----:B0-----:R-:W-:Y:S01]  /*0360*/  VIADD R8, R12, 0x200 ;  /* 0x000002000c087836 */ /* 0x001fe20000000000 */
[----:B--2---:R-:W-:-:S05]  /*0370*/  HSETP2.GT.AND P0, PT, R15.H0_H0, R2.H0_H0, PT ;  /* 0x200000020f007234 */ /* 0x004fca0003f04800 */
[----:B------:R-:W-:Y:S02]  /*0380*/  HSETP2.NEU.OR P1, PT, R15.H0_H0, R2.H0_H0, P1 ;  /* 0x200000020f007234 */ /* 0x000fe40000f2d820 */
[----:B------:R-:W-:-:S04]  /*0390*/  ISETP.EQ.OR P0, PT, R3, -0x1, P0 ;  /* 0xffffffff0300780c */ /* 0x000fc80000702670 */
[----:B------:R-:W-:-:S13]  /*03a0*/  PLOP3.LUT P0, PT, P0, P1, PT, 0x8, 0x80 ;  /* 0x000000000080781c */ /* 0x000fda0000702170 */
[----:B------:R-:W-:Y:S01]  /*03b0*/  @!P0 IMAD.MOV.U32 R3, RZ, RZ, R12 ;  /* 0x000000ffff038224 */ /* 0x000fe200078e000c */
[----:B------:R-:W-:-:S04]  /*03c0*/  @!P0 PRMT R2, R15, 0x7610, R2 ;  /* 0x000076100f028816 */ /* 0x000fc80000000002 */
[----:B------:R-:W-:Y:S02]  /*03d0*/  ISETP.GE.AND P1, PT, R14, R3, PT ;  /* 0x000000030e00720c */ /* 0x000fe40003f26270 */
[----:B---3--:R-:W-:-:S05]  /*03e0*/  HSETP2.GT.AND P0, PT, R17.H0_H0, R2.H0_H0, PT ;  /* 0x2000000211007234 */ /* 0x008fca0003f04800 */
[----:B------:R-:W-:-:S06]  /*03f0*/  ISETP.EQ.OR P0, PT, R3, -0x1, P0 ;  /* 0xffffffff0300780c */ /* 0x000fcc0000702670 */
[----:B------:R-:W-:-:S05]  /*0400*/  HSETP2.NEU.OR P1, PT, R17.H0_H0, R2.H0_H0, P1 ;  /* 0x2000000211007234 */ /* 0x000fca0000f2d820 */
[----:B------:R-:W-:-:S13]  /*0410*/  PLOP3.LUT P0, PT, P0, P1, PT, 0x8, 0x80 ;  /* 0x000000000080781c */ /* 0x000fda0000702170 */
[----:B------:R-:W-:Y:S01]  /*0420*/  @!P0 IMAD.MOV.U32 R3, RZ, RZ, R14 ;  /* 0x000000ffff038224 */ /* 0x000fe200078e000e */
[----:B------:R-:W-:Y:S01]  /*0430*/  @!P0 PRMT R2, R17, 0x7610, R2 ;  /* 0x0000761011028816 */ /* 0x000fe20000000002 */
[C---:B------:R-:W-:Y:S02]  /*0440*/  VIADD R14, R12.reuse, 0x300 ;  /* 0x000003000c0e7836 */ /* 0x040fe40000000000 */
[----:B------:R-:W-:Y:S01]  /*0450*/  VIADD R12, R12, 0x400 ;  /* 0x000004000c0c7836 */ /* 0x000fe20000000000 */
[----:B------:R-:W-:Y:S02]  /*0460*/  ISETP.GE.AND P1, PT, R8, R3, PT ;  /* 0x000000030800720c */ /* 0x000fe40003f26270 */
[----:B----4-:R-:W-:-:S05]  /*0470*/  HSETP2.GT.AND P0, PT, R19.H0_H0, R2.H0_H0, PT ;  /* 0x2000000213007234 */ /* 0x010fca0003f04800 */
[----:B------:R-:W-:-:S06]  /*0480*/  ISETP.EQ.OR P0, PT, R3, -0x1, P0 ;  /* 0xffffffff0300780c */ /* 0x000fcc0000702670 */
[----:B------:R-:W-:-:S05]  /*0490*/  HSETP2.NEU.OR P1, PT, R19.H0_H0, R2.H0_H0, P1 ;  /* 0x2000000213007234 */ /* 0x000fca0000f2d820 */
[----:B------:R-:W-:-:S13]  /*04a0*/  PLOP3.LUT P0, PT, P0, P1, PT, 0x8, 0x80 ;  /* 0x000000000080781c */ /* 0x000fda0000702170 */
[----:B------:R-:W-:Y:S01]  /*04b0*/  @!P0 IMAD.MOV.U32 R3, RZ, RZ, R8 ;  /* 0x000000ffff038224 */ /* 0x000fe200078e0008 */
[----:B------:R-:W-:-:S04]  /*04c0*/  @!P0 PRMT R2, R19, 0x7610, R2 ;  /* 0x0000761013028816 */ /* 0x000fc80000000002 */
[----:B------:R-:W-:Y:S02]  /*04d0*/  ISETP.GE.AND P1, PT, R14, R3, PT ;  /* 0x000000030e00720c */ /* 0x000fe40003f26270 */
[----:B------:R-:W-:-:S05]  /*04e0*/  HSETP2.GT.AND P0, PT, R21.H0_H0, R2.H0_H0, PT ;  /* 0x2000000215007234 */ /* 0x000fca0003f04800 */
[----:B------:R-:W-:-:S06]  /*04f0*/  ISETP.EQ.OR P0, PT, R3, -0x1, P0 ;  /* 0xffffffff0300780c */ /* 0x000fcc0000702670 */
[----:B------:R-:W-:-:S05]  /*0500*/  HSETP2.NEU.OR P1, PT, R21.H0_H0, R2.H0_H0, P1 ;  /* 0x2000000215007234 */ /* 0x000fca0000f2d820 */
[----:B------:R-:W-:Y:S02]  /*0510*/  PLOP3.LUT P0, PT, P0, P1, PT, 0x8, 0x80 ;  /* 0x000000000080781c */ /* 0x000fe40000702170 */
[----:B------:R-:W-:-:S11]  /*0520*/  ISETP.NE.AND P1, PT, R13, RZ, PT ;  /* 0x000000ff0d00720c */ /* 0x000fd60003f25270 */
[----:B------:R-:W-:Y:S01]  /*0530*/  @!P0 IMAD.MOV.U32 R3, RZ, RZ, R14 ;  /* 0x000000ffff038224 */ /* 0x000fe200078e000e */
[----:B------:R-:W-:Y:S01]  /*0540*/  @!P0 PRMT R2, R21, 0x7610, R2 ;  /* 0x0000761015028816 */ /* 0x000fe20000000002 */
[----:B------:R-:W-:Y:S06]  /*0550*/  @P1 BRA `(.L_x_1365) ;  /* 0xfffffffc005c1947 */ /* 0x000fec000383ffff */
[----:B------:R-:W-:Y:S05]  /*0560*/  BSYNC.RECONVERGENT B2 ;  /* 0x0000000000027941 */ /* 0x000fea0003800200 */
.L_x_1364:
[----:B------:R-:W-:-:S07]  /*0570*/  VIADD R11, R11, 0xfffffe00 ;  /* 0xfffffe000b0b7836 */ /* 0x000fce0000000000 */
.L_x_1363:
[----:B------:R-:W-:Y:S05]  /*0580*/  BSYNC.RECONVERGENT B1 ;  /* 0x0000000000017941 */ /* 0x000fea0003800200 */
.L_x_1362:
[----:B------:R-:W-:-:S13]  /*0590*/  ISETP.NE.AND P0, PT, R10, RZ, PT ;  /* 0x000000ff0a00720c */ /* 0x000fda0003f05270 */
[----:B------:R-:W-:Y:S05]  /*05a0*/  @!P0 BRA `(.L_x_1361) ;  /* 0x0000000000448947 */ /* 0x000fea0003800000 */
[----:B------:R-:W0:Y:S01]  /*05b0*/  LDC.64 R8, c[0x0][0x380] ;  /* 0x0000e000ff087b82 */ /* 0x000e220000000a00 */
[----:B------:R-:W1:Y:S01]  /*05c0*/  LDCU UR5, c[0x0][0x398] ;  /* 0x00007300ff0577ac */ /* 0x000e620008000800 */
[----:B------:R-:W-:Y:S02]  /*05d0*/  IMAD.MOV R12, RZ, RZ, -R10 ;  /* 0x000000ffff0c7224 */ /* 0x000fe400078e0a0a */
[----:B-1----:R-:W-:-:S07]  /*05e0*/  IMAD R10, R0, UR5, R11 ;  /* 0x00000005000a7c24 */ /* 0x002fce000f8e020b */
.L_x_1366:
[----:B0-----:R-:W-:-:S06]  /*05f0*/  IMAD.WIDE R6, R10, 0x2, R8 ;  /* 0x000000020a067825 */ /* 0x001fcc00078e0208 */
[----:B------:R-:W2:Y:S01]  /*0600*/  LDG.E.U16 R7, desc[UR6][R6.64] ;  /* 0x0000000606077981 */ /* 0x000ea2000c1e1500 */
[----:B------:R-:W-:Y:S01]  /*0610*/  ISETP.GE.AND P1, PT, R10, R3, PT ;  /* 0x000000030a00720c */ /* 0x000fe20003f26270 */
[----:B------:R-:W-:Y:S01]  /*0620*/  VIADD R12, R12, 0x1 ;  /* 0x000000010c0c7836 */ /* 0x000fe20000000000 */
[----:B--2---:R-:W-:-:S11]  /*0630*/  HSETP2.GT.AND P0, PT, R7.H0_H0, R2.H0_H0, PT ;  /* 0x2000000207007234 */ /* 0x004fd60003f04800 */
[----:B------:R-:W-:Y:S02]  /*0640*/  HSETP2.NEU.OR P1, PT, R7.H0_H0, R2.H0_H0, P1 ;  /* 0x2000000207007234 */ /* 0x000fe40000f2d820 */
[----:B------:R-:W-:-:S04]  /*0650*/  ISETP.EQ.OR P0, PT, R3, -0x1, P0 ;  /* 0xffffffff0300780c */ /* 0x000fc80000702670 */
[----:B------:R-:W-:Y:S02]  /*0660*/  PLOP3.LUT P0, PT, P0, P1, PT, 0x8, 0x80 ;  /* 0x000000000080781c */ /* 0x000fe40000702170 */
[----:B------:R-:W-:-:S11]  /*0670*/  ISETP.NE.AND P1, PT, R12, RZ, PT ;  /* 0x000000ff0c00720c */ /* 0x000fd60003f25270 */
[----:B------:R-:W-:Y:S01]  /*0680*/  @!P0 IMAD.MOV.U32 R3, RZ, RZ, R10 ;  /* 0x000000ffff038224 */ /* 0x000fe200078e000a */
[----:B------:R-:W-:Y:S01]  /*0690*/  @!P0 PRMT R2, R7, 0x7610, R2 ;  /* 0x0000761007028816 */ /* 0x000fe20000000002 */
[----:B------:R-:W-:Y:S01]  /*06a0*/  VIADD R10, R10, 0x100 ;  /* 0x000001000a0a7836 */ /* 0x000fe20000000000 */
[----:B------:R-:W-:Y:S06]  /*06b0*/  @P1 BRA `(.L_x_1366) ;  /* 0xfffffffc00cc1947 */ /* 0x000fec000383ffff */
.L_x_1361:
[----:B------:R-:W-:Y:S05]  /*06c0*/  BSYNC.RECONVERGENT B0 ;  /* 0x0000000000007941 */ /* 0x000fea0003800200 */
.L_x_1360:
[----:B------:R-:W0:Y:S01]  /*06d0*/  S2R R10, SR_LANEID ;  /* 0x00000000000a7919 */ /* 0x000e220000000000 */
[----:B------:R-:W-:Y:S01]  /*06e0*/  LOP3.LUT R6, R2, 0xffff, RZ, 0xc0, !PT ;  /* 0x0000ffff02067812 */ /* 0x000fe200078ec0ff */
[----:B------:R-:W-:Y:S01]  /*06f0*/  BSSY.RECONVERGENT B0, `(.L_x_1367) ;  /* 0x000000e000007945 */ /* 0x000fe20003800200 */
[----:B------:R-:W-:Y:S01]  /*0700*/  ISETP.NE.AND P2, PT, R5, RZ, PT ;  /* 0x000000ff0500720c */ /* 0x000fe20003f45270 */
[----:B------:R1:W2:Y:S04]  /*0710*/  SHFL.DOWN PT, R8, R3, 0x1, 0x1f ;  /* 0x08201f0003087f89 */ /* 0x0002a800000e0000 */
[----:B------:R1:W3:Y:S01]  /*0720*/  SHFL.DOWN PT, R7, R6, 0x1, 0x1f ;  /* 0x08201f0006077f89 */ /* 0x0002e200000e0000 */
[C---:B0-----:R-:W-:Y:S02]  /*0730*/  ISETP.GT.AND P0, PT, R10.reuse, 0x1e, PT ;  /* 0x0000001e0a00780c */ /* 0x041fe40003f04270 */
[----:B------:R-:W-:-:S11]  /*0740*/  ISETP.GT.AND P3, PT, R10, 0x1d, PT ;  /* 0x0000001d0a00780c */ /* 0x000fd60003f64270 */
[----:B-123--:R-:W-:Y:S05]  /*0750*/  @P0 BRA `(.L_x_1368) ;  /* 0x00000000001c0947 */ /* 0x00efea0003800000 */
[----:B------:R-:W-:Y:S02]  /*0760*/  ISETP.GE.AND P0, PT, R8, R3, PT ;  /* 0x000000030800720c */ /* 0x000fe40003f06270 */
[----:B------:R-:W-:-:S05]  /*0770*/  HSETP2.GT.AND P1, PT, R7.H0_H0, R2.H0_H0, PT ;  /* 0x2000000207007234 */ /* 0x000fca0003f24800 */
[----:B------:R-:W-:-:S06]  /*0780*/  ISETP.EQ.OR P1, PT, R3, -0x1, P1 ;  /* 0xffffffff0300780c */ /* 0x000fcc0000f22670 */
[----:B------:R-:W-:-:S05]  /*0790*/  HSETP2.NEU.OR P0, PT, R7.H0_H0, R2.H0_H0, P0 ;  /* 0x2000000207007234 */ /* 0x000fca000070d820 */
[----:B------:R-:W-:-:S13]  /*07a0*/  PLOP3.LUT P0, PT, P1, P0, PT, 0x8, 0x80 ;  /* 0x000000000080781c */ /* 0x000fda0000f00170 */
[----:B------:R-:W-:Y:S01]  /*07b0*/  @!P0 IMAD.MOV.U32 R3, RZ, RZ, R8 ;  /* 0x000000ffff038224 */ /* 0x000fe200078e0008 */
[----:B------:R-:W-:-:S07]  /*07c0*/  @!P0 PRMT R2, R7, 0x7610, R2 ;  /* 0x0000761007028816 */ /* 0x000fce0000000002 */
.L_x_1368:
[----:B------:R-:W-:Y:S05]  /*07d0*/  BSYNC.RECONVERGENT B0 ;  /* 0x0000000000007941 */ /* 0x000fea0003800200 */
.L_x_1367:
[----:B------:R-:W-:Y:S01]  /*07e0*/  LOP3.LUT R6, R2, 0xffff, RZ, 0xc0, !PT ;  /* 0x0000ffff02067812 */ /* 0x000fe200078ec0ff */
[----:B------:R0:W1:Y:S01]  /*07f0*/  SHFL.DOWN PT, R8, R3, 0x2, 0x1f ;  /* 0x08401f0003087f89 */ /* 0x00006200000e0000 */
[----:B------:R-:W-:Y:S01]  /*0800*/  BSSY.RECONVERGENT B0, `(.L_x_1369) ;  /* 0x000000b000007945 */ /* 0x000fe20003800200 */
[----:B------:R-:W-:Y:S02]  /*0810*/  ISETP.GT.AND P1, PT, R10, 0x1b, PT ;  /* 0x0000001b0a00780c */ /* 0x000fe40003f24270 */
[----:B------:R0:W2:Y:S01]  /*0820*/  SHFL.DOWN PT, R7, R6, 0x2, 0x1f ;  /* 0x08401f0006077f89 */ /* 0x0000a200000e0000 */
[----:B------:R-:W-:Y:S10]  /*0830*/  @P3 BRA `(.L_x_1370) ;  /* 0x00000000001c3947 */ /* 0x000ff40003800000 */
[----:B-1----:R-:W-:Y:S02]  /*0840*/  ISETP.GE.AND P0, PT, R8, R3, PT ;  /* 0x000000030800720c */ /* 0x002fe40003f06270 */
[----:B--2---:R-:W-:-:S05]  /*0850*/  HSETP2.GT.AND P3, PT, R7.H0_H0, R2.H0_H0, PT ;  /* 0x2000000207007234 */ /* 0x004fca0003f64800 */
[----:B------:R-:W-:-:S06]  /*0860*/  ISETP.EQ.OR P3, PT, R3, -0x1, P3 ;  /* 0xffffffff0300780c */ /* 0x000fcc0001f62670 */
[----:B------:R-:W-:-:S05]  /*0870*/  HSETP2.NEU.OR P0, PT, R7.H0_H0, R2.H0_H0, P0 ;  /* 0x2000000207007234 */ /* 0x000fca000070d820 */
[----:B------:R-:W-:-:S13]  /*0880*/  PLOP3.LUT P0, PT, P3, P0, PT, 0x8, 0x80 ;  /* 0x000000000080781c */ /* 0x000fda0001f00170 */
[----:B0-----:R-:W-:Y:S01]  /*0890*/  @!P0 IMAD.MOV.U32 R3, RZ, RZ, R8 ;  /* 0x000000ffff038224 */ /* 0x001fe200078e0008 */
[----:B------:R-:W-:-:S07]  /*08a0*/  @!P0 PRMT R2, R7, 0x7610, R2 ;  /* 0x0000761007028816 */ /* 0x000fce0000000002 */
.L_x_1370:
[----:B------:R-:W-:Y:S05]  /*08b0*/  BSYNC.RECONVERGENT B0 ;  /* 0x0000000000007941 */ /* 0x000fea0003800200 */
.L_x_1369:
[----:B0-----:R-:W-:Y:S01]  /*08c0*/  LOP3.LUT R6, R2, 0xffff, RZ, 0xc0, !PT ;  /* 0x0000ffff02067812 */ /* 0x001fe200078ec0ff */
[----:B-1----:R0:W1:Y:S01]  /*08d0*/  SHFL.DOWN PT, R8, R3, 0x4, 0x1f ;  /* 0x08801f0003087f89 */ /* 0x00206200000e0000 */
[----:B------:R-:W-:Y:S01]  /*08e0*/  BSSY.RECONVERGENT B0, `(.L_x_1371) ;  /* 0x000000b000007945 */ /* 0x000fe20003800200 */
[----:B------:R-:W-:Y:S02]  /*08f0*/  ISETP.GT.AND P3, PT, R10, 0x17, PT ;  /* 0x000000170a00780c */ /* 0x000fe40003f64270 */
[----:B--2---:R0:W2:Y:S01]  /*0900*/  SHFL.DOWN PT, R7, R6, 0x4, 0x1f ;  /* 0x08801f0006077f89 */ /* 0x0040a200000e0000 */
        /* <DEDUP_REMOVED lines=8> */
.L_x_1372:
[----:B------:R-:W-:Y:S05]  /*0990*/  BSYNC.RECONVERGENT B0 ;  /* 0x0000000000007941 */ /* 0x000fea0003800200 */
.L_x_1371:
        /* <DEDUP_REMOVED lines=13> */
.L_x_1374:
[----:B------:R-:W-:Y:S05]  /*0a70*/  BSYNC.RECONVERGENT B0 ;  /* 0x0000000000007941 */ /* 0x000fea0003800200 */
.L_x_1373:
[----:B0-----:R-:W-:Y:S01]  /*0a80*/  LOP3.LUT R6, R2, 0xffff, RZ, 0xc0, !PT ;  /* 0x0000ffff02067812 */ /* 0x001fe200078ec0ff */
[----:B-1----:R0:W1:Y:S01]  /*0a90*/  SHFL.DOWN PT, R8, R3, 0x10, 0x1f ;  /* 0x0a001f0003087f89 */ /* 0x00206200000e0000 */
[----:B------:R-:W-:Y:S03]  /*0aa0*/  BSSY.RECONVERGENT B0, `(.L_x_1375) ;  /* 0x0000013000007945 */ /* 0x000fe60003800200 */
[----:B------:R0:W3:Y:S01]  /*0ab0*/  SHFL.DOWN PT, R9, R6, 0x10, 0x1f ;  /* 0x0a001f0006097f89 */ /* 0x0000e200000e0000 */
[----:B------:R-:W-:Y:S05]  /*0ac0*/  @P1 BRA `(.L_x_1376) ;  /* 0x0000000000401947 */ /* 0x000fea0003800000 */
[----:B------:R-:W-:Y:S02]  /*0ad0*/  ISETP.NE.AND P3, PT, R10, RZ, PT ;  /* 0x000000ff0a00720c */ /* 0x000fe40003f65270 */
[----:B-1----:R-:W-:Y:S02]  /*0ae0*/  ISETP.GE.AND P0, PT, R8, R3, PT ;  /* 0x000000030800720c */ /* 0x002fe40003f06270 */
[----:B---3--:R-:W-:-:S05]  /*0af0*/  HSETP2.GT.AND P1, PT, R9.H0_H0, R2.H0_H0, PT ;  /* 0x2000000209007234 */ /* 0x008fca0003f24800 */
[----:B------:R-:W-:-:S04]  /*0b00*/  ISETP.EQ.OR P1, PT, R3, -0x1, P1 ;  /* 0xffffffff0300780c */ /* 0x000fc80000f22670 */
[----:B--2---:R-:W1:Y:S01]  /*0b10*/  @!P3 S2R R7, SR_CgaCtaId ;  /* 0x000000000007b919 */ /* 0x004e620000008800 */
[----:B0-----:R-:W-:Y:S02]  /*0b20*/  @!P3 MOV R6, 0x400 ;  /* 0x000004000006b802 */ /* 0x001fe40000000f00 */
[----:B------:R-:W-:Y:S02]  /*0b30*/  HSETP2.NEU.OR P0, PT, R9.H0_H0, R2.H0_H0, P0 ;  /* 0x2000000209007234 */ /* 0x000fe4000070d820 */
[----:B------:R-:W-:-:S03]  /*0b40*/  @!P3 SHF.R.U32.HI R5, RZ, 0x2, R5 ;  /* 0x00000002ff05b819 */ /* 0x000fc60000011605 */
[----:B------:R-:W-:Y:S02]  /*0b50*/  PLOP3.LUT P0, PT, P1, P0, PT, 0x8, 0x80 ;  /* 0x000000000080781c */ /* 0x000fe40000f00170 */
[----:B------:R-:W-:-:S11]  /*0b60*/  @!P3 LOP3.LUT R5, R5, 0xf8, RZ, 0xc0, !PT ;  /* 0x000000f80505b812 */ /* 0x000fd600078ec0ff */
[----:B------:R-:W-:Y:S01]  /*0b70*/  @!P0 IMAD.MOV.U32 R3, RZ, RZ, R8 ;  /* 0x000000ffff038224 */ /* 0x000fe200078e0008 */
[----:B------:R-:W-:Y:S02]  /*0b80*/  @!P0 PRMT R2, R9, 0x7610, R2 ;  /* 0x0000761009028816 */ /* 0x000fe40000000002 */
[----:B-1----:R-:W-:-:S05]  /*0b90*/  @!P3 LEA R6, R7, R6, 0x18 ;  /* 0x000000060706b211 */ /* 0x002fca00078ec0ff */
[----:B------:R-:W-:-:S05]  /*0ba0*/  @!P3 IMAD.IADD R5, R5, 0x1, R6 ;  /* 0x000000010505b824 */ /* 0x000fca00078e0206 */
[----:B------:R4:W-:Y:S04]  /*0bb0*/  @!P3 STS [R5+0x8], R3 ;  /* 0x000008030500b388 */ /* 0x0009e80000000800 */
[----:B------:R4:W-:Y:S02]  /*0bc0*/  @!P3 STS.U16 [R5+0xc], R2 ;  /* 0x00000c020500b388 */ /* 0x0009e40000000400 */
.L_x_1376:
[----:B------:R-:W-:Y:S05]  /*0bd0*/  BSYNC.RECONVERGENT B0 ;  /* 0x0000000000007941 */ /* 0x000fea0003800200 */
.L_x_1375:
[----:B------:R-:W-:Y:S06]  /*0be0*/  BAR.SYNC.DEFER_BLOCKING 0x0 ;  /* 0x0000000000007b1d */ /* 0x000fec0000010000 */
[----:B------:R-:W-:Y:S04]  /*0bf0*/  BSSY.RECONVERGENT B0, `(.L_x_1377) ;  /* 0x0000044000007945 */ /* 0x000fe80003800200 */
[----:B------:R-:W-:Y:S05]  /*0c00*/  @P2 BRA `(.L_x_1378) ;  /* 0x0000000400082947 */ /* 0x000fea0003800000 */
[----:B------:R-:W0:Y:S01]  /*0c10*/  S2UR UR5, SR_CgaCtaId ;  /* 0x00000000000579c3 */ /* 0x000e220000008800 */
[----:B------:R-:W-:Y:S02]  /*0c20*/  UMOV UR4, 0x400 ;  /* 0x0000040000047882 */ /* 0x000fe40000000000 */
[----:B0-----:R-:W-:-:S09]  /*0c30*/  ULEA UR4, UR5, UR4, 0x18 ;  /* 0x0000000405047291 */ /* 0x001fd2000f8ec0ff */
[----:B------:R-:W0:Y:S04]  /*0c40*/  LDS R6, [UR4+0x10] ;  /* 0x00001004ff067984 */ /* 0x000e280008000800 */
[----:B----4-:R-:W4:Y:S04]  /*0c50*/  LDS.U16 R5, [UR4+0x14] ;  /* 0x00001404ff057984 */ /* 0x010f280008000400 */
[----:B------:R-:W3:Y:S04]  /*0c60*/  LDS R10, [UR4+0x18] ;  /* 0x00001804ff0a7984 */ /* 0x000ee80008000800 */
[----:B--2---:R-:W2:Y:S04]  /*0c70*/  LDS.U16 R7, [UR4+0x1c] ;  /* 0x00001c04ff077984 */ /* 0x004ea80008000400 */
[----:B-1----:R-:W1:Y:S04]  /*0c80*/  LDS R8, [UR4+0x20] ;  /* 0x00002004ff087984 */ /* 0x002e680008000800 */
[----:B------:R-:W-:Y:S01]  /*0c90*/  LDS R12, [UR4+0x28] ;  /* 0x00002804ff0c7984 */ /* 0x000fe20008000800 */
[----:B0-----:R-:W-:-:S02]  /*0ca0*/  ISETP.GE.AND P1, PT, R6, R3, PT ;  /* 0x000000030600720c */ /* 0x001fc40003f26270 */
[----:B----4-:R-:W-:-:S05]  /*0cb0*/  HSETP2.GT.AND P0, PT, R5.H0_H0, R2.H0_H0, PT ;  /* 0x2000000205007234 */ /* 0x010fca0003f04800 */
[----:B------:R-:W-:-:S06]  /*0cc0*/  ISETP.EQ.OR P0, PT, R3, -0x1, P0 ;  /* 0xffffffff0300780c */ /* 0x000fcc0000702670 */
[----:B------:R-:W-:-:S05]  /*0cd0*/  HSETP2.NEU.OR P1, PT, R5.H0_H0, R2.H0_H0, P1 ;  /* 0x2000000205007234 */ /* 0x000fca0000f2d820 */
[----:B------:R-:W-:-:S13]  /*0ce0*/  PLOP3.LUT P0, PT, P0, P1, PT, 0x8, 0x80 ;  /* 0x000000000080781c */ /* 0x000fda0000702170 */
[----:B------:R-:W-:Y:S01]  /*0cf0*/  @!P0 IMAD.MOV.U32 R3, RZ, RZ, R6 ;  /* 0x000000ffff038224 */ /* 0x000fe200078e0006 */
[----:B------:R-:W-:Y:S01]  /*0d00*/  @!P0 PRMT R2, R5, 0x7610, R2 ;  /* 0x0000761005028816 */ /* 0x000fe20000000002 */
[----:B------:R-:W-:Y:S03]  /*0d10*/  LDS R6, [UR4+0x30] ;  /* 0x00003004ff067984 */ /* 0x000fe60008000800 */
[----:B---3--:R-:W-:Y:S01]  /*0d20*/  ISETP.GE.AND P1, PT, R10, R3, PT ;  /* 0x000000030a00720c */ /* 0x008fe20003f26270 */
[----:B------:R-:W0:Y:S01]  /*0d30*/  LDS.U16 R5, [UR4+0x24] ;  /* 0x00002404ff057984 */ /* 0x000e220008000400 */
[----:B--2---:R-:W-:-:S05]  /*0d40*/  HSETP2.GT.AND P0, PT, R7.H0_H0, R2.H0_H0, PT ;  /* 0x2000000207007234 */ /* 0x004fca0003f04800 */
[----:B------:R-:W-:-:S06]  /*0d50*/  ISETP.EQ.OR P0, PT, R3, -0x1, P0 ;  /* 0xffffffff0300780c */ /* 0x000fcc0000702670 */
[----:B------:R-:W-:-:S05]  /*0d60*/  HSETP2.NEU.OR P1, PT, R7.H0_H0, R2.H0_H0, P1 ;  /* 0x2000000207007234 */ /* 0x000fca0000f2d820 */
[----:B------:R-:W-:-:S13]  /*0d70*/  PLOP3.LUT P0, PT, P0, P1, PT, 0x8, 0x80 ;  /* 0x000000000080781c */ /* 0x000fda0000702170 */
[----:B------:R-:W-:Y:S01]  /*0d80*/  @!P0 IMAD.MOV.U32 R3, RZ, RZ, R10 ;  /* 0x000000ffff038224 */ /* 0x000fe200078e000a */
[----:B------:R-:W-:Y:S01]  /*0d90*/  @!P0 PRMT R2, R7, 0x7610, R2 ;  /* 0x0000761007028816 */ /* 0x000fe20000000002 */
[----:B------:R-:W-:Y:S03]  /*0da0*/  LDS R10, [UR4+0x38] ;  /* 0x00003804ff0a7984 */ /* 0x000fe60008000800 */
[----:B-1----:R-:W-:Y:S01]  /*0db0*/  ISETP.GE.AND P1, PT, R8, R3, PT ;  /* 0x000000030800720c */ /* 0x002fe20003f26270 */
[----:B------:R-:W1:Y:S01]  /*0dc0*/  LDS.U16 R7, [UR4+0x2c] ;  /* 0x00002c04ff077984 */ /* 0x000e620008000400 */
[----:B0-----:R-:W-:-:S05]  /*0dd0*/  HSETP2.GT.AND P0, PT, R5.H0_H0, R2.H0_H0, PT ;  /* 0x2000000205007234 */ /* 0x001fca0003f04800 */
[----:B------:R-:W-:-:S06]  /*0de0*/  ISETP.EQ.OR P0, PT, R3, -0x1, P0 ;  /* 0xffffffff0300780c */ /* 0x000fcc0000702670 */
[----:B------:R-:W-:-:S05]  /*0df0*/  HSETP2.NEU.OR P1, PT, R5.H0_H0, R2.H0_H0, P1 ;  /* 0x2000000205007234 */ /* 0x000fca0000f2d820 */
[----:B------:R-:W-:-:S13]  /*0e00*/  PLOP3.LUT P0, PT, P0, P1, PT, 0x8, 0x80 ;  /* 0x000000000080781c */ /* 0x000fda0000702170 */
[----:B------:R-:W-:Y:S01]  /*0e10*/  @!P0 IMAD.MOV.U32 R3, RZ, RZ, R8 ;  /* 0x000000ffff038224 */ /* 0x000fe200078e0008 */
[----:B------:R-:W-:Y:S01]  /*0e20*/  @!P0 PRMT R2, R5, 0x7610, R2 ;  /* 0x0000761005028816 */ /* 0x000fe20000000002 */
[----:B------:R-:W-:Y:S03]  /*0e30*/  LDS R8, [UR4+0x40] ;  /* 0x00004004ff087984 */ /* 0x000fe60008000800 */
[----:B------:R-:W-:Y:S01]  /*0e40*/  ISETP.GE.AND P1, PT, R12, R3, PT ;  /* 0x000000030c00720c */ /* 0x000fe20003f26270 */
[----:B------:R-:W0:Y:S01]  /*0e50*/  LDS.U16 R5, [UR4+0x34] ;  /* 0x00003404ff057984 */ /* 0x000e220008000400 */
[----:B-1----:R-:W-:-:S05]  /*0e60*/  HSETP2.GT.AND P0, PT, R7.H0_H0, R2.H0_H0, PT ;  /* 0x2000000207007234 */ /* 0x002fca0003f04800 */
[----:B------:R-:W-:-:S06]  /*0e70*/  ISETP.EQ.OR P0, PT, R3, -0x1, P0 ;  /* 0xffffffff0300780c */ /* 0x000fcc0000702670 */
[----:B------:R-:W-:-:S05]  /*0e80*/  HSETP2.NEU.OR P1, PT, R7.H0_H0, R2.H0_H0, P1 ;  /* 0x2000000207007234 */ /* 0x000fca0000f2d820 */
[----:B------:R-:W-:-:S13]  /*0e90*/  PLOP3.LUT P0, PT, P0, P1, PT, 0x8, 0x80 ;  /* 0x000000000080781c */ /* 0x000fda0000702170 */
[----:B------:R-:W-:Y:S01]  /*0ea0*/  @!P0 IMAD.MOV.U32 R3, RZ, RZ, R12 ;  /* 0x000000ffff038224 */ /* 0x000fe200078e000c */
[----:B------:R-:W-:Y:S02]  /*0eb0*/  @!P0 PRMT R2, R7, 0x7610, R2 ;  /* 0x0000761007028816 */ /* 0x000fe40000000002 */
[----:B------:R-:W1:Y:S02]  /*0ec0*/  LDS.U16 R7, [UR4+0x3c] ;  /* 0x00003c04ff077984 */ /* 0x000e640008000400 */
[----:B------:R-:W-:Y:S02]  /*0ed0*/  ISETP.GE.AND P1, PT, R6, R3, PT ;  /* 0x000000030600720c */ /* 0x000fe40003f26270 */
[----:B0-----:R-:W-:-:S05]  /*0ee0*/  HSETP2.GT.AND P0, PT, R5.H0_H0, R2.H0_H0, PT ;  /* 0x2000000205007234 */ /* 0x001fca0003f04800 */
[----:B------:R-:W-:-:S06]  /*0ef0*/  ISETP.EQ.OR P0, PT, R3, -0x1, P0 ;  /* 0xffffffff0300780c */ /* 0x000fcc0000702670 */
[----:B------:R-:W-:-:S05]  /*0f00*/  HSETP2.NEU.OR P1, PT, R5.H0_H0, R2.H0_H0, P1 ;  /* 0x2000000205007234 */ /* 0x000fca0000f2d820 */
[----:B------:R-:W-:-:S13]  /*0f10*/  PLOP3.LUT P0, PT, P0, P1, PT, 0x8, 0x80 ;  /* 0x000000000080781c */ /* 0x000fda0000702170 */
[----:B------:R-:W-:Y:S01]  /*0f20*/  @!P0 IMAD.MOV.U32 R3, RZ, RZ, R6 ;  /* 0x000000ffff038224 */ /* 0x000fe200078e0006 */
[----:B------:R-:W-:Y:S02]  /*0f30*/  @!P0 PRMT R2, R5, 0x7610, R2 ;  /* 0x0000761005028816 */ /* 0x000fe40000000002 */
[----:B------:R-:W0:Y:S02]  /*0f40*/  LDS.U16 R5, [UR4+0x44] ;  /* 0x00004404ff057984 */ /* 0x000e240008000400 */
[----:B------:R-:W-:Y:S02]  /*0f50*/  ISETP.GE.AND P1, PT, R10, R3, PT ;  /* 0x000000030a00720c */ /* 0x000fe40003f26270 */
[----:B-1----:R-:W-:-:S05]  /*0f60*/  HSETP2.GT.AND P0, PT, R7.H0_H0, R2.H0_H0, PT ;  /* 0x2000000207007234 */ /* 0x002fca0003f04800 */
[----:B------:R-:W-:-:S06]  /*0f70*/  ISETP.EQ.OR P0, PT, R3, -0x1, P0 ;  /* 0xffffffff0300780c */ /* 0x000fcc0000702670 */
[----:B------:R-:W-:-:S05]  /*0f80*/  HSETP2.NEU.OR P1, PT, R7.H0_H0, R2.H0_H0, P1 ;  /* 0x2000000207007234 */ /* 0x000fca0000f2d820 */
[----:B------:R-:W-:-:S13]  /*0f90*/  PLOP3.LUT P0, PT, P0, P1, PT, 0x8, 0x80 ;  /* 0x000000000080781c */ /* 0x000fda0000702170 */
[----:B------:R-:W-:Y:S01]  /*0fa0*/  @!P0 IMAD.MOV.U32 R3, RZ, RZ, R10 ;  /* 0x000000ffff038224 */ /* 0x000fe200078e000a */
[----:B------:R-:W-:-:S04]  /*0fb0*/  @!P0 PRMT R2, R7, 0x7610, R2 ;  /* 0x0000761007028816 */ /* 0x000fc80000000002 */
[----:B------:R-:W-:Y:S02]  /*0fc0*/  ISETP.GE.AND P1, PT, R8, R3, PT ;  /* 0x000000030800720c */ /* 0x000fe40003f26270 */
[----:B0-----:R-:W-:-:S05]  /*0fd0*/  HSETP2.GT.AND P0, PT, R5.H0_H0, R2.H0_H0, PT ;  /* 0x2000000205007234 */ /* 0x001fca0003f04800 */
[----:B------:R-:W-:-:S06]  /*0fe0*/  ISETP.EQ.OR P0, PT, R3, -0x1, P0 ;  /* 0xffffffff0300780c */ /* 0x000fcc0000702670 */
[----:B------:R-:W-:-:S05]  /*0ff0*/  HSETP2.NEU.OR P1, PT, R5.H0_H0, R2.H0_H0, P1 ;  /* 0x2000000205007234 */ /* 0x000fca0000f2d820 */
[----:B------:R-:W-:-:S13]  /*1000*/  PLOP3.LUT P0, PT, P0, P1, PT, 0x8, 0x80 ;  /* 0x000000000080781c */ /* 0x000fda0000702170 */
[----:B------:R-:W-:Y:S01]  /*1010*/  @!P0 IMAD.MOV.U32 R3, RZ, RZ, R8 ;  /* 0x000000ffff038224 */ /* 0x000fe200078e0008 */
[----:B------:R-:W-:-:S07]  /*1020*/  @!P0 PRMT R2, R5, 0x7610, R2 ;  /* 0x0000761005028816 */ /* 0x000fce0000000002 */
.L_x_1378:
[----:B------:R-:W-:Y:S05]  /*1030*/  BSYNC.RECONVERGENT B0 ;  /* 0x0000000000007941 */ /* 0x000fea0003800200 */
.L_x_1377:
[----:B------:R-:W-:Y:S05]  /*1040*/  @P2 EXIT ;  /* 0x000000000000294d */ /* 0x000fea0003800000 */
[----:B0-2---:R-:W0:Y:S08]  /*1050*/  LDC.64 R6, c[0x0][0x3a0] ;  /* 0x0000e800ff067b82 */ /* 0x005e300000000a00 */
[----:B-1-3--:R-:W1:Y:S01]  /*1060*/  LDC.64 R8, c[0x0][0x3a8] ;  /* 0x0000ea00ff087b82 */ /* 0x00ae620000000a00 */
[----:B0-----:R-:W-:-:S06]  /*1070*/  IMAD.WIDE.U32 R6, R0, 0x4, R6 ;  /* 0x0000000400067825 */ /* 0x001fcc00078e0006 */
[----:B------:R-:W2:Y:S01]  /*1080*/  LDG.E R7, desc[UR6][R6.64] ;  /* 0x0000000606077981 */ /* 0x000ea2000c1e1900 */
[----:B----4-:R-:W-:-:S05]  /*1090*/  HADD2 R5, R2.H0_H0, RZ.H0_H0 ;  /* 0x200000ff02057230 */ /* 0x010fca0000000800 */
[----:B------:R-:W-:-:S05]  /*10a0*/  HADD2.F32 R5, -RZ, R5.H0_H0 ;  /* 0x20000005ff057230 */ /* 0x000fca0000004100 */
[----:B-----5:R-:W-:Y:S01]  /*10b0*/  FSETP.GE.FTZ.AND P0, PT, R5, R4, PT ;  /* 0x000000040500720b */ /* 0x020fe20003f16000 */
[----:B-1----:R-:W-:-:S05]  /*10c0*/  IMAD.WIDE.U32 R4, R0, 0x4, R8 ;  /* 0x0000000400047825 */ /* 0x002fca00078e0008 */
[----:B--2---:R0:W-:Y:S07]  /*10d0*/  STG.E desc[UR6][R4.64], R7 ;  /* 0x0000000704007986 */ /* 0x0041ee000c101906 */
[----:B------:R-:W-:Y:S05]  /*10e0*/  @!P0 EXIT ;  /* 0x000000000000894d */ /* 0x000fea0003800000 */
[----:B------:R-:W1:Y:S01]  /*10f0*/  LDC R6, c[0x0][0x398] ;  /* 0x0000e600ff067b82 */ /* 0x000e620000000800 */
[----:B------:R-:W-:Y:S02]  /*1100*/  ISETP.GE.AND P2, PT, R3, RZ, PT ;  /* 0x000000ff0300720c */ /* 0x000fe40003f46270 */
[----:B-1----:R-:W-:-:S04]  /*1110*/  IABS R13, R6 ;  /* 0x00000006000d7213 */ /* 0x002fc80000000000 */
[----:B------:R-:W1:Y:S08]  /*1120*/  I2F.RP R10, R13 ;  /* 0x0000000d000a7306 */ /* 0x000e700000209400 */
[----:B-1----:R-:W1:Y:S02]  /*1130*/  MUFU.RCP R10, R10 ;  /* 0x0000000a000a7308 */ /* 0x002e640000001000 */
[----:B-1----:R-:W-:-:S06]  /*1140*/  VIADD R8, R10, 0xffffffe ;  /* 0x0ffffffe0a087836 */ /* 0x002fcc0000000000 */
[----:B------:R1:W2:Y:S02]  /*1150*/  F2I.FTZ.U32.TRUNC.NTZ R9, R8 ;  /* 0x0000000800097305 */ /* 0x0002a4000021f000 */
[----:B-1----:R-:W-:Y:S02]  /*1160*/  IMAD.MOV.U32 R8, RZ, RZ, RZ ;  /* 0x000000ffff087224 */ /* 0x002fe400078e00ff */
[----:B--2---:R-:W-:-:S04]  /*1170*/  IMAD.MOV R12, RZ, RZ, -R9 ;  /* 0x000000ffff0c7224 */ /* 0x004fc800078e0a09 */
[----:B------:R-:W-:Y:S01]  /*1180*/  IMAD R11, R12, R13, RZ ;  /* 0x0000000d0c0b7224 */ /* 0x000fe200078e02ff */
[----:B------:R-:W-:Y:S01]  /*1190*/  IABS R12, R3 ;  /* 0x00000003000c7213 */ /* 0x000fe20000000000 */
[----:B------:R-:W-:Y:S02]  /*11a0*/  IMAD.IADD R3, R7, 0x1, R6 ;  /* 0x0000000107037824 */ /* 0x000fe400078e0206 */
[----:B------:R-:W-:Y:S02]  /*11b0*/  IMAD.HI.U32 R9, R9, R11, R8 ;  /* 0x0000000b09097227 */ /* 0x000fe400078e0008 */
[----:B------:R-:W1:Y:S01]  /*11c0*/  LDC.64 R10, c[0x0][0x390] ;  /* 0x0000e400ff0a7b82 */ /* 0x000e620000000a00 */
[----:B------:R-:W-:Y:S03]  /*11d0*/  STG.E desc[UR6][R4.64], R3 ;  /* 0x0000000304007986 */ /* 0x000fe6000c101906 */
[----:B------:R-:W-:-:S04]  /*11e0*/  IMAD.HI.U32 R9, R9, R12, RZ ;  /* 0x0000000c09097227 */ /* 0x000fc800078e00ff */
[----:B------:R-:W-:-:S04]  /*11f0*/  IMAD.MOV R9, RZ, RZ, -R9 ;  /* 0x000000ffff097224 */ /* 0x000fc800078e0a09 */
[C---:B------:R-:W-:Y:S02]  /*1200*/  IMAD R12, R13.reuse, R9, R12 ;  /* 0x000000090d0c7224 */ /* 0x040fe400078e020c */
[----:B------:R-:W0:Y:S03]  /*1210*/  LDC.64 R8, c[0x0][0x388] ;  /* 0x0000e200ff087b82 */ /* 0x000e260000000a00 */
[----:B------:R-:W-:-:S13]  /*1220*/  ISETP.GT.U32.AND P0, PT, R13, R12, PT ;  /* 0x0000000c0d00720c */ /* 0x000fda0003f04070 */
[----:B------:R-:W-:Y:S01]  /*1230*/  @!P0 IMAD.IADD R12, R12, 0x1, -R13 ;  /* 0x000000010c0c8824 */ /* 0x000fe200078e0a0d */
[----:B------:R-:W-:-:S04]  /*1240*/  ISETP.NE.AND P0, PT, R6, RZ, PT ;  /* 0x000000ff0600720c */ /* 0x000fc80003f05270 */
[----:B------:R-:W-:-:S13]  /*1250*/  ISETP.GT.U32.AND P1, PT, R13, R12, PT ;  /* 0x0000000c0d00720c */ /* 0x000fda0003f24070 */
[----:B------:R-:W-:Y:S02]  /*1260*/  @!P1 IMAD.IADD R12, R12, 0x1, -R13 ;  /* 0x000000010c0c9824 */ /* 0x000fe400078e0a0d */
[-C--:B------:R-:W-:Y:S02]  /*1270*/  IMAD R13, R0, R6.reuse, RZ ;  /* 0x00000006000d7224 */ /* 0x080fe400078e02ff */
[----:B------:R-:W-:Y:S01]  /*1280*/  @!P2 IMAD.MOV R12, RZ, RZ, -R12 ;  /* 0x000000ffff0ca224 */ /* 0x000fe200078e0a0c */
[----:B------:R-:W-:Y:S01]  /*1290*/  @!P0 LOP3.LUT R12, RZ, R6, RZ, 0x33, !PT ;  /* 0x00000006ff0c8212 */ /* 0x000fe200078e33ff */
[----:B0-----:R-:W-:-:S04]  /*12a0*/  IMAD.WIDE R6, R13, 0x4, R8 ;  /* 0x000000040d067825 */ /* 0x001fc800078e0208 */
[----:B-1----:R-:W-:Y:S01]  /*12b0*/  IMAD.WIDE R8, R13, 0x2, R10 ;  /* 0x000000020d087825 */ /* 0x002fe200078e020a */
[----:B------:R-:W-:Y:S04]  /*12c0*/  STG.E desc[UR6][R6.64], R12 ;  /* 0x0000000c06007986 */ /* 0x000fe8000c101906 */
[----:B------:R-:W-:Y:S01]  /*12d0*/  STG.E.U16 desc[UR6][R8.64], R2 ;  /* 0x0000000208007986 */ /* 0x000fe2000c101506 */
[----:B------:R-:W-:Y:S05]  /*12e0*/  EXIT ;  /* 0x000000000000794d */ /* 0x000fea0003800000 */
.L_x_1379:
        /* <DEDUP_REMOVED lines=9> */
.L_x_2104:


//--------------------- .text._ZN17fastertransformer13topp_samplingIfLi256EEEvPT_PiS3_S3_PbPfS5_PKiS7_iP17curandStateXORWOWfPKfS7_iPKb --------------------------
	.section	.text._ZN17fastertransformer13topp_samplingIfLi256EEEvPT_PiS3_S3_PbPfS5_PKiS7_iP17curandStateXORWOWfPKfS7_iPKb,"ax",@progbits
	.align	128
        .global         _ZN17fastertransformer13topp_samplingIfLi256EEEvPT_PiS3_S3_PbPfS5_PKiS7_iP17curandStateXORWOWfPKfS7_iPKb
        .type           _ZN17fastertransformer13topp_samplingIfLi256EEEvPT_PiS3_S3_PbPfS5_PKiS7_iP17curandStateXORWOWfPKfS7_iPKb,@function
        .size           _ZN17fastertransformer13topp_samplingIfLi256EEEvPT_PiS3_S3_PbPfS5_PKiS7_iP17curandStateXORWOWfPKfS7_iPKb,(.L_x_2105 - _ZN17fastertransformer13topp_samplingIfLi256EEEvPT_PiS3_S3_PbPfS5_PKiS7_iP17curandStateXORWOWfPKfS7_iPKb)
        .other          _ZN17fastertransformer13topp_samplingIfLi256EEEvPT_PiS3_S3_PbPfS5_PKiS7_iP17curandStateXORWOWfPKfS7_iPKb,@"STO_CUDA_ENTRY STV_DEFAULT"
_ZN17fastertransformer13topp_samplingIfLi256EEEvPT_PiS3_S3_PbPfS5_PKiS7_iP17curandStateXORWOWfPKfS7_iPKb:
.text._ZN17fastertransformer13topp_samplingIfLi256EEEvPT_PiS3_S3_PbPfS5_PKiS7_iP17curandStateXORWOWfPKfS7_iPKb:
        /* <DEDUP_REMOVED lines=15> */
.L_x_1380:
        /* <DEDUP_REMOVED lines=12> */
.L_x_1381:
        /* <DEDUP_REMOVED lines=31> */
.L_x_1383:
[----:B------:R-:W-:Y:S05]  /*03a0*/  BSYNC.RECONVERGENT B0 ;  /* 0x0000000000007941 */ /* 0x000fea0003800200 */
.L_x_1382:
[----:B------:R-:W2:Y:S04]  /*03b0*/  LDG.E R2, desc[UR6][R2.64] ;  /* 0x0000000602027981 */ /* 0x000ea8000c1e1900 */
[----:B------:R-:W2:Y:S01]  /*03c0*/  LDG.E R7, desc[UR6][R6.64] ;  /* 0x0000000606077981 */ /* 0x000ea2000c1e1900 */
[----:B------:R-:W-:Y:S02]  /*03d0*/  SHF.R.U32.HI R20, RZ, 0x5, R4 ;  /* 0x00000005ff147819 */ /* 0x000fe40000011604 */
[----:B--2---:R-:W-:-:S13]  /*03e0*/  ISETP.NE.AND P1, PT, R2, R7, PT ;  /* 0x000000070200720c */ /* 0x004fda0003f25270 */
[----:B------:R-:W-:Y:S05]  /*03f0*/  @P1 BRA `(.L_x_1384) ;  /* 0x0000000000dc1947 */ /* 0x000fea0003800000 */
[----:B------:R-:W-:Y:S05]  /*0400*/  @P0 EXIT ;  /* 0x000000000000094d */ /* 0x000fea0003800000 */
[----:B------:R-:W2:Y:S01]  /*0410*/  LDC.64 R6, c[0x0][0x388] ;  /* 0x0000e200ff067b82 */ /* 0x000ea20000000a00 */
[----:B------:R-:W3:Y:S07]  /*0420*/  LDCU UR4, c[0x0][0x3c8] ;  /* 0x00007900ff0477ac */ /* 0x000eee0008000800 */
[----:B------:R-:W4:Y:S08]  /*0430*/  LDC.64 R2, c[0x0][0x390] ;  /* 0x0000e400ff027b82 */ /* 0x000f300000000a00 */
[----:B01----:R-:W0:Y:S01]  /*0440*/  LDC.64 R8, c[0x0][0x3a8] ;  /* 0x0000ea00ff087b82 */ /* 0x003e220000000a00 */
[----:B---3--:R-:W-:-:S04]  /*0450*/  IMAD R11, R0, UR4, RZ ;  /* 0x00000004000b7c24 */ /* 0x008fc8000f8e02ff */
[----:B--2---:R-:W-:-:S03]  /*0460*/  IMAD.WIDE R6, R11, 0x4, R6 ;  /* 0x000000040b067825 */ /* 0x004fc600078e0206 */
[----:B------:R-:W0:Y:S03]  /*0470*/  LDC.64 R12, c[0x0][0x3b0] ;  /* 0x0000ec00ff0c7b82 */ /* 0x000e260000000a00 */
[----:B------:R-:W2:Y:S01]  /*0480*/  LDG.E R7, desc[UR6][R6.64] ;  /* 0x0000000606077981 */ /* 0x000ea2000c1e1900 */
[----:B----4-:R-:W-:-:S04]  /*0490*/  IMAD.WIDE.U32 R2, R0, 0x4, R2 ;  /* 0x0000000400027825 */ /* 0x010fc800078e0002 */
[----:B-----5:R-:W1:Y:S01]  /*04a0*/  LDC.64 R4, c[0x0][0x398] ;  /* 0x0000e600ff047b82 */ /* 0x020e620000000a00 */
[----:B0-----:R-:W-:-:S04]  /*04b0*/  LOP3.LUT P0, RZ, R8, R12, RZ, 0xfc, !PT ;  /* 0x0000000c08ff7212 */ /* 0x001fc8000780fcff */
[----:B------:R-:W-:Y:S01]  /*04c0*/  LOP3.LUT P0, RZ, R9, R13, RZ, 0xfc, P0 ;  /* 0x0000000d09ff7212 */ /* 0x000fe2000000fcff */
[----:B--2---:R0:W-:-:S12]  /*04d0*/  STG.E desc[UR6][R2.64], R7 ;  /* 0x0000000702007986 */ /* 0x0041d8000c101906 */
[----:B-1----:R-:W-:Y:S05]  /*04e0*/  @!P0 BRA `(.L_x_1385) ;  /* 0x0000000000448947 */ /* 0x002fea0003800000 */
[----:B0-----:R-:W0:Y:S01]  /*04f0*/  LDC.64 R6, c[0x0][0x380] ;  /* 0x0000e000ff067b82 */ /* 0x001e220000000a00 */
[----:B------:R-:W-:-:S04]  /*0500*/  ISETP.NE.U32.AND P0, PT, R8, RZ, PT ;  /* 0x000000ff0800720c */ /* 0x000fc80003f05070 */
[----:B------:R-:W-:-:S13]  /*0510*/  ISETP.NE.AND.EX P0, PT, R9, RZ, PT, P0 ;  /* 0x000000ff0900720c */ /* 0x000fda0003f05300 */
[----:B------:R-:W1:Y:S01]  /*0520*/  @P0 LDC.64 R8, c[0x0][0x3a8] ;  /* 0x0000ea00ff080b82 */ /* 0x000e620000000a00 */
[----:B0-----:R-:W-:-:S06]  /*0530*/  IMAD.WIDE R6, R11, 0x4, R6 ;  /* 0x000000040b067825 */ /* 0x001fcc00078e0206 */
[----:B------:R-:W2:Y:S01]  /*0540*/  LDG.E R6, desc[UR6][R6.64] ;  /* 0x0000000606067981 */ /* 0x000ea2000c1e1900 */
[----:B-1----:R-:W-:-:S05]  /*0550*/  @P0 IMAD.WIDE.U32 R8, R0, 0x4, R8 ;  /* 0x0000000400080825 */ /* 0x002fca00078e0008 */
[----:B------:R-:W3:Y:S01]  /*0560*/  @P0 LDG.E R14, desc[UR6][R8.64] ;  /* 0x00000006080e0981 */ /* 0x000ee2000c1e1900 */
[----:B------:R-:W-:-:S04]  /*0570*/  ISETP.NE.U32.AND P1, PT, R12, RZ, PT ;  /* 0x000000ff0c00720c */ /* 0x000fc80003f25070 */
[----:B------:R-:W-:-:S13]  /*0580*/  ISETP.NE.AND.EX P1, PT, R13, RZ, PT, P1 ;  /* 0x000000ff0d00720c */ /* 0x000fda0003f25310 */
[----:B------:R-:W0:Y:S02]  /*0590*/  @P1 LDC.64 R10, c[0x0][0x3b0] ;  /* 0x0000ec00ff0a1b82 */ /* 0x000e240000000a00 */
[----:B0-----:R-:W-:Y:S01]  /*05a0*/  @P1 IMAD.WIDE.U32 R10, R0, 0x4, R10 ;  /* 0x00000004000a1825 */ /* 0x001fe200078e000a */
[----:B--2---:R-:W0:Y:S03]  /*05b0*/  MUFU.LG2 R12, R6 ;  /* 0x00000006000c7308 */ /* 0x004e260000000c00 */
[----:B0-----:R-:W-:-:S04]  /*05c0*/  FMUL.FTZ R13, R12, 0.69314718246459960938 ;  /* 0x3f3172180c0d7820 */ /* 0x001fc80000410000 */
[----:B---3--:R-:W-:-:S05]  /*05d0*/  @P0 FADD.FTZ R15, R13, R14 ;  /* 0x0000000e0d0f0221 */ /* 0x008fca0000010000 */
[----:B------:R1:W-:Y:S04]  /*05e0*/  @P0 STG.E desc[UR6][R8.64], R15 ;  /* 0x0000000f08000986 */ /* 0x0003e8000c101906 */
[----:B------:R1:W-:Y:S02]  /*05f0*/  @P1 STG.E desc[UR6][R10.64], R13 ;  /* 0x0000000d0a001986 */ /* 0x0003e4000c101906 */
.L_x_1385:
[----:B------:R-:W2:Y:S01]  /*0600*/  LDCU.64 UR4, c[0x0][0x3a0] ;  /* 0x00007400ff0477ac */ /* 0x000ea20008000a00 */
[----:B------:R-:W-:Y:S02]  /*0610*/  ISETP.EQ.U32.AND P1, PT, R4, RZ, PT ;  /* 0x000000ff0400720c */ /* 0x000fe40003f22070 */
[----:B--2---:R-:W-:-:S04]  /*0620*/  ISETP.NE.U32.AND P0, PT, RZ, UR4, PT ;  /* 0x00000004ff007c0c */ /* 0x004fc8000bf05070 */
[----:B------:R-:W-:-:S04]  /*0630*/  ISETP.NE.AND.EX P0, PT, RZ, UR5, PT, P0 ;  /* 0x00000005ff007c0c */ /* 0x000fc8000bf05300 */
[----:B------:R-:W-:-:S13]  /*0640*/  ISETP.EQ.OR.EX P0, PT, R5, RZ, !P0, P1 ;  /* 0x000000ff0500720c */ /* 0x000fda0004702710 */
[----:B------:R-:W-:Y:S05]  /*0650*/  @P0 EXIT ;  /* 0x000000000000094d */ /* 0x000fea0003800000 */
[----:B0-----:R-:W0:Y:S01]  /*0660*/  LDC.64 R6, c[0x0][0x398] ;  /* 0x0000e600ff067b82 */ /* 0x001e220000000a00 */
[----:B------:R-:W-:-:S05]  /*0670*/  IADD3 R4, P0, PT, R0, UR4, RZ ;  /* 0x0000000400047c10 */ /* 0x000fca000ff1e0ff */
[----:B------:R-:W-:Y:S02]  /*0680*/  IMAD.X R5, RZ, RZ, UR5, P0 ;  /* 0x00000005ff057e24 */ /* 0x000fe400080e06ff */
[----:B-1----:R-:W1:Y:S03]  /*0690*/  LDC.64 R8, c[0x0][0x3e8] ;  /* 0x0000fa00ff087b82 */ /* 0x002e660000000a00 */
[----:B------:R-:W2:Y:S01]  /*06a0*/  LDG.E.U8 R10, desc[UR6][R4.64] ;  /* 0x00000006040a7981 */ /* 0x000ea2000c1e1100 */
[----:B0-----:R-:W-:-:S05]  /*06b0*/  IMAD.WIDE.U32 R6, R0, 0x4, R6 ;  /* 0x0000000400067825 */ /* 0x001fca00078e0006 */
[----:B------:R-:W3:Y:S01]  /*06c0*/  LDG.E R11, desc[UR6][R6.64] ;  /* 0x00000006060b7981 */ /* 0x000ee2000c1e1900 */
[----:B-1----:R-:W-:Y:S01]  /*06d0*/  IMAD.WIDE.U32 R8, R0, 0x4, R8 ;  /* 0x0000000400087825 */ /* 0x002fe200078e0008 */
        /* <DEDUP_REMOVED lines=9> */
.L_x_1384:
        /* <DEDUP_REMOVED lines=28> */
.L_x_1391:
[----:B------:R-:W-:Y:S01]  /*0930*/  ISETP.GE.AND P0, PT, R7, UR4, PT ;  /* 0x0000000407007c0c */ /* 0x000fe2000bf06270 */
[----:B------:R-:W-:Y:S01]  /*0940*/  IMAD.MOV.U32 R19, RZ, RZ, R7 ;  /* 0x000000ffff137224 */ /* 0x000fe200078e0007 */
[----:B------:R-:W-:-:S11]  /*0950*/  MOV R10, RZ ;  /* 0x000000ff000a7202 */ /* 0x000fd60000000f00 */
[----:B------:R-:W0:Y:S01]  /*0960*/  @!P0 LDC.64 R8, c[0x0][0x380] ;  /* 0x0000e000ff088b82 */ /* 0x000e220000000a00 */
[----:B------:R-:W-:-:S04]  /*0970*/  @!P0 IMAD.IADD R5, R2, 0x1, R19 ;  /* 0x0000000102058824 */ /* 0x000fc800078e0213 */
[----:B0-----:R-:W-:-:S05]  /*0980*/  @!P0 IMAD.WIDE R8, R5, 0x4, R8 ;  /* 0x0000000405088825 */ /* 0x001fca00078e0208 */
[----:B------:R-:W2:Y:S01]  /*0990*/  @!P0 LDG.E R10, desc[UR6][R8.64] ;  /* 0x00000006080a8981 */ /* 0x000ea2000c1e1900 */
[----:B------:R-:W0:Y:S01]  /*09a0*/  S2UR UR9, SR_CgaCtaId ;  /* 0x00000000000979c3 */ /* 0x000e220000008800 */
[----:B------:R-:W-:Y:S01]  /*09b0*/  UMOV UR8, 0x400 ;  /* 0x0000040000087882 */ /* 0x000fe20000000000 */
[C---:B------:R-:W-:Y:S01]  /*09c0*/  ISETP.GT.U32.AND P0, PT, R4.reuse, 0x1f, PT ;  /* 0x0000001f0400780c */ /* 0x040fe20003f04070 */
[----:B------:R-:W-:Y:S01]  /*09d0*/  IMAD.U32 R6, RZ, RZ, UR8 ;  /* 0x00000008ff067e24 */ /* 0x000fe2000f8e00ff */
[----:B------:R-:W-:-:S03]  /*09e0*/  LEA.HI R7, R4, R4, RZ, 0x1d ;  /* 0x0000000404077211 */ /* 0x000fc600078fe8ff */
[----:B------:R-:W-:Y:S02]  /*09f0*/  VIADD R12, R6, 0x10 ;  /* 0x00000010060c7836 */ /* 0x000fe40000000000 */
[----:B0-----:R-:W-:Y:S01]  /*0a00*/  IMAD.U32 R5, RZ, RZ, UR9 ;  /* 0x00000009ff057e24 */ /* 0x001fe2000f8e00ff */
[----:B------:R-:W-:Y:S05]  /*0a10*/  WARPSYNC.ALL ;  /* 0x0000000000007948 */ /* 0x000fea0003800000 */
[----:B------:R-:W-:-:S04]  /*0a20*/  LEA R12, R5, R12, 0x18 ;  /* 0x0000000c050c7211 */ /* 0x000fc800078ec0ff */
[----:B------:R-:W-:-:S05]  /*0a30*/  LEA R7, R7, R12, 0x2 ;  /* 0x0000000c07077211 */ /* 0x000fca00078e10ff */
[----:B--2---:R0:W-:Y:S01]  /*0a40*/  STS [R7+0x10], R10 ;  /* 0x0000100a07007388 */ /* 0x0041e20000000800 */
[----:B------:R-:W-:Y:S06]  /*0a50*/  BAR.SYNC.DEFER_BLOCKING 0x0 ;  /* 0x0000000000007b1d */ /* 0x000fec0000010000 */
        /* <DEDUP_REMOVED lines=34> */
.L_x_1409:
        /* <DEDUP_REMOVED lines=18> */
.L_x_1387:
        /* <DEDUP_REMOVED lines=11> */
[----:B------:R-:W-:Y:S01]  /*0e50*/  VIADD R10, R6, 0x4b0 ;  /* 0x000004b0060a7836 */ /* 0x000fe20000000000 */
[----:B------:R0:W-:Y:S04]  /*0e60*/  ATOMS.POPC.INC.32 RZ, [R9+URZ] ;  /* 0x0000000009ff7f8c */ /* 0x0001e8000d8000ff */
[----:B------:R-:W-:-:S05]  /*0e70*/  LEA R7, R5, R10, 0x18 ;  /* 0x0000000a05077211 */ /* 0x000fca00078ec0ff */
[----:B------:R-:W-:-:S05]  /*0e80*/  IMAD R7, R20, 0x4, R7 ;  /* 0x0000000414077824 */ /* 0x000fca00078e0207 */
[----:B------:R0:W-:Y:S02]  /*0e90*/  STS [R7], R8 ;  /* 0x0000000807007388 */ /* 0x0001e40000000800 */
.L_x_1390:
[----:B------:R-:W-:Y:S05]  /*0ea0*/  BSYNC.RECONVERGENT B0 ;  /* 0x0000000000007941 */ /* 0x000fea0003800200 */
.L_x_1389:
[----:B------:R-:W-:Y:S01]  /*0eb0*/  BAR.SYNC.DEFER_BLOCKING 0x0 ;  /* 0x0000000000007b1d */ /* 0x000fe20000010000 */
[----:B0-----:R-:W-:-:S04]  /*0ec0*/  IADD3 R7, PT, PT, R19, 0x100, RZ ;  /* 0x0000010013077810 */ /* 0x001fc80007ffe0ff */
[----:B------:R-:W-:Y:S01]  /*0ed0*/  ISETP.GE.AND P0, PT, R7, UR5, PT ;  /* 0x0000000507007c0c */ /* 0x000fe2000bf06270 */
[----:B------:R-:W0:Y:S02]  /*0ee0*/  LDS R8, [R9] ;  /* 0x0000000009087984 */ /* 0x000e240000000800 */
[----:B0-----:R-:W-:-:S13]  /*0ef0*/  ISETP.LT.AND P1, PT, R8, 0x1, PT ;  /* 0x000000010800780c */ /* 0x001fda0003f21270 */
[----:B------:R-:W-:Y:S05]  /*0f00*/  @!P0 BRA P1, `(.L_x_1391) ;  /* 0xfffffff800888947 */ /* 0x000fea000083ffff */
.L_x_1386:
[----:B------:R-:W-:Y:S01]  /*0f10*/  VIADD R6, R6, 0x4b0 ;  /* 0x000004b006067836 */ /* 0x000fe20000000000 */
[----:B------:R-:W-:Y:S01]  /*0f20*/  ISETP.GE.U32.AND P1, PT, R4, 0x20, PT ;  /* 0x000000200400780c */ /* 0x000fe20003f26070 */
[----:B------:R-:W-:Y:S03]  /*0f30*/  BSSY.RECONVERGENT B0, `(.L_x_1392) ;  /* 0x0000049000007945 */ /* 0x000fe60003800200 */
        /* <DEDUP_REMOVED lines=17> */
.L_x_1396:
[----:B------:R-:W0:Y:S01]  /*1050*/  LDS.128 R12, [R21+-0x20] ;  /* 0xffffe000150c7984 */ /* 0x000e220000000c00 */
[----:B------:R-:W-:-:S03]  /*1060*/  VIADD R24, R24, 0x10 ;  /* 0x0000001018187836 */ /* 0x000fc60000000000 */
[----:B------:R-:W1:Y:S02]  /*1070*/  LDS.128 R4, [R21+-0x10] ;  /* 0xfffff00015047984 */ /* 0x000e640000000c00 */
[----:B------:R-:W-:Y:S02]  /*1080*/  ISETP.NE.AND P2, PT, R24, RZ, PT ;  /* 0x000000ff1800720c */ /* 0x000fe40003f45270 */
[----:B------:R-:W2:Y:S01]  /*1090*/  LDS.128 R8, [R21] ;  /* 0x0000000015087984 */ /* 0x000ea20000000c00 */
[----:B0-----:R-:W-:-:S04]  /*10a0*/  LOP3.LUT R12, R14, R13, R12, 0xfe, !PT ;  /* 0x0000000d0e0c7212 */ /* 0x001fc800078efe0c */
[----:B-1----:R-:W-:Y:S02]  /*10b0*/  LOP3.LUT R4, R4, R15, R12, 0xfe, !PT ;  /* 0x0000000f04047212 */ /* 0x002fe400078efe0c */
[----:B------:R0:W1:Y:S02]  /*10c0*/  LDS.128 R12, [R21+0x10] ;  /* 0x00001000150c7984 */ /* 0x0000640000000c00 */
[----:B------:R-:W-:-:S04]  /*10d0*/  LOP3.LUT R4, R6, R5, R4, 0xfe, !PT ;  /* 0x0000000506047212 */ /* 0x000fc800078efe04 */
[----:B--2---:R-:W-:Y:S02]  /*10e0*/  LOP3.LUT R4, R8, R7, R4, 0xfe, !PT ;  /* 0x0000000708047212 */ /* 0x004fe400078efe04 */
[----:B0-----:R-:W-:Y:S02]  /*10f0*/  IADD3 R21, PT, PT, R21, 0x40, RZ ;  /* 0x0000004015157810 */ /* 0x001fe40007ffe0ff */
[----:B------:R-:W-:Y:S02]  /*1100*/  LOP3.LUT R4, R10, R9, R4, 0xfe, !PT ;  /* 0x000000090a047212 */ /* 0x000fe400078efe04 */
[----:B-1----:R-:W-:Y:S02]  /*1110*/  LOP3.LUT R14, R15, R14, RZ, 0xfc, !PT ;  /* 0x0000000e0f0e7212 */ /* 0x002fe400078efcff */
[----:B------:R-:W-:-:S04]  /*1120*/  LOP3.LUT R4, R12, R11, R4, 0xfe, !PT ;  /* 0x0000000b0c047212 */ /* 0x000fc800078efe04 */
[----:B------:R-:W-:-:S04]  /*1130*/  LOP3.LUT P1, RZ, R14, R13, R4, 0xfe, !PT ;  /* 0x0000000d0eff7212 */ /* 0x000fc8000782fe04 */
[----:B------:R-:W-:Y:S01]  /*1140*/  SEL R16, R16, 0x1, !P1 ;  /* 0x0000000110107807 */ /* 0x000fe20004800000 */
[----:B------:R-:W-:Y:S08]  /*1150*/  @P2 BRA `(.L_x_1396) ;  /* 0xfffffffc00bc2947 */ /* 0x000ff0000383ffff */
.L_x_1395:
[----:B------:R-:W-:Y:S05]  /*1160*/  BSYNC.RECONVERGENT B1 ;  /* 0x0000000000017941 */ /* 0x000fea0003800200 */
.L_x_1394:
[----:B------:R-:W-:Y:S05]  /*1170*/  @!P0 BRA `(.L_x_1393) ;  /* 0x0000000000908947 */ /* 0x000fea0003800000 */
[----:B------:R-:W-:Y:S01]  /*1180*/  ISETP.GE.U32.AND P0, PT, R25, 0x8, PT ;  /* 0x000000081900780c */ /* 0x000fe20003f06070 */
[----:B------:R-:W-:Y:S01]  /*1190*/  BSSY.RECONVERGENT B1, `(.L_x_1397) ;  /* 0x000000d000017945 */ /* 0x000fe20003800200 */
[----:B------:R-:W-:-:S04]  /*11a0*/  LOP3.LUT R13, R20, 0x7, RZ, 0xc0, !PT ;  /* 0x00000007140d7812 */ /* 0x000fc800078ec0ff */
[----:B------:R-:W-:-:S07]  /*11b0*/  ISETP.NE.AND P1, PT, R13, RZ, PT ;  /* 0x000000ff0d00720c */ /* 0x000fce0003f25270 */
[----:B------:R-:W-:Y:S06]  /*11c0*/  @!P0 BRA `(.L_x_1398) ;  /* 0x0000000000248947 */ /* 0x000fec0003800000 */
[C---:B------:R-:W-:Y:S02]  /*11d0*/  IMAD R12, R18.reuse, 0x4, R3 ;  /* 0x00000004120c7824 */ /* 0x040fe400078e0203 */
[----:B------:R-:W-:-:S03]  /*11e0*/  VIADD R18, R18, 0x8 ;  /* 0x0000000812127836 */ /* 0x000fc60000000000 */
[----:B------:R-:W0:Y:S04]  /*11f0*/  LDS.128 R4, [R12] ;  /* 0x000000000c047984 */ /* 0x000e280000000c00 */
[----:B------:R-:W1:Y:S01]  /*1200*/  LDS.128 R8, [R12+0x10] ;  /* 0x000010000c087984 */ /* 0x000e620000000c00 */
[----:B0-----:R-:W-:Y:S02]  /*1210*/  LOP3.LUT R4, R6, R5, R4, 0xfe, !PT ;  /* 0x0000000506047212 */ /* 0x001fe400078efe04 */
[----:B-1----:R-:W-:Y:S02]  /*1220*/  LOP3.LUT R10, R11, R10, RZ, 0xfc, !PT ;  /* 0x0000000a0b0a7212 */ /* 0x002fe400078efcff */
[----:B------:R-:W-:-:S04]  /*1230*/  LOP3.LUT R4, R8, R7, R4, 0xfe, !PT ;  /* 0x0000000708047212 */ /* 0x000fc800078efe04 */
[----:B------:R-:W-:-:S04]  /*1240*/  LOP3.LUT P0, RZ, R10, R9, R4, 0xfe, !PT ;  /* 0x000000090aff7212 */ /* 0x000fc8000780fe04 */
[----:B------:R-:W-:-:S09]  /*1250*/  SEL R16, R16, 0x1, !P0 ;  /* 0x0000000110107807 */ /* 0x000fd20004000000 */
.L_x_1398:
[----:B------:R-:W-:Y:S05]  /*1260*/  BSYNC.RECONVERGENT B1 ;  /* 0x0000000000017941 */ /* 0x000fea0003800200 */
.L_x_1397:
[----:B------:R-:W-:Y:S05]  /*1270*/  @!P1 BRA `(.L_x_1393) ;  /* 0x0000000000509947 */ /* 0x000fea0003800000 */
[----:B------:R-:W-:Y:S02]  /*1280*/  ISETP.GE.U32.AND P0, PT, R13, 0x4, PT ;  /* 0x000000040d00780c */ /* 0x000fe40003f06070 */
[----:B------:R-:W-:-:S04]  /*1290*/  LOP3.LUT R20, R20, 0x3, RZ, 0xc0, !PT ;  /* 0x0000000314147812 */ /* 0x000fc800078ec0ff */
[----:B------:R-:W-:-:S07]  /*12a0*/  ISETP.NE.AND P2, PT, R20, RZ, PT ;  /* 0x000000ff1400720c */ /* 0x000fce0003f45270 */
[C---:B------:R-:W-:Y:S01]  /*12b0*/  @P0 IMAD R5, R18.reuse, 0x4, R3 ;  /* 0x0000000412050824 */ /* 0x040fe200078e0203 */
[----:B------:R-:W-:-:S05]  /*12c0*/  @P0 IADD3 R18, PT, PT, R18, 0x4, RZ ;  /* 0x0000000412120810 */ /* 0x000fca0007ffe0ff */
[----:B------:R-:W0:Y:S02]  /*12d0*/  @P0 LDS.128 R4, [R5] ;  /* 0x0000000005040984 */ /* 0x000e240000000c00 */
[----:B0-----:R-:W-:-:S04]  /*12e0*/  @P0 LOP3.LUT R6, R7, R6, RZ, 0xfc, !PT ;  /* 0x0000000607060212 */ /* 0x001fc800078efcff */
[----:B------:R-:W-:-:S04]  /*12f0*/  @P0 LOP3.LUT P1, RZ, R6, R5, R4, 0xfe, !PT ;  /* 0x0000000506ff0212 */ /* 0x000fc8000782fe04 */
[----:B------:R-:W-:-:S04]  /*1300*/  @P0 SEL R4, R16, 0x1, !P1 ;  /* 0x0000000110040807 */ /* 0x000fc80004800000 */
[----:B------:R-:W-:Y:S01]  /*1310*/  @P0 PRMT R16, R4, 0x7610, R16 ;  /* 0x0000761004100816 */ /* 0x000fe20000000010 */
[----:B------:R-:W-:Y:S06]  /*1320*/  @!P2 BRA `(.L_x_1393) ;  /* 0x000000000024a947 */ /* 0x000fec0003800000 */
[----:B------:R-:W-:Y:S02]  /*1330*/  IMAD R3, R18, 0x4, R3 ;  /* 0x0000000412037824 */ /* 0x000fe400078e0203 */
[----:B------:R-:W-:-:S07]  /*1340*/  IMAD.MOV R20, RZ, RZ, -R20 ;  /* 0x000000ffff147224 */ /* 0x000fce00078e0a14 */
.L_x_1399:
[----:B------:R0:W1:Y:S01]  /*1350*/  LDS R4, [R3] ;  /* 0x0000000003047984 */ /* 0x0000620000000800 */
[----:B------:R-:W-:-:S05]  /*1360*/  VIADD R20, R20, 0x1 ;  /* 0x0000000114147836 */ /* 0x000fca0000000000 */
[----:B------:R-:W-:Y:S02]  /*1370*/  ISETP.NE.AND P1, PT, R20, RZ, PT ;  /* 0x000000ff1400720c */ /* 0x000fe40003f25270 */
[----:B0-----:R-:W-:Y:S02]  /*1380*/  IADD3 R3, PT, PT, R3, 0x4, RZ ;  /* 0x0000000403037810 */ /* 0x001fe40007ffe0ff */
[----:B-1----:R-:W-:-:S04]  /*1390*/  ISETP.NE.AND P0, PT, R4, RZ, PT ;  /* 0x000000ff0400720c */ /* 0x002fc80003f05270 */
[----:B------:R-:W-:-:S05]  /*13a0*/  SEL R16, R16, 0x1, !P0 ;  /* 0x0000000110107807 */ /* 0x000fca0004000000 */
[----:B------:R-:W-:Y:S05]  /*13b0*/  @P1 BRA `(.L_x_1399) ;  /* 0xfffffffc00e41947 */ /* 0x000fea000383ffff */
.L_x_1393:
[----:B------:R-:W-:Y:S05]  /*13c0*/  BSYNC.RECONVERGENT B0 ;  /* 0x0000000000007941 */ /* 0x000fea0003800200 */
.L_x_1392:
        /* <DEDUP_REMOVED lines=23> */
[----:B------:R-:W3:Y:S01]  /*1540*/  LDG.E R2, desc[UR6][R2.64] ;  /* 0x0000000602027981 */ /* 0x000ee2000c1e1900 */
[----:B--2---:R-:W-:-:S05]  /*1550*/  @P0 IMAD.WIDE.U32 R8, R0, 0x4, R8 ;  /* 0x0000000400080825 */ /* 0x004fca00078e0008 */
[----:B------:R-:W2:Y:S01]  /*1560*/  @P0 LDG.E R11, desc[UR6][R8.64] ;  /* 0x00000006080b0981 */ /* 0x000ea2000c1e1900 */
[----:B------:R-:W-:-:S04]  /*1570*/  ISETP.NE.U32.AND P1, PT, R6, RZ, PT ;  /* 0x000000ff0600720c */ /* 0x000fc80003f25070 */
[----:B------:R-:W-:-:S13]  /*1580*/  ISETP.NE.AND.EX P1, PT, R7, RZ, PT, P1 ;  /* 0x000000ff0700720c */ /* 0x000fda0003f25310 */
[----:B------:R-:W1:Y:S02]  /*1590*/  @P1 LDC.64 R6, c[0x0][0x3b0] ;  /* 0x0000ec00ff061b82 */ /* 0x000e640000000a00 */
[----:B-1----:R-:W-:Y:S01]  /*15a0*/  @P1 IMAD.WIDE.U32 R6, R0, 0x4, R6 ;  /* 0x0000000400061825 */ /* 0x002fe200078e0006 */
[----:B---3--:R-:W1:Y:S03]  /*15b0*/  MUFU.LG2 R10, R2 ;  /* 0x00000002000a7308 */ /* 0x008e660000000c00 */
[----:B-1----:R-:W-:-:S04]  /*15c0*/  FMUL.FTZ R10, R10, 0.69314718246459960938 ;  /* 0x3f3172180a0a7820 */ /* 0x002fc80000410000 */
[----:B--2---:R-:W-:-:S05]  /*15d0*/  @P0 FADD.FTZ R11, R10, R11 ;  /* 0x0000000b0a0b0221 */ /* 0x004fca0000010000 */
[----:B------:R1:W-:Y:S04]  /*15e0*/  @P0 STG.E desc[UR6][R8.64], R11 ;  /* 0x0000000b08000986 */ /* 0x0003e8000c101906 */
[----:B------:R1:W-:Y:S02]  /*15f0*/  @P1 STG.E desc[UR6][R6.64], R10 ;  /* 0x0000000a06001986 */ /* 0x0003e4000c101906 */
.L_x_1400:
        /* <DEDUP_REMOVED lines=23> */
.L_x_1388:
[----:B------:R-:W-:Y:S01]  /*1770*/  IMAD.MOV.U32 R18, RZ, RZ, RZ ;  /* 0x000000ffff127224 */ /* 0x000fe200078e00ff */
[----:B------:R-:W-:Y:S01]  /*1780*/  MOV R17, 0xffffffff ;  /* 0xffffffff00117802 */ /* 0x000fe20000000f00 */
[----:B------:R-:W-:-:S07]  /*1790*/  IMAD.MOV.U32 R21, RZ, RZ, 0x1 ;  /* 0x00000001ff157424 */ /* 0x000fce00078e00ff */
[----:B------:R-:W-:Y:S05]  /*17a0*/  WARPSYNC.COLLECTIVE R17, `(.L_x_1401) ;  /* 0x0000000011087348 */ /* 0x000fea0003c00000 */
[----:B------:R0:W1:Y:S02]  /*17b0*/  SHFL.UP P0, R18, R25, R21, R18 ;  /* 0x0400001519127389 */ /* 0x0000640000000012 */
[----:B01----:R-:W-:Y:S05]  /*17c0*/  ENDCOLLECTIVE ;  /* 0x000000000000791b */ /* 0x003fea0003800000 */
.L_x_1401:
        /* <DEDUP_REMOVED lines=8> */
.L_x_1402:
        /* <DEDUP_REMOVED lines=8> */
.L_x_1403:
        /* <DEDUP_REMOVED lines=8> */
.L_x_1404:
        /* <DEDUP_REMOVED lines=8> */
.L_x_1405:
        /* <DEDUP_REMOVED lines=9> */
.L_x_1406:
[----:B------:R-:W-:Y:S02]  /*1a60*/  IMAD.MOV.U32 R21, RZ, RZ, 0x1 ;  /* 0x00000001ff157424 */ /* 0x000fe400078e00ff */
[----:B------:R-:W-:-:S07]  /*1a70*/  IMAD.MOV.U32 R28, RZ, RZ, R3 ;  /* 0x000000ffff1c7224 */ /* 0x000fce00078e0003 */
[----:B------:R-:W-:Y:S05]  /*1a80*/  WARPSYNC.COLLECTIVE R17, `(.L_x_1407) ;  /* 0x0000000011087348 */ /* 0x000fea0003c00000 */
[----:B------:R0:W1:Y:S02]  /*1a90*/  SHFL.UP P0, R18, R25, R21, R18 ;  /* 0x0400001519127389 */ /* 0x0000640000000012 */
[----:B01----:R-:W-:Y:S05]  /*1aa0*/  ENDCOLLECTIVE ;  /* 0x000000000000791b */ /* 0x003fea0003800000 */
.L_x_1407:
[----:B------:R-:W-:Y:S02]  /*1ab0*/  IMAD.MOV.U32 R24, RZ, RZ, R29 ;  /* 0x000000ffff187224 */ /* 0x000fe400078e001d */
[----:B------:R-:W-:Y:S02]  /*1ac0*/  IMAD.MOV.U32 R29, RZ, RZ, RZ ;  /* 0x000000ffff1d7224 */ /* 0x000fe400078e00ff */
[----:B------:R-:W-:Y:S01]  /*1ad0*/  FADD.FTZ R24, R3, R24 ;  /* 0x0000001803187221 */ /* 0x000fe20000010000 */
[----:B------:R-:W-:-:S07]  /*1ae0*/  HFMA2 R21, -RZ, RZ, 0, 1.847743988037109375e-06 ;  /* 0x0000001fff157431 */ /* 0x000fce00000001ff */
[----:B------:R-:W-:Y:S05]  /*1af0*/  WARPSYNC.COLLECTIVE R17, `(.L_x_1408) ;  /* 0x0000000011087348 */ /* 0x000fea0003c00000 */
[----:B------:R0:W1:Y:S02]  /*1b00*/  SHFL.IDX P0, R29, R28, R29, R21 ;  /* 0x0000001d1c1d7389 */ /* 0x0000640000000015 */
[----:B01----:R-:W-:Y:S05]  /*1b10*/  ENDCOLLECTIVE ;  /* 0x000000000000791b */ /* 0x003fea0003800000 */
.L_x_1408:
[----:B------:R-:W-:Y:S01]  /*1b20*/  MOV R25, R18 ;  /* 0x0000001200197202 */ /* 0x000fe20000000f00 */
[----:B------:R-:W-:Y:S01]  /*1b30*/  IMAD.MOV.U32 R18, RZ, RZ, R29 ;  /* 0x000000ffff127224 */ /* 0x000fe200078e001d */
[----:B------:R-:W-:Y:S06]  /*1b40*/  BRA `(.L_x_1409) ;  /* 0xfffffff0004c7947 */ /* 0x000fec000383ffff */
.L_x_1410:
        /* <DEDUP_REMOVED lines=11> */
.L_x_2105:


//--------------------- .text._ZN17fastertransformer21topp_beam_topk_kernelIfLi1ELi256EEEvPKT_PiPS1_iS4_S4_fPKfPKb --------------------------
	.section	.text._ZN17fastertransformer21topp_beam_topk_kernelIfLi1ELi256EEEvPKT_PiPS1_iS4_S4_fPKfPKb,"ax",@progbits
	.align	128
        .global         _ZN17fastertransformer21topp_beam_topk_kernelIfLi1ELi256EEEvPKT_PiPS1_iS4_S4_fPKfPKb
        .type           _ZN17fastertransformer21topp_beam_topk_kernelIfLi1ELi256EEEvPKT_PiPS1_iS4_S4_fPKfPKb,@function
        .size           _ZN17fastertransformer21topp_beam_topk_kernelIfLi1ELi256EEEvPKT_PiPS1_iS4_S4_fPKfPKb,(.L_x_2106 - _ZN17fastertransformer21topp_beam_topk_kernelIfLi1ELi256EEEvPKT_PiPS1_iS4_S4_fPKfPKb)
        .other          _ZN17fastertransformer21topp_beam_topk_kernelIfLi1ELi256EEEvPKT_PiPS1_iS4_S4_fPKfPKb,@"STO_CUDA_ENTRY STV_DEFAULT"
_ZN17fastertransformer21topp_beam_topk_kernelIfLi1ELi256EEEvPKT_PiPS1_iS4_S4_fPKfPKb:
.text._ZN17fastertransformer21topp_beam_topk_kernelIfLi1ELi256EEEvPKT_PiPS1_iS4_S4_fPKfPKb:
        /* <DEDUP_REMOVED lines=12> */
.L_x_1411:
        /* <DEDUP_REMOVED lines=9> */
[----:B------:R-:W-:Y:S02]  /*0150*/  IMAD.MOV.U32 R3, RZ, RZ, -0x800001 ;  /* 0xff7fffffff037424 */ /* 0x000fe400078e00ff */
[----:B-1----:R-:W-:-:S05]  /*0160*/  @P0 IMAD.WIDE.U32 R6, R0, 0x4, R6 ;  /* 0x0000000400060825 */ /* 0x002fca00078e0006 */
[----:B------:R0:W5:Y:S01]  /*0170*/  @P0 LDG.E R4, desc[UR6][R6.64] ;  /* 0x0000000606040981 */ /* 0x000162000c1e1900 */
[----:B---3--:R-:W-:Y:S01]  /*0180*/  ISETP.GE.AND P0, PT, R5, UR4, PT ;  /* 0x0000000405007c0c */ /* 0x008fe2000bf06270 */
[----:B------:R-:W-:-:S12]  /*0190*/  IMAD.MOV.U32 R2, RZ, RZ, -0x1 ;  /* 0xffffffffff027424 */ /* 0x000fd800078e00ff */
[----:B0-----:R-:W-:Y:S05]  /*01a0*/  @P0 BRA `(.L_x_1413) ;  /* 0x00000004004c0947 */ /* 0x001fea0003800000 */
[----:B------:R-:W-:Y:S01]  /*01b0*/  LOP3.LUT R2, RZ, R5, RZ, 0x33, !PT ;  /* 0x00000005ff027212 */ /* 0x000fe200078e33ff */
[----:B------:R-:W-:Y:S01]  /*01c0*/  BSSY.RECONVERGENT B1, `(.L_x_1414) ;  /* 0x000003e000017945 */ /* 0x000fe20003800200 */
[----:B------:R-:W-:Y:S02]  /*01d0*/  IMAD.MOV.U32 R11, RZ, RZ, R5 ;  /* 0x000000ffff0b7224 */ /* 0x000fe400078e0005 */
[----:B------:R-:W-:Y:S02]  /*01e0*/  IMAD.MOV.U32 R3, RZ, RZ, -0x800001 ;  /* 0xff7fffffff037424 */ /* 0x000fe400078e00ff */
[----:B------:R-:W-:-:S05]  /*01f0*/  VIADD R2, R2, UR4 ;  /* 0x0000000402027c36 */ /* 0x000fca0008000000 */
[C---:B------:R-:W-:Y:S02]  /*0200*/  ISETP.GE.U32.AND P0, PT, R2.reuse, 0x300, PT ;  /* 0x000003000200780c */ /* 0x040fe40003f06070 */
[----:B------:R-:W-:Y:S01]  /*0210*/  LEA.HI R7, R2, 0x1, RZ, 0x18 ;  /* 0x0000000102077811 */ /* 0x000fe200078fc0ff */
[----:B------:R-:W-:-:S03]  /*0220*/  IMAD.MOV.U32 R2, RZ, RZ, -0x1 ;  /* 0xffffffffff027424 */ /* 0x000fc600078e00ff */
[----:B------:R-:W-:-:S07]  /*0230*/  LOP3.LUT R10, R7, 0x3, RZ, 0xc0, !PT ;  /* 0x00000003070a7812 */ /* 0x000fce00078ec0ff */
[----:B------:R-:W-:Y:S05]  /*0240*/  @!P0 BRA `(.L_x_1415) ;  /* 0x0000000000d48947 */ /* 0x000fea0003800000 */
[----:B------:R-:W0:Y:S01]  /*0250*/  LDC.64 R2, c[0x0][0x380] ;  /* 0x0000e000ff027b82 */ /* 0x000e220000000a00 */
[----:B------:R-:W-:Y:S01]  /*0260*/  LOP3.LUT R8, R7, 0x1fffffc, RZ, 0xc0, !PT ;  /* 0x01fffffc07087812 */ /* 0x000fe200078ec0ff */
[----:B------:R-:W-:Y:S01]  /*0270*/  BSSY.RECONVERGENT B2, `(.L_x_1416) ;  /* 0x0000031000027945 */ /* 0x000fe20003800200 */
[----:B------:R-:W-:Y:S02]  /*0280*/  VIADD R11, R5, 0x200 ;  /* 0x00000200050b7836 */ /* 0x000fe40000000000 */
[----:B------:R-:W-:Y:S02]  /*0290*/  IMAD R13, R0, UR4, R5 ;  /* 0x00000004000d7c24 */ /* 0x000fe4000f8e0205 */
[----:B------:R-:W-:Y:S01]  /*02a0*/  IMAD.MOV R12, RZ, RZ, -R8 ;  /* 0x000000ffff0c7224 */ /* 0x000fe200078e0a08 */
[----:B0-----:R-:W-:Y:S01]  /*02b0*/  IADD3 R6, P0, PT, R2, 0x800, RZ ;  /* 0x0000080002067810 */ /* 0x001fe20007f1e0ff */
[----:B------:R-:W-:-:S04]  /*02c0*/  IMAD.MOV.U32 R2, RZ, RZ, -0x1 ;  /* 0xffffffffff027424 */ /* 0x000fc800078e00ff */
[----:B------:R-:W-:Y:S02]  /*02d0*/  IMAD.X R7, RZ, RZ, R3, P0 ;  /* 0x000000ffff077224 */ /* 0x000fe400000e0603 */
[----:B------:R-:W-:-:S07]  /*02e0*/  IMAD.MOV.U32 R3, RZ, RZ, -0x800001 ;  /* 0xff7fffffff037424 */ /* 0x000fce00078e00ff */
.L_x_1417:
[----:B------:R-:W-:-:S05]  /*02f0*/  IMAD.WIDE R8, R13, 0x4, R6 ;  /* 0x000000040d087825 */ /* 0x000fca00078e0206 */
[----:B------:R-:W2:Y:S04]  /*0300*/  LDG.E R14, desc[UR6][R8.64+-0x800] ;  /* 0xfff80006080e7981 */ /* 0x000ea8000c1e1900 */
[----:B------:R-:W3:Y:S04]  /*0310*/  LDG.E R16, desc[UR6][R8.64+-0x400] ;  /* 0xfffc000608107981 */ /* 0x000ee8000c1e1900 */
[----:B------:R-:W4:Y:S04]  /*0320*/  LDG.E R18, desc[UR6][R8.64] ;  /* 0x0000000608127981 */ /* 0x000f28000c1e1900 */
[----:B------:R0:W4:Y:S01]  /*0330*/  LDG.E R20, desc[UR6][R8.64+0x400] ;  /* 0x0004000608147981 */ /* 0x000122000c1e1900 */
[----:B------:R-:W-:-:S02]  /*0340*/  VIADD R15, R13, 0x100 ;  /* 0x000001000d0f7836 */ /* 0x000fc40000000000 */
[----:B------:R-:W-:Y:S02]  /*0350*/  VIADD R12, R12, 0x4 ;  /* 0x000000040c0c7836 */ /* 0x000fe40000000000 */
[----:B------:R-:W-:Y:S02]  /*0360*/  VIADD R11, R11, 0x400 ;  /* 0x000004000b0b7836 */ /* 0x000fe40000000000 */
[C---:B0-----:R-:W-:Y:S01]  /*0370*/  VIADD R9, R13.reuse, 0x200 ;  /* 0x000002000d097836 */ /* 0x041fe20000000000 */
[CC--:B--2---:R-:W-:Y:S02]  /*0380*/  FSETP.GT.FTZ.AND P0, PT, R14.reuse, R3.reuse, PT ;  /* 0x000000030e00720b */ /* 0x0c4fe40003f14000 */
[----:B------:R-:W-:Y:S02]  /*0390*/  FSETP.NEU.FTZ.AND P1, PT, R14, R3, PT ;  /* 0x000000030e00720b */ /* 0x000fe40003f3d000 */
[----:B------:R-:W-:Y:S02]  /*03a0*/  ISETP.EQ.OR P0, PT, R2, -0x1, P0 ;  /* 0xffffffff0200780c */ /* 0x000fe40000702670 */
[----:B------:R-:W-:-:S04]  /*03b0*/  ISETP.GE.OR P1, PT, R13, R2, P1 ;  /* 0x000000020d00720c */ /* 0x000fc80000f26670 */
[----:B------:R-:W-:-:S13]  /*03c0*/  PLOP3.LUT P0, PT, P0, P1, PT, 0x8, 0x80 ;  /* 0x000000000080781c */ /* 0x000fda0000702170 */
[----:B------:R-:W-:Y:S02]  /*03d0*/  @!P0 IMAD.MOV.U32 R3, RZ, RZ, R14 ;  /* 0x000000ffff038224 */ /* 0x000fe400078e000e */
[----:B------:R-:W-:-:S03]  /*03e0*/  @!P0 IMAD.MOV.U32 R2, RZ, RZ, R13 ;  /* 0x000000ffff028224 */ /* 0x000fc600078e000d */
[CC--:B---3--:R-:W-:Y:S02]  /*03f0*/  FSETP.GT.FTZ.AND P0, PT, R16.reuse, R3.reuse, PT ;  /* 0x000000031000720b */ /* 0x0c8fe40003f14000 */
[----:B------:R-:W-:Y:S02]  /*0400*/  FSETP.NEU.FTZ.AND P1, PT, R16, R3, PT ;  /* 0x000000031000720b */ /* 0x000fe40003f3d000 */
[----:B------:R-:W-:Y:S02]  /*0410*/  ISETP.EQ.OR P0, PT, R2, -0x1, P0 ;  /* 0xffffffff0200780c */ /* 0x000fe40000702670 */
[----:B------:R-:W-:-:S04]  /*0420*/  ISETP.GE.OR P1, PT, R15, R2, P1 ;  /* 0x000000020f00720c */ /* 0x000fc80000f26670 */
[----:B------:R-:W-:-:S13]  /*0430*/  PLOP3.LUT P0, PT, P0, P1, PT, 0x8, 0x80 ;  /* 0x000000000080781c */ /* 0x000fda0000702170 */
[----:B------:R-:W-:Y:S02]  /*0440*/  @!P0 IMAD.MOV.U32 R3, RZ, RZ, R16 ;  /* 0x000000ffff038224 */ /* 0x000fe400078e0010 */
[----:B------:R-:W-:-:S03]  /*0450*/  @!P0 IMAD.MOV.U32 R2, RZ, RZ, R15 ;  /* 0x000000ffff028224 */ /* 0x000fc600078e000f */
[CC--:B----4-:R-:W-:Y:S02]  /*0460*/  FSETP.GT.FTZ.AND P0, PT, R18.reuse, R3.reuse, PT ;  /* 0x000000031200720b */ /* 0x0d0fe40003f14000 */
[----:B------:R-:W-:Y:S02]  /*0470*/  FSETP.NEU.FTZ.AND P1, PT, R18, R3, PT ;  /* 0x000000031200720b */ /* 0x000fe40003f3d000 */
[----:B------:R-:W-:Y:S02]  /*0480*/  ISETP.EQ.OR P0, PT, R2, -0x1, P0 ;  /* 0xffffffff0200780c */ /* 0x000fe40000702670 */
[----:B------:R-:W-:-:S04]  /*0490*/  ISETP.GE.OR P1, PT, R9, R2, P1 ;  /* 0x000000020900720c */ /* 0x000fc80000f26670 */
[----:B------:R-:W-:-:S13]  /*04a0*/  PLOP3.LUT P0, PT, P0, P1, PT, 0x8, 0x80 ;  /* 0x000000000080781c */ /* 0x000fda0000702170 */
[----:B------:R-:W-:Y:S02]  /*04b0*/  @!P0 IMAD.MOV.U32 R3, RZ, RZ, R18 ;  /* 0x000000ffff038224 */ /* 0x000fe400078e0012 */
[----:B------:R-:W-:Y:S02]  /*04c0*/  @!P0 IMAD.MOV.U32 R2, RZ, RZ, R9 ;  /* 0x000000ffff028224 */ /* 0x000fe400078e0009 */
[C---:B------:R-:W-:Y:S01]  /*04d0*/  VIADD R9, R13.reuse, 0x300 ;  /* 0x000003000d097836 */ /* 0x040fe20000000000 */
[CC--:B------:R-:W-:Y:S01]  /*04e0*/  FSETP.GT.FTZ.AND P0, PT, R20.reuse, R3.reuse, PT ;  /* 0x000000031400720b */ /* 0x0c0fe20003f14000 */
[----:B------:R-:W-:Y:S01]  /*04f0*/  VIADD R13, R13, 0x400 ;  /* 0x000004000d0d7836 */ /* 0x000fe20000000000 */
[----:B------:R-:W-:Y:S02]  /*0500*/  FSETP.NEU.FTZ.AND P1, PT, R20, R3, PT ;  /* 0x000000031400720b */ /* 0x000fe40003f3d000 */
[----:B------:R-:W-:Y:S02]  /*0510*/  ISETP.EQ.OR P0, PT, R2, -0x1, P0 ;  /* 0xffffffff0200780c */ /* 0x000fe40000702670 */
[----:B------:R-:W-:-:S04]  /*0520*/  ISETP.GE.OR P1, PT, R9, R2, P1 ;  /* 0x000000020900720c */ /* 0x000fc80000f26670 */
[----:B------:R-:W-:Y:S02]  /*0530*/  PLOP3.LUT P0, PT, P0, P1, PT, 0x8, 0x80 ;  /* 0x000000000080781c */ /* 0x000fe40000702170 */
[----:B------:R-:W-:-:S11]  /*0540*/  ISETP.NE.AND P1, PT, R12, RZ, PT ;  /* 0x000000ff0c00720c */ /* 0x000fd60003f25270 */
[----:B------:R-:W-:Y:S02]  /*0550*/  @!P0 IMAD.MOV.U32 R2, RZ, RZ, R9 ;  /* 0x000000ffff028224 */ /* 0x000fe400078e0009 */
[----:B------:R-:W-:Y:S01]  /*0560*/  @!P0 IMAD.MOV.U32 R3, RZ, RZ, R20 ;  /* 0x000000ffff038224 */ /* 0x000fe200078e0014 */
[----:B------:R-:W-:Y:S06]  /*0570*/  @P1 BRA `(.L_x_1417) ;  /* 0xfffffffc005c1947 */ /* 0x000fec000383ffff */
[----:B------:R-:W-:Y:S05]  /*0580*/  BSYNC.RECONVERGENT B2 ;  /* 0x0000000000027941 */ /* 0x000fea0003800200 */
.L_x_1416:
[----:B------:R-:W-:-:S07]  /*0590*/  VIADD R11, R11, 0xfffffe00 ;  /* 0xfffffe000b0b7836 */ /* 0x000fce0000000000 */
.L_x_1415:
[----:B------:R-:W-:Y:S05]  /*05a0*/  BSYNC.RECONVERGENT B1 ;  /* 0x0000000000017941 */ /* 0x000fea0003800200 */
.L_x_1414:
[----:B------:R-:W-:-:S13]  /*05b0*/  ISETP.NE.AND P0, PT, R10, RZ, PT ;  /* 0x000000ff0a00720c */ /* 0x000fda0003f05270 */
[----:B------:R-:W-:Y:S05]  /*05c0*/  @!P0 BRA `(.L_x_1413) ;  /* 0x0000000000448947 */ /* 0x000fea0003800000 */
[----:B------:R-:W0:Y:S01]  /*05d0*/  LDC.64 R8, c[0x0][0x380] ;  /* 0x0000e000ff087b82 */ /* 0x000e220000000a00 */
[----:B------:R-:W1:Y:S01]  /*05e0*/  LDCU UR5, c[0x0][0x398] ;  /* 0x00007300ff0577ac */ /* 0x000e620008000800 */
[----:B------:R-:W-:Y:S02]  /*05f0*/  IMAD.MOV R10, RZ, RZ, -R10 ;  /* 0x000000ffff0a7224 */ /* 0x000fe400078e0a0a */
[----:B-1----:R-:W-:-:S07]  /*0600*/  IMAD R11, R0, UR5, R11 ;  /* 0x00000005000b7c24 */ /* 0x002fce000f8e020b */
.L_x_1418:
[----:B0-----:R-:W-:-:S06]  /*0610*/  IMAD.WIDE R6, R11, 0x4, R8 ;  /* 0x000000040b067825 */ /* 0x001fcc00078e0208 */
[----:B------:R-:W2:Y:S01]  /*0620*/  LDG.E R6, desc[UR6][R6.64] ;  /* 0x0000000606067981 */ /* 0x000ea2000c1e1900 */
[----:B------:R-:W-:Y:S01]  /*0630*/  VIADD R10, R10, 0x1 ;  /* 0x000000010a0a7836 */ /* 0x000fe20000000000 */
[CC--:B--2---:R-:W-:Y:S02]  /*0640*/  FSETP.GT.FTZ.AND P0, PT, R6.reuse, R3.reuse, PT ;  /* 0x000000030600720b */ /* 0x0c4fe40003f14000 */
[----:B------:R-:W-:Y:S02]  /*0650*/  FSETP.NEU.FTZ.AND P1, PT, R6, R3, PT ;  /* 0x000000030600720b */ /* 0x000fe40003f3d000 */
[----:B------:R-:W-:Y:S02]  /*0660*/  ISETP.EQ.OR P0, PT, R2, -0x1, P0 ;  /* 0xffffffff0200780c */ /* 0x000fe40000702670 */
[----:B------:R-:W-:-:S04]  /*0670*/  ISETP.GE.OR P1, PT, R11, R2, P1 ;  /* 0x000000020b00720c */ /* 0x000fc80000f26670 */
[----:B------:R-:W-:Y:S02]  /*0680*/  PLOP3.LUT P0, PT, P0, P1, PT, 0x8, 0x80 ;  /* 0x000000000080781c */ /* 0x000fe40000702170 */
[----:B------:R-:W-:-:S11]  /*0690*/  ISETP.NE.AND P1, PT, R10, RZ, PT ;  /* 0x000000ff0a00720c */ /* 0x000fd60003f25270 */
[----:B------:R-:W-:Y:S02]  /*06a0*/  @!P0 IMAD.MOV.U32 R2, RZ, RZ, R11 ;  /* 0x000000ffff028224 */ /* 0x000fe400078e000b */
[----:B------:R-:W-:Y:S02]  /*06b0*/  @!P0 IMAD.MOV.U32 R3, RZ, RZ, R6 ;  /* 0x000000ffff038224 */ /* 0x000fe400078e0006 */
[----:B------:R-:W-:Y:S01]  /*06c0*/  VIADD R11, R11, 0x100 ;  /* 0x000001000b0b7836 */ /* 0x000fe20000000000 */
[----:B------:R-:W-:Y:S06]  /*06d0*/  @P1 BRA `(.L_x_1418) ;  /* 0xfffffffc00cc1947 */ /* 0x000fec000383ffff */
.L_x_1413:
[----:B------:R-:W-:Y:S05]  /*06e0*/  BSYNC.RECONVERGENT B0 ;  /* 0x0000000000007941 */ /* 0x000fea0003800200 */
.L_x_1412:
[----:B------:R-:W0:Y:S01]  /*06f0*/  S2R R10, SR_LANEID ;  /* 0x00000000000a7919 */ /* 0x000e220000000000 */
[----:B------:R-:W-:Y:S01]  /*0700*/  BSSY.RECONVERGENT B0, `(.L_x_1419) ;  /* 0x0000011000007945 */ /* 0x000fe20003800200 */
[----:B------:R-:W-:Y:S01]  /*0710*/  ISETP.NE.AND P2, PT, R5, RZ, PT ;  /* 0x000000ff0500720c */ /* 0x000fe20003f45270 */
[----:B------:R1:W2:Y:S04]  /*0720*/  SHFL.DOWN PT, R7, R2, 0x1, 0x1f ;  /* 0x08201f0002077f89 */ /* 0x0002a800000e0000 */
[----:B------:R1:W3:Y:S01]  /*0730*/  SHFL.DOWN PT, R6, R3, 0x1, 0x1f ;  /* 0x08201f0003067f89 */ /* 0x0002e200000e0000 */
[C---:B0-----:R-:W-:Y:S02]  /*0740*/  ISETP.GT.AND P0, PT, R10.reuse, 0x1e, PT ;  /* 0x0000001e0a00780c */ /* 0x041fe40003f04270 */
[----:B------:R-:W-:-:S02]  /*0750*/  ISETP.GT.AND P3, PT, R10, 0x1d, PT ;  /* 0x0000001d0a00780c */ /* 0x000fc40003f64270 */
[C---:B------:R-:W-:Y:S02]  /*0760*/  ISETP.GT.AND P4, PT, R10.reuse, 0x1b, PT ;  /* 0x0000001b0a00780c */ /* 0x040fe40003f84270 */
[C---:B------:R-:W-:Y:S02]  /*0770*/  ISETP.GT.AND P5, PT, R10.reuse, 0x17, PT ;  /* 0x000000170a00780c */ /* 0x040fe40003fa4270 */
[----:B------:R-:W-:-:S05]  /*0780*/  ISETP.GT.AND P6, PT, R10, 0xf, PT ;  /* 0x0000000f0a00780c */ /* 0x000fca0003fc4270 */
[----:B-123--:R-:W-:Y:S08]  /*0790*/  @P0 BRA `(.L_x_1420) ;  /* 0x00000000001c0947 */ /* 0x00eff00003800000 */
[CC--:B------:R-:W-:Y:S02]  /*07a0*/  FSETP.GEU.FTZ.AND P0, PT, R3.reuse, R6.reuse, PT ;  /* 0x000000060300720b */ /* 0x0c0fe40003f1e000 */
[----:B------:R-:W-:Y:S02]  /*07b0*/  FSETP.NEU.FTZ.AND P1, PT, R3, R6, PT ;  /* 0x000000060300720b */ /* 0x000fe40003f3d000 */
[----:B------:R-:W-:Y:S02]  /*07c0*/  ISETP.EQ.OR P0, PT, R2, -0x1, !P0 ;  /* 0xffffffff0200780c */ /* 0x000fe40004702670 */
[----:B------:R-:W-:-:S04]  /*07d0*/  ISETP.GE.OR P1, PT, R7, R2, P1 ;  /* 0x000000020700720c */ /* 0x000fc80000f26670 */
[----:B------:R-:W-:-:S13]  /*07e0*/  PLOP3.LUT P0, PT, P0, P1, PT, 0x8, 0x80 ;  /* 0x000000000080781c */ /* 0x000fda0000702170 */
[----:B------:R-:W-:Y:S02]  /*07f0*/  @!P0 IMAD.MOV.U32 R3, RZ, RZ, R6 ;  /* 0x000000ffff038224 */ /* 0x000fe400078e0006 */
[----:B------:R-:W-:-:S07]  /*0800*/  @!P0 IMAD.MOV.U32 R2, RZ, RZ, R7 ;  /* 0x000000ffff028224 */ /* 0x000fce00078e0007 */
.L_x_1420:
[----:B------:R-:W-:Y:S05]  /*0810*/  BSYNC.RECONVERGENT B0 ;  /* 0x0000000000007941 */ /* 0x000fea0003800200 */
.L_x_1419:
[----:B------:R0:W1:Y:S01]  /*0820*/  SHFL.DOWN PT, R7, R2, 0x2, 0x1f ;  /* 0x08401f0002077f89 */ /* 0x00006200000e0000 */
[----:B------:R-:W-:Y:S03]  /*0830*/  BSSY.RECONVERGENT B0, `(.L_x_1421) ;  /* 0x000000a000007945 */ /* 0x000fe60003800200 */
[----:B------:R0:W2:Y:S01]  /*0840*/  SHFL.DOWN PT, R6, R3, 0x2, 0x1f ;  /* 0x08401f0003067f89 */ /* 0x0000a200000e0000 */
[----:B------:R-:W-:Y:S05]  /*0850*/  @P3 BRA `(.L_x_1422) ;  /* 0x00000000001c3947 */ /* 0x000fea0003800000 */
[CC--:B--2---:R-:W-:Y:S02]  /*0860*/  FSETP.GEU.FTZ.AND P0, PT, R3.reuse, R6.reuse, PT ;  /* 0x000000060300720b */ /* 0x0c4fe40003f1e000 */
[----:B------:R-:W-:Y:S02]  /*0870*/  FSETP.NEU.FTZ.AND P1, PT, R3, R6, PT ;  /* 0x000000060300720b */ /* 0x000fe40003f3d000 */
[----:B------:R-:W-:Y:S02]  /*0880*/  ISETP.EQ.OR P0, PT, R2, -0x1, !P0 ;  /* 0xffffffff0200780c */ /* 0x000fe40004702670 */
[----:B-1----:R-:W-:-:S04]  /*0890*/  ISETP.GE.OR P1, PT, R7, R2, P1 ;  /* 0x000000020700720c */ /* 0x002fc80000f26670 */
[----:B------:R-:W-:-:S13]  /*08a0*/  PLOP3.LUT P0, PT, P0, P1, PT, 0x8, 0x80 ;  /* 0x000000000080781c */ /* 0x000fda0000702170 */
[----:B0-----:R-:W-:Y:S02]  /*08b0*/  @!P0 IMAD.MOV.U32 R3, RZ, RZ, R6 ;  /* 0x000000ffff038224 */ /* 0x001fe400078e0006 */
[----:B------:R-:W-:-:S07]  /*08c0*/  @!P0 IMAD.MOV.U32 R2, RZ, RZ, R7 ;  /* 0x000000ffff028224 */ /* 0x000fce00078e0007 */
.L_x_1422:
[----:B------:R-:W-:Y:S05]  /*08d0*/  BSYNC.RECONVERGENT B0 ;  /* 0x0000000000007941 */ /* 0x000fea0003800200 */
.L_x_1421:
[----:B-1----:R1:W3:Y:S01]  /*08e0*/  SHFL.DOWN PT, R7, R2, 0x4, 0x1f ;  /* 0x08801f0002077f89 */ /* 0x0022e200000e0000 */
[----:B------:R-:W-:Y:S03]  /*08f0*/  BSSY.RECONVERGENT B0, `(.L_x_1423) ;  /* 0x000000a000007945 */ /* 0x000fe60003800200 */
[----:B--2---:R1:W2:Y:S01]  /*0900*/  SHFL.DOWN PT, R6, R3, 0x4, 0x1f ;  /* 0x08801f0003067f89 */ /* 0x0042a200000e0000 */
[----:B------:R-:W-:Y:S05]  /*0910*/  @P4 BRA `(.L_x_1424) ;  /* 0x00000000001c4947 */ /* 0x000fea0003800000 */
[CC--:B--2---:R-:W-:Y:S02]  /*0920*/  FSETP.GEU.FTZ.AND P0, PT, R3.reuse, R6.reuse, PT ;  /* 0x000000060300720b */ /* 0x0c4fe40003f1e000 */
[----:B------:R-:W-:Y:S02]  /*0930*/  FSETP.NEU.FTZ.AND P1, PT, R3, R6, PT ;  /* 0x000000060300720b */ /* 0x000fe40003f3d000 */
[----:B------:R-:W-:Y:S02]  /*0940*/  ISETP.EQ.OR P0, PT, R2, -0x1, !P0 ;  /* 0xffffffff0200780c */ /* 0x000fe40004702670 */
[----:B---3--:R-:W-:-:S04]  /*0950*/  ISETP.GE.OR P1, PT, R7, R2, P1 ;  /* 0x000000020700720c */ /* 0x008fc80000f26670 */
[----:B------:R-:W-:-:S13]  /*0960*/  PLOP3.LUT P0, PT, P0, P1, PT, 0x8, 0x80 ;  /* 0x000000000080781c */ /* 0x000fda0000702170 */
[----:B01----:R-:W-:Y:S02]  /*0970*/  @!P0 IMAD.MOV.U32 R3, RZ, RZ, R6 ;  /* 0x000000ffff038224 */ /* 0x003fe400078e0006 */
[----:B------:R-:W-:-:S07]  /*0980*/  @!P0 IMAD.MOV.U32 R2, RZ, RZ, R7 ;  /* 0x000000ffff028224 */ /* 0x000fce00078e0007 */
.L_x_1424:
[----:B------:R-:W-:Y:S05]  /*0990*/  BSYNC.RECONVERGENT B0 ;  /* 0x0000000000007941 */ /* 0x000fea0003800200 */
.L_x_1423:
[----:B---3--:R3:W4:Y:S01]  /*09a0*/  SHFL.DOWN PT, R7, R2, 0x8, 0x1f ;  /* 0x09001f0002077f89 */ /* 0x00872200000e0000 */
[----:B------:R-:W-:Y:S03]  /*09b0*/  BSSY.RECONVERGENT B0, `(.L_x_1425) ;  /* 0x000000a000007945 */ /* 0x000fe60003800200 */
[----:B--2---:R3:W2:Y:S01]  /*09c0*/  SHFL.DOWN PT, R6, R3, 0x8, 0x1f ;  /* 0x09001f0003067f89 */ /* 0x0046a200000e0000 */
[----:B------:R-:W-:Y:S05]  /*09d0*/  @P5 BRA `(.L_x_1426) ;  /* 0x00000000001c5947 */ /* 0x000fea0003800000 */
[CC--:B--2---:R-:W-:Y:S02]  /*09e0*/  FSETP.GEU.FTZ.AND P0, PT, R3.reuse, R6.reuse, PT ;  /* 0x000000060300720b */ /* 0x0c4fe40003f1e000 */
[----:B------:R-:W-:Y:S02]  /*09f0*/  FSETP.NEU.FTZ.AND P1, PT, R3, R6, PT ;  /* 0x000000060300720b */ /* 0x000fe40003f3d000 */
[----:B------:R-:W-:Y:S02]  /*0a00*/  ISETP.EQ.OR P0, PT, R2, -0x1, !P0 ;  /* 0xffffffff0200780c */ /* 0x000fe40004702670 */
[----:B----4-:R-:W-:-:S04]  /*0a10*/  ISETP.GE.OR P1, PT, R7, R2, P1 ;  /* 0x000000020700720c */ /* 0x010fc80000f26670 */
[----:B------:R-:W-:-:S13]  /*0a20*/  PLOP3.LUT P0, PT, P0, P1, PT, 0x8, 0x80 ;  /* 0x000000000080781c */ /* 0x000fda0000702170 */
[----:B01-3--:R-:W-:Y:S02]  /*0a30*/  @!P0 IMAD.MOV.U32 R3, RZ, RZ, R6 ;  /* 0x000000ffff038224 */ /* 0x00bfe400078e0006 */
[----:B------:R-:W-:-:S07]  /*0a40*/  @!P0 IMAD.MOV.U32 R2, RZ, RZ, R7 ;  /* 0x000000ffff028224 */ /* 0x000fce00078e0007 */
.L_x_1426:
[----:B------:R-:W-:Y:S05]  /*0a50*/  BSYNC.RECONVERGENT B0 ;  /* 0x0000000000007941 */ /* 0x000fea0003800200 */
.L_x_1425:
[----:B------:R0:W0:Y:S01]  /*0a60*/  SHFL.DOWN PT, R9, R2, 0x10, 0x1f ;  /* 0x0a001f0002097f89 */ /* 0x00002200000e0000 */
[----:B------:R-:W-:Y:S03]  /*0a70*/  BSSY.RECONVERGENT B0, `(.L_x_1427) ;  /* 0x0000012000007945 */ /* 0x000fe60003800200 */
[----:B------:R0:W0:Y:S01]  /*0a80*/  SHFL.DOWN PT, R8, R3, 0x10, 0x1f ;  /* 0x0a001f0003087f89 */ /* 0x00002200000e0000 */
[----:B------:R-:W-:Y:S05]  /*0a90*/  @P6 BRA `(.L_x_1428) ;  /* 0x00000000003c6947 */ /* 0x000fea0003800000 */
[----:B------:R-:W-:Y:S02]  /*0aa0*/  ISETP.NE.AND P3, PT, R10, RZ, PT ;  /* 0x000000ff0a00720c */ /* 0x000fe40003f65270 */
[CC--:B0-----:R-:W-:Y:S02]  /*0ab0*/  FSETP.GEU.FTZ.AND P0, PT, R3.reuse, R8.reuse, PT ;  /* 0x000000080300720b */ /* 0x0c1fe40003f1e000 */
[----:B------:R-:W-:Y:S02]  /*0ac0*/  FSETP.NEU.FTZ.AND P1, PT, R3, R8, PT ;  /* 0x000000080300720b */ /* 0x000fe40003f3d000 */
[----:B------:R-:W-:Y:S02]  /*0ad0*/  ISETP.EQ.OR P0, PT, R2, -0x1, !P0 ;  /* 0xffffffff0200780c */ /* 0x000fe40004702670 */
[----:B------:R-:W-:-:S04]  /*0ae0*/  ISETP.GE.OR P1, PT, R9, R2, P1 ;  /* 0x000000020900720c */ /* 0x000fc80000f26670 */
[----:B------:R-:W-:Y:S01]  /*0af0*/  PLOP3.LUT P0, PT, P0, P1, PT, 0x8, 0x80 ;  /* 0x000000000080781c */ /* 0x000fe20000702170 */
[----:B----4-:R-:W0:Y:S01]  /*0b00*/  @!P3 S2R R7, SR_CgaCtaId ;  /* 0x000000000007b919 */ /* 0x010e220000008800 */
[----:B--2---:R-:W-:Y:S02]  /*0b10*/  @!P3 MOV R6, 0x400 ;  /* 0x000004000006b802 */ /* 0x004fe40000000f00 */
[----:B------:R-:W-:-:S04]  /*0b20*/  @!P3 SHF.R.U32.HI R5, RZ, 0x2, R5 ;  /* 0x00000002ff05b819 */ /* 0x000fc80000011605 */
[----:B------:R-:W-:-:S05]  /*0b30*/  @!P3 LOP3.LUT R5, R5, 0xf8, RZ, 0xc0, !PT ;  /* 0x000000f80505b812 */ /* 0x000fca00078ec0ff */
[----:B-1-3--:R-:W-:Y:S02]  /*0b40*/  @!P0 IMAD.MOV.U32 R2, RZ, RZ, R9 ;  /* 0x000000ffff028224 */ /* 0x00afe400078e0009 */
[----:B------:R-:W-:Y:S01]  /*0b50*/  @!P0 IMAD.MOV.U32 R3, RZ, RZ, R8 ;  /* 0x000000ffff038224 */ /* 0x000fe200078e0008 */
[----:B0-----:R-:W-:-:S05]  /*0b60*/  @!P3 LEA R6, R7, R6, 0x18 ;  /* 0x000000060706b211 */ /* 0x001fca00078ec0ff */
[----:B------:R-:W-:-:S05]  /*0b70*/  @!P3 IMAD.IADD R5, R5, 0x1, R6 ;  /* 0x000000010505b824 */ /* 0x000fca00078e0206 */
[----:B------:R0:W-:Y:S02]  /*0b80*/  @!P3 STS.64 [R5+0x8], R2 ;  /* 0x000008020500b388 */ /* 0x0001e40000000a00 */
.L_x_1428:
[----:B------:R-:W-:Y:S05]  /*0b90*/  BSYNC.RECONVERGENT B0 ;  /* 0x0000000000007941 */ /* 0x000fea0003800200 */
.L_x_1427:
[----:B------:R-:W-:Y:S06]  /*0ba0*/  BAR.SYNC.DEFER_BLOCKING 0x0 ;  /* 0x0000000000007b1d */ /* 0x000fec0000010000 */
[----:B------:R-:W-:Y:S04]  /*0bb0*/  BSSY.RECONVERGENT B0, `(.L_x_1429) ;  /* 0x000003a000007945 */ /* 0x000fe80003800200 */
[----:B------:R-:W-:Y:S05]  /*0bc0*/  @P2 BRA `(.L_x_1430) ;  /* 0x0000000000e02947 */ /* 0x000fea0003800000 */
[----:B------:R-:W0:Y:S01]  /*0bd0*/  S2UR UR5, SR_CgaCtaId ;  /* 0x00000000000579c3 */ /* 0x000e220000008800 */
[----:B------:R-:W-:Y:S02]  /*0be0*/  UMOV UR4, 0x400 ;  /* 0x0000040000047882 */ /* 0x000fe40000000000 */
[----:B0-----:R-:W-:-:S09]  /*0bf0*/  ULEA UR4, UR5, UR4, 0x18 ;  /* 0x0000000405047291 */ /* 0x001fd2000f8ec0ff */
[----:B------:R-:W0:Y:S04]  /*0c00*/  LDS.128 R8, [UR4+0x10] ;  /* 0x00001004ff087984 */ /* 0x000e280008000c00 */
[----:B------:R-:W1:Y:S04]  /*0c10*/  LDS.128 R12, [UR4+0x20] ;  /* 0x00002004ff0c7984 */ /* 0x000e680008000c00 */
[----:B--2-4-:R-:W-:Y:S01]  /*0c20*/  LDS.64 R6, [UR4+0x40] ;  /* 0x00004004ff067984 */ /* 0x014fe20008000a00 */
[CC--:B0-----:R-:W-:Y:S02]  /*0c30*/  FSETP.GT.FTZ.AND P0, PT, R9.reuse, R3.reuse, PT ;  /* 0x000000030900720b */ /* 0x0c1fe40003f14000 */
[----:B------:R-:W-:-:S02]  /*0c40*/  FSETP.NEU.FTZ.AND P1, PT, R9, R3, PT ;  /* 0x000000030900720b */ /* 0x000fc40003f3d000 */
[----:B------:R-:W-:Y:S02]  /*0c50*/  ISETP.EQ.OR P0, PT, R2, -0x1, P0 ;  /* 0xffffffff0200780c */ /* 0x000fe40000702670 */
[----:B------:R-:W-:-:S04]  /*0c60*/  ISETP.GE.OR P1, PT, R8, R2, P1 ;  /* 0x000000020800720c */ /* 0x000fc80000f26670 */
[----:B------:R-:W-:-:S13]  /*0c70*/  PLOP3.LUT P0, PT, P0, P1, PT, 0x8, 0x80 ;  /* 0x000000000080781c */ /* 0x000fda0000702170 */
[----:B-1-3--:R-:W-:Y:S02]  /*0c80*/  @!P0 IMAD.MOV.U32 R3, RZ, RZ, R9 ;  /* 0x000000ffff038224 */ /* 0x00afe400078e0009 */
[----:B------:R-:W-:-:S03]  /*0c90*/  @!P0 IMAD.MOV.U32 R2, RZ, RZ, R8 ;  /* 0x000000ffff028224 */ /* 0x000fc600078e0008 */
[CC--:B------:R-:W-:Y:S02]  /*0ca0*/  FSETP.GT.FTZ.AND P0, PT, R11.reuse, R3.reuse, PT ;  /* 0x000000030b00720b */ /* 0x0c0fe40003f14000 */
[----:B------:R-:W-:Y:S02]  /*0cb0*/  FSETP.NEU.FTZ.AND P1, PT, R11, R3, PT ;  /* 0x000000030b00720b */ /* 0x000fe40003f3d000 */
[----:B------:R-:W-:Y:S02]  /*0cc0*/  ISETP.EQ.OR P0, PT, R2, -0x1, P0 ;  /* 0xffffffff0200780c */ /* 0x000fe40000702670 */
[----:B------:R-:W-:-:S04]  /*0cd0*/  ISETP.GE.OR P1, PT, R10, R2, P1 ;  /* 0x000000020a00720c */ /* 0x000fc80000f26670 */
[----:B------:R-:W-:-:S13]  /*0ce0*/  PLOP3.LUT P0, PT, P0, P1, PT, 0x8, 0x80 ;  /* 0x000000000080781c */ /* 0x000fda0000702170 */
[----:B------:R-:W-:Y:S02]  /*0cf0*/  @!P0 IMAD.MOV.U32 R3, RZ, RZ, R11 ;  /* 0x000000ffff038224 */ /* 0x000fe400078e000b */
[----:B------:R-:W-:Y:S02]  /*0d00*/  @!P0 IMAD.MOV.U32 R2, RZ, RZ, R10 ;  /* 0x000000ffff028224 */ /* 0x000fe400078e000a */
[----:B------:R-:W0:Y:S01]  /*0d10*/  LDS.128 R8, [UR4+0x30] ;  /* 0x00003004ff087984 */ /* 0x000e220008000c00 */
[CC--:B------:R-:W-:Y:S02]  /*0d20*/  FSETP.GT.FTZ.AND P0, PT, R13.reuse, R3.reuse, PT ;  /* 0x000000030d00720b */ /* 0x0c0fe40003f14000 */
[----:B------:R-:W-:Y:S02]  /*0d30*/  FSETP.NEU.FTZ.AND P1, PT, R13, R3, PT ;  /* 0x000000030d00720b */ /* 0x000fe40003f3d000 */
[----:B------:R-:W-:Y:S02]  /*0d40*/  ISETP.EQ.OR P0, PT, R2, -0x1, P0 ;  /* 0xffffffff0200780c */ /* 0x000fe40000702670 */
[----:B------:R-:W-:-:S04]  /*0d50*/  ISETP.GE.OR P1, PT, R12, R2, P1 ;  /* 0x000000020c00720c */ /* 0x000fc80000f26670 */
[----:B------:R-:W-:-:S13]  /*0d60*/  PLOP3.LUT P0, PT, P0, P1, PT, 0x8, 0x80 ;  /* 0x000000000080781c */ /* 0x000fda0000702170 */
[----:B------:R-:W-:Y:S02]  /*0d70*/  @!P0 IMAD.MOV.U32 R3, RZ, RZ, R13 ;  /* 0x000000ffff038224 */ /* 0x000fe400078e000d */
[----:B------:R-:W-:-:S03]  /*0d80*/  @!P0 IMAD.MOV.U32 R2, RZ, RZ, R12 ;  /* 0x000000ffff028224 */ /* 0x000fc600078e000c */
[CC--:B------:R-:W-:Y:S02]  /*0d90*/  FSETP.GT.FTZ.AND P0, PT, R15.reuse, R3.reuse, PT ;  /* 0x000000030f00720b */ /* 0x0c0fe40003f14000 */
[----:B------:R-:W-:Y:S02]  /*0da0*/  FSETP.NEU.FTZ.AND P1, PT, R15, R3, PT ;  /* 0x000000030f00720b */ /* 0x000fe40003f3d000 */
[----:B------:R-:W-:Y:S02]  /*0db0*/  ISETP.EQ.OR P0, PT, R2, -0x1, P0 ;  /* 0xffffffff0200780c */ /* 0x000fe40000702670 */
[----:B------:R-:W-:-:S04]  /*0dc0*/  ISETP.GE.OR P1, PT, R14, R2, P1 ;  /* 0x000000020e00720c */ /* 0x000fc80000f26670 */
[----:B------:R-:W-:-:S13]  /*0dd0*/  PLOP3.LUT P0, PT, P0, P1, PT, 0x8, 0x80 ;  /* 0x000000000080781c */ /* 0x000fda0000702170 */
[----:B------:R-:W-:Y:S02]  /*0de0*/  @!P0 IMAD.MOV.U32 R3, RZ, RZ, R15 ;  /* 0x000000ffff038224 */ /* 0x000fe400078e000f */
[----:B------:R-:W-:-:S03]  /*0df0*/  @!P0 IMAD.MOV.U32 R2, RZ, RZ, R14 ;  /* 0x000000ffff028224 */ /* 0x000fc600078e000e */
[CC--:B0-----:R-:W-:Y:S02]  /*0e00*/  FSETP.GT.FTZ.AND P0, PT, R9.reuse, R3.reuse, PT ;  /* 0x000000030900720b */ /* 0x0c1fe40003f14000 */
        /* <DEDUP_REMOVED lines=19> */
[----:B------:R-:W-:-:S07]  /*0f40*/  @!P0 IMAD.MOV.U32 R2, RZ, RZ, R6 ;  /* 0x000000ffff028224 */ /* 0x000fce00078e0006 */
.L_x_1430:
[----:B------:R-:W-:Y:S05]  /*0f50*/  BSYNC.RECONVERGENT B0 ;  /* 0x0000000000007941 */ /* 0x000fea0003800200 */
.L_x_1429:
[----:B------:R-:W-:Y:S05]  /*0f60*/  @P2 EXIT ;  /* 0x000000000000294d */ /* 0x000fea0003800000 */
[----:B--2-4-:R-:W2:Y:S08]  /*0f70*/  LDC.64 R6, c[0x0][0x3a0] ;  /* 0x0000e800ff067b82 */ /* 0x014eb00000000a00 */
[----:B0-----:R-:W0:Y:S01]  /*0f80*/  LDC.64 R8, c[0x0][0x3a8] ;  /* 0x0000ea00ff087b82 */ /* 0x001e220000000a00 */
[----:B--2---:R-:W-:-:S06]  /*0f90*/  IMAD.WIDE.U32 R6, R0, 0x4, R6 ;  /* 0x0000000400067825 */ /* 0x004fcc00078e0006 */
[----:B------:R-:W2:Y:S01]  /*0fa0*/  LDG.E R7, desc[UR6][R6.64] ;  /* 0x0000000606077981 */ /* 0x000ea2000c1e1900 */
[----:B-----5:R-:W-:Y:S01]  /*0fb0*/  FSETP.GE.FTZ.AND P0, PT, R3, R4, PT ;  /* 0x000000040300720b */ /* 0x020fe20003f16000 */
[----:B0-----:R-:W-:-:S05]  /*0fc0*/  IMAD.WIDE.U32 R4, R0, 0x4, R8 ;  /* 0x0000000400047825 */ /* 0x001fca00078e0008 */
[----:B--2---:R0:W-:Y:S07]  /*0fd0*/  STG.E desc[UR6][R4.64], R7 ;  /* 0x0000000704007986 */ /* 0x0041ee000c101906 */
[----:B------:R-:W-:Y:S05]  /*0fe0*/  @!P0 EXIT ;  /* 0x000000000000894d */ /* 0x000fea0003800000 */
[----:B------:R-:W2:Y:S01]  /*0ff0*/  LDC R6, c[0x0][0x398] ;  /* 0x0000e600ff067b82 */ /* 0x000ea20000000800 */
[----:B------:R-:W-:Y:S02]  /*1000*/  ISETP.GE.AND P2, PT, R2, RZ, PT ;  /* 0x000000ff0200720c */ /* 0x000fe40003f46270 */
[-C--:B--2---:R-:W-:Y:S01]  /*1010*/  IABS R13, R6.reuse ;  /* 0x00000006000d7213 */ /* 0x084fe20000000000 */
[----:B------:R-:W-:-:S03]  /*1020*/  IMAD R15, R0, R6, RZ ;  /* 0x00000006000f7224 */ /* 0x000fc600078e02ff */
[----:B------:R-:W2:Y:S08]  /*1030*/  I2F.RP R10, R13 ;  /* 0x0000000d000a7306 */ /* 0x000eb00000209400 */
[----:B--2---:R-:W2:Y:S02]  /*1040*/  MUFU.RCP R10, R10 ;  /* 0x0000000a000a7308 */ /* 0x004ea40000001000 */
[----:B--2---:R-:W-:-:S06]  /*1050*/  VIADD R8, R10, 0xffffffe ;  /* 0x0ffffffe0a087836 */ /* 0x004fcc0000000000 */
[----:B------:R2:W4:Y:S02]  /*1060*/  F2I.FTZ.U32.TRUNC.NTZ R9, R8 ;  /* 0x0000000800097305 */ /* 0x000524000021f000 */
[----:B--2---:R-:W-:Y:S02]  /*1070*/  IMAD.MOV.U32 R8, RZ, RZ, RZ ;  /* 0x000000ffff087224 */ /* 0x004fe400078e00ff */
[----:B----4-:R-:W-:-:S04]  /*1080*/  IMAD.MOV R12, RZ, RZ, -R9 ;  /* 0x000000ffff0c7224 */ /* 0x010fc800078e0a09 */
[----:B------:R-:W-:Y:S01]  /*1090*/  IMAD R11, R12, R13, RZ ;  /* 0x0000000d0c0b7224 */ /* 0x000fe200078e02ff */
[----:B------:R-:W-:-:S03]  /*10a0*/  IABS R12, R2 ;  /* 0x00000002000c7213 */ /* 0x000fc60000000000 */
[----:B------:R-:W-:Y:S02]  /*10b0*/  IMAD.HI.U32 R9, R9, R11, R8 ;  /* 0x0000000b09097227 */ /* 0x000fe400078e0008 */
[----:B------:R-:W2:Y:S04]  /*10c0*/  LDC.64 R10, c[0x0][0x390] ;  /* 0x0000e400ff0a7b82 */ /* 0x000ea80000000a00 */
        /* <DEDUP_REMOVED lines=9> */
[----:B------:R-:W-:Y:S02]  /*1160*/  IMAD.IADD R13, R7, 0x1, R6 ;  /* 0x00000001070d7824 */ /* 0x000fe400078e0206 */
[----:B------:R-:W-:Y:S01]  /*1170*/  @!P2 IMAD.MOV R12, RZ, RZ, -R12 ;  /* 0x000000ffff0ca224 */ /* 0x000fe200078e0a0c */
[----:B------:R-:W-:Y:S01]  /*1180*/  @!P0 LOP3.LUT R12, RZ, R6, RZ, 0x33, !PT ;  /* 0x00000006ff0c8212 */ /* 0x000fe200078e33ff */
[C---:B0-----:R-:W-:Y:S01]  /*1190*/  IMAD.WIDE R6, R15.reuse, 0x4, R8 ;  /* 0x000000040f067825 */ /* 0x041fe200078e0208 */
[----:B------:R-:W-:Y:S03]  /*11a0*/  STG.E desc[UR6][R4.64], R13 ;  /* 0x0000000d04007986 */ /* 0x000fe6000c101906 */
[----:B--2---:R-:W-:Y:S01]  /*11b0*/  IMAD.WIDE R8, R15, 0x4, R10 ;  /* 0x000000040f087825 */ /* 0x004fe200078e020a */
[----:B------:R-:W-:Y:S04]  /*11c0*/  STG.E desc[UR6][R6.64], R12 ;  /* 0x0000000c06007986 */ /* 0x000fe8000c101906 */
[----:B------:R-:W-:Y:S01]  /*11d0*/  STG.E desc[UR6][R8.64], R3 ;  /* 0x0000000308007986 */ /* 0x000fe2000c101906 */
[----:B------:R-:W-:Y:S05]  /*11e0*/  EXIT ;  /* 0x000000000000794d */ /* 0x000fea0003800000 */
.L_x_1431:
        /* <DEDUP_REMOVED lines=9> */
.L_x_2106:


//--------------------- .text._ZN17fastertransformer16computeToppDecayEPfPKfPKiS2_S2_S4_i --------------------------
	.section	.text._ZN17fastertransformer16computeToppDecayEPfPKfPKiS2_S2_S4_i,"ax",@progbits
	.align	128
        .global         _ZN17fastertransformer16computeToppDecayEPfPKfPKiS2_S2_S4_i
        .type           _ZN17fastertransformer16computeToppDecayEPfPKfPKiS2_S2_S4_i,@function
        .size           _ZN17fastertransformer16computeToppDecayEPfPKfPKiS2_S2_S4_i,(.L_x_2107 - _ZN17fastertransformer16computeToppDecayEPfPKfPKiS2_S2_S4_i)
        .other          _ZN17fastertransformer16computeToppDecayEPfPKfPKiS2_S2_S4_i,@"STO_CUDA_ENTRY STV_DEFAULT"
_ZN17fastertransformer16computeToppDecayEPfPKfPKiS2_S2_S4_i:
.text._ZN17fastertransformer16computeToppDecayEPfPKfPKiS2_S2_S4_i:
[----:B------:R-:W-:Y:S01]  /*0000*/  LDC R1, c[0x0][0x37c] ;  /* 0x0000df00ff017b82 */ /* 0x000fe20000000800 */
[----:B------:R-:W0:Y:S07]  /*0010*/  S2R R9, SR_CTAID.X ;  /* 0x0000000000097919 */ /* 0x000e2e0000002500 */
[----:B------:R-:W1:Y:S01]  /*0020*/  LDC.64 R2, c[0x0][0x390] ;  /* 0x0000e400ff027b82 */ /* 0x000e620000000a00 */
[----:B------:R-:W0:Y:S01]  /*0030*/  LDCU UR6, c[0x0][0x360] ;  /* 0x00006c00ff0677ac */ /* 0x000e220008000800 */
[----:B------:R-:W0:Y:S01]  /*0040*/  S2R R0, SR_TID.X ;  /* 0x0000000000007919 */ /* 0x000e220000002100 */
[----:B------:R-:W2:Y:S05]  /*0050*/  LDCU.64 UR4, c[0x0][0x358] ;  /* 0x00006b00ff0477ac */ /* 0x000eaa0008000a00 */
[----:B------:R-:W3:Y:S01]  /*0060*/  LDC.64 R4, c[0x0][0x3a8] ;  /* 0x0000ea00ff047b82 */ /* 0x000ee20000000a00 */
[----:B0-----:R-:W-:-:S04]  /*0070*/  IMAD R9, R9, UR6, R0 ;  /* 0x0000000609097c24 */ /* 0x001fc8000f8e0200 */
[----:B-1----:R-:W-:-:S04]  /*0080*/  IMAD.WIDE R2, R9, 0x4, R2 ;  /* 0x0000000409027825 */ /* 0x002fc800078e0202 */
[----:B---3--:R-:W-:Y:S02]  /*0090*/  IMAD.WIDE R4, R9, 0x4, R4 ;  /* 0x0000000409047825 */ /* 0x008fe400078e0204 */
[----:B--2---:R-:W2:Y:S04]  /*00a0*/  LDG.E R2, desc[UR4][R2.64] ;  /* 0x0000000402027981 */ /* 0x004ea8000c1e1900 */
[----:B------:R-:W2:Y:S02]  /*00b0*/  LDG.E R5, desc[UR4][R4.64] ;  /* 0x0000000404057981 */ /* 0x000ea4000c1e1900 */
[----:B--2---:R-:W-:-:S13]  /*00c0*/  ISETP.NE.AND P0, PT, R2, R5, PT ;  /* 0x000000050200720c */ /* 0x004fda0003f05270 */
[----:B------:R-:W-:Y:S05]  /*00d0*/  @P0 BRA `(.L_x_1432) ;  /* 0x00000000001c0947 */ /* 0x000fea0003800000 */
[----:B------:R-:W0:Y:S08]  /*00e0*/  LDC.64 R2, c[0x0][0x388] ;  /* 0x0000e200ff027b82 */ /* 0x000e300000000a00 */
[----:B------:R-:W1:Y:S01]  /*00f0*/  LDC.64 R4, c[0x0][0x380] ;  /* 0x0000e000ff047b82 */ /* 0x000e620000000a00 */
[----:B0-----:R-:W-:-:S06]  /*0100*/  IMAD.WIDE R2, R9, 0x4, R2 ;  /* 0x0000000409027825 */ /* 0x001fcc00078e0202 */
[----:B------:R-:W2:Y:S01]  /*0110*/  LDG.E R3, desc[UR4][R2.64] ;  /* 0x0000000402037981 */ /* 0x000ea2000c1e1900 */
[----:B-1----:R-:W-:-:S05]  /*0120*/  IMAD.WIDE R4, R9, 0x4, R4 ;  /* 0x0000000409047825 */ /* 0x002fca00078e0204 */
[----:B--2---:R-:W-:Y:S01]  /*0130*/  STG.E desc[UR4][R4.64], R3 ;  /* 0x0000000304007986 */ /* 0x004fe2000c101904 */
[----:B------:R-:W-:Y:S05]  /*0140*/  EXIT ;  /* 0x000000000000794d */ /* 0x000fea0003800000 */
.L_x_1432:
[----:B------:R-:W0:Y:S08]  /*0150*/  LDC.64 R2, c[0x0][0x398] ;  /* 0x0000e600ff027b82 */ /* 0x000e300000000a00 */
[----:B------:R-:W1:Y:S08]  /*0160*/  LDC.64 R6, c[0x0][0x380] ;  /* 0x0000e000ff067b82 */ /* 0x000e700000000a00 */
[----:B------:R-:W2:Y:S01]  /*0170*/  LDC.64 R4, c[0x0][0x3a0] ;  /* 0x0000e800ff047b82 */ /* 0x000ea20000000a00 */
[----:B0-----:R-:W-:-:S06]  /*0180*/  IMAD.WIDE R2, R9, 0x4, R2 ;  /* 0x0000000409027825 */ /* 0x001fcc00078e0202 */
[----:B------:R-:W3:Y:S01]  /*0190*/  LDG.E R2, desc[UR4][R2.64] ;  /* 0x0000000402027981 */ /* 0x000ee2000c1e1900 */
[----:B-1----:R-:W-:-:S04]  /*01a0*/  IMAD.WIDE R6, R9, 0x4, R6 ;  /* 0x0000000409067825 */ /* 0x002fc800078e0206 */
[----:B--2---:R-:W-:Y:S02]  /*01b0*/  IMAD.WIDE R4, R9, 0x4, R4 ;  /* 0x0000000409047825 */ /* 0x004fe400078e0204 */
[----:B------:R-:W3:Y:S04]  /*01c0*/  LDG.E R9, desc[UR4][R6.64] ;  /* 0x0000000406097981 */ /* 0x000ee8000c1e1900 */
[----:B------:R-:W2:Y:S01]  /*01d0*/  LDG.E R5, desc[UR4][R4.64] ;  /* 0x0000000404057981 */ /* 0x000ea2000c1e1900 */
[----:B---3--:R-:W-:-:S05]  /*01e0*/  FMUL.FTZ R0, R2, R9 ;  /* 0x0000000902007220 */ /* 0x008fca0000410000 */
[----:B--2---:R-:W-:-:S05]  /*01f0*/  FMNMX.FTZ R9, R0, R5, !PT ;  /* 0x0000000500097209 */ /* 0x004fca0007810000 */
[----:B------:R-:W-:Y:S01]  /*0200*/  STG.E desc[UR4][R6.64], R9 ;  /* 0x0000000906007986 */ /* 0x000fe2000c101904 */
[----:B------:R-:W-:Y:S05]  /*0210*/  EXIT ;  /* 0x000000000000794d */ /* 0x000fea0003800000 */
.L_x_1433:
        /* <DEDUP_REMOVED lines=14> */
.L_x_2107:


//--------------------- .text._ZN17fastertransformer14topPInitializeEPiS0_S0_ii --------------------------
	.section	.text._ZN17fastertransformer14topPInitializeEPiS0_S0_ii,"ax",@progbits
	.align	128
        .global         _ZN17fastertransformer14topPInitializeEPiS0_S0_ii
        .type           _ZN17fastertransformer14topPInitializeEPiS0_S0_ii,@function
        .size           _ZN17fastertransformer14topPInitializeEPiS0_S0_ii,(.L_x_2108 - _ZN17fastertransformer14topPInitializeEPiS0_S0_ii)
        .other          _ZN17fastertransformer14topPInitializeEPiS0_S0_ii,@"STO_CUDA_ENTRY STV_DEFAULT"
_ZN17fastertransformer14topPInitializeEPiS0_S0_ii:
.text._ZN17fastertransformer14topPInitializeEPiS0_S0_ii:
[----:B------:R-:W-:Y:S01]  /*0000*/  LDC R1, c[0x0][0x37c] ;  /* 0x0000df00ff017b82 */ /* 0x000fe20000000800 */
[----:B------:R-:W0:Y:S07]  /*0010*/  S2R R10, SR_TID.X ;  /* 0x00000000000a7919 */ /* 0x000e2e0000002100 */
[----:B------:R-:W1:Y:S01]  /*0020*/  S2UR UR6, SR_CTAID.X ;  /* 0x00000000000679c3 */ /* 0x000e620000002500 */
[----:B------:R-:W0:Y:S01]  /*0030*/  LDCU UR7, c[0x0][0x398] ;  /* 0x00007300ff0777ac */ /* 0x000e220008000800 */
[----:B------:R-:W-:Y:S01]  /*0040*/  BSSY.RECONVERGENT B0, `(.L_x_1434) ;  /* 0x0000013000007945 */ /* 0x000fe20003800200 */
[----:B------:R-:W2:Y:S05]  /*0050*/  LDCU.64 UR4, c[0x0][0x358] ;  /* 0x00006b00ff0477ac */ /* 0x000eaa0008000a00 */
[----:B------:R-:W3:Y:S01]  /*0060*/  LDC R0, c[0x0][0x39c] ;  /* 0x0000e700ff007b82 */ /* 0x000ee20000000800 */
[----:B0-----:R-:W-:-:S04]  /*0070*/  ISETP.GT.AND P0, PT, R10, UR7, PT ;  /* 0x000000070a007c0c */ /* 0x001fc8000bf04270 */
[----:B-1----:R-:W-:-:S13]  /*0080*/  ISETP.NE.OR P0, PT, RZ, UR6, P0 ;  /* 0x00000006ff007c0c */ /* 0x002fda0008705670 */
[----:B--2---:R-:W-:Y:S05]  /*0090*/  @P0 BRA `(.L_x_1435) ;  /* 0x0000000000340947 */ /* 0x004fea0003800000 */
[----:B------:R-:W0:Y:S01]  /*00a0*/  LDC R12, c[0x0][0x360] ;  /* 0x0000d800ff0c7b82 */ /* 0x000e220000000800 */
[----:B------:R-:W-:-:S07]  /*00b0*/  IMAD.MOV.U32 R11, RZ, RZ, R10 ;  /* 0x000000ffff0b7224 */ /* 0x000fce00078e000a */
[----:B------:R-:W1:Y:S08]  /*00c0*/  LDC R14, c[0x0][0x39c] ;  /* 0x0000e700ff0e7b82 */ /* 0x000e700000000800 */
[----:B------:R-:W2:Y:S08]  /*00d0*/  LDC.64 R6, c[0x0][0x388] ;  /* 0x0000e200ff067b82 */ /* 0x000eb00000000a00 */
[----:B------:R-:W4:Y:S02]  /*00e0*/  LDC.64 R8, c[0x0][0x390] ;  /* 0x0000e400ff087b82 */ /* 0x000f240000000a00 */
.L_x_1436:
[C---:B-1----:R-:W-:Y:S02]  /*00f0*/  IMAD R13, R11.reuse, R14, RZ ;  /* 0x0000000e0b0d7224 */ /* 0x042fe400078e02ff */
[----:B--2---:R-:W-:-:S04]  /*0100*/  IMAD.WIDE R2, R11, 0x4, R6 ;  /* 0x000000040b027825 */ /* 0x004fc800078e0206 */
[----:B----4-:R-:W-:Y:S01]  /*0110*/  IMAD.WIDE R4, R11, 0x4, R8 ;  /* 0x000000040b047825 */ /* 0x010fe200078e0208 */
[----:B------:R5:W-:Y:S03]  /*0120*/  STG.E desc[UR4][R2.64], R13 ;  /* 0x0000000d02007986 */ /* 0x000be6000c101904 */
[----:B0-----:R-:W-:Y:S01]  /*0130*/  IMAD.IADD R11, R12, 0x1, R11 ;  /* 0x000000010c0b7824 */ /* 0x001fe200078e020b */
[----:B------:R5:W-:Y:S04]  /*0140*/  STG.E desc[UR4][R4.64], R13 ;  /* 0x0000000d04007986 */ /* 0x000be8000c101904 */
[----:B------:R-:W-:-:S13]  /*0150*/  ISETP.GT.AND P0, PT, R11, UR7, PT ;  /* 0x000000070b007c0c */ /* 0x000fda000bf04270 */
[----:B-----5:R-:W-:Y:S05]  /*0160*/  @!P0 BRA `(.L_x_1436) ;  /* 0xfffffffc00e08947 */ /* 0x020fea000383ffff */
.L_x_1435:
[----:B------:R-:W-:Y:S05]  /*0170*/  BSYNC.RECONVERGENT B0 ;  /* 0x0000000000007941 */ /* 0x000fea0003800200 */
.L_x_1434:
[----:B------:R-:W0:Y:S01]  /*0180*/  LDC R13, c[0x0][0x360] ;  /* 0x0000d800ff0d7b82 */ /* 0x000e220000000800 */
[----:B---3--:R-:W-:Y:S02]  /*0190*/  IMAD R4, R0, UR7, RZ ;  /* 0x0000000700047c24 */ /* 0x008fe4000f8e02ff */
[----:B0-----:R-:W-:-:S05]  /*01a0*/  IMAD R9, R13, UR6, R10 ;  /* 0x000000060d097c24 */ /* 0x001fca000f8e020a */
[----:B------:R-:W-:-:S13]  /*01b0*/  ISETP.GE.AND P0, PT, R9, R4, PT ;  /* 0x000000040900720c */ /* 0x000fda0003f06270 */
[----:B------:R-:W-:Y:S05]  /*01c0*/  @P0 EXIT ;  /* 0x000000000000094d */ /* 0x000fea0003800000 */
[----:B------:R-:W-:Y:S01]  /*01d0*/  IABS R5, R0 ;  /* 0x0000000000057213 */ /* 0x000fe20000000000 */
[----:B------:R-:W0:Y:S01]  /*01e0*/  LDC R10, c[0x0][0x39c] ;  /* 0x0000e700ff0a7b82 */ /* 0x000e220000000800 */
[----:B------:R-:W1:Y:S01]  /*01f0*/  LDCU UR6, c[0x0][0x370] ;  /* 0x00006e00ff0677ac */ /* 0x000e620008000800 */
[----:B------:R-:W-:Y:S01]  /*0200*/  ISETP.NE.AND P0, PT, R0, RZ, PT ;  /* 0x000000ff0000720c */ /* 0x000fe20003f05270 */
[----:B------:R-:W2:Y:S05]  /*0210*/  I2F.RP R8, R5 ;  /* 0x0000000500087306 */ /* 0x000eaa0000209400 */
[----:B------:R-:W3:Y:S03]  /*0220*/  LDC.64 R2, c[0x0][0x380] ;  /* 0x0000e000ff027b82 */ /* 0x000ee60000000a00 */
[----:B--2---:R-:W2:Y:S01]  /*0230*/  MUFU.RCP R8, R8 ;  /* 0x0000000800087308 */ /* 0x004ea20000001000 */
[----:B0-----:R-:W-:-:S02]  /*0240*/  IABS R15, R10 ;  /* 0x0000000a000f7213 */ /* 0x001fc40000000000 */
[----:B--2---:R-:W-:-:S05]  /*0250*/  IADD3 R6, PT, PT, R8, 0xffffffe, RZ ;  /* 0x0ffffffe08067810 */ /* 0x004fca0007ffe0ff */
[----:B------:R0:W2:Y:S02]  /*0260*/  F2I.FTZ.U32.TRUNC.NTZ R7, R6 ;  /* 0x0000000600077305 */ /* 0x0000a4000021f000 */
[----:B0-----:R-:W-:Y:S02]  /*0270*/  HFMA2 R6, -RZ, RZ, 0, 0 ;  /* 0x00000000ff067431 */ /* 0x001fe400000001ff */
[----:B--2---:R-:W-:-:S04]  /*0280*/  IMAD.MOV R12, RZ, RZ, -R7 ;  /* 0x000000ffff0c7224 */ /* 0x004fc800078e0a07 */
[----:B------:R-:W-:-:S04]  /*0290*/  IMAD R11, R12, R5, RZ ;  /* 0x000000050c0b7224 */ /* 0x000fc800078e02ff */
[----:B------:R-:W-:Y:S01]  /*02a0*/  IMAD.HI.U32 R8, R7, R11, R6 ;  /* 0x0000000b07087227 */ /* 0x000fe200078e0006 */
[----:B------:R-:W-:-:S03]  /*02b0*/  LOP3.LUT R11, RZ, R0, RZ, 0x33, !PT ;  /* 0x00000000ff0b7212 */ /* 0x000fc600078e33ff */
[----:B-1-3--:R-:W-:-:S07]  /*02c0*/  IMAD R0, R13, UR6, RZ ;  /* 0x000000060d007c24 */ /* 0x00afce000f8e02ff */
.L_x_1437:
[----:B0-----:R-:W-:Y:S02]  /*02d0*/  IABS R7, R9 ;  /* 0x0000000900077213 */ /* 0x001fe40000000000 */
[----:B------:R-:W-:-:S03]  /*02e0*/  ISETP.GE.AND P2, PT, R9, RZ, PT ;  /* 0x000000ff0900720c */ /* 0x000fc60003f46270 */
[----:B------:R-:W-:-:S04]  /*02f0*/  IMAD.HI.U32 R6, R8, R7, RZ ;  /* 0x0000000708067227 */ /* 0x000fc800078e00ff */
[----:B------:R-:W-:-:S04]  /*0300*/  IMAD.MOV R6, RZ, RZ, -R6 ;  /* 0x000000ffff067224 */ /* 0x000fc800078e0a06 */
[----:B------:R-:W-:-:S05]  /*0310*/  IMAD R6, R15, R6, R7 ;  /* 0x000000060f067224 */ /* 0x000fca00078e0207 */
[----:B------:R-:W-:-:S13]  /*0320*/  ISETP.GT.U32.AND P1, PT, R5, R6, PT ;  /* 0x000000060500720c */ /* 0x000fda0003f24070 */
[----:B------:R-:W-:-:S04]  /*0330*/  @!P1 IADD3 R6, PT, PT, R6, -R15, RZ ;  /* 0x8000000f06069210 */ /* 0x000fc80007ffe0ff */
[----:B------:R-:W-:-:S13]  /*0340*/  ISETP.GT.U32.AND P1, PT, R5, R6, PT ;  /* 0x000000060500720c */ /* 0x000fda0003f24070 */
[----:B------:R-:W-:-:S05]  /*0350*/  @!P1 IMAD.IADD R6, R6, 0x1, -R15 ;  /* 0x0000000106069824 */ /* 0x000fca00078e0a0f */
[----:B------:R-:W-:Y:S01]  /*0360*/  MOV R10, R6 ;  /* 0x00000006000a7202 */ /* 0x000fe20000000f00 */
[----:B------:R-:W-:Y:S01]  /*0370*/  IMAD.WIDE R6, R9, 0x4, R2 ;  /* 0x0000000409067825 */ /* 0x000fe200078e0202 */
[----:B------:R-:W-:-:S03]  /*0380*/  IADD3 R9, PT, PT, R0, R9, RZ ;  /* 0x0000000900097210 */ /* 0x000fc60007ffe0ff */
[----:B------:R-:W-:Y:S01]  /*0390*/  @!P2 IMAD.MOV R10, RZ, RZ, -R10 ;  /* 0x000000ffff0aa224 */ /* 0x000fe200078e0a0a */
[----:B------:R-:W-:-:S04]  /*03a0*/  ISETP.GE.AND P1, PT, R9, R4, PT ;  /* 0x000000040900720c */ /* 0x000fc80003f26270 */
[----:B------:R-:W-:-:S05]  /*03b0*/  SEL R13, R11, R10, !P0 ;  /* 0x0000000a0b0d7207 */ /* 0x000fca0004000000 */
[----:B------:R0:W-:Y:S04]  /*03c0*/  STG.E desc[UR4][R6.64], R13 ;  /* 0x0000000d06007986 */ /* 0x0001e8000c101904 */
[----:B------:R-:W-:Y:S05]  /*03d0*/  @!P1 BRA `(.L_x_1437) ;  /* 0xfffffffc00bc9947 */ /* 0x000fea000383ffff */
[----:B------:R-:W-:Y:S05]  /*03e0*/  EXIT ;  /* 0x000000000000794d */ /* 0x000fea0003800000 */
.L_x_1438:
        /* <DEDUP_REMOVED lines=9> */
.L_x_2108:


//--------------------- .text._ZN3cub18CUB_300001_SM_10006detail10radix_sort29DeviceRadixSortOnesweepKernelINS1_5radix10policy_hubI6__halfijE10Policy1000ELNS0_9SortOrderE1ES6_ijiiNS1_21identity_decomposer_tEEEvPT5_SC_PT3_PKSD_PT1_PKSH_PT2_PKSL_T4_iiT6_ --------------------------
	.section	.text._ZN3cub18CUB_300001_SM_10006detail10radix_sort29DeviceRadixSortOnesweepKernelINS1_5radix10policy_hubI6__halfijE10Policy1000ELNS0_9SortOrderE1ES6_ijiiNS1_21identity_decomposer_tEEEvPT5_SC_PT3_PKSD_PT1_PKSH_PT2_PKSL_T4_iiT6_,"ax",@progbits
	.align	128
        .global         _ZN3cub18CUB_300001_SM_10006detail10radix_sort29DeviceRadixSortOnesweepKernelINS1_5radix10policy_hubI6__halfijE10Policy1000ELNS0_9SortOrderE1ES6_ijiiNS1_21identity_decomposer_tEEEvPT5_SC_PT3_PKSD_PT1_PKSH_PT2_PKSL_T4_iiT6_
        .type           _ZN3cub18CUB_300001_SM_10006detail10radix_sort29DeviceRadixSortOnesweepKernelINS1_5radix10policy_hubI6__halfijE10Policy1000ELNS0_9SortOrderE1ES6_ijiiNS1_21identity_decomposer_tEEEvPT5_SC_PT3_PKSD_PT1_PKSH_PT2_PKSL_T4_iiT6_,@function
        .size           _ZN3cub18CUB_300001_SM_10006detail10radix_sort29DeviceRadixSortOnesweepKernelINS1_5radix10policy_hubI6__halfijE10Policy1000ELNS0_9SortOrderE1ES6_ijiiNS1_21identity_decomposer_tEEEvPT5_SC_PT3_PKSD_PT1_PKSH_PT2_PKSL_T4_iiT6_,(.L_x_2109 - _ZN3cub18CUB_300001_SM_10006detail10radix_sort29DeviceRadixSortOnesweepKernelINS1_5radix10policy_hubI6__halfijE10Policy1000ELNS0_9SortOrderE1ES6_ijiiNS1_21identity_decomposer_tEEEvPT5_SC_PT3_PKSD_PT1_PKSH_PT2_PKSL_T4_iiT6_)
        .other          _ZN3cub18CUB_300001_SM_10006detail10radix_sort29DeviceRadixSortOnesweepKernelINS1_5radix10policy_hubI6__halfijE10Policy1000ELNS0_9SortOrderE1ES6_ijiiNS1_21identity_decomposer_tEEEvPT5_SC_PT3_PKSD_PT1_PKSH_PT2_PKSL_T4_iiT6_,@"STO_CUDA_ENTRY STV_DEFAULT"
_ZN3cub18CUB_300001_SM_10006detail10radix_sort29DeviceRadixSortOnesweepKernelINS1_5radix10policy_hubI6__halfijE10Policy1000ELNS0_9SortOrderE1ES6_ijiiNS1_21identity_decomposer_tEEEvPT5_SC_PT3_PKSD_PT1_PKSH_PT2_PKSL_T4_iiT6_:
.text._ZN3cub18CUB_300001_SM_10006detail10radix_sort29DeviceRadixSortOnesweepKernelINS1_5radix10policy_hubI6__halfijE10Policy1000ELNS0_9SortOrderE1ES6_ijiiNS1_21identity_decomposer_tEEEvPT5_SC_PT3_PKSD_PT1_PKSH_PT2_PKSL_T4_iiT6_:
[----:B------:R-:W-:Y:S01]  /*0000*/  LDC R1, c[0x0][0x37c] ;  /* 0x0000df00ff017b82 */ /* 0x000fe20000000800 */
[----:B------:R-:W0:Y:S01]  /*0010*/  S2R R0, SR_TID.X ;  /* 0x0000000000007919 */ /* 0x000e220000002100 */
[----:B------:R-:W-:Y:S01]  /*0020*/  MOV R27, 0x400 ;  /* 0x00000400001b7802 */ /* 0x000fe20000000f00 */
[----:B------:R-:W1:Y:S01]  /*0030*/  LDCU.64 UR8, c[0x0][0x358] ;  /* 0x00006b00ff0877ac */ /* 0x000e620008000a00 */
[----:B------:R-:W-:Y:S01]  /*0040*/  BSSY.RECONVERGENT B0, `(.L_x_1439) ;  /* 0x000000c000007945 */ /* 0x000fe20003800200 */
[----:B------:R-:W2:Y:S01]  /*0050*/  S2R R2, SR_CgaCtaId ;  /* 0x0000000000027919 */ /* 0x000ea20000008800 */
[----:B0-----:R-:W-:Y:S02]  /*0060*/  ISETP.NE.AND P0, PT, R0, RZ, PT ;  /* 0x000000ff0000720c */ /* 0x001fe40003f05270 */
[----:B--2---:R-:W-:-:S11]  /*0070*/  LEA R27, R2, R27, 0x18 ;  /* 0x0000001b021b7211 */ /* 0x004fd600078ec0ff */
[----:B-1----:R-:W-:Y:S05]  /*0080*/  @P0 BRA `(.L_x_1440) ;  /* 0x00000000001c0947 */ /* 0x002fea0003800000 */
[----:B------:R-:W0:Y:S01]  /*0090*/  LDC.64 R2, c[0x0][0x388] ;  /* 0x0000e200ff027b82 */ /* 0x000e220000000a00 */
[----:B------:R-:W-:-:S05]  /*00a0*/  IMAD.MOV.U32 R5, RZ, RZ, 0x1 ;  /* 0x00000001ff057424 */ /* 0x000fca00078e00ff */
[----:B0-----:R-:W2:Y:S02]  /*00b0*/  ATOMG.E.ADD.STRONG.GPU PT, R2, desc[UR8][R2.64], R5 ;  /* 0x80000005020279a8 */ /* 0x001ea400081ef108 */
[----:B------:R-:W0:Y:S01]  /*00c0*/  S2UR UR5, SR_CgaCtaId ;  /* 0x00000000000579c3 */ /* 0x000e220000008800 */
[----:B------:R-:W-:Y:S02]  /*00d0*/  UMOV UR4, 0x400 ;  /* 0x0000040000047882 */ /* 0x000fe40000000000 */
[----:B0-----:R-:W-:-:S09]  /*00e0*/  ULEA UR4, UR5, UR4, 0x18 ;  /* 0x0000000405047291 */ /* 0x001fd2000f8ec0ff */
[----:B--2---:R0:W-:Y:S03]  /*00f0*/  STS [UR4+0x8800], R2 ;  /* 0x00880002ff007988 */ /* 0x0041e60008000804 */
.L_x_1440:
[----:B------:R-:W-:Y:S05]  /*0100*/  BSYNC.RECONVERGENT B0 ;  /* 0x0000000000007941 */ /* 0x000fea0003800200 */
.L_x_1439:
[----:B------:R-:W-:Y:S01]  /*0110*/  BAR.SYNC.DEFER_BLOCKING 0x0 ;  /* 0x0000000000007b1d */ /* 0x000fe20000010000 */
[----:B------:R-:W-:-:S05]  /*0120*/  SHF.R.U32.HI R4, RZ, 0x5, R0 ;  /* 0x00000005ff047819 */ /* 0x000fca0000011600 */
[----:B------:R-:W1:Y:S01]  /*0130*/  LDCU UR4, c[0x0][0x3c0] ;  /* 0x00007800ff0477ac */ /* 0x000e620008000800 */
[----:B------:R-:W2:Y:S01]  /*0140*/  S2R R15, SR_LANEID ;  /* 0x00000000000f7919 */ /* 0x000ea20000000000 */
[----:B------:R-:W3:Y:S02]  /*0150*/  LDS R5, [R27+0x8800] ;  /* 0x008800001b057984 */ /* 0x000ee40000000800 */
[----:B---3--:R-:W-:-:S04]  /*0160*/  IMAD R31, R5, 0x2200, RZ ;  /* 0x00002200051f7824 */ /* 0x008fc800078e02ff */
[----:B------:R-:W-:-:S05]  /*0170*/  VIADD R57, R31, 0x2200 ;  /* 0x000022001f397836 */ /* 0x000fca0000000000 */
[----:B-1----:R-:W-:-:S13]  /*0180*/  ISETP.GT.AND P0, PT, R57, UR4, PT ;  /* 0x0000000439007c0c */ /* 0x002fda000bf04270 */
[----:B--2---:R-:W-:Y:S05]  /*0190*/  @P0 BRA `(.L_x_1441) ;  /* 0x0000000000680947 */ /* 0x004fea0003800000 */
[----:B------:R-:W1:Y:S01]  /*01a0*/  LDCU.64 UR4, c[0x0][0x3a8] ;  /* 0x00007500ff0477ac */ /* 0x000e620008000a00 */
[C---:B0-----:R-:W-:Y:S02]  /*01b0*/  LOP3.LUT R2, R0.reuse, 0x1f, RZ, 0xc0, !PT ;  /* 0x0000001f00027812 */ /* 0x041fe400078ec0ff */
[----:B------:R-:W-:-:S05]  /*01c0*/  LOP3.LUT R3, R0, 0x3e0, RZ, 0xc0, !PT ;  /* 0x000003e000037812 */ /* 0x000fca00078ec0ff */
[----:B------:R-:W-:-:S05]  /*01d0*/  IMAD R2, R3, 0x11, R2 ;  /* 0x0000001103027824 */ /* 0x000fca00078e0202 */
[----:B------:R-:W-:-:S05]  /*01e0*/  IADD3 R3, P0, PT, R31, R2, RZ ;  /* 0x000000021f037210 */ /* 0x000fca0007f1e0ff */
[----:B------:R-:W-:Y:S01]  /*01f0*/  IMAD.X R6, RZ, RZ, RZ, P0 ;  /* 0x000000ffff067224 */ /* 0x000fe200000e06ff */
[----:B-1----:R-:W-:-:S04]  /*0200*/  LEA R2, P0, R3, UR4, 0x1 ;  /* 0x0000000403027c11 */ /* 0x002fc8000f8008ff */
[----:B------:R-:W-:-:S05]  /*0210*/  LEA.HI.X R3, R3, UR5, R6, 0x1, P0 ;  /* 0x0000000503037c11 */ /* 0x000fca00080f0c06 */
[----:B------:R0:W5:Y:S04]  /*0220*/  LDG.E.U16 R56, desc[UR8][R2.64] ;  /* 0x0000000802387981 */ /* 0x000168000c1e1500 */
        /* <DEDUP_REMOVED lines=15> */
[----:B------:R0:W5:Y:S01]  /*0320*/  LDG.E.U16 R10, desc[UR8][R2.64+0x400] ;  /* 0x00040008020a7981 */ /* 0x000162000c1e1500 */
[----:B------:R-:W-:Y:S05]  /*0330*/  BRA `(.L_x_1442) ;  /* 0x0000000400307947 */ /* 0x000fea0003800000 */
.L_x_1441:
[C---:B0-----:R-:W-:Y:S01]  /*0340*/  LOP3.LUT R2, R0.reuse, 0x1f, RZ, 0xc0, !PT ;  /* 0x0000001f00027812 */ /* 0x041fe200078ec0ff */
[----:B------:R-:W0:Y:S01]  /*0350*/  LDCU.64 UR6, c[0x0][0x3a8] ;  /* 0x00007500ff0677ac */ /* 0x000e220008000a00 */
[----:B------:R-:W-:Y:S01]  /*0360*/  LOP3.LUT R3, R0, 0x3e0, RZ, 0xc0, !PT ;  /* 0x000003e000037812 */ /* 0x000fe200078ec0ff */
[----:B------:R-:W-:Y:S01]  /*0370*/  IMAD.MOV.U32 R56, RZ, RZ, 0xffff ;  /* 0x0000ffffff387424 */ /* 0x000fe200078e00ff */
[----:B------:R-:W-:Y:S01]  /*0380*/  IADD3 R6, PT, PT, -R31, UR4, RZ ;  /* 0x000000041f067c10 */ /* 0x000fe2000fffe1ff */
[----:B------:R-:W-:Y:S02]  /*0390*/  IMAD.MOV.U32 R55, RZ, RZ, 0xffff ;  /* 0x0000ffffff377424 */ /* 0x000fe400078e00ff */
[----:B------:R-:W-:Y:S02]  /*03a0*/  IMAD R8, R3, 0x11, R2 ;  /* 0x0000001103087824 */ /* 0x000fe400078e0202 */
[----:B------:R-:W-:Y:S02]  /*03b0*/  IMAD.MOV.U32 R54, RZ, RZ, 0xffff ;  /* 0x0000ffffff367424 */ /* 0x000fe400078e00ff */
[C---:B------:R-:W-:Y:S01]  /*03c0*/  VIADD R3, R8.reuse, 0x20 ;  /* 0x0000002008037836 */ /* 0x040fe20000000000 */
[C---:B------:R-:W-:Y:S01]  /*03d0*/  ISETP.GE.AND P2, PT, R8.reuse, R6, PT ;  /* 0x000000060800720c */ /* 0x040fe20003f46270 */
[----:B------:R-:W-:-:S02]  /*03e0*/  VIADD R9, R8, 0x60 ;  /* 0x0000006008097836 */ /* 0x000fc40000000000 */
[C---:B------:R-:W-:Y:S01]  /*03f0*/  VIADD R7, R8.reuse, 0x40 ;  /* 0x0000004008077836 */ /* 0x040fe20000000000 */
[-C--:B------:R-:W-:Y:S01]  /*0400*/  ISETP.GE.AND P3, PT, R3, R6.reuse, PT ;  /* 0x000000060300720c */ /* 0x080fe20003f66270 */
[C---:B------:R-:W-:Y:S01]  /*0410*/  VIADD R3, R8.reuse, 0x80 ;  /* 0x0000008008037836 */ /* 0x040fe20000000000 */
[----:B------:R-:W-:Y:S02]  /*0420*/  ISETP.GE.AND P5, PT, R9, R6, PT ;  /* 0x000000060900720c */ /* 0x000fe40003fa6270 */
[----:B------:R-:W-:Y:S02]  /*0430*/  IADD3 R9, P0, PT, R31, R8, RZ ;  /* 0x000000081f097210 */ /* 0x000fe40007f1e0ff */
[-C--:B------:R-:W-:Y:S01]  /*0440*/  ISETP.GE.AND P6, PT, R3, R6.reuse, PT ;  /* 0x000000060300720c */ /* 0x080fe20003fc6270 */
[C---:B------:R-:W-:Y:S01]  /*0450*/  VIADD R3, R8.reuse, 0xa0 ;  /* 0x000000a008037836 */ /* 0x040fe20000000000 */
[-C--:B------:R-:W-:Y:S01]  /*0460*/  ISETP.GE.AND P4, PT, R7, R6.reuse, PT ;  /* 0x000000060700720c */ /* 0x080fe20003f86270 */
[----:B------:R-:W-:Y:S01]  /*0470*/  IMAD.X R10, RZ, RZ, RZ, P0 ;  /* 0x000000ffff0a7224 */ /* 0x000fe200000e06ff */
[----:B0-----:R-:W-:Y:S01]  /*0480*/  LEA R2, P1, R9, UR6, 0x1 ;  /* 0x0000000609027c11 */ /* 0x001fe2000f8208ff */
[----:B------:R-:W-:Y:S01]  /*0490*/  VIADD R7, R8, 0xc0 ;  /* 0x000000c008077836 */ /* 0x000fe20000000000 */
[----:B------:R-:W-:-:S02]  /*04a0*/  ISETP.GE.AND P0, PT, R3, R6, PT ;  /* 0x000000060300720c */ /* 0x000fc40003f06270 */
[----:B------:R-:W-:Y:S02]  /*04b0*/  LEA.HI.X R3, R9, UR7, R10, 0x1, P1 ;  /* 0x0000000709037c11 */ /* 0x000fe400088f0c0a */
[-C--:B------:R-:W-:Y:S01]  /*04c0*/  ISETP.GE.AND P1, PT, R7, R6.reuse, PT ;  /* 0x000000060700720c */ /* 0x080fe20003f26270 */
[C---:B------:R-:W-:Y:S02]  /*04d0*/  VIADD R7, R8.reuse, 0xe0 ;  /* 0x000000e008077836 */ /* 0x040fe40000000000 */
[----:B------:R1:W5:Y:S01]  /*04e0*/  @!P2 LDG.E.U16 R56, desc[UR8][R2.64] ;  /* 0x000000080238a981 */ /* 0x000362000c1e1500 */
[----:B------:R-:W-:Y:S02]  /*04f0*/  IMAD.MOV.U32 R53, RZ, RZ, 0xffff ;  /* 0x0000ffffff357424 */ /* 0x000fe400078e00ff */
[----:B------:R-:W-:Y:S01]  /*0500*/  ISETP.GE.AND P2, PT, R7, R6, PT ;  /* 0x000000060700720c */ /* 0x000fe20003f46270 */
[----:B------:R-:W-:Y:S01]  /*0510*/  VIADD R7, R8, 0x100 ;  /* 0x0000010008077836 */ /* 0x000fe20000000000 */
[----:B------:R1:W5:Y:S01]  /*0520*/  @!P3 LDG.E.U16 R55, desc[UR8][R2.64+0x40] ;  /* 0x000040080237b981 */ /* 0x000362000c1e1500 */
[----:B------:R-:W-:-:S02]  /*0530*/  IMAD.MOV.U32 R52, RZ, RZ, 0xffff ;  /* 0x0000ffffff347424 */ /* 0x000fc400078e00ff */
[----:B------:R-:W-:Y:S01]  /*0540*/  IMAD.MOV.U32 R50, RZ, RZ, 0xffff ;  /* 0x0000ffffff327424 */ /* 0x000fe200078e00ff */
[----:B------:R-:W-:Y:S01]  /*0550*/  ISETP.GE.AND P3, PT, R7, R6, PT ;  /* 0x000000060700720c */ /* 0x000fe20003f66270 */
[C---:B------:R-:W-:Y:S01]  /*0560*/  VIADD R7, R8.reuse, 0x120 ;  /* 0x0000012008077836 */ /* 0x040fe20000000000 */
[----:B------:R1:W5:Y:S01]  /*0570*/  @!P4 LDG.E.U16 R54, desc[UR8][R2.64+0x80] ;  /* 0x000080080236c981 */ /* 0x000362000c1e1500 */
[----:B------:R-:W-:-:S03]  /*0580*/  VIADD R9, R8, 0x140 ;  /* 0x0000014008097836 */ /* 0x000fc60000000000 */
[-C--:B------:R-:W-:Y:S01]  /*0590*/  ISETP.GE.AND P4, PT, R7, R6.reuse, PT ;  /* 0x000000060700720c */ /* 0x080fe20003f86270 */
[C---:B------:R-:W-:Y:S01]  /*05a0*/  VIADD R7, R8.reuse, 0x160 ;  /* 0x0000016008077836 */ /* 0x040fe20000000000 */
[----:B------:R1:W5:Y:S04]  /*05b0*/  @!P6 LDG.E.U16 R52, desc[UR8][R2.64+0x100] ;  /* 0x000100080234e981 */ /* 0x000368000c1e1500 */
[-C--:B------:R-:W-:Y:S01]  /*05c0*/  ISETP.GE.AND P6, PT, R7, R6.reuse, PT ;  /* 0x000000060700720c */ /* 0x080fe20003fc6270 */
[C---:B------:R-:W-:Y:S01]  /*05d0*/  VIADD R7, R8.reuse, 0x1a0 ;  /* 0x000001a008077836 */ /* 0x040fe20000000000 */
[----:B------:R1:W5:Y:S01]  /*05e0*/  @!P5 LDG.E.U16 R53, desc[UR8][R2.64+0xc0] ;  /* 0x0000c0080235d981 */ /* 0x000362000c1e1500 */
[----:B------:R-:W-:Y:S01]  /*05f0*/  IMAD.MOV.U32 R51, RZ, RZ, 0xffff ;  /* 0x0000ffffff337424 */ /* 0x000fe200078e00ff */
[-C--:B------:R-:W-:Y:S01]  /*0600*/  ISETP.GE.AND P5, PT, R9, R6.reuse, PT ;  /* 0x000000060900720c */ /* 0x080fe20003fa6270 */
[----:B------:R-:W-:Y:S01]  /*0610*/  IMAD.MOV.U32 R48, RZ, RZ, 0xffff ;  /* 0x0000ffffff307424 */ /* 0x000fe200078e00ff */
[----:B------:R1:W5:Y:S01]  /*0620*/  @!P1 LDG.E.U16 R50, desc[UR8][R2.64+0x180] ;  /* 0x0001800802329981 */ /* 0x000362000c1e1500 */
[----:B------:R-:W-:Y:S01]  /*0630*/  ISETP.GE.AND P1, PT, R7, R6, PT ;  /* 0x000000060700720c */ /* 0x000fe20003f26270 */
[----:B------:R-:W-:-:S02]  /*0640*/  VIADD R9, R8, 0x180 ;  /* 0x0000018008097836 */ /* 0x000fc40000000000 */
[C---:B------:R-:W-:Y:S01]  /*0650*/  VIADD R7, R8.reuse, 0x1c0 ;  /* 0x000001c008077836 */ /* 0x040fe20000000000 */
[----:B------:R1:W5:Y:S01]  /*0660*/  @!P0 LDG.E.U16 R51, desc[UR8][R2.64+0x140] ;  /* 0x0001400802338981 */ /* 0x000362000c1e1500 */
[----:B------:R-:W-:Y:S01]  /*0670*/  IMAD.MOV.U32 R23, RZ, RZ, 0xffff ;  /* 0x0000ffffff177424 */ /* 0x000fe200078e00ff */
[-C--:B------:R-:W-:Y:S01]  /*0680*/  ISETP.GE.AND P0, PT, R9, R6.reuse, PT ;  /* 0x000000060900720c */ /* 0x080fe20003f06270 */
[----:B------:R-:W-:Y:S01]  /*0690*/  IMAD.MOV.U32 R22, RZ, RZ, 0xffff ;  /* 0x0000ffffff167424 */ /* 0x000fe200078e00ff */
[----:B------:R1:W5:Y:S01]  /*06a0*/  @!P2 LDG.E.U16 R48, desc[UR8][R2.64+0x1c0] ;  /* 0x0001c0080230a981 */ /* 0x000362000c1e1500 */
[-C--:B------:R-:W-:Y:S01]  /*06b0*/  ISETP.GE.AND P2, PT, R7, R6.reuse, PT ;  /* 0x000000060700720c */ /* 0x080fe20003f46270 */
[C---:B------:R-:W-:Y:S02]  /*06c0*/  VIADD R9, R8.reuse, 0x1e0 ;  /* 0x000001e008097836 */ /* 0x040fe40000000000 */
[----:B------:R-:W-:Y:S01]  /*06d0*/  VIADD R7, R8, 0x200 ;  /* 0x0000020008077836 */ /* 0x000fe20000000000 */
[----:B------:R1:W5:Y:S02]  /*06e0*/  @!P3 LDG.E.U16 R23, desc[UR8][R2.64+0x200] ;  /* 0x000200080217b981 */ /* 0x000364000c1e1500 */
[----:B------:R-:W-:-:S02]  /*06f0*/  ISETP.GE.AND P3, PT, R9, R6, PT ;  /* 0x000000060900720c */ /* 0x000fc40003f66270 */
[----:B------:R1:W5:Y:S01]  /*0700*/  @!P4 LDG.E.U16 R22, desc[UR8][R2.64+0x240] ;  /* 0x000240080216c981 */ /* 0x000362000c1e1500 */
[----:B------:R-:W-:Y:S01]  /*0710*/  ISETP.GE.AND P4, PT, R7, R6, PT ;  /* 0x000000060700720c */ /* 0x000fe20003f86270 */
[----:B------:R-:W-:Y:S02]  /*0720*/  IMAD.MOV.U32 R20, RZ, RZ, 0xffff ;  /* 0x0000ffffff147424 */ /* 0x000fe400078e00ff */
[----:B------:R-:W-:Y:S02]  /*0730*/  IMAD.MOV.U32 R19, RZ, RZ, 0xffff ;  /* 0x0000ffffff137424 */ /* 0x000fe400078e00ff */
[----:B------:R-:W-:Y:S02]  /*0740*/  IMAD.MOV.U32 R18, RZ, RZ, 0xffff ;  /* 0x0000ffffff127424 */ /* 0x000fe400078e00ff */
[----:B------:R-:W-:Y:S01]  /*0750*/  IMAD.MOV.U32 R16, RZ, RZ, 0xffff ;  /* 0x0000ffffff107424 */ /* 0x000fe200078e00ff */
[----:B------:R1:W5:Y:S01]  /*0760*/  @!P5 LDG.E.U16 R20, desc[UR8][R2.64+0x280] ;  /* 0x000280080214d981 */ /* 0x000362000c1e1500 */
[----:B------:R-:W-:-:S02]  /*0770*/  IMAD.MOV.U32 R14, RZ, RZ, 0xffff ;  /* 0x0000ffffff0e7424 */ /* 0x000fc400078e00ff */
[----:B------:R-:W-:Y:S01]  /*0780*/  IMAD.MOV.U32 R12, RZ, RZ, 0xffff ;  /* 0x0000ffffff0c7424 */ /* 0x000fe200078e00ff */
[----:B------:R1:W5:Y:S01]  /*0790*/  @!P6 LDG.E.U16 R19, desc[UR8][R2.64+0x2c0] ;  /* 0x0002c0080213e981 */ /* 0x000362000c1e1500 */
[----:B------:R-:W-:-:S03]  /*07a0*/  IMAD.MOV.U32 R10, RZ, RZ, 0xffff ;  /* 0x0000ffffff0a7424 */ /* 0x000fc600078e00ff */
[----:B------:R1:W5:Y:S04]  /*07b0*/  @!P0 LDG.E.U16 R18, desc[UR8][R2.64+0x300] ;  /* 0x0003000802128981 */ /* 0x000368000c1e1500 */
[----:B------:R1:W5:Y:S04]  /*07c0*/  @!P1 LDG.E.U16 R16, desc[UR8][R2.64+0x340] ;  /* 0x0003400802109981 */ /* 0x000368000c1e1500 */
[----:B------:R1:W5:Y:S04]  /*07d0*/  @!P2 LDG.E.U16 R14, desc[UR8][R2.64+0x380] ;  /* 0x00038008020ea981 */ /* 0x000368000c1e1500 */
[----:B------:R1:W5:Y:S04]  /*07e0*/  @!P3 LDG.E.U16 R12, desc[UR8][R2.64+0x3c0] ;  /* 0x0003c008020cb981 */ /* 0x000368000c1e1500 */
[----:B------:R1:W5:Y:S02]  /*07f0*/  @!P4 LDG.E.U16 R10, desc[UR8][R2.64+0x400] ;  /* 0x00040008020ac981 */ /* 0x000364000c1e1500 */
.L_x_1442:
[----:B01---5:R-:W-:Y:S01]  /*0800*/  PRMT R2, R50, 0x9910, RZ ;  /* 0x0000991032027816 */ /* 0x023fe200000000ff */
[----:B------:R-:W0:Y:S01]  /*0810*/  LDCU UR4, c[0x0][0x3c8] ;  /* 0x00007900ff0477ac */ /* 0x000e220008000800 */
[----:B------:R-:W-:Y:S01]  /*0820*/  PRMT R3, R48, 0x9910, RZ ;  /* 0x0000991030037816 */ /* 0x000fe200000000ff */
[----:B------:R-:W-:Y:S01]  /*0830*/  BSSY.RECONVERGENT B0, `(.L_x_1443) ;  /* 0x0000033000007945 */ /* 0x000fe20003800200 */
[----:B------:R-:W-:Y:S01]  /*0840*/  ISETP.GE.AND P0, PT, R2, RZ, PT ;  /* 0x000000ff0200720c */ /* 0x000fe20003f06270 */
[----:B------:R-:W-:Y:S01]  /*0850*/  UMOV UR5, 0xffffffff ;  /* 0xffffffff00057882 */ /* 0x000fe20000000000 */
[----:B------:R-:W-:Y:S01]  /*0860*/  VIMNMX R2, PT, PT, R15, 0xe0, !PT ;  /* 0x000000e00f027848 */ /* 0x000fe20007fe0100 */
[--C-:B------:R-:W-:Y:S01]  /*0870*/  IMAD.MOV.U32 R9, RZ, RZ, R15.reuse ;  /* 0x000000ffff097224 */ /* 0x100fe200078e000f */
[----:B------:R-:W-:Y:S02]  /*0880*/  PRMT R6, R23, 0x9910, RZ ;  /* 0x0000991017067816 */ /* 0x000fe400000000ff */
[----:B------:R-:W-:-:S02]  /*0890*/  IADD3 R2, PT, PT, R2, 0x1f, -R15 ;  /* 0x0000001f02027810 */ /* 0x000fc40007ffe80f */
[----:B------:R-:W-:Y:S02]  /*08a0*/  PRMT R7, R22, 0x9910, RZ ;  /* 0x0000991016077816 */ /* 0x000fe400000000ff */
[C---:B------:R-:W-:Y:S02]  /*08b0*/  ISETP.GE.U32.AND P4, PT, R2.reuse, 0x1e0, PT ;  /* 0x000001e00200780c */ /* 0x040fe40003f86070 */
[----:B------:R-:W-:Y:S02]  /*08c0*/  ISETP.GE.AND P1, PT, R3, RZ, PT ;  /* 0x000000ff0300720c */ /* 0x000fe40003f26270 */
[----:B------:R-:W-:Y:S01]  /*08d0*/  LEA.HI R8, R2, 0x1, RZ, 0x1b ;  /* 0x0000000102087811 */ /* 0x000fe200078fd8ff */
[----:B0-----:R-:W-:Y:S01]  /*08e0*/  USHF.L.U32 UR4, UR5, UR4, URZ ;  /* 0x0000000405047299 */ /* 0x001fe200080006ff */
[----:B------:R-:W-:Y:S01]  /*08f0*/  ISETP.GE.AND P2, PT, R6, RZ, PT ;  /* 0x000000ff0600720c */ /* 0x000fe20003f46270 */
[----:B------:R-:W-:Y:S01]  /*0900*/  IMAD.SHL.U32 R6, R4, 0x400, RZ ;  /* 0x0000040004067824 */ /* 0x000fe200078e00ff */
[----:B------:R-:W-:-:S02]  /*0910*/  ISETP.GE.AND P3, PT, R7, RZ, PT ;  /* 0x000000ff0700720c */ /* 0x000fc40003f66270 */
[----:B------:R-:W-:Y:S01]  /*0920*/  LOP3.LUT R11, R8, 0xf, RZ, 0xc0, !PT ;  /* 0x0000000f080b7812 */ /* 0x000fe200078ec0ff */
[----:B------:R-:W-:Y:S01]  /*0930*/  IMAD.IADD R2, R27, 0x1, R6 ;  /* 0x000000011b027824 */ /* 0x000fe200078e0206 */
[----:B------:R-:W-:Y:S02]  /*0940*/  SEL R45, RZ, 0x7fff, !P0 ;  /* 0x00007fffff2d7807 */ /* 0x000fe40004000000 */
[----:B------:R-:W-:Y:S02]  /*0950*/  SEL R3, RZ, 0x7fff, !P1 ;  /* 0x00007fffff037807 */ /* 0x000fe40004800000 */
[----:B------:R-:W-:Y:S02]  /*0960*/  ISETP.NE.AND P5, PT, R11, RZ, PT ;  /* 0x000000ff0b00720c */ /* 0x000fe40003fa5270 */
[----:B------:R-:W-:Y:S02]  /*0970*/  SEL R4, RZ, 0x7fff, !P2 ;  /* 0x00007fffff047807 */ /* 0x000fe40005000000 */
[----:B------:R-:W-:-:S02]  /*0980*/  SEL R7, RZ, 0x7fff, !P3 ;  /* 0x00007fffff077807 */ /* 0x000fc40005800000 */
[----:B------:R-:W-:Y:S02]  /*0990*/  LOP3.LUT R45, R45, R50, RZ, 0x3c, !PT ;  /* 0x000000322d2d7212 */ /* 0x000fe400078e3cff */
[----:B------:R-:W-:Y:S01]  /*09a0*/  LOP3.LUT R44, R3, R48, RZ, 0x3c, !PT ;  /* 0x00000030032c7212 */ /* 0x000fe200078e3cff */
[----:B------:R-:W-:Y:S06]  /*09b0*/  @!P4 BRA `(.L_x_1444) ;  /* 0x000000000068c947 */ /* 0x000fec0003800000 */
[----:B------:R-:W-:Y:S01]  /*09c0*/  IMAD R24, R15, 0x4, R6 ;  /* 0x000000040f187824 */ /* 0x000fe200078e0206 */
[----:B------:R-:W-:Y:S01]  /*09d0*/  LOP3.LUT R3, R8, 0xffffff0, RZ, 0xc0, !PT ;  /* 0x0ffffff008037812 */ /* 0x000fe200078ec0ff */
[----:B------:R-:W-:-:S03]  /*09e0*/  IMAD.MOV.U32 R9, RZ, RZ, R15 ;  /* 0x000000ffff097224 */ /* 0x000fc600078e000f */
[----:B------:R-:W-:Y:S01]  /*09f0*/  IADD3 R24, PT, PT, R24, 0x400, R27 ;  /* 0x0000040018187810 */ /* 0x000fe20007ffe01b */
[----:B------:R-:W-:-:S07]  /*0a00*/  IMAD.MOV R3, RZ, RZ, -R3 ;  /* 0x000000ffff037224 */ /* 0x000fce00078e0a03 */
.L_x_1445:
[----:B------:R-:W-:Y:S01]  /*0a10*/  VIADD R3, R3, 0x10 ;  /* 0x0000001003037836 */ /* 0x000fe20000000000 */
[----:B------:R-:W-:Y:S01]  /*0a20*/  STS [R24+-0x400], RZ ;  /* 0xfffc00ff18007388 */ /* 0x000fe20000000800 */
[----:B------:R-:W-:-:S03]  /*0a30*/  VIADD R9, R9, 0x200 ;  /* 0x0000020009097836 */ /* 0x000fc60000000000 */
[----:B------:R-:W-:Y:S01]  /*0a40*/  ISETP.NE.AND P0, PT, R3, RZ, PT ;  /* 0x000000ff0300720c */ /* 0x000fe20003f05270 */
[----:B------:R-:W-:Y:S04]  /*0a50*/  STS [R24+-0x380], RZ ;  /* 0xfffc80ff18007388 */ /* 0x000fe80000000800 */
[----:B------:R-:W-:Y:S04]  /*0a60*/  STS [R24+-0x300], RZ ;  /* 0xfffd00ff18007388 */ /* 0x000fe80000000800 */
[----:B------:R-:W-:Y:S04]  /*0a70*/  STS [R24+-0x280], RZ ;  /* 0xfffd80ff18007388 */ /* 0x000fe80000000800 */
[----:B------:R-:W-:Y:S04]  /*0a80*/  STS [R24+-0x200], RZ ;  /* 0xfffe00ff18007388 */ /* 0x000fe80000000800 */
[----:B------:R-:W-:Y:S04]  /*0a90*/  STS [R24+-0x180], RZ ;  /* 0xfffe80ff18007388 */ /* 0x000fe80000000800 */
[----:B------:R-:W-:Y:S04]  /*0aa0*/  STS [R24+-0x100], RZ ;  /* 0xffff00ff18007388 */ /* 0x000fe80000000800 */
[----:B------:R-:W-:Y:S04]  /*0ab0*/  STS [R24+-0x80], RZ ;  /* 0xffff80ff18007388 */ /* 0x000fe80000000800 */
[----:B------:R-:W-:Y:S04]  /*0ac0*/  STS [R24], RZ ;  /* 0x000000ff18007388 */ /* 0x000fe80000000800 */
[----:B------:R-:W-:Y:S04]  /*0ad0*/  STS [R24+0x80], RZ ;  /* 0x000080ff18007388 */ /* 0x000fe80000000800 */
[----:B------:R-:W-:Y:S04]  /*0ae0*/  STS [R24+0x100], RZ ;  /* 0x000100ff18007388 */ /* 0x000fe80000000800 */
[----:B------:R-:W-:Y:S04]  /*0af0*/  STS [R24+0x180], RZ ;  /* 0x000180ff18007388 */ /* 0x000fe80000000800 */
[----:B------:R-:W-:Y:S04]  /*0b00*/  STS [R24+0x200], RZ ;  /* 0x000200ff18007388 */ /* 0x000fe80000000800 */
[----:B------:R-:W-:Y:S04]  /*0b10*/  STS [R24+0x280], RZ ;  /* 0x000280ff18007388 */ /* 0x000fe80000000800 */
[----:B------:R-:W-:Y:S04]  /*0b20*/  STS [R24+0x300], RZ ;  /* 0x000300ff18007388 */ /* 0x000fe80000000800 */
[----:B------:R0:W-:Y:S02]  /*0b30*/  STS [R24+0x380], RZ ;  /* 0x000380ff18007388 */ /* 0x0001e40000000800 */
[----:B0-----:R-:W-:Y:S01]  /*0b40*/  VIADD R24, R24, 0x800 ;  /* 0x0000080018187836 */ /* 0x001fe20000000000 */
[----:B------:R-:W-:Y:S06]  /*0b50*/  @P0 BRA `(.L_x_1445) ;  /* 0xfffffffc00ac0947 */ /* 0x000fec000383ffff */
.L_x_1444:
[----:B------:R-:W-:Y:S05]  /*0b60*/  BSYNC.RECONVERGENT B0 ;  /* 0x0000000000007941 */ /* 0x000fea0003800200 */
.L_x_1443:
[----:B------:R-:W-:Y:S01]  /*0b70*/  BSSY.RECONVERGENT B0, `(.L_x_1446) ;  /* 0x0000027000007945 */ /* 0x000fe20003800200 */
[----:B------:R-:W-:Y:S02]  /*0b80*/  LOP3.LUT R43, R4, R23, RZ, 0x3c, !PT ;  /* 0x00000017042b7212 */ /* 0x000fe400078e3cff */
[----:B------:R-:W-:Y:S01]  /*0b90*/  LOP3.LUT R42, R7, R22, RZ, 0x3c, !PT ;  /* 0x00000016072a7212 */ /* 0x000fe200078e3cff */
[----:B------:R-:W-:Y:S06]  /*0ba0*/  @!P5 BRA `(.L_x_1447) ;  /* 0x00000000008cd947 */ /* 0x000fec0003800000 */
[----:B------:R-:W-:Y:S01]  /*0bb0*/  ISETP.GE.U32.AND P0, PT, R11, 0x8, PT ;  /* 0x000000080b00780c */ /* 0x000fe20003f06070 */
[----:B------:R-:W-:Y:S01]  /*0bc0*/  BSSY.RECONVERGENT B1, `(.L_x_1448) ;  /* 0x000000e000017945 */ /* 0x000fe20003800200 */
[----:B------:R-:W-:-:S04]  /*0bd0*/  LOP3.LUT R4, R8, 0x7, RZ, 0xc0, !PT ;  /* 0x0000000708047812 */ /* 0x000fc800078ec0ff */
[----:B------:R-:W-:-:S07]  /*0be0*/  ISETP.NE.AND P1, PT, R4, RZ, PT ;  /* 0x000000ff0400720c */ /* 0x000fce0003f25270 */
[----:B------:R-:W-:Y:S06]  /*0bf0*/  @!P0 BRA `(.L_x_1449) ;  /* 0x0000000000288947 */ /* 0x000fec0003800000 */
[C---:B------:R-:W-:Y:S02]  /*0c00*/  IMAD R3, R9.reuse, 0x4, R2 ;  /* 0x0000000409037824 */ /* 0x040fe400078e0202 */
[----:B------:R-:W-:-:S03]  /*0c10*/  VIADD R9, R9, 0x100 ;  /* 0x0000010009097836 */ /* 0x000fc60000000000 */
[----:B------:R0:W-:Y:S04]  /*0c20*/  STS [R3], RZ ;  /* 0x000000ff03007388 */ /* 0x0001e80000000800 */
[----:B------:R0:W-:Y:S04]  /*0c30*/  STS [R3+0x80], RZ ;  /* 0x000080ff03007388 */ /* 0x0001e80000000800 */
[----:B------:R0:W-:Y:S04]  /*0c40*/  STS [R3+0x100], RZ ;  /* 0x000100ff03007388 */ /* 0x0001e80000000800 */
[----:B------:R0:W-:Y:S04]  /*0c50*/  STS [R3+0x180], RZ ;  /* 0x000180ff03007388 */ /* 0x0001e80000000800 */
[----:B------:R0:W-:Y:S04]  /*0c60*/  STS [R3+0x200], RZ ;  /* 0x000200ff03007388 */ /* 0x0001e80000000800 */
[----:B------:R0:W-:Y:S04]  /*0c70*/  STS [R3+0x280], RZ ;  /* 0x000280ff03007388 */ /* 0x0001e80000000800 */
[----:B------:R0:W-:Y:S04]  /*0c80*/  STS [R3+0x300], RZ ;  /* 0x000300ff03007388 */ /* 0x0001e80000000800 */
[----:B------:R0:W-:Y:S02]  /*0c90*/  STS [R3+0x380], RZ ;  /* 0x000380ff03007388 */ /* 0x0001e40000000800 */
.L_x_1449:
[----:B------:R-:W-:Y:S05]  /*0ca0*/  BSYNC.RECONVERGENT B1 ;  /* 0x0000000000017941 */ /* 0x000fea0003800200 */
.L_x_1448:
[----:B------:R-:W-:Y:S05]  /*0cb0*/  @!P1 BRA `(.L_x_1447) ;  /* 0x0000000000489947 */ /* 0x000fea0003800000 */
[----:B------:R-:W-:Y:S02]  /*0cc0*/  ISETP.GE.U32.AND P0, PT, R4, 0x4, PT ;  /* 0x000000040400780c */ /* 0x000fe40003f06070 */
[----:B------:R-:W-:-:S04]  /*0cd0*/  LOP3.LUT R8, R8, 0x3, RZ, 0xc0, !PT ;  /* 0x0000000308087812 */ /* 0x000fc800078ec0ff */
[----:B------:R-:W-:-:S07]  /*0ce0*/  ISETP.NE.AND P1, PT, R8, RZ, PT ;  /* 0x000000ff0800720c */ /* 0x000fce0003f25270 */
[C---:B0-----:R-:W-:Y:S02]  /*0cf0*/  @P0 IMAD R3, R9.reuse, 0x4, R2 ;  /* 0x0000000409030824 */ /* 0x041fe400078e0202 */
[----:B------:R-:W-:-:S03]  /*0d00*/  @P0 VIADD R9, R9, 0x80 ;  /* 0x0000008009090836 */ /* 0x000fc60000000000 */
[----:B------:R1:W-:Y:S04]  /*0d10*/  @P0 STS [R3], RZ ;  /* 0x000000ff03000388 */ /* 0x0003e80000000800 */
[----:B------:R1:W-:Y:S04]  /*0d20*/  @P0 STS [R3+0x80], RZ ;  /* 0x000080ff03000388 */ /* 0x0003e80000000800 */
[----:B------:R1:W-:Y:S04]  /*0d30*/  @P0 STS [R3+0x100], RZ ;  /* 0x000100ff03000388 */ /* 0x0003e80000000800 */
[----:B------:R1:W-:Y:S01]  /*0d40*/  @P0 STS [R3+0x180], RZ ;  /* 0x000180ff03000388 */ /* 0x0003e20000000800 */
[----:B------:R-:W-:Y:S05]  /*0d50*/  @!P1 BRA `(.L_x_1447) ;  /* 0x0000000000209947 */ /* 0x000fea0003800000 */
[----:B------:R-:W-:Y:S02]  /*0d60*/  IMAD R6, R9, 0x4, R6 ;  /* 0x0000000409067824 */ /* 0x000fe400078e0206 */
[----:B------:R-:W-:Y:S02]  /*0d70*/  IMAD.MOV R8, RZ, RZ, -R8 ;  /* 0x000000ffff087224 */ /* 0x000fe400078e0a08 */
[----:B------:R-:W-:-:S07]  /*0d80*/  IMAD.IADD R6, R27, 0x1, R6 ;  /* 0x000000011b067824 */ /* 0x000fce00078e0206 */
.L_x_1450:
[----:B------:R-:W-:Y:S01]  /*0d90*/  VIADD R8, R8, 0x1 ;  /* 0x0000000108087836 */ /* 0x000fe20000000000 */
[----:B------:R0:W-:Y:S04]  /*0da0*/  STS [R6], RZ ;  /* 0x000000ff06007388 */ /* 0x0001e80000000800 */
[----:B------:R-:W-:Y:S01]  /*0db0*/  ISETP.NE.AND P0, PT, R8, RZ, PT ;  /* 0x000000ff0800720c */ /* 0x000fe20003f05270 */
[----:B0-----:R-:W-:-:S12]  /*0dc0*/  VIADD R6, R6, 0x80 ;  /* 0x0000008006067836 */ /* 0x001fd80000000000 */
[----:B------:R-:W-:Y:S05]  /*0dd0*/  @P0 BRA `(.L_x_1450) ;  /* 0xfffffffc00ec0947 */ /* 0x000fea000383ffff */
.L_x_1447:
[----:B------:R-:W-:Y:S05]  /*0de0*/  BSYNC.RECONVERGENT B0 ;  /* 0x0000000000007941 */ /* 0x000fea0003800200 */
.L_x_1446:
[----:B01----:R-:W-:Y:S01]  /*0df0*/  PRMT R3, R56, 0x9910, RZ ;  /* 0x0000991038037816 */ /* 0x003fe200000000ff */
[----:B------:R-:W0:Y:S01]  /*0e00*/  LDCU UR5, c[0x0][0x3c4] ;  /* 0x00007880ff0577ac */ /* 0x000e220008000800 */
[----:B------:R-:W-:Y:S01]  /*0e10*/  PRMT R6, R54, 0x9910, RZ ;  /* 0x0000991036067816 */ /* 0x000fe200000000ff */
[----:B------:R-:W-:Y:S01]  /*0e20*/  BSSY.RECONVERGENT B0, `(.L_x_1451) ;  /* 0x0000106000007945 */ /* 0x000fe20003800200 */
[----:B------:R-:W-:Y:S02]  /*0e30*/  PRMT R4, R55, 0x9910, RZ ;  /* 0x0000991037047816 */ /* 0x000fe400000000ff */
[----:B------:R-:W-:Y:S01]  /*0e40*/  ISETP.GE.AND P0, PT, R3, RZ, PT ;  /* 0x000000ff0300720c */ /* 0x000fe20003f06270 */
[----:B------:R-:W-:Y:S01]  /*0e50*/  IMAD.MOV.U32 R3, RZ, RZ, R6 ;  /* 0x000000ffff037224 */ /* 0x000fe200078e0006 */
[----:B------:R-:W-:Y:S02]  /*0e60*/  PRMT R8, R51, 0x9910, RZ ;  /* 0x0000991033087816 */ /* 0x000fe400000000ff */
[----:B------:R-:W-:-:S02]  /*0e70*/  ISETP.GE.AND P4, PT, R4, RZ, PT ;  /* 0x000000ff0400720c */ /* 0x000fc40003f86270 */
[----:B------:R-:W-:Y:S02]  /*0e80*/  PRMT R7, R52, 0x9910, RZ ;  /* 0x0000991034077816 */ /* 0x000fe400000000ff */
[----:B------:R-:W-:Y:S02]  /*0e90*/  PRMT R4, R53, 0x9910, RZ ;  /* 0x0000991035047816 */ /* 0x000fe400000000ff */
[----:B------:R-:W-:Y:S01]  /*0ea0*/  ISETP.GE.AND P6, PT, R3, RZ, PT ;  /* 0x000000ff0300720c */ /* 0x000fe20003fc6270 */
[----:B------:R-:W-:Y:S01]  /*0eb0*/  IMAD.MOV.U32 R3, RZ, RZ, R8 ;  /* 0x000000ffff037224 */ /* 0x000fe200078e0008 */
[----:B------:R-:W-:Y:S01]  /*0ec0*/  ISETP.GE.AND P3, PT, R4, RZ, PT ;  /* 0x000000ff0400720c */ /* 0x000fe20003f66270 */
[----:B------:R-:W-:Y:S01]  /*0ed0*/  IMAD.MOV.U32 R6, RZ, RZ, R7 ;  /* 0x000000ffff067224 */ /* 0x000fe200078e0007 */
[----:B------:R-:W-:Y:S01]  /*0ee0*/  SEL R4, RZ, 0x7fff, !P4 ;  /* 0x00007fffff047807 */ /* 0x000fe20006000000 */
[----:B0-----:R-:W-:Y:S01]  /*0ef0*/  ULOP3.LUT UR5, UR5, 0xffff, URZ, 0xc0, !UPT ;  /* 0x0000ffff05057892 */ /* 0x001fe2000f8ec0ff */
[----:B------:R-:W-:-:S02]  /*0f00*/  PRMT R7, R44, 0x9910, RZ ;  /* 0x000099102c077816 */ /* 0x000fc400000000ff */
[----:B------:R-:W-:Y:S02]  /*0f10*/  ISETP.GE.AND P1, PT, R3, RZ, PT ;  /* 0x000000ff0300720c */ /* 0x000fe40003f26270 */
[----:B------:R-:W-:Y:S02]  /*0f20*/  SEL R3, RZ, 0x7fff, !P0 ;  /* 0x00007fffff037807 */ /* 0x000fe40004000000 */
[----:B------:R-:W-:Y:S01]  /*0f30*/  LOP3.LUT R41, R4, R55, RZ, 0x3c, !PT ;  /* 0x0000003704297212 */ /* 0x000fe200078e3cff */
[----:B------:R-:W-:Y:S01]  /*0f40*/  IMAD.MOV.U32 R4, RZ, RZ, R7 ;  /* 0x000000ffff047224 */ /* 0x000fe200078e0007 */
[----:B------:R-:W-:Y:S02]  /*0f50*/  ISETP.GE.AND P2, PT, R6, RZ, PT ;  /* 0x000000ff0600720c */ /* 0x000fe40003f46270 */
[----:B------:R-:W-:Y:S02]  /*0f60*/  LOP3.LUT R46, R3, R56, RZ, 0x3c, !PT ;  /* 0x00000038032e7212 */ /* 0x000fe400078e3cff */
[----:B------:R-:W-:-:S02]  /*0f70*/  PRMT R6, R45, 0x9910, RZ ;  /* 0x000099102d067816 */ /* 0x000fc400000000ff */
[----:B------:R-:W-:Y:S02]  /*0f80*/  SEL R3, RZ, 0x7fff, !P6 ;  /* 0x00007fffff037807 */ /* 0x000fe40007000000 */
[----:B------:R-:W-:Y:S02]  /*0f90*/  ISETP.NE.AND P6, PT, R4, 0x7fff, PT ;  /* 0x00007fff0400780c */ /* 0x000fe40003fc5270 */
[----:B------:R-:W-:Y:S02]  /*0fa0*/  SEL R4, RZ, 0x7fff, !P3 ;  /* 0x00007fffff047807 */ /* 0x000fe40005800000 */
[----:B------:R-:W-:Y:S02]  /*0fb0*/  ISETP.NE.AND P5, PT, R6, 0x7fff, PT ;  /* 0x00007fff0600780c */ /* 0x000fe40003fa5270 */
[----:B------:R-:W-:Y:S02]  /*0fc0*/  PRMT R6, R46, 0x9910, RZ ;  /* 0x000099102e067816 */ /* 0x000fe400000000ff */
[----:B------:R-:W-:-:S02]  /*0fd0*/  LOP3.LUT R40, R3, R54, RZ, 0x3c, !PT ;  /* 0x0000003603287212 */ /* 0x000fc400078e3cff */
[----:B------:R-:W-:Y:S02]  /*0fe0*/  LOP3.LUT R4, R4, R53, RZ, 0x3c, !PT ;  /* 0x0000003504047212 */ /* 0x000fe400078e3cff */
[----:B------:R-:W-:Y:S02]  /*0ff0*/  PRMT R7, R41, 0x9910, RZ ;  /* 0x0000991029077816 */ /* 0x000fe400000000ff */
[----:B------:R-:W-:Y:S02]  /*1000*/  SEL R3, RZ, 0x7fff, !P2 ;  /* 0x00007fffff037807 */ /* 0x000fe40005000000 */
[----:B------:R-:W-:Y:S02]  /*1010*/  ISETP.NE.AND P0, PT, R6, 0x7fff, PT ;  /* 0x00007fff0600780c */ /* 0x000fe40003f05270 */
[----:B------:R-:W-:Y:S02]  /*1020*/  PRMT R8, R40, 0x9910, RZ ;  /* 0x0000991028087816 */ /* 0x000fe400000000ff */
[----:B------:R-:W-:-:S02]  /*1030*/  PRMT R9, R4, 0x9910, RZ ;  /* 0x0000991004097816 */ /* 0x000fc400000000ff */
[----:B------:R-:W-:Y:S02]  /*1040*/  ISETP.NE.AND P4, PT, R7, 0x7fff, PT ;  /* 0x00007fff0700780c */ /* 0x000fe40003f85270 */
[----:B------:R-:W-:Y:S02]  /*1050*/  LOP3.LUT R3, R3, R52, RZ, 0x3c, !PT ;  /* 0x0000003403037212 */ /* 0x000fe400078e3cff */
[----:B------:R-:W-:Y:S02]  /*1060*/  SEL R7, R46, 0x8000, P0 ;  /* 0x000080002e077807 */ /* 0x000fe40000000000 */
[----:B------:R-:W-:Y:S02]  /*1070*/  SEL R6, RZ, 0x7fff, !P1 ;  /* 0x00007fffff067807 */ /* 0x000fe40004800000 */
[----:B------:R-:W-:Y:S01]  /*1080*/  ISETP.NE.AND P0, PT, R8, 0x7fff, PT ;  /* 0x00007fff0800780c */ /* 0x000fe20003f05270 */
[----:B------:R-:W-:Y:S01]  /*1090*/  IMAD.MOV.U32 R8, RZ, RZ, R9 ;  /* 0x000000ffff087224 */ /* 0x000fe200078e0009 */
[----:B------:R-:W-:-:S02]  /*10a0*/  PRMT R9, R3, 0x9910, RZ ;  /* 0x0000991003097816 */ /* 0x000fc400000000ff */
[----:B------:R-:W-:Y:S02]  /*10b0*/  LOP3.LUT R6, R6, R51, RZ, 0x3c, !PT ;  /* 0x0000003306067212 */ /* 0x000fe400078e3cff */
[----:B------:R-:W-:Y:S02]  /*10c0*/  SEL R11, R41, 0x8000, P4 ;  /* 0x00008000290b7807 */ /* 0x000fe40002000000 */
[----:B------:R-:W-:Y:S01]  /*10d0*/  ISETP.NE.AND P4, PT, R8, 0x7fff, PT ;  /* 0x00007fff0800780c */ /* 0x000fe20003f85270 */
[----:B------:R-:W-:Y:S01]  /*10e0*/  IMAD.MOV.U32 R8, RZ, RZ, R9 ;  /* 0x000000ffff087224 */ /* 0x000fe200078e0009 */
[----:B------:R-:W-:Y:S02]  /*10f0*/  PRMT R13, R6, 0x9910, RZ ;  /* 0x00009910060d7816 */ /* 0x000fe400000000ff */
[----:B------:R-:W-:Y:S02]  /*1100*/  SEL R28, R40, 0x8000, P0 ;  /* 0x00008000281c7807 */ /* 0x000fe40000000000 */
[----:B------:R-:W-:Y:S01]  /*1110*/  ISETP.NE.AND P0, PT, R8, 0x7fff, PT ;  /* 0x00007fff0800780c */ /* 0x000fe20003f05270 */
[----:B------:R-:W-:Y:S01]  /*1120*/  IMAD.MOV.U32 R8, RZ, RZ, R13 ;  /* 0x000000ffff087224 */ /* 0x000fe200078e000d */
[----:B------:R-:W-:-:S02]  /*1130*/  PRMT R17, R42, 0x9910, RZ ;  /* 0x000099102a117816 */ /* 0x000fc400000000ff */
[----:B------:R-:W-:Y:S02]  /*1140*/  SEL R25, R3, 0x8000, P0 ;  /* 0x0000800003197807 */ /* 0x000fe40000000000 */
[----:B------:R-:W-:Y:S01]  /*1150*/  SEL R26, R4, 0x8000, P4 ;  /* 0x00008000041a7807 */ /* 0x000fe20002000000 */
[----:B------:R-:W-:Y:S01]  /*1160*/  IMAD.MOV.U32 R3, RZ, RZ, R17 ;  /* 0x000000ffff037224 */ /* 0x000fe200078e0011 */
[----:B------:R-:W-:Y:S02]  /*1170*/  ISETP.NE.AND P0, PT, R8, 0x7fff, PT ;  /* 0x00007fff0800780c */ /* 0x000fe40003f05270 */
[----:B------:R-:W-:Y:S02]  /*1180*/  PRMT R4, R20, 0x9910, RZ ;  /* 0x0000991014047816 */ /* 0x000fe400000000ff */
[----:B------:R-:W-:Y:S02]  /*1190*/  PRMT R8, R19, 0x9910, RZ ;  /* 0x0000991013087816 */ /* 0x000fe400000000ff */
[----:B------:R-:W-:-:S02]  /*11a0*/  SEL R13, R6, 0x8000, P0 ;  /* 0x00008000060d7807 */ /* 0x000fc40000000000 */
[----:B------:R-:W-:Y:S01]  /*11b0*/  ISETP.NE.AND P0, PT, R3, 0x7fff, PT ;  /* 0x00007fff0300780c */ /* 0x000fe20003f05270 */
[----:B------:R-:W-:Y:S01]  /*11c0*/  IMAD.MOV.U32 R3, RZ, RZ, R4 ;  /* 0x000000ffff037224 */ /* 0x000fe200078e0004 */
[----:B------:R-:W-:Y:S01]  /*11d0*/  PRMT R9, R43, 0x9910, RZ ;  /* 0x000099102b097816 */ /* 0x000fe200000000ff */
[----:B------:R-:W-:Y:S01]  /*11e0*/  IMAD.MOV.U32 R4, RZ, RZ, R8 ;  /* 0x000000ffff047224 */ /* 0x000fe200078e0008 */
[----:B------:R-:W-:Y:S02]  /*11f0*/  PRMT R6, R18, 0x9910, RZ ;  /* 0x0000991012067816 */ /* 0x000fe400000000ff */
[----:B------:R-:W-:Y:S02]  /*1200*/  ISETP.NE.AND P4, PT, R9, 0x7fff, PT ;  /* 0x00007fff0900780c */ /* 0x000fe40003f85270 */
[----:B------:R-:W-:Y:S02]  /*1210*/  SEL R24, R45, 0x8000, P5 ;  /* 0x000080002d187807 */ /* 0x000fe40002800000 */
[----:B------:R-:W-:Y:S01]  /*1220*/  ISETP.GE.AND P5, PT, R3, RZ, PT ;  /* 0x000000ff0300720c */ /* 0x000fe20003fa6270 */
[----:B------:R-:W-:Y:S01]  /*1230*/  IMAD.MOV.U32 R3, RZ, RZ, R6 ;  /* 0x000000ffff037224 */ /* 0x000fe200078e0006 */
[----:B------:R-:W-:-:S02]  /*1240*/  SEL R9, R44, 0x8000, P6 ;  /* 0x000080002c097807 */ /* 0x000fc40003000000 */
[----:B------:R-:W-:Y:S02]  /*1250*/  ISETP.GE.AND P6, PT, R4, RZ, PT ;  /* 0x000000ff0400720c */ /* 0x000fe40003fc6270 */
[----:B------:R-:W-:Y:S02]  /*1260*/  PRMT R4, R16, 0x9910, RZ ;  /* 0x0000991010047816 */ /* 0x000fe400000000ff */
[----:B------:R-:W-:Y:S02]  /*1270*/  PRMT R6, R14, 0x9910, RZ ;  /* 0x000099100e067816 */ /* 0x000fe400000000ff */
[----:B------:R-:W-:Y:S02]  /*1280*/  SEL R8, R43, 0x8000, P4 ;  /* 0x000080002b087807 */ /* 0x000fe40002000000 */
[----:B------:R-:W-:Y:S01]  /*1290*/  ISETP.GE.AND P4, PT, R3, RZ, PT ;  /* 0x000000ff0300720c */ /* 0x000fe20003f86270 */
[----:B------:R-:W-:Y:S01]  /*12a0*/  IMAD.MOV.U32 R3, RZ, RZ, R4 ;  /* 0x000000ffff037224 */ /* 0x000fe200078e0004 */
[----:B------:R-:W-:Y:S01]  /*12b0*/  PRMT R17, R12, 0x9910, RZ ;  /* 0x000099100c117816 */ /* 0x000fe200000000ff */
[----:B------:R-:W-:Y:S01]  /*12c0*/  IMAD.MOV.U32 R4, RZ, RZ, R6 ;  /* 0x000000ffff047224 */ /* 0x000fe200078e0006 */
[----:B------:R-:W-:-:S02]  /*12d0*/  SEL R21, R42, 0x8000, P0 ;  /* 0x000080002a157807 */ /* 0x000fc40000000000 */
[----:B------:R-:W-:Y:S01]  /*12e0*/  ISETP.GE.AND P0, PT, R3, RZ, PT ;  /* 0x000000ff0300720c */ /* 0x000fe20003f06270 */
[----:B------:R-:W-:Y:S01]  /*12f0*/  IMAD.MOV.U32 R3, RZ, RZ, R17 ;  /* 0x000000ffff037224 */ /* 0x000fe200078e0011 */
[----:B------:R-:W-:Y:S02]  /*1300*/  SEL R39, RZ, 0x7fff, !P5 ;  /* 0x00007fffff277807 */ /* 0x000fe40006800000 */
[----:B------:R-:W-:Y:S02]  /*1310*/  ISETP.GE.AND P5, PT, R4, RZ, PT ;  /* 0x000000ff0400720c */ /* 0x000fe40003fa6270 */
[----:B------:R-:W-:Y:S02]  /*1320*/  PRMT R4, R10, 0x9910, RZ ;  /* 0x000099100a047816 */ /* 0x000fe400000000ff */
[----:B------:R-:W-:Y:S02]  /*1330*/  SEL R38, RZ, 0x7fff, !P6 ;  /* 0x00007fffff267807 */ /* 0x000fe40007000000 */
[----:B------:R-:W-:-:S02]  /*1340*/  LOP3.LUT R39, R39, R20, RZ, 0x3c, !PT ;  /* 0x0000001427277212 */ /* 0x000fc400078e3cff */
[----:B------:R-:W-:Y:S01]  /*1350*/  ISETP.GE.AND P6, PT, R3, RZ, PT ;  /* 0x000000ff0300720c */ /* 0x000fe20003fc6270 */
[----:B------:R-:W-:Y:S01]  /*1360*/  IMAD.MOV.U32 R3, RZ, RZ, R4 ;  /* 0x000000ffff037224 */ /* 0x000fe200078e0004 */
[----:B------:R-:W-:Y:S02]  /*1370*/  LOP3.LUT R38, R38, R19, RZ, 0x3c, !PT ;  /* 0x0000001326267212 */ /* 0x000fe400078e3cff */
[----:B------:R-:W-:Y:S02]  /*1380*/  SEL R37, RZ, 0x7fff, !P4 ;  /* 0x00007fffff257807 */ /* 0x000fe40006000000 */
[----:B------:R-:W-:Y:S02]  /*1390*/  PRMT R4, R39, 0x9910, RZ ;  /* 0x0000991027047816 */ /* 0x000fe400000000ff */
[----:B------:R-:W-:Y:S02]  /*13a0*/  PRMT R6, R38, 0x9910, RZ ;  /* 0x0000991026067816 */ /* 0x000fe400000000ff */
[----:B------:R-:W-:-:S02]  /*13b0*/  ISETP.GE.AND P4, PT, R3, RZ, PT ;  /* 0x000000ff0300720c */ /* 0x000fc40003f86270 */
[----:B------:R-:W-:Y:S02]  /*13c0*/  LOP3.LUT R37, R37, R18, RZ, 0x3c, !PT ;  /* 0x0000001225257212 */ /* 0x000fe400078e3cff */
[----:B------:R-:W-:Y:S02]  /*13d0*/  SEL R3, RZ, 0x7fff, !P0 ;  /* 0x00007fffff037807 */ /* 0x000fe40004000000 */
[----:B------:R-:W-:Y:S01]  /*13e0*/  ISETP.NE.AND P0, PT, R4, 0x7fff, PT ;  /* 0x00007fff0400780c */ /* 0x000fe20003f05270 */
[----:B------:R-:W-:Y:S01]  /*13f0*/  IMAD.MOV.U32 R4, RZ, RZ, R6 ;  /* 0x000000ffff047224 */ /* 0x000fe200078e0006 */
[----:B------:R-:W-:Y:S02]  /*1400*/  PRMT R6, R37, 0x9910, RZ ;  /* 0x0000991025067816 */ /* 0x000fe400000000ff */
[----:B------:R-:W-:Y:S02]  /*1410*/  LOP3.LUT R36, R3, R16, RZ, 0x3c, !PT ;  /* 0x0000001003247212 */ /* 0x000fe400078e3cff */
[----:B------:R-:W-:-:S02]  /*1420*/  SEL R35, RZ, 0x7fff, !P5 ;  /* 0x00007fffff237807 */ /* 0x000fc40006800000 */
[----:B------:R-:W-:Y:S01]  /*1430*/  ISETP.NE.AND P5, PT, R4, 0x7fff, PT ;  /* 0x00007fff0400780c */ /* 0x000fe20003fa5270 */
[----:B------:R-:W-:Y:S01]  /*1440*/  IMAD.MOV.U32 R4, RZ, RZ, R6 ;  /* 0x000000ffff047224 */ /* 0x000fe200078e0006 */
[----:B------:R-:W-:Y:S02]  /*1450*/  PRMT R6, R36, 0x9910, RZ ;  /* 0x0000991024067816 */ /* 0x000fe400000000ff */
[----:B------:R-:W-:Y:S02]  /*1460*/  SEL R3, R39, 0x8000, P0 ;  /* 0x0000800027037807 */ /* 0x000fe40000000000 */
[----:B------:R-:W-:Y:S01]  /*1470*/  ISETP.NE.AND P0, PT, R4, 0x7fff, PT ;  /* 0x00007fff0400780c */ /* 0x000fe20003f05270 */
[----:B------:R-:W-:Y:S01]  /*1480*/  IMAD.MOV.U32 R4, RZ, RZ, R6 ;  /* 0x000000ffff047224 */ /* 0x000fe200078e0006 */
[----:B------:R-:W-:Y:S02]  /*1490*/  LOP3.LUT R35, R35, R14, RZ, 0x3c, !PT ;  /* 0x0000000e23237212 */ /* 0x000fe400078e3cff */
[----:B------:R-:W-:-:S02]  /*14a0*/  SEL R17, RZ, 0x7fff, !P6 ;  /* 0x00007fffff117807 */ /* 0x000fc40007000000 */
[----:B------:R-:W-:Y:S02]  /*14b0*/  SEL R29, RZ, 0x7fff, !P4 ;  /* 0x00007fffff1d7807 */ /* 0x000fe40006000000 */
[----:B------:R-:W-:Y:S02]  /*14c0*/  PRMT R30, R35, 0x9910, RZ ;  /* 0x00009910231e7816 */ /* 0x000fe400000000ff */
[----:B------:R-:W-:Y:S02]  /*14d0*/  ISETP.NE.AND P6, PT, R4, 0x7fff, PT ;  /* 0x00007fff0400780c */ /* 0x000fe40003fc5270 */
[----:B------:R-:W-:Y:S02]  /*14e0*/  LOP3.LUT R34, R17, R12, RZ, 0x3c, !PT ;  /* 0x0000000c11227212 */ /* 0x000fe400078e3cff */
[----:B------:R-:W-:Y:S02]  /*14f0*/  LOP3.LUT R4, R29, R10, RZ, 0x3c, !PT ;  /* 0x0000000a1d047212 */ /* 0x000fe400078e3cff */
[----:B------:R-:W-:-:S02]  /*1500*/  SEL R6, R38, 0x8000, P5 ;  /* 0x0000800026067807 */ /* 0x000fc40002800000 */
[----:B------:R-:W-:Y:S02]  /*1510*/  ISETP.NE.AND P5, PT, R30, 0x7fff, PT ;  /* 0x00007fff1e00780c */ /* 0x000fe40003fa5270 */
[----:B------:R-:W-:Y:S02]  /*1520*/  PRMT R30, R34, 0x9910, RZ ;  /* 0x00009910221e7816 */ /* 0x000fe400000000ff */
[----:B------:R-:W-:Y:S02]  /*1530*/  PRMT R32, R4, 0x9910, RZ ;  /* 0x0000991004207816 */ /* 0x000fe400000000ff */
[----:B------:R-:W-:Y:S02]  /*1540*/  LOP3.LUT R17, R7, 0xffff, RZ, 0xc0, !PT ;  /* 0x0000ffff07117812 */ /* 0x000fe400078ec0ff */
[----:B------:R-:W-:Y:S02]  /*1550*/  SEL R7, R37, 0x8000, P0 ;  /* 0x0000800025077807 */ /* 0x000fe40000000000 */
[----:B------:R-:W-:Y:S01]  /*1560*/  ISETP.NE.AND P0, PT, R30, 0x7fff, PT ;  /* 0x00007fff1e00780c */ /* 0x000fe20003f05270 */
[----:B------:R-:W-:Y:S01]  /*1570*/  IMAD.MOV.U32 R30, RZ, RZ, R32 ;  /* 0x000000ffff1e7224 */ /* 0x000fe200078e0020 */
[----:B------:R-:W-:-:S02]  /*1580*/  LOP3.LUT R28, R28, 0xffff, RZ, 0xc0, !PT ;  /* 0x0000ffff1c1c7812 */ /* 0x000fc400078ec0ff */
[----:B------:R-:W-:Y:S02]  /*1590*/  LOP3.LUT R29, R11, 0xffff, RZ, 0xc0, !PT ;  /* 0x0000ffff0b1d7812 */ /* 0x000fe400078ec0ff */
[----:B------:R-:W-:Y:S02]  /*15a0*/  SHF.R.U32.HI R11, RZ, UR5, R17 ;  /* 0x00000005ff0b7c19 */ /* 0x000fe40008011611 */
[----:B------:R-:W-:Y:S02]  /*15b0*/  LOP3.LUT R26, R26, 0xffff, RZ, 0xc0, !PT ;  /* 0x0000ffff1a1a7812 */ /* 0x000fe400078ec0ff */
[----:B------:R-:W-:Y:S02]  /*15c0*/  LOP3.LUT R25, R25, 0xffff, RZ, 0xc0, !PT ;  /* 0x0000ffff19197812 */ /* 0x000fe400078ec0ff */
[----:B------:R-:W-:Y:S02]  /*15d0*/  SHF.R.U32.HI R28, RZ, UR5, R28 ;  /* 0x00000005ff1c7c19 */ /* 0x000fe4000801161c */
[----:B------:R-:W-:-:S02]  /*15e0*/  SEL R17, R36, 0x8000, P6 ;  /* 0x0000800024117807 */ /* 0x000fc40003000000 */
[----:B------:R-:W-:Y:S02]  /*15f0*/  SHF.R.U32.HI R29, RZ, UR5, R29 ;  /* 0x00000005ff1d7c19 */ /* 0x000fe4000801161d */
[----:B------:R-:W-:Y:S02]  /*1600*/  LOP3.LUT R11, R11, UR4, RZ, 0x30, !PT ;  /* 0x000000040b0b7c12 */ /* 0x000fe4000f8e30ff */
[----:B------:R-:W-:Y:S02]  /*1610*/  ISETP.NE.AND P6, PT, R30, 0x7fff, PT ;  /* 0x00007fff1e00780c */ /* 0x000fe40003fc5270 */
[----:B------:R-:W-:Y:S02]  /*1620*/  SHF.R.U32.HI R26, RZ, UR5, R26 ;  /* 0x00000005ff1a7c19 */ /* 0x000fe4000801161a */
[----:B------:R-:W-:Y:S02]  /*1630*/  SHF.R.U32.HI R30, RZ, UR5, R25 ;  /* 0x00000005ff1e7c19 */ /* 0x000fe40008011619 */
[----:B------:R-:W-:-:S02]  /*1640*/  LOP3.LUT R25, R28, UR4, RZ, 0x30, !PT ;  /* 0x000000041c197c12 */ /* 0x000fc4000f8e30ff */
[----:B------:R-:W-:Y:S02]  /*1650*/  LOP3.LUT R28, R13, 0xffff, RZ, 0xc0, !PT ;  /* 0x0000ffff0d1c7812 */ /* 0x000fe400078ec0ff */
[----:B------:R-:W-:Y:S01]  /*1660*/  LOP3.LUT R33, R29, UR4, RZ, 0x30, !PT ;  /* 0x000000041d217c12 */ /* 0x000fe2000f8e30ff */
[----:B------:R-:W-:Y:S01]  /*1670*/  IMAD R29, R11, 0x4, R2 ;  /* 0x000000040b1d7824 */ /* 0x000fe200078e0202 */
[----:B------:R-:W-:Y:S01]  /*1680*/  LOP3.LUT R13, R26, UR4, RZ, 0x30, !PT ;  /* 0x000000041a0d7c12 */ /* 0x000fe2000f8e30ff */
[----:B------:R-:W-:Y:S01]  /*1690*/  NOP ;  /* 0x0000000000007918 */ /* 0x000fe20000000000 */
[----:B------:R-:W-:Y:S02]  /*16a0*/  LOP3.LUT R26, R24, 0xffff, RZ, 0xc0, !PT ;  /* 0x0000ffff181a7812 */ /* 0x000fe400078ec0ff */
[----:B------:R0:W-:Y:S01]  /*16b0*/  ATOMS.POPC.INC.32 RZ, [R29+URZ] ;  /* 0x000000001dff7f8c */ /* 0x0001e2000d8000ff */
[----:B------:R-:W-:Y:S01]  /*16c0*/  SHF.R.U32.HI R28, RZ, UR5, R28 ;  /* 0x00000005ff1c7c19 */ /* 0x000fe2000801161c */
[--C-:B------:R-:W-:Y:S01]  /*16d0*/  IMAD R24, R13, 0x4, R2.reuse ;  /* 0x000000040d187824 */ /* 0x100fe200078e0202 */
[----:B------:R-:W-:Y:S01]  /*16e0*/  LOP3.LUT R47, R30, UR4, RZ, 0x30, !PT ;  /* 0x000000041e2f7c12 */ /* 0x000fe2000f8e30ff */
[----:B------:R-:W-:Y:S01]  /*16f0*/  IMAD R33, R33, 0x4, R2 ;  /* 0x0000000421217824 */ /* 0x000fe200078e0202 */
[----:B------:R-:W-:Y:S01]  /*1700*/  SHF.R.U32.HI R13, RZ, UR5, R26 ;  /* 0x00000005ff0d7c19 */ /* 0x000fe2000801161a */
[--C-:B------:R-:W-:Y:S01]  /*1710*/  IMAD R25, R25, 0x4, R2.reuse ;  /* 0x0000000419197824 */ /* 0x100fe200078e0202 */
[----:B------:R-:W-:Y:S01]  /*1720*/  SEL R30, R4, 0x8000, P6 ;  /* 0x00008000041e7807 */ /* 0x000fe20003000000 */
[----:B------:R-:W-:Y:S01]  /*1730*/  IMAD R47, R47, 0x4, R2 ;  /* 0x000000042f2f7824 */ /* 0x000fe200078e0202 */
[----:B0-----:R-:W-:Y:S01]  /*1740*/  LOP3.LUT R29, R28, UR4, RZ, 0x30, !PT ;  /* 0x000000041c1d7c12 */ /* 0x001fe2000f8e30ff */
[----:B------:R-:W-:Y:S01]  /*1750*/  ATOMS.POPC.INC.32 RZ, [R33+URZ] ;  /* 0x0000000021ff7f8c */ /* 0x000fe2000d8000ff */
[----:B------:R-:W-:-:S02]  /*1760*/  LOP3.LUT R13, R13, UR4, RZ, 0x30, !PT ;  /* 0x000000040d0d7c12 */ /* 0x000fc4000f8e30ff */
[----:B------:R-:W-:Y:S01]  /*1770*/  SEL R4, R35, 0x8000, P5 ;  /* 0x0000800023047807 */ /* 0x000fe20002800000 */
[--C-:B------:R-:W-:Y:S01]  /*1780*/  IMAD R29, R29, 0x4, R2.reuse ;  /* 0x000000041d1d7824 */ /* 0x100fe200078e0202 */
[----:B------:R-:W-:Y:S01]  /*1790*/  ATOMS.POPC.INC.32 RZ, [R25+URZ] ;  /* 0x0000000019ff7f8c */ /* 0x000fe2000d8000ff */
[----:B------:R-:W-:Y:S01]  /*17a0*/  IMAD R28, R13, 0x4, R2 ;  /* 0x000000040d1c7824 */ /* 0x000fe200078e0202 */
[----:B------:R-:W-:Y:S02]  /*17b0*/  LOP3.LUT R9, R9, 0xffff, RZ, 0xc0, !PT ;  /* 0x0000ffff09097812 */ /* 0x000fe400078ec0ff */
[----:B------:R-:W-:Y:S01]  /*17c0*/  ATOMS.POPC.INC.32 RZ, [R24+URZ] ;  /* 0x0000000018ff7f8c */ /* 0x000fe2000d8000ff */
[----:B------:R-:W-:Y:S02]  /*17d0*/  LOP3.LUT R8, R8, 0xffff, RZ, 0xc0, !PT ;  /* 0x0000ffff08087812 */ /* 0x000fe400078ec0ff */
[----:B------:R-:W-:Y:S01]  /*17e0*/  LOP3.LUT R21, R21, 0xffff, RZ, 0xc0, !PT ;  /* 0x0000ffff15157812 */ /* 0x000fe200078ec0ff */
[----:B------:R-:W-:Y:S01]  /*17f0*/  ATOMS.POPC.INC.32 RZ, [R47+URZ] ;  /* 0x000000002fff7f8c */ /* 0x000fe2000d8000ff */
[----:B------:R-:W-:-:S02]  /*1800*/  LOP3.LUT R3, R3, 0xffff, RZ, 0xc0, !PT ;  /* 0x0000ffff03037812 */ /* 0x000fc400078ec0ff */
[----:B------:R-:W-:Y:S01]  /*1810*/  LOP3.LUT R7, R7, 0xffff, RZ, 0xc0, !PT ;  /* 0x0000ffff07077812 */ /* 0x000fe200078ec0ff */
[----:B------:R0:W-:Y:S01]  /*1820*/  ATOMS.POPC.INC.32 RZ, [R29+URZ] ;  /* 0x000000001dff7f8c */ /* 0x0001e2000d8000ff */
[----:B------:R-:W-:Y:S02]  /*1830*/  LOP3.LUT R17, R17, 0xffff, RZ, 0xc0, !PT ;  /* 0x0000ffff11117812 */ /* 0x000fe400078ec0ff */
[----:B------:R-:W-:Y:S01]  /*1840*/  LOP3.LUT R32, R30, 0xffff, RZ, 0xc0, !PT ;  /* 0x0000ffff1e207812 */ /* 0x000fe200078ec0ff */
[----:B------:R1:W-:Y:S01]  /*1850*/  ATOMS.POPC.INC.32 RZ, [R28+URZ] ;  /* 0x000000001cff7f8c */ /* 0x0003e2000d8000ff */
[----:B------:R-:W-:Y:S02]  /*1860*/  SHF.R.U32.HI R9, RZ, UR5, R9 ;  /* 0x00000005ff097c19 */ /* 0x000fe40008011609 */
[----:B------:R-:W-:Y:S02]  /*1870*/  LOP3.LUT R6, R6, 0xffff, RZ, 0xc0, !PT ;  /* 0x0000ffff06067812 */ /* 0x000fe400078ec0ff */
[----:B0-----:R-:W-:-:S02]  /*1880*/  SEL R29, R34, 0x8000, P0 ;  /* 0x00008000221d7807 */ /* 0x001fc40000000000 */
[----:B------:R-:W-:Y:S02]  /*1890*/  SHF.R.U32.HI R8, RZ, UR5, R8 ;  /* 0x00000005ff087c19 */ /* 0x000fe40008011608 */
[----:B-1----:R-:W-:Y:S02]  /*18a0*/  LOP3.LUT R28, R4, 0xffff, RZ, 0xc0, !PT ;  /* 0x0000ffff041c7812 */ /* 0x002fe400078ec0ff */
[----:B------:R-:W-:Y:S02]  /*18b0*/  LOP3.LUT R29, R29, 0xffff, RZ, 0xc0, !PT ;  /* 0x0000ffff1d1d7812 */ /* 0x000fe400078ec0ff */
[----:B------:R-:W-:Y:S02]  /*18c0*/  SHF.R.U32.HI R21, RZ, UR5, R21 ;  /* 0x00000005ff157c19 */ /* 0x000fe40008011615 */
[----:B------:R-:W-:Y:S02]  /*18d0*/  SHF.R.U32.HI R3, RZ, UR5, R3 ;  /* 0x00000005ff037c19 */ /* 0x000fe40008011603 */
[----:B------:R-:W-:-:S02]  /*18e0*/  SHF.R.U32.HI R7, RZ, UR5, R7 ;  /* 0x00000005ff077c19 */ /* 0x000fc40008011607 */
[----:B------:R-:W-:Y:S02]  /*18f0*/  SHF.R.U32.HI R4, RZ, UR5, R17 ;  /* 0x00000005ff047c19 */ /* 0x000fe40008011611 */
[----:B------:R-:W-:Y:S02]  /*1900*/  SHF.R.U32.HI R28, RZ, UR5, R28 ;  /* 0x00000005ff1c7c19 */ /* 0x000fe4000801161c */
[----:B------:R-:W-:Y:S02]  /*1910*/  SHF.R.U32.HI R30, RZ, UR5, R29 ;  /* 0x00000005ff1e7c19 */ /* 0x000fe4000801161d */
[----:B------:R-:W-:Y:S02]  /*1920*/  SHF.R.U32.HI R32, RZ, UR5, R32 ;  /* 0x00000005ff207c19 */ /* 0x000fe40008011620 */
[----:B------:R-:W-:Y:S02]  /*1930*/  LOP3.LUT R49, R9, UR4, RZ, 0x30, !PT ;  /* 0x0000000409317c12 */ /* 0x000fe4000f8e30ff */
[----:B------:R-:W-:-:S02]  /*1940*/  SHF.R.U32.HI R6, RZ, UR5, R6 ;  /* 0x00000005ff067c19 */ /* 0x000fc40008011606 */
[----:B------:R-:W-:Y:S01]  /*1950*/  LOP3.LUT R47, R8, UR4, RZ, 0x30, !PT ;  /* 0x00000004082f7c12 */ /* 0x000fe2000f8e30ff */
[--C-:B------:R-:W-:Y:S01]  /*1960*/  IMAD R24, R49, 0x4, R2.reuse ;  /* 0x0000000431187824 */ /* 0x100fe200078e0202 */
[----:B------:R-:W-:Y:S01]  /*1970*/  LOP3.LUT R21, R21, UR4, RZ, 0x30, !PT ;  /* 0x0000000415157c12 */ /* 0x000fe2000f8e30ff */
[----:B------:R-:W0:Y:S01]  /*1980*/  LDC.64 R8, c[0x0][0x380] ;  /* 0x0000e000ff087b82 */ /* 0x000e220000000a00 */
[----:B------:R-:W-:Y:S01]  /*1990*/  LOP3.LUT R3, R3, UR4, RZ, 0x30, !PT ;  /* 0x0000000403037c12 */ /* 0x000fe2000f8e30ff */
[--C-:B------:R-:W-:Y:S01]  /*19a0*/  IMAD R26, R47, 0x4, R2.reuse ;  /* 0x000000042f1a7824 */ /* 0x100fe200078e0202 */
        /* <DEDUP_REMOVED lines=12> */
[----:B------:R-:W-:Y:S01]  /*1a70*/  ISETP.GT.U32.AND P6, PT, R0, 0xff, PT ;  /* 0x000000ff0000780c */ /* 0x000fe20003fc4070 */
[--C-:B------:R-:W-:Y:S01]  /*1a80*/  IMAD R61, R61, 0x4, R2.reuse ;  /* 0x000000043d3d7824 */ /* 0x100fe200078e0202 */
[----:B------:R-:W-:Y:S01]  /*1a90*/  ATOMS.POPC.INC.32 RZ, [R24+URZ] ;  /* 0x0000000018ff7f8c */ /* 0x000fe2000d8000ff */
[----:B------:R-:W-:-:S02]  /*1aa0*/  IMAD R2, R17, 0x4, R2 ;  /* 0x0000000411027824 */ /* 0x000fc400078e0202 */
[----:B------:R-:W-:Y:S01]  /*1ab0*/  IMAD R29, R0, 0x4, R27 ;  /* 0x00000004001d7824 */ /* 0x000fe200078e021b */
[----:B------:R1:W-:Y:S04]  /*1ac0*/  ATOMS.POPC.INC.32 RZ, [R26+URZ] ;  /* 0x000000001aff7f8c */ /* 0x0003e8000d8000ff */
[----:B------:R-:W-:Y:S04]  /*1ad0*/  ATOMS.POPC.INC.32 RZ, [R25+URZ] ;  /* 0x0000000019ff7f8c */ /* 0x000fe8000d8000ff */
[----:B------:R-:W-:Y:S01]  /*1ae0*/  ATOMS.POPC.INC.32 RZ, [R3+URZ] ;  /* 0x0000000003ff7f8c */ /* 0x000fe2000d8000ff */
[----:B-1----:R-:W-:-:S03]  /*1af0*/  IMAD.MOV.U32 R26, RZ, RZ, RZ ;  /* 0x000000ffff1a7224 */ /* 0x002fc600078e00ff */
[----:B------:R1:W-:Y:S04]  /*1b00*/  ATOMS.POPC.INC.32 RZ, [R2+URZ] ;  /* 0x0000000002ff7f8c */ /* 0x0003e8000d8000ff */
[----:B------:R2:W-:Y:S04]  /*1b10*/  ATOMS.POPC.INC.32 RZ, [R7+URZ] ;  /* 0x0000000007ff7f8c */ /* 0x0005e8000d8000ff */
[----:B------:R2:W-:Y:S01]  /*1b20*/  ATOMS.POPC.INC.32 RZ, [R4+URZ] ;  /* 0x0000000004ff7f8c */ /* 0x0005e2000d8000ff */
[----:B-1----:R-:W-:-:S03]  /*1b30*/  P2R R2, PR, RZ, 0x40 ;  /* 0x00000040ff027803 */ /* 0x002fc60000000000 */
[----:B------:R2:W-:Y:S04]  /*1b40*/  ATOMS.POPC.INC.32 RZ, [R33+URZ] ;  /* 0x0000000021ff7f8c */ /* 0x0005e8000d8000ff */
[----:B------:R2:W-:Y:S04]  /*1b50*/  ATOMS.POPC.INC.32 RZ, [R59+URZ] ;  /* 0x000000003bff7f8c */ /* 0x0005e8000d8000ff */
[----:B------:R2:W-:Y:S01]  /*1b60*/  ATOMS.POPC.INC.32 RZ, [R61+URZ] ;  /* 0x000000003dff7f8c */ /* 0x0005e2000d8000ff */
[----:B------:R-:W-:Y:S06]  /*1b70*/  BAR.SYNC.DEFER_BLOCKING 0x0 ;  /* 0x0000000000007b1d */ /* 0x000fec0000010000 */
[----:B0-----:R-:W-:Y:S05]  /*1b80*/  @P6 BRA `(.L_x_1452) ;  /* 0x0000000000bc6947 */ /* 0x001fea0003800000 */
[----:B------:R-:W-:Y:S04]  /*1b90*/  LDS R58, [R29] ;  /* 0x000000001d3a7984 */ /* 0x000fe80000000800 */
[----:B------:R-:W0:Y:S04]  /*1ba0*/  LDS R3, [R29+0x400] ;  /* 0x000400001d037984 */ /* 0x000e280000000800 */
[----:B--2---:R-:W1:Y:S04]  /*1bb0*/  LDS R7, [R29+0x800] ;  /* 0x000800001d077984 */ /* 0x004e680000000800 */
[----:B------:R-:W2:Y:S04]  /*1bc0*/  LDS R4, [R29+0xc00] ;  /* 0x000c00001d047984 */ /* 0x000ea80000000800 */
[----:B------:R-:W3:Y:S04]  /*1bd0*/  LDS R30, [R29+0x1000] ;  /* 0x001000001d1e7984 */ /* 0x000ee80000000800 */
[----:B------:R-:W4:Y:S04]  /*1be0*/  LDS R61, [R29+0x1400] ;  /* 0x001400001d3d7984 */ /* 0x000f280000000800 */
[----:B------:R-:W5:Y:S04]  /*1bf0*/  LDS R59, [R29+0x1800] ;  /* 0x001800001d3b7984 */ /* 0x000f680000000800 */
[----:B------:R-:W5:Y:S04]  /*1c00*/  LDS R33, [R29+0x1c00] ;  /* 0x001c00001d217984 */ /* 0x000f680000000800 */
[----:B------:R-:W5:Y:S04]  /*1c10*/  LDS R25, [R29+0x2000] ;  /* 0x002000001d197984 */ /* 0x000f680000000800 */
[----:B------:R-:W5:Y:S04]  /*1c20*/  LDS R24, [R29+0x2400] ;  /* 0x002400001d187984 */ /* 0x000f680000000800 */
[----:B------:R-:W5:Y:S01]  /*1c30*/  LDS R2, [R29+0x2800] ;  /* 0x002800001d027984 */ /* 0x000f620000000800 */
[----:B0-----:R-:W-:-:S03]  /*1c40*/  IMAD.IADD R26, R58, 0x1, R3 ;  /* 0x000000013a1a7824 */ /* 0x001fc600078e0203 */
[----:B------:R-:W-:Y:S04]  /*1c50*/  LDS R6, [R29+0x3400] ;  /* 0x003400001d067984 */ /* 0x000fe80000000800 */
[----:B------:R-:W0:Y:S04]  /*1c60*/  LDS R3, [R29+0x2c00] ;  /* 0x002c00001d037984 */ /* 0x000e280000000800 */
[----:B------:R1:W-:Y:S04]  /*1c70*/  STS [R29+0x800], R26 ;  /* 0x0008001a1d007388 */ /* 0x0003e80000000800 */
[----:B------:R-:W-:Y:S04]  /*1c80*/  LDS R28, [R29+0x3800] ;  /* 0x003800001d1c7984 */ /* 0x000fe80000000800 */
[----:B------:R5:W-:Y:S01]  /*1c90*/  STS [R29+0x400], R58 ;  /* 0x0004003a1d007388 */ /* 0x000be20000000800 */
[----:B-1----:R-:W-:-:S03]  /*1ca0*/  IMAD.IADD R26, R26, 0x1, R7 ;  /* 0x000000011a1a7824 */ /* 0x002fc600078e0207 */
[----:B------:R-:W1:Y:S01]  /*1cb0*/  LDS R7, [R29+0x3000] ;  /* 0x003000001d077984 */ /* 0x000e620000000800 */
[----:B--2---:R-:W-:-:S03]  /*1cc0*/  IMAD.IADD R4, R26, 0x1, R4 ;  /* 0x000000011a047824 */ /* 0x004fc600078e0204 */
[----:B------:R-:W-:Y:S01]  /*1cd0*/  STS [R29], RZ ;  /* 0x000000ff1d007388 */ /* 0x000fe20000000800 */
[----:B---3--:R-:W-:-:S03]  /*1ce0*/  IMAD.IADD R30, R4, 0x1, R30 ;  /* 0x00000001041e7824 */ /* 0x008fc600078e021e */
[----:B------:R-:W-:Y:S01]  /*1cf0*/  STS [R29+0x1000], R4 ;  /* 0x001000041d007388 */ /* 0x000fe20000000800 */
[----:B----4-:R-:W-:-:S03]  /*1d00*/  IMAD.IADD R32, R30, 0x1, R61 ;  /* 0x000000011e207824 */ /* 0x010fc600078e023d */
[----:B------:R-:W-:Y:S01]  /*1d10*/  STS [R29+0x1400], R30 ;  /* 0x0014001e1d007388 */ /* 0x000fe20000000800 */
[----:B-----5:R-:W-:-:S03]  /*1d20*/  IMAD.IADD R58, R32, 0x1, R59 ;  /* 0x00000001203a7824 */ /* 0x020fc600078e023b */
[----:B------:R-:W-:Y:S01]  /*1d30*/  STS [R29+0x1800], R32 ;  /* 0x001800201d007388 */ /* 0x000fe20000000800 */
[----:B------:R-:W-:-:S03]  /*1d40*/  IMAD.IADD R60, R58, 0x1, R33 ;  /* 0x000000013a3c7824 */ /* 0x000fc600078e0221 */
[----:B------:R-:W-:Y:S01]  /*1d50*/  STS [R29+0x1c00], R58 ;  /* 0x001c003a1d007388 */ /* 0x000fe20000000800 */
[----:B------:R-:W-:-:S03]  /*1d60*/  IMAD.IADD R25, R60, 0x1, R25 ;  /* 0x000000013c197824 */ /* 0x000fc600078e0219 */
[----:B------:R-:W-:Y:S01]  /*1d70*/  STS [R29+0x2000], R60 ;  /* 0x0020003c1d007388 */ /* 0x000fe20000000800 */
[----:B------:R-:W-:-:S03]  /*1d80*/  IMAD.IADD R33, R25, 0x1, R24 ;  /* 0x0000000119217824 */ /* 0x000fc600078e0218 */
[----:B------:R-:W2:Y:S01]  /*1d90*/  LDS R24, [R29+0x3c00] ;  /* 0x003c00001d187984 */ /* 0x000ea20000000800 */
[----:B------:R-:W-:-:S03]  /*1da0*/  IMAD.IADD R2, R33, 0x1, R2 ;  /* 0x0000000121027824 */ /* 0x000fc600078e0202 */
[----:B------:R-:W-:Y:S01]  /*1db0*/  STS [R29+0x2400], R25 ;  /* 0x002400191d007388 */ /* 0x000fe20000000800 */
[----:B0-----:R-:W-:-:S03]  /*1dc0*/  IMAD.IADD R3, R2, 0x1, R3 ;  /* 0x0000000102037824 */ /* 0x001fc600078e0203 */
[----:B------:R-:W-:Y:S01]  /*1dd0*/  STS [R29+0x2800], R33 ;  /* 0x002800211d007388 */ /* 0x000fe20000000800 */
[----:B-1----:R-:W-:-:S03]  /*1de0*/  IMAD.IADD R7, R3, 0x1, R7 ;  /* 0x0000000103077824 */ /* 0x002fc600078e0207 */
[----:B------:R-:W-:Y:S01]  /*1df0*/  STS [R29+0x2c00], R2 ;  /* 0x002c00021d007388 */ /* 0x000fe20000000800 */
[----:B------:R-:W-:-:S03]  /*1e00*/  IMAD.IADD R6, R7, 0x1, R6 ;  /* 0x0000000107067824 */ /* 0x000fc600078e0206 */
[----:B------:R-:W-:Y:S01]  /*1e10*/  STS [R29+0x3000], R3 ;  /* 0x003000031d007388 */ /* 0x000fe20000000800 */
[----:B------:R-:W-:-:S03]  /*1e20*/  IMAD.IADD R28, R6, 0x1, R28 ;  /* 0x00000001061c7824 */ /* 0x000fc600078e021c */
[----:B------:R-:W-:Y:S04]  /*1e30*/  STS [R29+0x3400], R7 ;  /* 0x003400071d007388 */ /* 0x000fe80000000800 */
[----:B------:R-:W-:Y:S04]  /*1e40*/  STS [R29+0x3800], R6 ;  /* 0x003800061d007388 */ /* 0x000fe80000000800 */
[----:B------:R-:W-:Y:S04]  /*1e50*/  STS [R29+0x3c00], R28 ;  /* 0x003c001c1d007388 */ /* 0x000fe80000000800 */
[----:B------:R2:W-:Y:S02]  /*1e60*/  STS [R29+0xc00], R26 ;  /* 0x000c001a1d007388 */ /* 0x0005e40000000800 */
[----:B--2---:R-:W-:-:S07]  /*1e70*/  IMAD.IADD R26, R28, 0x1, R24 ;  /* 0x000000011c1a7824 */ /* 0x004fce00078e0218 */
.L_x_1452:
[----:B------:R-:W-:Y:S05]  /*1e80*/  BSYNC.RECONVERGENT B0 ;  /* 0x0000000000007941 */ /* 0x000fea0003800200 */
.L_x_1451:
[C---:B------:R-:W-:Y:S01]  /*1e90*/  ISETP.NE.AND P0, PT, R26.reuse, 0x2200, PT ;  /* 0x000022001a00780c */ /* 0x040fe20003f05270 */
[----:B------:R-:W-:Y:S01]  /*1ea0*/  IMAD R3, R5, 0x100, R0 ;  /* 0x0000010005037824 */ /* 0x000fe200078e0200 */
[----:B--2---:R-:W-:Y:S01]  /*1eb0*/  @!P6 LOP3.LUT R59, R26, 0x40000000, RZ, 0xfc, !PT ;  /* 0x400000001a3be812 */ /* 0x004fe200078efcff */
[----:B------:R-:W0:Y:S01]  /*1ec0*/  LDCU.64 UR6, c[0x0][0x3b8] ;  /* 0x00007700ff0677ac */ /* 0x000e220008000a00 */
[C---:B------:R-:W-:Y:S01]  /*1ed0*/  ISETP.LT.U32.AND P0, PT, R0.reuse, 0x100, !P0 ;  /* 0x000001000000780c */ /* 0x040fe20004701070 */
[----:B------:R-:W-:Y:S01]  /*1ee0*/  IMAD.WIDE R8, R3, 0x4, R8 ;  /* 0x0000000403087825 */ /* 0x000fe200078e0208 */
[C---:B------:R-:W-:Y:S01]  /*1ef0*/  LOP3.LUT R4, R0.reuse, 0x3e0, RZ, 0xc0, !PT ;  /* 0x000003e000047812 */ /* 0x040fe200078ec0ff */
[----:B------:R-:W1:Y:S01]  /*1f00*/  LDC.64 R24, c[0x0][0x398] ;  /* 0x0000e600ff187b82 */ /* 0x000e620000000a00 */
[----:B------:R-:W-:Y:S02]  /*1f10*/  LOP3.LUT R7, R0, 0x1f, RZ, 0xc0, !PT ;  /* 0x0000001f00077812 */ /* 0x000fe400078ec0ff */
[----:B------:R2:W-:Y:S01]  /*1f20*/  @!P6 STG.E.STRONG.SYS desc[UR8][R8.64], R59 ;  /* 0x0000003b0800e986 */ /* 0x0005e2000c115908 */
[----:B------:R-:W-:-:S02]  /*1f30*/  SEL R33, RZ, 0x7fff, !P4 ;  /* 0x00007fffff217807 */ /* 0x000fc40006000000 */
[----:B------:R-:W-:Y:S01]  /*1f40*/  IMAD R4, R4, 0x11, R7 ;  /* 0x0000001104047824 */ /* 0x000fe200078e0207 */
[----:B------:R-:W-:Y:S01]  /*1f50*/  SEL R32, RZ, 0x7fff, !P3 ;  /* 0x00007fffff207807 */ /* 0x000fe20005800000 */
[----:B------:R-:W3:Y:S01]  /*1f60*/  LDC.64 R6, c[0x0][0x390] ;  /* 0x0000e400ff067b82 */ /* 0x000ee20000000a00 */
[----:B------:R-:W-:-:S07]  /*1f70*/  LOP3.LUT R33, R33, R10, RZ, 0x3c, !PT ;  /* 0x0000000a21217212 */ /* 0x000fce00078e3cff */
[----:B------:R-:W-:Y:S06]  /*1f80*/  BAR.RED.OR.DEFER_BLOCKING 0x0, P0 ;  /* 0x0000000000007b1d */ /* 0x000fec0000014800 */
[----:B------:R-:W4:Y:S01]  /*1f90*/  B2R.RESULT RZ, P0 ;  /* 0x0000000000ff731c */ /* 0x000f220000004000 */
[----:B------:R-:W-:Y:S02]  /*1fa0*/  IADD3 R3, P5, PT, R31, R4, RZ ;  /* 0x000000041f037210 */ /* 0x000fe40007fbe0ff */
[----:B------:R-:W-:Y:S02]  /*1fb0*/  LOP3.LUT R32, R32, R53, RZ, 0x3c, !PT ;  /* 0x0000003520207212 */ /* 0x000fe400078e3cff */
[----:B--2---:R-:W-:Y:S01]  /*1fc0*/  SEL R59, RZ, 0x7fff, !P2 ;  /* 0x00007fffff3b7807 */ /* 0x004fe20005000000 */
[----:B------:R-:W-:Y:S01]  /*1fd0*/  IMAD.X R28, RZ, RZ, RZ, P5 ;  /* 0x000000ffff1c7224 */ /* 0x000fe200028e06ff */
[----:B0-----:R-:W-:-:S02]  /*1fe0*/  LEA R2, P5, R3, UR6, 0x2 ;  /* 0x0000000603027c11 */ /* 0x001fc4000f8a10ff */
[----:B------:R-:W-:Y:S02]  /*1ff0*/  LOP3.LUT R30, R59, R52, RZ, 0x3c, !PT ;  /* 0x000000343b1e7212 */ /* 0x000fe400078e3cff */
[----:B------:R-:W-:Y:S02]  /*2000*/  LEA.HI.X R3, R3, UR7, R28, 0x2, P5 ;  /* 0x0000000703037c11 */ /* 0x000fe4000a8f141c */
[----:B------:R-:W-:Y:S01]  /*2010*/  SEL R28, RZ, 0x7fff, !P1 ;  /* 0x00007fffff1c7807 */ /* 0x000fe20004800000 */
[----:B-1----:R-:W-:-:S03]  /*2020*/  IMAD.WIDE.U32 R24, R0, 0x4, R24 ;  /* 0x0000000400187825 */ /* 0x002fc600078e0018 */
[----:B------:R-:W-:Y:S01]  /*2030*/  LOP3.LUT R28, R28, R51, RZ, 0x3c, !PT ;  /* 0x000000331c1c7212 */ /* 0x000fe200078e3cff */
[----:B----4-:R-:W-:Y:S06]  /*2040*/  @!P0 BRA `(.L_x_1453) ;  /* 0x0000001000808947 */ /* 0x010fec0003800000 */
[C---:B------:R-:W-:Y:S01]  /*2050*/  ISETP.GT.U32.AND P0, PT, R0.reuse, R11, PT ;  /* 0x0000000b0000720c */ /* 0x040fe20003f04070 */
[----:B------:R-:W-:Y:S01]  /*2060*/  BSSY B1, `(.L_x_1454) ;  /* 0x0000029000017945 */ /* 0x000fe20003800000 */
[----:B---3--:R-:W-:Y:S02]  /*2070*/  IMAD.WIDE.U32 R6, R0, 0x4, R6 ;  /* 0x0000000400067825 */ /* 0x008fe400078e0006 */
[----:B------:R-:W-:Y:S01]  /*2080*/  SEL R27, RZ, 0x2200, !P0 ;  /* 0x00002200ff1b7807 */ /* 0x000fe20004000000 */
[----:B------:R-:W-:Y:S08]  /*2090*/  @P6 BRA `(.L_x_1455) ;  /* 0x0000000000946947 */ /* 0x000ff00003800000 */
[----:B------:R-:W2:Y:S01]  /*20a0*/  LDG.E R24, desc[UR8][R24.64] ;  /* 0x0000000818187981 */ /* 0x000ea2000c1e1900 */
[----:B------:R-:W-:Y:S01]  /*20b0*/  ISETP.GE.AND P0, PT, R5, 0x1, PT ;  /* 0x000000010500780c */ /* 0x000fe20003f06270 */
[----:B------:R-:W-:Y:S02]  /*20c0*/  IMAD.MOV.U32 R15, RZ, RZ, R26 ;  /* 0x000000ffff0f7224 */ /* 0x000fe400078e001a */
[----:B--2---:R-:W-:-:S05]  /*20d0*/  IMAD.IADD R13, R24, 0x1, -R27 ;  /* 0x00000001180d7824 */ /* 0x004fca00078e0a1b */
[----:B------:R0:W-:Y:S05]  /*20e0*/  STS [R29+0x8800], R13 ;  /* 0x0088000d1d007388 */ /* 0x0001ea0000000800 */
[----:B------:R-:W-:Y:S05]  /*20f0*/  @!P0 BRA `(.L_x_1456) ;  /* 0x00000000006c8947 */ /* 0x000fea0003800000 */
[----:B------:R-:W-:Y:S01]  /*2100*/  BSSY B0, `(.L_x_1457) ;  /* 0x0000019000007945 */ /* 0x000fe20003800000 */
[----:B0-----:R-:W-:Y:S02]  /*2110*/  IMAD.MOV.U32 R13, RZ, RZ, -0x1 ;  /* 0xffffffffff0d7424 */ /* 0x001fe400078e00ff */
[----:B------:R-:W-:Y:S02]  /*2120*/  IMAD.MOV.U32 R17, RZ, RZ, R5 ;  /* 0x000000ffff117224 */ /* 0x000fe400078e0005 */
[----:B------:R-:W-:-:S07]  /*2130*/  IMAD.MOV.U32 R15, RZ, RZ, R26 ;  /* 0x000000ffff0f7224 */ /* 0x000fce00078e001a */
.L_x_1461:
[----:B------:R-:W0:Y:S01]  /*2140*/  LDC.64 R24, c[0x0][0x380] ;  /* 0x0000e000ff187b82 */ /* 0x000e220000000a00 */
[----:B------:R-:W-:Y:S01]  /*2150*/  VIADD R33, R17, 0xffffffff ;  /* 0xffffffff11217836 */ /* 0x000fe20000000000 */
[----:B------:R-:W-:Y:S03]  /*2160*/  BSSY B2, `(.L_x_1458) ;  /* 0x0000008000027945 */ /* 0x000fe60003800000 */
[----:B------:R-:W-:-:S04]  /*2170*/  IMAD R21, R33, 0x100, R0 ;  /* 0x0000010021157824 */ /* 0x000fc800078e0200 */
[----:B0-----:R-:W-:-:S07]  /*2180*/  IMAD.WIDE R24, R21, 0x4, R24 ;  /* 0x0000000415187825 */ /* 0x001fce00078e0218 */
.L_x_1459:
[----:B------:R-:W-:Y:S05]  /*2190*/  YIELD ;  /* 0x0000000000007946 */ /* 0x000fea0003800000 */
[----:B------:R0:W-:Y:S06]  /*21a0*/  MEMBAR.SC.CTA ;  /* 0x0000000000007992 */ /* 0x0001ec0000000000 */
[----:B0-----:R-:W2:Y:S02]  /*21b0*/  LDG.E.STRONG.SYS R21, desc[UR8][R24.64] ;  /* 0x0000000818157981 */ /* 0x001ea4000c1f5900 */
[----:B--2---:R-:W-:-:S13]  /*21c0*/  ISETP.NE.AND P0, PT, R21, RZ, PT ;  /* 0x000000ff1500720c */ /* 0x004fda0003f05270 */
[----:B------:R-:W-:Y:S05]  /*21d0*/  @!P0 BRA `(.L_x_1459) ;  /* 0xfffffffc00ec8947 */ /* 0x000fea000383ffff */
[----:B------:R-:W-:Y:S05]  /*21e0*/  BSYNC B2 ;  /* 0x0000000000027941 */ /* 0x000fea0003800000 */
.L_x_1458:
[----:B------:R-:W-:Y:S01]  /*21f0*/  BSSY.RECONVERGENT B2, `(.L_x_1460) ;  /* 0x0000006000027945 */ /* 0x000fe20003800200 */
[C---:B------:R-:W-:Y:S02]  /*2200*/  ISETP.GT.AND P0, PT, R21.reuse, -0x1, PT ;  /* 0xffffffff1500780c */ /* 0x040fe40003f04270 */
[----:B------:R-:W-:Y:S01]  /*2210*/  LOP3.LUT R24, R21, 0x3fffffff, RZ, 0xc0, !PT ;  /* 0x3fffffff15187812 */ /* 0x000fe200078ec0ff */
[----:B------:R-:W-:Y:S05]  /*2220*/  WARPSYNC.EXCLUSIVE R13 ;  /* 0x000000000d007348 */ /* 0x000fea0003a00000 */
[----:B------:R-:W-:-:S05]  /*2230*/  IMAD.IADD R15, R24, 0x1, R15 ;  /* 0x00000001180f7824 */ /* 0x000fca00078e020f */
[----:B------:R-:W-:-:S07]  /*2240*/  VOTE.ANY R13, PT, P0 ;  /* 0x00000000000d7806 */ /* 0x000fce00000e0100 */
[----:B------:R-:W-:Y:S05]  /*2250*/  BSYNC.RECONVERGENT B2 ;  /* 0x0000000000027941 */ /* 0x000fea0003800200 */
.L_x_1460:
[----:B------:R-:W-:Y:S01]  /*2260*/  ISETP.GT.U32.AND P1, PT, R17, 0x1, PT ;  /* 0x000000011100780c */ /* 0x000fe20003f24070 */
[----:B------:R-:W-:-:S12]  /*2270*/  IMAD.MOV.U32 R17, RZ, RZ, R33 ;  /* 0x000000ffff117224 */ /* 0x000fd800078e0021 */
[----:B------:R-:W-:Y:S05]  /*2280*/  @P0 BRA P1, `(.L_x_1461) ;  /* 0xfffffffc00ac0947 */ /* 0x000fea000083ffff */
[----:B------:R-:W-:Y:S05]  /*2290*/  BSYNC B0 ;  /* 0x0000000000007941 */ /* 0x000fea0003800000 */
.L_x_1457:
[----:B------:R1:W2:Y:S02]  /*22a0*/  LDS R13, [R29+0x8800] ;  /* 0x008800001d0d7984 */ /* 0x0002a40000000800 */
.L_x_1456:
[----:B------:R-:W-:Y:S02]  /*22b0*/  LOP3.LUT R17, R15, 0x80000000, RZ, 0xfc, !PT ;  /* 0x800000000f117812 */ /* 0x000fe400078efcff */
[----:B--2---:R-:W-:-:S03]  /*22c0*/  IADD3 R24, PT, PT, R13, R15, -R26 ;  /* 0x0000000f0d187210 */ /* 0x004fc60007ffe81a */
[----:B------:R2:W-:Y:S04]  /*22d0*/  STG.E.STRONG.SYS desc[UR8][R8.64], R17 ;  /* 0x0000001108007986 */ /* 0x0005e8000c115908 */
[----:B------:R2:W-:Y:S02]  /*22e0*/  STS [R29+0x8800], R24 ;  /* 0x008800181d007388 */ /* 0x0005e40000000800 */
.L_x_1455:
[----:B------:R-:W-:Y:S05]  /*22f0*/  BSYNC B1 ;  /* 0x0000000000017941 */ /* 0x000fea0003800000 */
.L_x_1454:
[----:B--2---:R-:W2:Y:S01]  /*2300*/  LDC.64 R24, c[0x0][0x390] ;  /* 0x0000e400ff187b82 */ /* 0x004ea20000000a00 */
[----:B------:R-:W-:Y:S05]  /*2310*/  WARPSYNC.ALL ;  /* 0x0000000000007948 */ /* 0x000fea0003800000 */
[----:B------:R-:W-:Y:S02]  /*2320*/  UMOV UR6, 0x400 ;  /* 0x0000040000067882 */ /* 0x000fe40000000000 */
[----:B------:R-:W3:Y:S08]  /*2330*/  LDC R8, c[0x0][0x3c0] ;  /* 0x0000f000ff087b82 */ /* 0x000ef00000000800 */
[----:B------:R-:W4:Y:S01]  /*2340*/  S2UR UR7, SR_CgaCtaId ;  /* 0x00000000000779c3 */ /* 0x000f220000008800 */
[----:B--2---:R-:W-:-:S02]  /*2350*/  ISETP.EQ.U32.AND P1, PT, R24, RZ, PT ;  /* 0x000000ff1800720c */ /* 0x004fc40003f22070 */
[----:B---3--:R-:W-:-:S04]  /*2360*/  ISETP.GE.AND P0, PT, R57, R8, PT ;  /* 0x000000083900720c */ /* 0x008fc80003f06270 */
[----:B------:R-:W-:-:S04]  /*2370*/  ISETP.EQ.OR.EX P0, PT, R25, RZ, !P0, P1 ;  /* 0x000000ff1900720c */ /* 0x000fc80004702710 */
[----:B------:R-:W-:Y:S01]  /*2380*/  ISETP.GT.U32.OR P0, PT, R0, 0xff, P0 ;  /* 0x000000ff0000780c */ /* 0x000fe20000704470 */
[----:B----4-:R-:W-:-:S06]  /*2390*/  ULEA UR6, UR7, UR6, 0x18 ;  /* 0x0000000607067291 */ /* 0x010fcc000f8ec0ff */
[----:B------:R-:W-:-:S06]  /*23a0*/  LEA R11, R11, UR6, 0x2 ;  /* 0x000000060b0b7c11 */ /* 0x000fcc000f8e10ff */
[----:B------:R-:W2:Y:S02]  /*23b0*/  @!P0 LDS R9, [R29+0x8800] ;  /* 0x008800001d098984 */ /* 0x000ea40000000800 */
[----:B--2---:R-:W-:-:S05]  /*23c0*/  @!P0 IADD3 R9, PT, PT, R9, R27, R26 ;  /* 0x0000001b09098210 */ /* 0x004fca0007ffe01a */
[----:B------:R2:W-:Y:S01]  /*23d0*/  @!P0 STG.E desc[UR8][R6.64], R9 ;  /* 0x0000000906008986 */ /* 0x0005e2000c101908 */
[----:B------:R-:W-:Y:S01]  /*23e0*/  BAR.SYNC.DEFER_BLOCKING 0x0 ;  /* 0x0000000000007b1d */ /* 0x000fe20000010000 */
[----:B------:R-:W-:-:S05]  /*23f0*/  ISETP.GT.AND P0, PT, R57, R8, PT ;  /* 0x000000083900720c */ /* 0x000fca0003f04270 */
[----:B0-----:R2:W0:Y:S08]  /*2400*/  LDS R13, [R11+0x8800] ;  /* 0x008800000b0d7984 */ /* 0x0014300000000800 */
[----:B--2---:R-:W-:Y:S05]  /*2410*/  @P0 BRA `(.L_x_1462) ;  /* 0x00000000005c0947 */ /* 0x004fea0003800000 */
[----:B------:R-:W2:Y:S01]  /*2420*/  LDCU.64 UR4, c[0x0][0x3a0] ;  /* 0x00007400ff0477ac */ /* 0x000ea20008000a00 */
[----:B0-----:R-:W-:-:S05]  /*2430*/  IADD3 R0, P1, PT, R4, R13, RZ ;  /* 0x0000000d04007210 */ /* 0x001fca0007f3e0ff */
[----:B------:R-:W-:Y:S01]  /*2440*/  IMAD.X R9, RZ, RZ, RZ, P1 ;  /* 0x000000ffff097224 */ /* 0x000fe200008e06ff */
[----:B--2---:R-:W-:-:S04]  /*2450*/  LEA R6, P1, R0, UR4, 0x1 ;  /* 0x0000000400067c11 */ /* 0x004fc8000f8208ff */
[----:B------:R-:W-:-:S05]  /*2460*/  LEA.HI.X R7, R0, UR5, R9, 0x1, P1 ;  /* 0x0000000500077c11 */ /* 0x000fca00088f0c09 */
[----:B------:R2:W-:Y:S04]  /*2470*/  STG.E.U16 desc[UR8][R6.64], R56 ;  /* 0x0000003806007986 */ /* 0x0005e8000c101508 */
        /* <DEDUP_REMOVED lines=15> */
[----:B------:R2:W-:Y:S01]  /*2570*/  STG.E.U16 desc[UR8][R6.64+0x400], R10 ;  /* 0x0004000a06007986 */ /* 0x0005e2000c101508 */
[----:B------:R-:W-:Y:S05]  /*2580*/  BRA `(.L_x_1463) ;  /* 0x0000000000e07947 */ /* 0x000fea0003800000 */
.L_x_1462:
[----:B------:R-:W2:Y:S01]  /*2590*/  LDCU.64 UR4, c[0x0][0x3a0] ;  /* 0x00007400ff0477ac */ /* 0x000ea20008000a00 */
[----:B------:R-:W-:Y:S01]  /*25a0*/  IMAD R11, R5, -0x2200, R8 ;  /* 0xffffde00050b7824 */ /* 0x000fe200078e0208 */
[C---:B0-----:R-:W-:Y:S01]  /*25b0*/  IADD3 R0, P1, PT, R4.reuse, R13, RZ ;  /* 0x0000000d04007210 */ /* 0x041fe20007f3e0ff */
[C---:B------:R-:W-:Y:S02]  /*25c0*/  VIADD R24, R4.reuse, 0x40 ;  /* 0x0000004004187836 */ /* 0x040fe40000000000 */
[C---:B------:R-:W-:Y:S01]  /*25d0*/  VIADD R6, R4.reuse, 0x20 ;  /* 0x0000002004067836 */ /* 0x040fe20000000000 */
[-C--:B------:R-:W-:Y:S01]  /*25e0*/  ISETP.GE.AND P5, PT, R4, R11.reuse, PT ;  /* 0x0000000b0400720c */ /* 0x080fe20003fa6270 */
[----:B------:R-:W-:Y:S01]  /*25f0*/  IMAD.X R9, RZ, RZ, RZ, P1 ;  /* 0x000000ffff097224 */ /* 0x000fe200008e06ff */
[-C--:B------:R-:W-:Y:S01]  /*2600*/  ISETP.GE.AND P3, PT, R24, R11.reuse, PT ;  /* 0x0000000b1800720c */ /* 0x080fe20003f66270 */
[----:B------:R-:W-:Y:S01]  /*2610*/  VIADD R24, R4, 0x60 ;  /* 0x0000006004187836 */ /* 0x000fe20000000000 */
[----:B------:R-:W-:Y:S01]  /*2620*/  ISETP.GE.AND P4, PT, R6, R11, PT ;  /* 0x0000000b0600720c */ /* 0x000fe20003f86270 */
[----:B------:R-:W-:-:S02]  /*2630*/  VIADD R26, R4, 0x80 ;  /* 0x00000080041a7836 */ /* 0x000fc40000000000 */
[----:B------:R-:W-:Y:S01]  /*2640*/  VIADD R28, R4, 0xa0 ;  /* 0x000000a0041c7836 */ /* 0x000fe20000000000 */
[-C--:B------:R-:W-:Y:S01]  /*2650*/  ISETP.GE.AND P2, PT, R24, R11.reuse, PT ;  /* 0x0000000b1800720c */ /* 0x080fe20003f46270 */
[----:B------:R-:W-:Y:S01]  /*2660*/  VIADD R24, R4, 0xc0 ;  /* 0x000000c004187836 */ /* 0x000fe20000000000 */
[----:B--2---:R-:W-:Y:S02]  /*2670*/  LEA R6, P1, R0, UR4, 0x1 ;  /* 0x0000000400067c11 */ /* 0x004fe4000f8208ff */
[-C--:B------:R-:W-:Y:S02]  /*2680*/  ISETP.GE.AND P6, PT, R28, R11.reuse, PT ;  /* 0x0000000b1c00720c */ /* 0x080fe40003fc6270 */
[----:B------:R-:W-:Y:S02]  /*2690*/  LEA.HI.X R7, R0, UR5, R9, 0x1, P1 ;  /* 0x0000000500077c11 */ /* 0x000fe400088f0c09 */
[----:B------:R-:W-:Y:S01]  /*26a0*/  ISETP.GE.AND P1, PT, R26, R11, PT ;  /* 0x0000000b1a00720c */ /* 0x000fe20003f26270 */
[----:B------:R-:W-:-:S02]  /*26b0*/  VIADD R26, R4, 0xe0 ;  /* 0x000000e0041a7836 */ /* 0x000fc40000000000 */
[----:B------:R0:W-:Y:S01]  /*26c0*/  @!P5 STG.E.U16 desc[UR8][R6.64], R56 ;  /* 0x000000380600d986 */ /* 0x0001e2000c101508 */
[-C--:B------:R-:W-:Y:S01]  /*26d0*/  ISETP.GE.AND P5, PT, R24, R11.reuse, PT ;  /* 0x0000000b1800720c */ /* 0x080fe20003fa6270 */
[----:B------:R-:W-:Y:S02]  /*26e0*/  VIADD R24, R4, 0x100 ;  /* 0x0000010004187836 */ /* 0x000fe40000000000 */
[----:B------:R0:W-:Y:S01]  /*26f0*/  @!P4 STG.E.U16 desc[UR8][R6.64+0x40], R55 ;  /* 0x000040370600c986 */ /* 0x0001e2000c101508 */
[-C--:B------:R-:W-:Y:S01]  /*2700*/  ISETP.GE.AND P4, PT, R26, R11.reuse, PT ;  /* 0x0000000b1a00720c */ /* 0x080fe20003f86270 */
[----:B------:R-:W-:Y:S02]  /*2710*/  VIADD R26, R4, 0x120 ;  /* 0x00000120041a7836 */ /* 0x000fe40000000000 */
[----:B------:R0:W-:Y:S01]  /*2720*/  @!P3 STG.E.U16 desc[UR8][R6.64+0x80], R54 ;  /* 0x000080360600b986 */ /* 0x0001e2000c101508 */
        /* <DEDUP_REMOVED lines=21> */
[----:B------:R-:W-:-:S03]  /*2880*/  ISETP.GE.AND P2, PT, R26, R11, PT ;  /* 0x0000000b1a00720c */ /* 0x000fc60003f46270 */
[----:B------:R0:W-:Y:S01]  /*2890*/  @!P1 STG.E.U16 desc[UR8][R6.64+0x280], R20 ;  /* 0x0002801406009986 */ /* 0x0001e2000c101508 */
[----:B------:R-:W-:-:S03]  /*28a0*/  ISETP.GE.AND P1, PT, R24, R11, PT ;  /* 0x0000000b1800720c */ /* 0x000fc60003f26270 */
[----:B------:R0:W-:Y:S04]  /*28b0*/  @!P6 STG.E.U16 desc[UR8][R6.64+0x2c0], R19 ;  /* 0x0002c0130600e986 */ /* 0x0001e8000c101508 */
[----:B------:R0:W-:Y:S04]  /*28c0*/  @!P5 STG.E.U16 desc[UR8][R6.64+0x300], R18 ;  /* 0x000300120600d986 */ /* 0x0001e8000c101508 */
[----:B------:R0:W-:Y:S04]  /*28d0*/  @!P4 STG.E.U16 desc[UR8][R6.64+0x340], R16 ;  /* 0x000340100600c986 */ /* 0x0001e8000c101508 */
[----:B------:R0:W-:Y:S04]  /*28e0*/  @!P3 STG.E.U16 desc[UR8][R6.64+0x380], R14 ;  /* 0x0003800e0600b986 */ /* 0x0001e8000c101508 */
[----:B------:R0:W-:Y:S04]  /*28f0*/  @!P2 STG.E.U16 desc[UR8][R6.64+0x3c0], R12 ;  /* 0x0003c00c0600a986 */ /* 0x0001e8000c101508 */
[----:B------:R0:W-:Y:S02]  /*2900*/  @!P1 STG.E.U16 desc[UR8][R6.64+0x400], R10 ;  /* 0x0004000a06009986 */ /* 0x0001e4000c101508 */
.L_x_1463:
[----:B------:R-:W-:Y:S05]  /*2910*/  @P0 BRA `(.L_x_1464) ;  /* 0x0000000000480947 */ /* 0x000fea0003800000 */
[----:B0-2---:R0:W5:Y:S04]  /*2920*/  LDG.E R7, desc[UR8][R2.64+0x800] ;  /* 0x0008000802077981 */ /* 0x005168000c1e1900 */
[----:B------:R0:W5:Y:S04]  /*2930*/  LDG.E R25, desc[UR8][R2.64] ;  /* 0x0000000802197981 */ /* 0x000168000c1e1900 */
[----:B------:R0:W5:Y:S04]  /*2940*/  LDG.E R27, desc[UR8][R2.64+0x80] ;  /* 0x00008008021b7981 */ /* 0x000168000c1e1900 */
[----:B-1----:R0:W5:Y:S04]  /*2950*/  LDG.E R29, desc[UR8][R2.64+0x100] ;  /* 0x00010008021d7981 */ /* 0x002168000c1e1900 */
[----:B------:R0:W5:Y:S04]  /*2960*/  LDG.E R31, desc[UR8][R2.64+0x180] ;  /* 0x00018008021f7981 */ /* 0x000168000c1e1900 */
        /* <DEDUP_REMOVED lines=11> */
[----:B------:R0:W5:Y:S01]  /*2a20*/  LDG.E R11, desc[UR8][R2.64+0x780] ;  /* 0x00078008020b7981 */ /* 0x000162000c1e1900 */
[----:B------:R-:W-:Y:S05]  /*2a30*/  BRA `(.L_x_1465) ;  /* 0x0000000000cc7947 */ /* 0x000fea0003800000 */
.L_x_1464:
[----:B------:R-:W-:Y:S02]  /*2a40*/  IMAD.IADD R43, R8, 0x1, -R31 ;  /* 0x00000001082b7824 */ /* 0x000fe400078e0a1f */
[C---:B0-2---:R-:W-:Y:S02]  /*2a50*/  VIADD R6, R4.reuse, 0x20 ;  /* 0x0000002004067836 */ /* 0x045fe40000000000 */
[C---:B------:R-:W-:Y:S01]  /*2a60*/  VIADD R10, R4.reuse, 0x40 ;  /* 0x00000040040a7836 */ /* 0x040fe20000000000 */
[CC--:B------:R-:W-:Y:S01]  /*2a70*/  ISETP.GE.AND P5, PT, R4.reuse, R43.reuse, PT ;  /* 0x0000002b0400720c */ /* 0x0c0fe20003fa6270 */
[----:B------:R-:W-:Y:S01]  /*2a80*/  VIADD R12, R4, 0x80 ;  /* 0x00000080040c7836 */ /* 0x000fe20000000000 */
[-C--:B------:R-:W-:Y:S01]  /*2a90*/  ISETP.GE.AND P4, PT, R6, R43.reuse, PT ;  /* 0x0000002b0600720c */ /* 0x080fe20003f86270 */
[----:B------:R-:W-:Y:S01]  /*2aa0*/  VIADD R6, R4, 0x60 ;  /* 0x0000006004067836 */ /* 0x000fe20000000000 */
[-C--:B------:R-:W-:Y:S01]  /*2ab0*/  ISETP.GE.AND P3, PT, R10, R43.reuse, PT ;  /* 0x0000002b0a00720c */ /* 0x080fe20003f66270 */
[----:B------:R-:W-:Y:S01]  /*2ac0*/  VIADD R10, R4, 0xa0 ;  /* 0x000000a0040a7836 */ /* 0x000fe20000000000 */
[----:B------:R-:W-:-:S02]  /*2ad0*/  ISETP.GE.AND P1, PT, R12, R43, PT ;  /* 0x0000002b0c00720c */ /* 0x000fc40003f26270 */
[-C--:B------:R-:W-:Y:S01]  /*2ae0*/  ISETP.GE.AND P2, PT, R6, R43.reuse, PT ;  /* 0x0000002b0600720c */ /* 0x080fe20003f46270 */
[----:B------:R-:W-:Y:S01]  /*2af0*/  VIADD R6, R4, 0xc0 ;  /* 0x000000c004067836 */ /* 0x000fe20000000000 */
        /* <DEDUP_REMOVED lines=8> */
[----:B-1----:R2:W5:Y:S01]  /*2b80*/  @!P3 LDG.E R29, desc[UR8][R2.64+0x100] ;  /* 0x00010008021db981 */ /* 0x002562000c1e1900 */
        /* <DEDUP_REMOVED lines=29> */
[----:B------:R2:W5:Y:S02]  /*2d60*/  @!P1 LDG.E R7, desc[UR8][R2.64+0x800] ;  /* 0x0008000802079981 */ /* 0x000564000c1e1900 */
.L_x_1465:
[----:B------:R-:W-:Y:S05]  /*2d70*/  @P0 BRA `(.L_x_1466) ;  /* 0x0000000000540947 */ /* 0x000fea0003800000 */
[----:B------:R-:W0:Y:S02]  /*2d80*/  LDCU.64 UR4, c[0x0][0x3b0] ;  /* 0x00007600ff0477ac */ /* 0x000e240008000a00 */
[----:B0-2---:R-:W-:-:S04]  /*2d90*/  LEA R2, P0, R0, UR4, 0x2 ;  /* 0x0000000400027c11 */ /* 0x005fc8000f8010ff */
[----:B------:R-:W-:-:S05]  /*2da0*/  LEA.HI.X R3, R0, UR5, R9, 0x2, P0 ;  /* 0x0000000500037c11 */ /* 0x000fca00080f1409 */
[----:B-----5:R-:W-:Y:S04]  /*2db0*/  STG.E desc[UR8][R2.64], R25 ;  /* 0x0000001902007986 */ /* 0x020fe8000c101908 */
[----:B------:R-:W-:Y:S04]  /*2dc0*/  STG.E desc[UR8][R2.64+0x80], R27 ;  /* 0x0000801b02007986 */ /* 0x000fe8000c101908 */
        /* <DEDUP_REMOVED lines=14> */
[----:B------:R-:W-:Y:S01]  /*2eb0*/  STG.E desc[UR8][R2.64+0x800], R7 ;  /* 0x0008000702007986 */ /* 0x000fe2000c101908 */
[----:B------:R-:W-:Y:S05]  /*2ec0*/  EXIT ;  /* 0x000000000000794d */ /* 0x000fea0003800000 */
.L_x_1466:
[----:B------:R-:W1:Y:S01]  /*2ed0*/  LDCU.64 UR4, c[0x0][0x3b0] ;  /* 0x00007600ff0477ac */ /* 0x000e620008000a00 */
[----:B------:R-:W-:Y:S02]  /*2ee0*/  IMAD R5, R5, -0x2200, R8 ;  /* 0xffffde0005057824 */ /* 0x000fe400078e0208 */
        /* <DEDUP_REMOVED lines=8> */
[----:B------:R-:W-:Y:S01]  /*2f70*/  ISETP.GE.AND P0, PT, R8, R5, PT ;  /* 0x000000050800720c */ /* 0x000fe20003f06270 */
[----:B------:R-:W-:-:S03]  /*2f80*/  VIADD R8, R4, 0xa0 ;  /* 0x000000a004087836 */ /* 0x000fc60000000000 */
[-C--:B------:R-:W-:Y:S01]  /*2f90*/  ISETP.GE.AND P6, PT, R6, R5.reuse, PT ;  /* 0x000000050600720c */ /* 0x080fe20003fc6270 */
[----:B------:R-:W-:Y:S01]  /*2fa0*/  VIADD R6, R4, 0x100 ;  /* 0x0000010004067836 */ /* 0x000fe20000000000 */
[----:B-1----:R-:W-:Y:S02]  /*2fb0*/  LEA R2, P4, R0, UR4, 0x2 ;  /* 0x0000000400027c11 */ /* 0x002fe4000f8810ff */
[-C--:B------:R-:W-:Y:S02]  /*2fc0*/  ISETP.GE.AND P5, PT, R8, R5.reuse, PT ;  /* 0x000000050800720c */ /* 0x080fe40003fa6270 */
[----:B------:R-:W-:Y:S01]  /*2fd0*/  LEA.HI.X R3, R0, UR5, R9, 0x2, P4 ;  /* 0x0000000500037c11 */ /* 0x000fe2000a0f1409 */
[----:B------:R-:W-:Y:S01]  /*2fe0*/  VIADD R0, R4, 0xe0 ;  /* 0x000000e004007836 */ /* 0x000fe20000000000 */
[----:B------:R-:W-:-:S03]  /*2ff0*/  ISETP.GE.AND P4, PT, R10, R5, PT ;  /* 0x000000050a00720c */ /* 0x000fc60003f86270 */
[----:B-----5:R0:W-:Y:S01]  /*3000*/  @!P3 STG.E desc[UR8][R2.64], R25 ;  /* 0x000000190200b986 */ /* 0x0201e2000c101908 */
[-C--:B------:R-:W-:Y:S01]  /*3010*/  ISETP.GE.AND P3, PT, R0, R5.reuse, PT ;  /* 0x000000050000720c */ /* 0x080fe20003f66270 */
[----:B------:R-:W-:Y:S02]  /*3020*/  VIADD R0, R4, 0x120 ;  /* 0x0000012004007836 */ /* 0x000fe40000000000 */
[----:B------:R0:W-:Y:S01]  /*3030*/  @!P2 STG.E desc[UR8][R2.64+0x80], R27 ;  /* 0x0000801b0200a986 */ /* 0x0001e2000c101908 */
[-C--:B------:R-:W-:Y:S01]  /*3040*/  ISETP.GE.AND P2, PT, R6, R5.reuse, PT ;  /* 0x000000050600720c */ /* 0x080fe20003f46270 */
[----:B------:R-:W-:Y:S02]  /*3050*/  VIADD R6, R4, 0x140 ;  /* 0x0000014004067836 */ /* 0x000fe40000000000 */
[----:B------:R0:W-:Y:S01]  /*3060*/  @!P1 STG.E desc[UR8][R2.64+0x100], R29 ;  /* 0x0001001d02009986 */ /* 0x0001e2000c101908 */
[----:B------:R-:W-:Y:S01]  /*3070*/  ISETP.GE.AND P1, PT, R0, R5, PT ;  /* 0x000000050000720c */ /* 0x000fe20003f26270 */
[----:B------:R-:W-:-:S02]  /*3080*/  VIADD R0, R4, 0x160 ;  /* 0x0000016004007836 */ /* 0x000fc40000000000 */
[----:B------:R0:W-:Y:S01]  /*3090*/  @!P0 STG.E desc[UR8][R2.64+0x180], R31 ;  /* 0x0001801f02008986 */ /* 0x0001e2000c101908 */
        /* <DEDUP_REMOVED lines=10> */
[C---:B------:R-:W-:Y:S02]  /*3140*/  VIADD R0, R4.reuse, 0x1e0 ;  /* 0x000001e004007836 */ /* 0x040fe40000000000 */
[----:B------:R-:W-:Y:S01]  /*3150*/  VIADD R4, R4, 0x200 ;  /* 0x0000020004047836 */ /* 0x000fe20000000000 */
[----:B------:R0:W-:Y:S01]  /*3160*/  @!P3 STG.E desc[UR8][R2.64+0x380], R39 ;  /* 0x000380270200b986 */ /* 0x0001e2000c101908 */
[----:B------:R-:W-:-:S03]  /*3170*/  ISETP.GE.AND P3, PT, R6, R5, PT ;  /* 0x000000050600720c */ /* 0x000fc60003f66270 */
[----:B------:R0:W-:Y:S01]  /*3180*/  @!P2 STG.E desc[UR8][R2.64+0x400], R41 ;  /* 0x000400290200a986 */ /* 0x0001e2000c101908 */
[----:B------:R-:W-:-:S03]  /*3190*/  ISETP.GE.AND P2, PT, R0, R5, PT ;  /* 0x000000050000720c */ /* 0x000fc60003f46270 */
[----:B------:R0:W-:Y:S01]  /*31a0*/  @!P1 STG.E desc[UR8][R2.64+0x480], R23 ;  /* 0x0004801702009986 */ /* 0x0001e2000c101908 */
[----:B------:R-:W-:-:S03]  /*31b0*/  ISETP.GE.AND P1, PT, R4, R5, PT ;  /* 0x000000050400720c */ /* 0x000fc60003f26270 */
[----:B------:R0:W-:Y:S04]  /*31c0*/  @!P0 STG.E desc[UR8][R2.64+0x500], R21 ;  /* 0x0005001502008986 */ /* 0x0001e8000c101908 */
[----:B------:R0:W-:Y:S04]  /*31d0*/  @!P6 STG.E desc[UR8][R2.64+0x580], R19 ;  /* 0x000580130200e986 */ /* 0x0001e8000c101908 */
[----:B------:R0:W-:Y:S04]  /*31e0*/  @!P5 STG.E desc[UR8][R2.64+0x600], R17 ;  /* 0x000600110200d986 */ /* 0x0001e8000c101908 */
[----:B------:R0:W-:Y:S04]  /*31f0*/  @!P4 STG.E desc[UR8][R2.64+0x680], R15 ;  /* 0x0006800f0200c986 */ /* 0x0001e8000c101908 */
[----:B------:R0:W-:Y:S04]  /*3200*/  @!P3 STG.E desc[UR8][R2.64+0x700], R13 ;  /* 0x0007000d0200b986 */ /* 0x0001e8000c101908 */
[----:B------:R0:W-:Y:S01]  /*3210*/  @!P2 STG.E desc[UR8][R2.64+0x780], R11 ;  /* 0x0007800b0200a986 */ /* 0x0001e2000c101908 */
[----:B------:R-:W-:Y:S05]  /*3220*/  @P1 EXIT ;  /* 0x000000000000194d */ /* 0x000fea0003800000 */
[----:B------:R-:W-:Y:S01]  /*3230*/  STG.E desc[UR8][R2.64+0x800], R7 ;  /* 0x0008000702007986 */ /* 0x000fe2000c101908 */
[----:B------:R-:W-:Y:S05]  /*3240*/  EXIT ;  /* 0x000000000000794d */ /* 0x000fea0003800000 */
.L_x_1453:
[C---:B------:R-:W-:Y:S01]  /*3250*/  ISETP.GT.U32.AND P0, PT, R0.reuse, 0x1f, PT ;  /* 0x0000001f0000780c */ /* 0x040fe20003f04070 */
[----:B------:R-:W-:Y:S05]  /*3260*/  WARPSYNC.ALL ;  /* 0x0000000000007948 */ /* 0x000fea0003800000 */
[----:B---3--:R-:W-:-:S05]  /*3270*/  LEA.HI R6, R0, R0, RZ, 0x1c ;  /* 0x0000000000067211 */ /* 0x008fca00078fe0ff */
[----:B------:R-:W-:-:S05]  /*3280*/  IMAD R23, R6, 0x4, R27 ;  /* 0x0000000406177824 */ /* 0x000fca00078e021b */
[----:B------:R0:W-:Y:S01]  /*3290*/  STS [R23+0x4410], R26 ;  /* 0x0044101a17007388 */ /* 0x0001e20000000800 */
[----:B------:R-:W-:Y:S06]  /*32a0*/  BAR.SYNC.DEFER_BLOCKING 0x0 ;  /* 0x0000000000007b1d */ /* 0x000fec0000010000 */
[----:B------:R-:W-:Y:S05]  /*32b0*/  @P0 BRA `(.L_x_1467) ;  /* 0x0000000400140947 */ /* 0x000fea0003800000 */
[----:B------:R-:W-:Y:S01]  /*32c0*/  IMAD R6, R0, 0x44, R27 ;  /* 0x0000004400067824 */ /* 0x000fe200078e021b */
[----:B------:R-:W-:-:S04]  /*32d0*/  UMOV UR6, 0xffffffff ;  /* 0xffffffff00067882 */ /* 0x000fc80000000000 */
[----:B------:R-:W-:Y:S04]  /*32e0*/  LDS R22, [R6+0x4410] ;  /* 0x0044100006167984 */ /* 0x000fe80000000800 */
[----:B------:R-:W-:Y:S04]  /*32f0*/  LDS R57, [R6+0x4414] ;  /* 0x0044140006397984 */ /* 0x000fe80000000800 */
[----:B------:R-:W1:Y:S04]  /*3300*/  LDS R20, [R6+0x4418] ;  /* 0x0044180006147984 */ /* 0x000e680000000800 */
[----:B------:R-:W-:Y:S04]  /*3310*/  LDS R7, [R6+0x441c] ;  /* 0x00441c0006077984 */ /* 0x000fe80000000800 */
[----:B------:R-:W2:Y:S04]  /*3320*/  LDS R8, [R6+0x4420] ;  /* 0x0044200006087984 */ /* 0x000ea80000000800 */
[----:B------:R-:W-:Y:S04]  /*3330*/  LDS R9, [R6+0x4424] ;  /* 0x0044240006097984 */ /* 0x000fe80000000800 */
[----:B------:R-:W3:Y:S04]  /*3340*/  LDS R10, [R6+0x4428] ;  /* 0x00442800060a7984 */ /* 0x000ee80000000800 */
[----:B------:R-:W-:Y:S04]  /*3350*/  LDS R12, [R6+0x442c] ;  /* 0x00442c00060c7984 */ /* 0x000fe80000000800 */
[----:B------:R-:W4:Y:S04]  /*3360*/  LDS R19, [R6+0x4430] ;  /* 0x0044300006137984 */ /* 0x000f280000000800 */
[----:B------:R-:W-:Y:S04]  /*3370*/  LDS R14, [R6+0x4434] ;  /* 0x00443400060e7984 */ /* 0x000fe80000000800 */
[----:B------:R-:W5:Y:S04]  /*3380*/  LDS R51, [R6+0x4438] ;  /* 0x0044380006337984 */ /* 0x000f680000000800 */
[----:B------:R-:W-:Y:S04]  /*3390*/  LDS R16, [R6+0x443c] ;  /* 0x00443c0006107984 */ /* 0x000fe80000000800 */
[----:B------:R-:W0:Y:S01]  /*33a0*/  LDS R53, [R6+0x4440] ;  /* 0x0044400006357984 */ /* 0x000e220000000800 */
[----:B-1----:R-:W-:-:S03]  /*33b0*/  IADD3 R48, PT, PT, R20, R57, R22 ;  /* 0x0000003914307210 */ /* 0x002fc60007ffe016 */
[----:B------:R-:W-:Y:S04]  /*33c0*/  LDS R18, [R6+0x4444] ;  /* 0x0044440006127984 */ /* 0x000fe80000000800 */
[----:B------:R-:W1:Y:S01]  /*33d0*/  LDS R55, [R6+0x4448] ;  /* 0x0044480006377984 */ /* 0x000e620000000800 */
[----:B--2---:R-:W-:-:S03]  /*33e0*/  IADD3 R48, PT, PT, R8, R48, R7 ;  /* 0x0000003008307210 */ /* 0x004fc60007ffe007 */
[----:B------:R-:W2:Y:S01]  /*33f0*/  LDS R59, [R6+0x444c] ;  /* 0x00444c00063b7984 */ /* 0x000ea20000000800 */
[----:B---3--:R-:W-:-:S04]  /*3400*/  IADD3 R48, PT, PT, R10, R48, R9 ;  /* 0x000000300a307210 */ /* 0x008fc80007ffe009 */
[----:B----4-:R-:W-:-:S04]  /*3410*/  IADD3 R48, PT, PT, R19, R48, R12 ;  /* 0x0000003013307210 */ /* 0x010fc80007ffe00c */
[----:B-----5:R-:W-:-:S04]  /*3420*/  IADD3 R48, PT, PT, R51, R48, R14 ;  /* 0x0000003033307210 */ /* 0x020fc80007ffe00e */
[----:B0-----:R-:W-:-:S04]  /*3430*/  IADD3 R48, PT, PT, R53, R48, R16 ;  /* 0x0000003035307210 */ /* 0x001fc80007ffe010 */
[----:B-1----:R-:W-:-:S05]  /*3440*/  IADD3 R48, PT, PT, R55, R48, R18 ;  /* 0x0000003037307210 */ /* 0x002fca0007ffe012 */
[----:B--2---:R-:W-:Y:S01]  /*3450*/  IMAD.IADD R59, R59, 0x1, R48 ;  /* 0x000000013b3b7824 */ /* 0x004fe200078e0230 */
        /* <DEDUP_REMOVED lines=9> */
[----:B------:R0:W1:Y:S02]  /*34f0*/  SHFL.UP P0, R54, R52, 0x10, RZ ;  /* 0x0600000034367989 */ /* 0x00006400000000ff */
.L_x_1556:
[----:B-1----:R-:W-:-:S04]  /*3500*/  @P0 IMAD.IADD R54, R52, 0x1, R54 ;  /* 0x0000000134360824 */ /* 0x002fc800078e0236 */
[----:B------:R-:W-:-:S04]  /*3510*/  IMAD.IADD R59, R54, 0x1, -R59 ;  /* 0x00000001363b7824 */ /* 0x000fc800078e0a3b */
        /* <DEDUP_REMOVED lines=31> */
.L_x_1467:
[----:B------:R-:W-:Y:S05]  /*3710*/  WARPSYNC.ALL ;  /* 0x0000000000007948 */ /* 0x000fea0003800000 */
[----:B------:R-:W-:Y:S01]  /*3720*/  BAR.SYNC.DEFER_BLOCKING 0x0 ;  /* 0x0000000000007b1d */ /* 0x000fe20000010000 */
[----:B------:R-:W-:-:S05]  /*3730*/  ISETP.GT.U32.AND P0, PT, R0, 0xff, PT ;  /* 0x000000ff0000780c */ /* 0x000fca0003f04070 */
[----:B------:R-:W-:Y:S01]  /*3740*/  BSSY.RECONVERGENT B0, `(.L_x_1469) ;  /* 0x0000033000007945 */ /* 0x000fe20003800200 */
[----:B0-----:R-:W0:Y:S07]  /*3750*/  LDS R23, [R23+0x4410] ;  /* 0x0044100017177984 */ /* 0x001e2e0000000800 */
[----:B------:R-:W-:Y:S05]  /*3760*/  @P0 BRA `(.L_x_1470) ;  /* 0x0000000000c00947 */ /* 0x000fea0003800000 */
[----:B-1----:R-:W0:Y:S04]  /*3770*/  LDS R18, [R29] ;  /* 0x000000001d127984 */ /* 0x002e280000000800 */
[----:B------:R-:W1:Y:S04]  /*3780*/  LDS R20, [R29+0x400] ;  /* 0x000400001d147984 */ /* 0x000e680000000800 */
[----:B------:R-:W2:Y:S04]  /*3790*/  LDS R22, [R29+0x800] ;  /* 0x000800001d167984 */ /* 0x000ea80000000800 */
[----:B------:R-:W3:Y:S04]  /*37a0*/  LDS R48, [R29+0xc00] ;  /* 0x000c00001d307984 */ /* 0x000ee80000000800 */
[----:B------:R-:W4:Y:S04]  /*37b0*/  LDS R50, [R29+0x1000] ;  /* 0x001000001d327984 */ /* 0x000f280000000800 */
[----:B------:R-:W5:Y:S04]  /*37c0*/  LDS R52, [R29+0x1400] ;  /* 0x001400001d347984 */ /* 0x000f680000000800 */
[----:B------:R-:W5:Y:S04]  /*37d0*/  LDS R54, [R29+0x1800] ;  /* 0x001800001d367984 */ /* 0x000f680000000800 */
[----:B------:R-:W5:Y:S04]  /*37e0*/  LDS R56, [R29+0x1c00] ;  /* 0x001c00001d387984 */ /* 0x000f680000000800 */
[----:B------:R-:W5:Y:S04]  /*37f0*/  LDS R58, [R29+0x2000] ;  /* 0x002000001d3a7984 */ /* 0x000f680000000800 */
[----:B------:R-:W5:Y:S04]  /*3800*/  LDS R60, [R29+0x2400] ;  /* 0x002400001d3c7984 */ /* 0x000f680000000800 */
[----:B------:R-:W5:Y:S01]  /*3810*/  LDS R16, [R29+0x2800] ;  /* 0x002800001d107984 */ /* 0x000f620000000800 */
[----:B0-----:R-:W-:-:S03]  /*3820*/  IMAD.IADD R18, R23, 0x1, R18 ;  /* 0x0000000117127824 */ /* 0x001fc600078e0212 */
[----:B------:R-:W0:Y:S01]  /*3830*/  LDS R14, [R29+0x2c00] ;  /* 0x002c00001d0e7984 */ /* 0x000e220000000800 */
[----:B-1----:R-:W-:-:S03]  /*3840*/  IMAD.IADD R20, R23, 0x1, R20 ;  /* 0x0000000117147824 */ /* 0x002fc600078e0214 */
[----:B------:R-:W1:Y:S01]  /*3850*/  LDS R6, [R29+0x3000] ;  /* 0x003000001d067984 */ /* 0x000e620000000800 */
[----:B--2---:R-:W-:-:S03]  /*3860*/  IMAD.IADD R22, R23, 0x1, R22 ;  /* 0x0000000117167824 */ /* 0x004fc600078e0216 */
[----:B------:R-:W2:Y:S01]  /*3870*/  LDS R12, [R29+0x3400] ;  /* 0x003400001d0c7984 */ /* 0x000ea20000000800 */
[----:B---3--:R-:W-:-:S03]  /*3880*/  IMAD.IADD R48, R23, 0x1, R48 ;  /* 0x0000000117307824 */ /* 0x008fc600078e0230 */
[----:B------:R-:W3:Y:S01]  /*3890*/  LDS R10, [R29+0x3800] ;  /* 0x003800001d0a7984 */ /* 0x000ee20000000800 */
[----:B----4-:R-:W-:-:S03]  /*38a0*/  IMAD.IADD R50, R23, 0x1, R50 ;  /* 0x0000000117327824 */ /* 0x010fc600078e0232 */
[----:B------:R-:W4:Y:S01]  /*38b0*/  LDS R8, [R29+0x3c00] ;  /* 0x003c00001d087984 */ /* 0x000f220000000800 */
[C---:B-----5:R-:W-:Y:S02]  /*38c0*/  IMAD.IADD R52, R23.reuse, 0x1, R52 ;  /* 0x0000000117347824 */ /* 0x060fe400078e0234 */
[C---:B------:R-:W-:Y:S01]  /*38d0*/  IMAD.IADD R54, R23.reuse, 0x1, R54 ;  /* 0x0000000117367824 */ /* 0x040fe200078e0236 */
[----:B------:R0:W-:Y:S01]  /*38e0*/  STS [R29], R18 ;  /* 0x000000121d007388 */ /* 0x0001e20000000800 */
[----:B------:R-:W-:-:S03]  /*38f0*/  IMAD.IADD R56, R23, 0x1, R56 ;  /* 0x0000000117387824 */ /* 0x000fc600078e0238 */
[----:B------:R0:W-:Y:S01]  /*3900*/  STS [R29+0x400], R20 ;  /* 0x000400141d007388 */ /* 0x0001e20000000800 */
[----:B------:R-:W-:-:S03]  /*3910*/  IMAD.IADD R58, R23, 0x1, R58 ;  /* 0x00000001173a7824 */ /* 0x000fc600078e023a */
[----:B------:R1:W-:Y:S01]  /*3920*/  STS [R29+0x800], R22 ;  /* 0x000800161d007388 */ /* 0x0003e20000000800 */
[----:B------:R-:W-:-:S03]  /*3930*/  IMAD.IADD R60, R23, 0x1, R60 ;  /* 0x00000001173c7824 */ /* 0x000fc600078e023c */
[----:B------:R2:W-:Y:S01]  /*3940*/  STS [R29+0xc00], R48 ;  /* 0x000c00301d007388 */ /* 0x0005e20000000800 */
[----:B------:R-:W-:-:S03]  /*3950*/  IMAD.IADD R16, R23, 0x1, R16 ;  /* 0x0000000117107824 */ /* 0x000fc600078e0210 */
[----:B------:R3:W-:Y:S01]  /*3960*/  STS [R29+0x1000], R50 ;  /* 0x001000321d007388 */ /* 0x0007e20000000800 */
[----:B0-----:R-:W-:-:S03]  /*3970*/  IMAD.IADD R14, R23, 0x1, R14 ;  /* 0x00000001170e7824 */ /* 0x001fc600078e020e */
[----:B------:R0:W-:Y:S01]  /*3980*/  STS [R29+0x1400], R52 ;  /* 0x001400341d007388 */ /* 0x0001e20000000800 */
[----:B-1----:R-:W-:-:S03]  /*3990*/  IMAD.IADD R6, R23, 0x1, R6 ;  /* 0x0000000117067824 */ /* 0x002fc600078e0206 */
[----:B------:R0:W-:Y:S01]  /*39a0*/  STS [R29+0x1800], R54 ;  /* 0x001800361d007388 */ /* 0x0001e20000000800 */
[----:B--2---:R-:W-:-:S03]  /*39b0*/  IMAD.IADD R12, R23, 0x1, R12 ;  /* 0x00000001170c7824 */ /* 0x004fc600078e020c */
[----:B------:R0:W-:Y:S01]  /*39c0*/  STS [R29+0x1c00], R56 ;  /* 0x001c00381d007388 */ /* 0x0001e20000000800 */
[----:B---3--:R-:W-:-:S03]  /*39d0*/  IMAD.IADD R10, R23, 0x1, R10 ;  /* 0x00000001170a7824 */ /* 0x008fc600078e020a */
[----:B------:R0:W-:Y:S01]  /*39e0*/  STS [R29+0x2000], R58 ;  /* 0x0020003a1d007388 */ /* 0x0001e20000000800 */
[----:B----4-:R-:W-:-:S03]  /*39f0*/  IMAD.IADD R8, R23, 0x1, R8 ;  /* 0x0000000117087824 */ /* 0x010fc600078e0208 */
[----:B------:R0:W-:Y:S04]  /*3a00*/  STS [R29+0x2400], R60 ;  /* 0x0024003c1d007388 */ /* 0x0001e80000000800 */
[----:B------:R0:W-:Y:S04]  /*3a10*/  STS [R29+0x2800], R16 ;  /* 0x002800101d007388 */ /* 0x0001e80000000800 */
[----:B------:R0:W-:Y:S04]  /*3a20*/  STS [R29+0x2c00], R14 ;  /* 0x002c000e1d007388 */ /* 0x0001e80000000800 */
[----:B------:R0:W-:Y:S04]  /*3a30*/  STS [R29+0x3000], R6 ;  /* 0x003000061d007388 */ /* 0x0001e80000000800 */
[----:B------:R0:W-:Y:S04]  /*3a40*/  STS [R29+0x3400], R12 ;  /* 0x0034000c1d007388 */ /* 0x0001e80000000800 */
[----:B------:R0:W-:Y:S04]  /*3a50*/  STS [R29+0x3800], R10 ;  /* 0x0038000a1d007388 */ /* 0x0001e80000000800 */
[----:B------:R0:W-:Y:S02]  /*3a60*/  STS [R29+0x3c00], R8 ;  /* 0x003c00081d007388 */ /* 0x0001e40000000800 */
.L_x_1470:
[----:B------:R-:W-:Y:S05]  /*3a70*/  BSYNC.RECONVERGENT B0 ;  /* 0x0000000000007941 */ /* 0x000fea0003800200 */
.L_x_1469:
[----:B------:R-:W-:Y:S01]  /*3a80*/  BAR.SYNC.DEFER_BLOCKING 0x0 ;  /* 0x0000000000007b1d */ /* 0x000fe20000010000 */
[----:B------:R-:W-:Y:S01]  /*3a90*/  R2P PR, R11, 0x7f ;  /* 0x0000007f0b007804 */ /* 0x000fe20000000000 */
[----:B-1----:R-:W-:-:S04]  /*3aa0*/  IMAD.MOV.U32 R57, RZ, RZ, RZ ;  /* 0x000000ffff397224 */ /* 0x002fc800078e00ff */
[----:B------:R-:W-:Y:S01]  /*3ab0*/  BSSY.RECONVERGENT B0, `(.L_x_1471) ;  /* 0x000002a000007945 */ /* 0x000fe20003800200 */
[----:B------:R-:W1:Y:S07]  /*3ac0*/  S2R R22, SR_LEMASK ;  /* 0x0000000000167919 */ /* 0x000e6e0000003a00 */
[----:B0-----:R-:W-:Y:S02]  /*3ad0*/  VOTE.ANY R6, PT, P0 ;  /* 0x0000000000067806 */ /* 0x001fe400000e0100 */
[----:B------:R-:W-:-:S02]  /*3ae0*/  VOTE.ANY R7, PT, P1 ;  /* 0x0000000000077806 */ /* 0x000fc400008e0100 */
[----:B------:R-:W-:Y:S02]  /*3af0*/  @!P0 LOP3.LUT R6, RZ, R6, RZ, 0x33, !PT ;  /* 0x00000006ff068212 */ /* 0x000fe400078e33ff */
[----:B------:R-:W-:Y:S02]  /*3b00*/  VOTE.ANY R9, PT, P2 ;  /* 0x0000000000097806 */ /* 0x000fe400010e0100 */
[----:B------:R-:W-:Y:S02]  /*3b10*/  @!P1 LOP3.LUT R7, RZ, R7, RZ, 0x33, !PT ;  /* 0x00000007ff079212 */ /* 0x000fe400078e33ff */
[----:B------:R-:W-:Y:S02]  /*3b20*/  VOTE.ANY R19, PT, P3 ;  /* 0x0000000000137806 */ /* 0x000fe400018e0100 */
[----:B------:R-:W-:Y:S02]  /*3b30*/  @!P2 LOP3.LUT R9, RZ, R9, RZ, 0x33, !PT ;  /* 0x00000009ff09a212 */ /* 0x000fe400078e33ff */
[----:B------:R-:W-:-:S02]  /*3b40*/  LOP3.LUT R6, R7, R6, RZ, 0xc0, !PT ;  /* 0x0000000607067212 */ /* 0x000fc400078ec0ff */
[----:B------:R-:W-:Y:S02]  /*3b50*/  @!P3 LOP3.LUT R19, RZ, R19, RZ, 0x33, !PT ;  /* 0x00000013ff13b212 */ /* 0x000fe400078e33ff */
[----:B------:R-:W-:Y:S02]  /*3b60*/  LOP3.LUT R6, R9, R6, RZ, 0xc0, !PT ;  /* 0x0000000609067212 */ /* 0x000fe400078ec0ff */
[----:B------:R-:W-:Y:S02]  /*3b70*/  VOTE.ANY R7, PT, P4 ;  /* 0x0000000000077806 */ /* 0x000fe400020e0100 */
[----:B------:R-:W-:Y:S02]  /*3b80*/  LOP3.LUT P0, RZ, R11, 0x80, RZ, 0xc0, !PT ;  /* 0x000000800bff7812 */ /* 0x000fe4000780c0ff */
[----:B------:R-:W-:Y:S02]  /*3b90*/  LOP3.LUT R6, R19, R6, RZ, 0xc0, !PT ;  /* 0x0000000613067212 */ /* 0x000fe400078ec0ff */
[----:B------:R-:W-:-:S02]  /*3ba0*/  VOTE.ANY R9, PT, P5 ;  /* 0x0000000000097806 */ /* 0x000fc400028e0100 */
[----:B------:R-:W-:Y:S02]  /*3bb0*/  @!P4 LOP3.LUT R7, RZ, R7, RZ, 0x33, !PT ;  /* 0x00000007ff07c212 */ /* 0x000fe400078e33ff */
[----:B------:R-:W-:Y:S02]  /*3bc0*/  @!P5 LOP3.LUT R9, RZ, R9, RZ, 0x33, !PT ;  /* 0x00000009ff09d212 */ /* 0x000fe400078e33ff */
[----:B------:R-:W-:Y:S02]  /*3bd0*/  LOP3.LUT R6, R7, R6, RZ, 0xc0, !PT ;  /* 0x0000000607067212 */ /* 0x000fe400078ec0ff */
[----:B------:R-:W-:Y:S02]  /*3be0*/  VOTE.ANY R7, PT, P6 ;  /* 0x0000000000077806 */ /* 0x000fe400030e0100 */
[----:B------:R-:W-:Y:S02]  /*3bf0*/  LOP3.LUT R6, R9, R6, RZ, 0xc0, !PT ;  /* 0x0000000609067212 */ /* 0x000fe400078ec0ff */
[----:B------:R-:W-:-:S02]  /*3c00*/  VOTE.ANY R9, PT, P0 ;  /* 0x0000000000097806 */ /* 0x000fc400000e0100 */
[----:B------:R-:W-:Y:S02]  /*3c10*/  @!P6 LOP3.LUT R7, RZ, R7, RZ, 0x33, !PT ;  /* 0x00000007ff07e212 */ /* 0x000fe400078e33ff */
[----:B------:R-:W-:Y:S02]  /*3c20*/  @!P0 LOP3.LUT R9, RZ, R9, RZ, 0x33, !PT ;  /* 0x00000009ff098212 */ /* 0x000fe400078e33ff */
[----:B------:R-:W-:-:S04]  /*3c30*/  LOP3.LUT R6, R7, R6, RZ, 0xc0, !PT ;  /* 0x0000000607067212 */ /* 0x000fc800078ec0ff */
[----:B------:R-:W-:Y:S02]  /*3c40*/  LOP3.LUT R9, R9, R6, RZ, 0xc0, !PT ;  /* 0x0000000609097212 */ /* 0x000fe400078ec0ff */
[----:B------:R-:W-:Y:S02]  /*3c50*/  PRMT R6, R41, 0x9910, RZ ;  /* 0x0000991029067816 */ /* 0x000fe400000000ff */
[----:B------:R-:W0:Y:S02]  /*3c60*/  FLO.U32 R8, R9 ;  /* 0x0000000900087300 */ /* 0x000e2400000e0000 */
[----:B------:R-:W-:Y:S01]  /*3c70*/  ISETP.NE.AND P0, PT, R6, 0x7fff, PT ;  /* 0x00007fff0600780c */ /* 0x000fe20003f05270 */
[----:B------:R-:W-:-:S03]  /*3c80*/  IMAD.SHL.U32 R6, R0, 0x20, RZ ;  /* 0x0000002000067824 */ /* 0x000fc600078e00ff */
[----:B------:R-:W-:Y:S02]  /*3c90*/  SEL R7, R41, 0x8000, P0 ;  /* 0x0000800029077807 */ /* 0x000fe40000000000 */
[----:B------:R-:W-:Y:S02]  /*3ca0*/  LOP3.LUT R6, R6, 0x7c00, RZ, 0xc0, !PT ;  /* 0x00007c0006067812 */ /* 0x000fe400078ec0ff */
[----:B------:R-:W-:-:S03]  /*3cb0*/  LOP3.LUT R7, R7, 0xffff, RZ, 0xc0, !PT ;  /* 0x0000ffff07077812 */ /* 0x000fc600078ec0ff */
[----:B------:R-:W-:Y:S01]  /*3cc0*/  IMAD.IADD R48, R27, 0x1, R6 ;  /* 0x000000011b307824 */ /* 0x000fe200078e0206 */
[----:B------:R-:W-:Y:S02]  /*3cd0*/  SHF.R.U32.HI R10, RZ, UR5, R7 ;  /* 0x00000005ff0a7c19 */ /* 0x000fe40008011607 */
[----:B-1----:R-:W-:Y:S02]  /*3ce0*/  LOP3.LUT R7, R22, R9, RZ, 0xc0, !PT ;  /* 0x0000000916077212 */ /* 0x002fe400078ec0ff */
[----:B0-----:R-:W-:Y:S02]  /*3cf0*/  ISETP.NE.AND P0, PT, R15, R8, PT ;  /* 0x000000080f00720c */ /* 0x001fe40003f05270 */
[----:B------:R0:W1:Y:S01]  /*3d00*/  POPC R6, R7 ;  /* 0x0000000700067309 */ /* 0x0000620000000000 */
[----:B------:R-:W-:-:S10]  /*3d10*/  LOP3.LUT R9, R10, UR4, RZ, 0x30, !PT ;  /* 0x000000040a097c12 */ /* 0x000fd4000f8e30ff */
[----:B0-----:R-:W-:Y:S05]  /*3d20*/  @P0 BRA `(.L_x_1472) ;  /* 0x0000000000080947 */ /* 0x001fea0003800000 */
[----:B------:R-:W-:-:S05]  /*3d30*/  IMAD R11, R11, 0x4, R48 ;  /* 0x000000040b0b7824 */ /* 0x000fca00078e0230 */
[----:B-1----:R0:W2:Y:S02]  /*3d40*/  ATOMS.ADD R57, [R11], R6 ;  /* 0x000000060b39738c */ /* 0x0020a40000000000 */
.L_x_1472:
[----:B------:R-:W-:Y:S05]  /*3d50*/  BSYNC.RECONVERGENT B0 ;  /* 0x0000000000007941 */ /* 0x000fea0003800200 */
.L_x_1471:
[----:B------:R-:W-:Y:S01]  /*3d60*/  R2P PR, R9, 0x7f ;  /* 0x0000007f09007804 */ /* 0x000fe20000000000 */
[----:B--2---:R2:W3:Y:S01]  /*3d70*/  SHFL.IDX PT, R57, R57, R8, 0x1f ;  /* 0x00001f0839397589 */ /* 0x0044e200000e0000 */
[----:B------:R-:W-:Y:S01]  /*3d80*/  BSSY.RECONVERGENT B0, `(.L_x_1473) ;  /* 0x0000027000007945 */ /* 0x000fe20003800200 */
[----:B------:R-:W-:-:S10]  /*3d90*/  IMAD.MOV.U32 R19, RZ, RZ, RZ ;  /* 0x000000ffff137224 */ /* 0x000fd400078e00ff */
[----:B------:R-:W-:Y:S02]  /*3da0*/  VOTE.ANY R7, PT, P0 ;  /* 0x0000000000077806 */ /* 0x000fe400000e0100 */
[----:B------:R-:W-:Y:S02]  /*3db0*/  VOTE.ANY R10, PT, P1 ;  /* 0x00000000000a7806 */ /* 0x000fe400008e0100 */
[----:B------:R-:W-:Y:S02]  /*3dc0*/  @!P0 LOP3.LUT R7, RZ, R7, RZ, 0x33, !PT ;  /* 0x00000007ff078212 */ /* 0x000fe400078e33ff */
[----:B------:R-:W-:Y:S02]  /*3dd0*/  VOTE.ANY R12, PT, P2 ;  /* 0x00000000000c7806 */ /* 0x000fe400010e0100 */
[----:B------:R-:W-:Y:S02]  /*3de0*/  @!P1 LOP3.LUT R10, RZ, R10, RZ, 0x33, !PT ;  /* 0x0000000aff0a9212 */ /* 0x000fe400078e33ff */
[----:B------:R-:W-:-:S02]  /*3df0*/  @!P2 LOP3.LUT R12, RZ, R12, RZ, 0x33, !PT ;  /* 0x0000000cff0ca212 */ /* 0x000fc400078e33ff */
[----:B------:R-:W-:Y:S02]  /*3e00*/  LOP3.LUT R7, R10, R7, RZ, 0xc0, !PT ;  /* 0x000000070a077212 */ /* 0x000fe400078ec0ff */
[----:B------:R-:W-:Y:S02]  /*3e10*/  VOTE.ANY R10, PT, P3 ;  /* 0x00000000000a7806 */ /* 0x000fe400018e0100 */
[----:B------:R-:W-:Y:S02]  /*3e20*/  LOP3.LUT R7, R12, R7, RZ, 0xc0, !PT ;  /* 0x000000070c077212 */ /* 0x000fe400078ec0ff */
[----:B------:R-:W-:Y:S02]  /*3e30*/  LOP3.LUT P0, RZ, R9, 0x80, RZ, 0xc0, !PT ;  /* 0x0000008009ff7812 */ /* 0x000fe4000780c0ff */
[----:B------:R-:W-:Y:S02]  /*3e40*/  VOTE.ANY R12, PT, P4 ;  /* 0x00000000000c7806 */ /* 0x000fe400020e0100 */
[----:B------:R-:W-:-:S02]  /*3e50*/  @!P3 LOP3.LUT R10, RZ, R10, RZ, 0x33, !PT ;  /* 0x0000000aff0ab212 */ /* 0x000fc400078e33ff */
[----:B------:R-:W-:Y:S02]  /*3e60*/  @!P4 LOP3.LUT R12, RZ, R12, RZ, 0x33, !PT ;  /* 0x0000000cff0cc212 */ /* 0x000fe400078e33ff */
[----:B------:R-:W-:Y:S02]  /*3e70*/  LOP3.LUT R7, R10, R7, RZ, 0xc0, !PT ;  /* 0x000000070a077212 */ /* 0x000fe400078ec0ff */
[----:B------:R-:W-:Y:S02]  /*3e80*/  VOTE.ANY R10, PT, P5 ;  /* 0x00000000000a7806 */ /* 0x000fe400028e0100 */
[----:B------:R-:W-:Y:S02]  /*3e90*/  LOP3.LUT R7, R12, R7, RZ, 0xc0, !PT ;  /* 0x000000070c077212 */ /* 0x000fe400078ec0ff */
[----:B------:R-:W-:Y:S02]  /*3ea0*/  VOTE.ANY R12, PT, P6 ;  /* 0x00000000000c7806 */ /* 0x000fe400030e0100 */
[----:B------:R-:W-:-:S02]  /*3eb0*/  @!P5 LOP3.LUT R10, RZ, R10, RZ, 0x33, !PT ;  /* 0x0000000aff0ad212 */ /* 0x000fc400078e33ff */
[----:B------:R-:W-:Y:S02]  /*3ec0*/  VOTE.ANY R14, PT, P0 ;  /* 0x00000000000e7806 */ /* 0x000fe400000e0100 */
[----:B------:R-:W-:Y:S02]  /*3ed0*/  @!P6 LOP3.LUT R12, RZ, R12, RZ, 0x33, !PT ;  /* 0x0000000cff0ce212 */ /* 0x000fe400078e33ff */
[----:B------:R-:W-:Y:S02]  /*3ee0*/  LOP3.LUT R7, R10, R7, RZ, 0xc0, !PT ;  /* 0x000000070a077212 */ /* 0x000fe400078ec0ff */
[----:B------:R-:W-:Y:S02]  /*3ef0*/  @!P0 LOP3.LUT R14, RZ, R14, RZ, 0x33, !PT ;  /* 0x0000000eff0e8212 */ /* 0x000fe400078e33ff */
[----:B------:R-:W-:Y:S02]  /*3f00*/  LOP3.LUT R7, R12, R7, RZ, 0xc0, !PT ;  /* 0x000000070c077212 */ /* 0x000fe400078ec0ff */
[----:B------:R-:W-:-:S02]  /*3f10*/  PRMT R10, R40, 0x9910, RZ ;  /* 0x00009910280a7816 */ /* 0x000fc400000000ff */
[----:B------:R-:W-:Y:S02]  /*3f20*/  LOP3.LUT R7, R14, R7, RZ, 0xc0, !PT ;  /* 0x000000070e077212 */ /* 0x000fe400078ec0ff */
[----:B------:R-:W-:Y:S02]  /*3f30*/  ISETP.NE.AND P0, PT, R10, 0x7fff, PT ;  /* 0x00007fff0a00780c */ /* 0x000fe40003f05270 */
[----:B------:R-:W4:Y:S02]  /*3f40*/  FLO.U32 R18, R7 ;  /* 0x0000000700127300 */ /* 0x000f2400000e0000 */
[----:B------:R-:W-:-:S04]  /*3f50*/  SEL R10, R40, 0x8000, P0 ;  /* 0x00008000280a7807 */ /* 0x000fc80000000000 */
[----:B------:R-:W-:-:S04]  /*3f60*/  LOP3.LUT R10, R10, 0xffff, RZ, 0xc0, !PT ;  /* 0x0000ffff0a0a7812 */ /* 0x000fc800078ec0ff */
[----:B0-----:R-:W-:Y:S02]  /*3f70*/  SHF.R.U32.HI R11, RZ, UR5, R10 ;  /* 0x00000005ff0b7c19 */ /* 0x001fe4000801160a */
[----:B------:R-:W-:Y:S02]  /*3f80*/  LOP3.LUT R10, R22, R7, RZ, 0xc0, !PT ;  /* 0x00000007160a7212 */ /* 0x000fe400078ec0ff */
[----:B------:R-:W-:Y:S02]  /*3f90*/  LOP3.LUT R11, R11, UR4, RZ, 0x30, !PT ;  /* 0x000000040b0b7c12 */ /* 0x000fe4000f8e30ff */
[----:B----4-:R-:W-:Y:S01]  /*3fa0*/  ISETP.NE.AND P0, PT, R15, R18, PT ;  /* 0x000000120f00720c */ /* 0x010fe20003f05270 */
[----:B------:R2:W0:-:S12]  /*3fb0*/  POPC R7, R10 ;  /* 0x0000000a00077309 */ /* 0x0004180000000000 */
[----:B--23--:R-:W-:Y:S05]  /*3fc0*/  @P0 BRA `(.L_x_1474) ;  /* 0x0000000000080947 */ /* 0x00cfea0003800000 */
[----:B------:R-:W-:-:S05]  /*3fd0*/  IMAD R8, R9, 0x4, R48 ;  /* 0x0000000409087824 */ /* 0x000fca00078e0230 */
[----:B0-----:R2:W3:Y:S02]  /*3fe0*/  ATOMS.ADD R19, [R8], R7 ;  /* 0x000000070813738c */ /* 0x0014e40000000000 */
.L_x_1474:
[----:B------:R-:W-:Y:S05]  /*3ff0*/  BSYNC.RECONVERGENT B0 ;  /* 0x0000000000007941 */ /* 0x000fea0003800200 */
.L_x_1473:
[----:B------:R-:W-:Y:S01]  /*4000*/  R2P PR, R11, 0x7f ;  /* 0x0000007f0b007804 */ /* 0x000fe20000000000 */
[----:B---3--:R3:W4:Y:S01]  /*4010*/  SHFL.IDX PT, R18, R19, R18, 0x1f ;  /* 0x00001f1213127589 */ /* 0x00872200000e0000 */
[----:B------:R-:W-:Y:S01]  /*4020*/  BSSY.RECONVERGENT B0, `(.L_x_1475) ;  /* 0x0000027000007945 */ /* 0x000fe20003800200 */
[----:B------:R-:W-:-:S10]  /*4030*/  IMAD.MOV.U32 R55, RZ, RZ, RZ ;  /* 0x000000ffff377224 */ /* 0x000fd400078e00ff */
[----:B--2---:R-:W-:Y:S02]  /*4040*/  VOTE.ANY R8, PT, P0 ;  /* 0x0000000000087806 */ /* 0x004fe400000e0100 */
        /* <DEDUP_REMOVED lines=21> */
[----:B------:R-:W-:-:S04]  /*41a0*/  LOP3.LUT R8, R51, R8, RZ, 0xc0, !PT ;  /* 0x0000000833087212 */ /* 0x000fc800078ec0ff */
[----:B------:R-:W-:Y:S02]  /*41b0*/  LOP3.LUT R53, R53, R8, RZ, 0xc0, !PT ;  /* 0x0000000835357212 */ /* 0x000fe400078ec0ff */
[----:B------:R-:W-:Y:S02]  /*41c0*/  PRMT R8, R32, 0x9910, RZ ;  /* 0x0000991020087816 */ /* 0x000fe400000000ff */
[----:B------:R-:W2:Y:S02]  /*41d0*/  FLO.U32 R10, R53 ;  /* 0x00000035000a7300 */ /* 0x000ea400000e0000 */
[----:B------:R-:W-:-:S04]  /*41e0*/  ISETP.NE.AND P0, PT, R8, 0x7fff, PT ;  /* 0x00007fff0800780c */ /* 0x000fc80003f05270 */
[----:B------:R-:W-:-:S04]  /*41f0*/  SEL R8, R32, 0x8000, P0 ;  /* 0x0000800020087807 */ /* 0x000fc80000000000 */
[----:B------:R-:W-:-:S04]  /*4200*/  LOP3.LUT R8, R8, 0xffff, RZ, 0xc0, !PT ;  /* 0x0000ffff08087812 */ /* 0x000fc800078ec0ff */
[----:B------:R-:W-:Y:S02]  /*4210*/  SHF.R.U32.HI R51, RZ, UR5, R8 ;  /* 0x00000005ff337c19 */ /* 0x000fe40008011608 */
[----:B------:R-:W-:Y:S02]  /*4220*/  LOP3.LUT R8, R22, R53, RZ, 0xc0, !PT ;  /* 0x0000003516087212 */ /* 0x000fe400078ec0ff */
[----:B--2---:R-:W-:Y:S02]  /*4230*/  ISETP.NE.AND P0, PT, R15, R10, PT ;  /* 0x0000000a0f00720c */ /* 0x004fe40003f05270 */
[----:B------:R-:W-:Y:S02]  /*4240*/  LOP3.LUT R51, R51, UR4, RZ, 0x30, !PT ;  /* 0x0000000433337c12 */ /* 0x000fe4000f8e30ff */
[----:B------:R-:W2:Y:S09]  /*4250*/  POPC R8, R8 ;  /* 0x0000000800087309 */ /* 0x000eb20000000000 */
[----:B---34-:R-:W-:Y:S05]  /*4260*/  @P0 BRA `(.L_x_1476) ;  /* 0x0000000000080947 */ /* 0x018fea0003800000 */
[----:B------:R-:W-:-:S05]  /*4270*/  IMAD R11, R11, 0x4, R48 ;  /* 0x000000040b0b7824 */ /* 0x000fca00078e0230 */
[----:B--2---:R3:W4:Y:S02]  /*4280*/  ATOMS.ADD R55, [R11], R8 ;  /* 0x000000080b37738c */ /* 0x0047240000000000 */
.L_x_1476:
[----:B------:R-:W-:Y:S05]  /*4290*/  BSYNC.RECONVERGENT B0 ;  /* 0x0000000000007941 */ /* 0x000fea0003800200 */
.L_x_1475:
[----:B------:R-:W-:Y:S01]  /*42a0*/  R2P PR, R51, 0x7f ;  /* 0x0000007f33007804 */ /* 0x000fe20000000000 */
[----:B----4-:R4:W0:Y:S01]  /*42b0*/  SHFL.IDX PT, R55, R55, R10, 0x1f ;  /* 0x00001f0a37377589 */ /* 0x01082200000e0000 */
[----:B---3--:R-:W-:Y:S01]  /*42c0*/  PRMT R11, R30, 0x9910, RZ ;  /* 0x000099101e0b7816 */ /* 0x008fe200000000ff */
[----:B------:R-:W-:Y:S01]  /*42d0*/  BSSY.RECONVERGENT B0, `(.L_x_1477) ;  /* 0x0000026000007945 */ /* 0x000fe20003800200 */
[----:B------:R-:W-:-:S09]  /*42e0*/  IMAD.MOV.U32 R19, RZ, RZ, RZ ;  /* 0x000000ffff137224 */ /* 0x000fd200078e00ff */
        /* <DEDUP_REMOVED lines=23> */
[----:B------:R-:W-:-:S02]  /*4460*/  ISETP.NE.AND P0, PT, R11, 0x7fff, PT ;  /* 0x00007fff0b00780c */ /* 0x000fc40003f05270 */
[----:B------:R-:W-:Y:S02]  /*4470*/  LOP3.LUT R9, R16, R9, RZ, 0xc0, !PT ;  /* 0x0000000910097212 */ /* 0x000fe400078ec0ff */
[----:B------:R-:W-:Y:S02]  /*4480*/  SEL R11, R30, 0x8000, P0 ;  /* 0x000080001e0b7807 */ /* 0x000fe40000000000 */
[----:B------:R-:W3:Y:S01]  /*4490*/  FLO.U32 R56, R9 ;  /* 0x0000000900387300 */ /* 0x000ee200000e0000 */
[----:B------:R-:W-:Y:S02]  /*44a0*/  LOP3.LUT R12, R22, R9, RZ, 0xc0, !PT ;  /* 0x00000009160c7212 */ /* 0x000fe400078ec0ff */
[----:B------:R-:W-:-:S04]  /*44b0*/  LOP3.LUT R11, R11, 0xffff, RZ, 0xc0, !PT ;  /* 0x0000ffff0b0b7812 */ /* 0x000fc800078ec0ff */
[----:B------:R-:W-:Y:S01]  /*44c0*/  SHF.R.U32.HI R11, RZ, UR5, R11 ;  /* 0x00000005ff0b7c19 */ /* 0x000fe2000801160b */
[----:B------:R4:W0:Y:S03]  /*44d0*/  POPC R9, R12 ;  /* 0x0000000c00097309 */ /* 0x0008260000000000 */
[----:B------:R-:W-:Y:S02]  /*44e0*/  LOP3.LUT R11, R11, UR4, RZ, 0x30, !PT ;  /* 0x000000040b0b7c12 */ /* 0x000fe4000f8e30ff */
[----:B---3--:R-:W-:-:S13]  /*44f0*/  ISETP.NE.AND P0, PT, R15, R56, PT ;  /* 0x000000380f00720c */ /* 0x008fda0003f05270 */
[----:B0---4-:R-:W-:Y:S05]  /*4500*/  @P0 BRA `(.L_x_1478) ;  /* 0x0000000000080947 */ /* 0x011fea0003800000 */
[----:B------:R-:W-:-:S05]  /*4510*/  IMAD R10, R51, 0x4, R48 ;  /* 0x00000004330a7824 */ /* 0x000fca00078e0230 */
[----:B------:R0:W3:Y:S02]  /*4520*/  ATOMS.ADD R19, [R10], R9 ;  /* 0x000000090a13738c */ /* 0x0000e40000000000 */
.L_x_1478:
[----:B------:R-:W-:Y:S05]  /*4530*/  BSYNC.RECONVERGENT B0 ;  /* 0x0000000000007941 */ /* 0x000fea0003800200 */
.L_x_1477:
[----:B------:R-:W-:Y:S01]  /*4540*/  R2P PR, R11, 0x7f ;  /* 0x0000007f0b007804 */ /* 0x000fe20000000000 */
[----:B---3--:R3:W4:Y:S01]  /*4550*/  SHFL.IDX PT, R56, R19, R56, 0x1f ;  /* 0x00001f3813387589 */ /* 0x00872200000e0000 */
[----:B------:R-:W-:Y:S11]  /*4560*/  BSSY.RECONVERGENT B0, `(.L_x_1479) ;  /* 0x0000027000007945 */ /* 0x000ff60003800200 */
[----:B0-----:R-:W-:-:S02]  /*4570*/  VOTE.ANY R10, PT, P0 ;  /* 0x00000000000a7806 */ /* 0x001fc400000e0100 */
[----:B------:R-:W-:Y:S02]  /*4580*/  VOTE.ANY R51, PT, P1 ;  /* 0x0000000000337806 */ /* 0x000fe400008e0100 */
[----:B------:R-:W-:Y:S02]  /*4590*/  @!P0 LOP3.LUT R10, RZ, R10, RZ, 0x33, !PT ;  /* 0x0000000aff0a8212 */ /* 0x000fe400078e33ff */
[----:B------:R-:W-:Y:S02]  /*45a0*/  VOTE.ANY R53, PT, P2 ;  /* 0x0000000000357806 */ /* 0x000fe400010e0100 */
[----:B------:R-:W-:Y:S02]  /*45b0*/  @!P1 LOP3.LUT R51, RZ, R51, RZ, 0x33, !PT ;  /* 0x00000033ff339212 */ /* 0x000fe400078e33ff */
[----:B------:R-:W-:Y:S02]  /*45c0*/  @!P2 LOP3.LUT R53, RZ, R53, RZ, 0x33, !PT ;  /* 0x00000035ff35a212 */ /* 0x000fe400078e33ff */
[----:B------:R-:W-:-:S02]  /*45d0*/  LOP3.LUT R10, R51, R10, RZ, 0xc0, !PT ;  /* 0x0000000a330a7212 */ /* 0x000fc400078ec0ff */
[----:B------:R-:W-:Y:S02]  /*45e0*/  VOTE.ANY R51, PT, P3 ;  /* 0x0000000000337806 */ /* 0x000fe400018e0100 */
[----:B------:R-:W-:Y:S02]  /*45f0*/  LOP3.LUT R10, R53, R10, RZ, 0xc0, !PT ;  /* 0x0000000a350a7212 */ /* 0x000fe400078ec0ff */
[----:B------:R-:W-:Y:S02]  /*4600*/  LOP3.LUT P0, RZ, R11, 0x80, RZ, 0xc0, !PT ;  /* 0x000000800bff7812 */ /* 0x000fe4000780c0ff */
[----:B------:R-:W-:Y:S02]  /*4610*/  VOTE.ANY R53, PT, P4 ;  /* 0x0000000000357806 */ /* 0x000fe400020e0100 */
[----:B------:R-:W-:Y:S02]  /*4620*/  @!P3 LOP3.LUT R51, RZ, R51, RZ, 0x33, !PT ;  /* 0x00000033ff33b212 */ /* 0x000fe400078e33ff */
[----:B------:R-:W-:-:S02]  /*4630*/  @!P4 LOP3.LUT R53, RZ, R53, RZ, 0x33, !PT ;  /* 0x00000035ff35c212 */ /* 0x000fc400078e33ff */
[----:B------:R-:W-:Y:S02]  /*4640*/  LOP3.LUT R10, R51, R10, RZ, 0xc0, !PT ;  /* 0x0000000a330a7212 */ /* 0x000fe400078ec0ff */
[----:B------:R-:W-:Y:S02]  /*4650*/  VOTE.ANY R51, PT, P5 ;  /* 0x0000000000337806 */ /* 0x000fe400028e0100 */
[----:B------:R-:W-:Y:S02]  /*4660*/  LOP3.LUT R10, R53, R10, RZ, 0xc0, !PT ;  /* 0x0000000a350a7212 */ /* 0x000fe400078ec0ff */
[----:B------:R-:W-:Y:S02]  /*4670*/  VOTE.ANY R53, PT, P6 ;  /* 0x0000000000357806 */ /* 0x000fe400030e0100 */
[----:B------:R-:W-:Y:S02]  /*4680*/  @!P5 LOP3.LUT R51, RZ, R51, RZ, 0x33, !PT ;  /* 0x00000033ff33d212 */ /* 0x000fe400078e33ff */
[----:B------:R-:W-:-:S02]  /*4690*/  VOTE.ANY R59, PT, P0 ;  /* 0x00000000003b7806 */ /* 0x000fc400000e0100 */
[----:B------:R-:W-:Y:S02]  /*46a0*/  @!P6 LOP3.LUT R53, RZ, R53, RZ, 0x33, !PT ;  /* 0x00000035ff35e212 */ /* 0x000fe400078e33ff */
[----:B------:R-:W-:Y:S02]  /*46b0*/  LOP3.LUT R10, R51, R10, RZ, 0xc0, !PT ;  /* 0x0000000a330a7212 */ /* 0x000fe400078ec0ff */
[----:B------:R-:W-:Y:S02]  /*46c0*/  @!P0 LOP3.LUT R59, RZ, R59, RZ, 0x33, !PT ;  /* 0x0000003bff3b8212 */ /* 0x000fe400078e33ff */
[----:B------:R-:W-:Y:S01]  /*46d0*/  LOP3.LUT R10, R53, R10, RZ, 0xc0, !PT ;  /* 0x0000000a350a7212 */ /* 0x000fe200078ec0ff */
[----:B------:R-:W-:-:S03]  /*46e0*/  IMAD.MOV.U32 R53, RZ, RZ, RZ ;  /* 0x000000ffff357224 */ /* 0x000fc600078e00ff */
[----:B------:R-:W-:Y:S02]  /*46f0*/  LOP3.LUT R59, R59, R10, RZ, 0xc0, !PT ;  /* 0x0000000a3b3b7212 */ /* 0x000fe400078ec0ff */
[----:B------:R-:W-:Y:S02]  /*4700*/  PRMT R10, R28, 0x9910, RZ ;  /* 0x000099101c0a7816 */ /* 0x000fe400000000ff */
[----:B------:R-:W0:Y:S02]  /*4710*/  FLO.U32 R12, R59 ;  /* 0x0000003b000c7300 */ /* 0x000e2400000e0000 */
[----:B------:R-:W-:-:S04]  /*4720*/  ISETP.NE.AND P0, PT, R10, 0x7fff, PT ;  /* 0x00007fff0a00780c */ /* 0x000fc80003f05270 */
[----:B------:R-:W-:-:S04]  /*4730*/  SEL R10, R28, 0x8000, P0 ;  /* 0x000080001c0a7807 */ /* 0x000fc80000000000 */
[----:B------:R-:W-:-:S04]  /*4740*/  LOP3.LUT R10, R10, 0xffff, RZ, 0xc0, !PT ;  /* 0x0000ffff0a0a7812 */ /* 0x000fc800078ec0ff */
[----:B------:R-:W-:Y:S02]  /*4750*/  SHF.R.U32.HI R51, RZ, UR5, R10 ;  /* 0x00000005ff337c19 */ /* 0x000fe4000801160a */
[----:B------:R-:W-:Y:S02]  /*4760*/  LOP3.LUT R10, R22, R59, RZ, 0xc0, !PT ;  /* 0x0000003b160a7212 */ /* 0x000fe400078ec0ff */
[----:B0-----:R-:W-:Y:S02]  /*4770*/  ISETP.NE.AND P0, PT, R15, R12, PT ;  /* 0x0000000c0f00720c */ /* 0x001fe40003f05270 */
[----:B------:R-:W-:Y:S02]  /*4780*/  LOP3.LUT R51, R51, UR4, RZ, 0x30, !PT ;  /* 0x0000000433337c12 */ /* 0x000fe4000f8e30ff */
[----:B------:R-:W0:Y:S09]  /*4790*/  POPC R10, R10 ;  /* 0x0000000a000a7309 */ /* 0x000e320000000000 */
[----:B---34-:R-:W-:Y:S05]  /*47a0*/  @P0 BRA `(.L_x_1480) ;  /* 0x0000000000080947 */ /* 0x018fea0003800000 */
[----:B------:R-:W-:-:S05]  /*47b0*/  IMAD R11, R11, 0x4, R48 ;  /* 0x000000040b0b7824 */ /* 0x000fca00078e0230 */
[----:B0-----:R3:W4:Y:S02]  /*47c0*/  ATOMS.ADD R53, [R11], R10 ;  /* 0x0000000a0b35738c */ /* 0x0017240000000000 */
.L_x_1480:
[----:B------:R-:W-:Y:S05]  /*47d0*/  BSYNC.RECONVERGENT B0 ;  /* 0x0000000000007941 */ /* 0x000fea0003800200 */
.L_x_1479:
[----:B------:R-:W-:Y:S01]  /*47e0*/  R2P PR, R51, 0x7f ;  /* 0x0000007f33007804 */ /* 0x000fe20000000000 */
[----:B----4-:R4:W0:Y:S01]  /*47f0*/  SHFL.IDX PT, R19, R53, R12, 0x1f ;  /* 0x00001f0c35137589 */ /* 0x01082200000e0000 */
[----:B------:R-:W-:Y:S11]  /*4800*/  BSSY.RECONVERGENT B0, `(.L_x_1481) ;  /* 0x0000021000007945 */ /* 0x000ff60003800200 */
[----:B---3--:R-:W-:-:S02]  /*4810*/  VOTE.ANY R11, PT, P0 ;  /* 0x00000000000b7806 */ /* 0x008fc400000e0100 */
        /* <DEDUP_REMOVED lines=21> */
[----:B------:R-:W-:-:S04]  /*4970*/  LOP3.LUT R11, R16, R11, RZ, 0xc0, !PT ;  /* 0x0000000b100b7212 */ /* 0x000fc800078ec0ff */
[----:B------:R-:W-:Y:S01]  /*4980*/  LOP3.LUT R59, R20, R11, RZ, 0xc0, !PT ;  /* 0x0000000b143b7212 */ /* 0x000fe200078ec0ff */
[----:B------:R-:W-:-:S03]  /*4990*/  IMAD.MOV.U32 R11, RZ, RZ, RZ ;  /* 0x000000ffff0b7224 */ /* 0x000fc600078e00ff */
[----:B------:R-:W3:Y:S01]  /*49a0*/  FLO.U32 R14, R59 ;  /* 0x0000003b000e7300 */ /* 0x000ee200000e0000 */
[----:B------:R-:W-:-:S07]  /*49b0*/  LOP3.LUT R54, R22, R59, RZ, 0xc0, !PT ;  /* 0x0000003b16367212 */ /* 0x000fce00078ec0ff */
[----:B------:R-:W0:Y:S01]  /*49c0*/  POPC R54, R54 ;  /* 0x0000003600367309 */ /* 0x000e220000000000 */
[----:B---3--:R-:W-:-:S13]  /*49d0*/  ISETP.NE.AND P0, PT, R15, R14, PT ;  /* 0x0000000e0f00720c */ /* 0x008fda0003f05270 */
[----:B0---4-:R-:W-:Y:S05]  /*49e0*/  @P0 BRA `(.L_x_1482) ;  /* 0x0000000000080947 */ /* 0x011fea0003800000 */
[----:B------:R-:W-:-:S06]  /*49f0*/  IMAD R11, R51, 0x4, R48 ;  /* 0x00000004330b7824 */ /* 0x000fcc00078e0230 */
[----:B------:R0:W3:Y:S02]  /*4a00*/  ATOMS.ADD R11, [R11], R54 ;  /* 0x000000360b0b738c */ /* 0x0000e40000000000 */
.L_x_1482:
[----:B------:R-:W-:Y:S05]  /*4a10*/  BSYNC.RECONVERGENT B0 ;  /* 0x0000000000007941 */ /* 0x000fea0003800200 */
.L_x_1481:
[----:B------:R-:W-:Y:S01]  /*4a20*/  R2P PR, R13, 0x7f ;  /* 0x0000007f0d007804 */ /* 0x000fe20000000000 */
[----:B---3--:R3:W4:Y:S01]  /*4a30*/  SHFL.IDX PT, R11, R11, R14, 0x1f ;  /* 0x00001f0e0b0b7589 */ /* 0x00872200000e0000 */
[----:B------:R-:W-:Y:S11]  /*4a40*/  BSSY.RECONVERGENT B0, `(.L_x_1483) ;  /* 0x0000021000007945 */ /* 0x000ff60003800200 */
[----:B------:R-:W-:-:S02]  /*4a50*/  VOTE.ANY R12, PT, P0 ;  /* 0x00000000000c7806 */ /* 0x000fc400000e0100 */
        /* <DEDUP_REMOVED lines=23> */
[----:B------:R-:W-:-:S04]  /*4bd0*/  LOP3.LUT R59, R59, R12, RZ, 0xc0, !PT ;  /* 0x0000000c3b3b7212 */ /* 0x000fc800078ec0ff */
[----:B------:R-:W5:Y:S01]  /*4be0*/  FLO.U32 R16, R59 ;  /* 0x0000003b00107300 */ /* 0x000f6200000e0000 */
[----:B------:R-:W-:-:S07]  /*4bf0*/  LOP3.LUT R12, R22, R59, RZ, 0xc0, !PT ;  /* 0x0000003b160c7212 */ /* 0x000fce00078ec0ff */
[----:B------:R-:W0:Y:S01]  /*4c00*/  POPC R12, R12 ;  /* 0x0000000c000c7309 */ /* 0x000e220000000000 */
[----:B-----5:R-:W-:-:S13]  /*4c10*/  ISETP.NE.AND P0, PT, R15, R16, PT ;  /* 0x000000100f00720c */ /* 0x020fda0003f05270 */
[----:B0--34-:R-:W-:Y:S05]  /*4c20*/  @P0 BRA `(.L_x_1484) ;  /* 0x0000000000080947 */ /* 0x019fea0003800000 */
[----:B------:R-:W-:-:S05]  /*4c30*/  IMAD R13, R13, 0x4, R48 ;  /* 0x000000040d0d7824 */ /* 0x000fca00078e0230 */
[----:B------:R0:W3:Y:S02]  /*4c40*/  ATOMS.ADD R53, [R13], R12 ;  /* 0x0000000c0d35738c */ /* 0x0000e40000000000 */
.L_x_1484:
[----:B------:R-:W-:Y:S05]  /*4c50*/  BSYNC.RECONVERGENT B0 ;  /* 0x0000000000007941 */ /* 0x000fea0003800200 */
.L_x_1483:
[----:B------:R-:W-:Y:S01]  /*4c60*/  R2P PR, R49, 0x7f ;  /* 0x0000007f31007804 */ /* 0x000fe20000000000 */
[----:B---3--:R3:W4:Y:S01]  /*4c70*/  SHFL.IDX PT, R53, R53, R16, 0x1f ;  /* 0x00001f1035357589 */ /* 0x00872200000e0000 */
[----:B------:R-:W-:Y:S01]  /*4c80*/  BSSY.RECONVERGENT B0, `(.L_x_1485) ;  /* 0x0000021000007945 */ /* 0x000fe20003800200 */
[----:B------:R-:W-:-:S10]  /*4c90*/  IMAD.MOV.U32 R51, RZ, RZ, RZ ;  /* 0x000000ffff337224 */ /* 0x000fd400078e00ff */
[----:B0-----:R-:W-:Y:S02]  /*4ca0*/  VOTE.ANY R13, PT, P0 ;  /* 0x00000000000d7806 */ /* 0x001fe400000e0100 */
[----:B------:R-:W-:Y:S02]  /*4cb0*/  VOTE.ANY R14, PT, P1 ;  /* 0x00000000000e7806 */ /* 0x000fe400008e0100 */
[----:B------:R-:W-:Y:S02]  /*4cc0*/  @!P0 LOP3.LUT R13, RZ, R13, RZ, 0x33, !PT ;  /* 0x0000000dff0d8212 */ /* 0x000fe400078e33ff */
[----:B------:R-:W-:Y:S02]  /*4cd0*/  @!P1 LOP3.LUT R14, RZ, R14, RZ, 0x33, !PT ;  /* 0x0000000eff0e9212 */ /* 0x000fe400078e33ff */
[----:B------:R-:W-:Y:S02]  /*4ce0*/  VOTE.ANY R20, PT, P2 ;  /* 0x0000000000147806 */ /* 0x000fe400010e0100 */
[----:B------:R-:W-:-:S02]  /*4cf0*/  LOP3.LUT R13, R14, R13, RZ, 0xc0, !PT ;  /* 0x0000000d0e0d7212 */ /* 0x000fc400078ec0ff */
[----:B------:R-:W-:Y:S02]  /*4d00*/  VOTE.ANY R14, PT, P3 ;  /* 0x00000000000e7806 */ /* 0x000fe400018e0100 */
[----:B------:R-:W-:Y:S02]  /*4d10*/  @!P2 LOP3.LUT R20, RZ, R20, RZ, 0x33, !PT ;  /* 0x00000014ff14a212 */ /* 0x000fe400078e33ff */
[----:B------:R-:W-:Y:S02]  /*4d20*/  @!P3 LOP3.LUT R14, RZ, R14, RZ, 0x33, !PT ;  /* 0x0000000eff0eb212 */ /* 0x000fe400078e33ff */
[----:B------:R-:W-:Y:S02]  /*4d30*/  LOP3.LUT R13, R20, R13, RZ, 0xc0, !PT ;  /* 0x0000000d140d7212 */ /* 0x000fe400078ec0ff */
[----:B------:R-:W-:Y:S02]  /*4d40*/  LOP3.LUT P0, RZ, R49, 0x80, RZ, 0xc0, !PT ;  /* 0x0000008031ff7812 */ /* 0x000fe4000780c0ff */
[----:B------:R-:W-:-:S02]  /*4d50*/  VOTE.ANY R20, PT, P4 ;  /* 0x0000000000147806 */ /* 0x000fc400020e0100 */
[----:B------:R-:W-:Y:S02]  /*4d60*/  LOP3.LUT R13, R14, R13, RZ, 0xc0, !PT ;  /* 0x0000000d0e0d7212 */ /* 0x000fe400078ec0ff */
[----:B------:R-:W-:Y:S02]  /*4d70*/  VOTE.ANY R14, PT, P5 ;  /* 0x00000000000e7806 */ /* 0x000fe400028e0100 */
[----:B------:R-:W-:Y:S02]  /*4d80*/  @!P4 LOP3.LUT R20, RZ, R20, RZ, 0x33, !PT ;  /* 0x00000014ff14c212 */ /* 0x000fe400078e33ff */
[----:B------:R-:W-:Y:S02]  /*4d90*/  @!P5 LOP3.LUT R14, RZ, R14, RZ, 0x33, !PT ;  /* 0x0000000eff0ed212 */ /* 0x000fe400078e33ff */
[----:B------:R-:W-:Y:S02]  /*4da0*/  LOP3.LUT R13, R20, R13, RZ, 0xc0, !PT ;  /* 0x0000000d140d7212 */ /* 0x000fe400078ec0ff */
[----:B------:R-:W-:-:S02]  /*4db0*/  VOTE.ANY R20, PT, P6 ;  /* 0x0000000000147806 */ /* 0x000fc400030e0100 */
[----:B------:R-:W-:Y:S02]  /*4dc0*/  LOP3.LUT R13, R14, R13, RZ, 0xc0, !PT ;  /* 0x0000000d0e0d7212 */ /* 0x000fe400078ec0ff */
[----:B------:R-:W-:Y:S02]  /*4dd0*/  VOTE.ANY R14, PT, P0 ;  /* 0x00000000000e7806 */ /* 0x000fe400000e0100 */
[----:B------:R-:W-:Y:S02]  /*4de0*/  @!P6 LOP3.LUT R20, RZ, R20, RZ, 0x33, !PT ;  /* 0x00000014ff14e212 */ /* 0x000fe400078e33ff */
[----:B------:R-:W-:Y:S02]  /*4df0*/  @!P0 LOP3.LUT R14, RZ, R14, RZ, 0x33, !PT ;  /* 0x0000000eff0e8212 */ /* 0x000fe400078e33ff */
[----:B------:R-:W-:-:S04]  /*4e00*/  LOP3.LUT R13, R20, R13, RZ, 0xc0, !PT ;  /* 0x0000000d140d7212 */ /* 0x000fc800078ec0ff */
[----:B------:R-:W-:-:S04]  /*4e10*/  LOP3.LUT R59, R14, R13, RZ, 0xc0, !PT ;  /* 0x0000000d0e3b7212 */ /* 0x000fc800078ec0ff */
[----:B------:R-:W0:Y:S01]  /*4e20*/  FLO.U32 R52, R59 ;  /* 0x0000003b00347300 */ /* 0x000e2200000e0000 */
[----:B------:R-:W-:-:S07]  /*4e30*/  LOP3.LUT R13, R22, R59, RZ, 0xc0, !PT ;  /* 0x0000003b160d7212 */ /* 0x000fce00078ec0ff */
[----:B------:R-:W1:Y:S01]  /*4e40*/  POPC R13, R13 ;  /* 0x0000000d000d7309 */ /* 0x000e620000000000 */
[----:B0-----:R-:W-:-:S13]  /*4e50*/  ISETP.NE.AND P0, PT, R15, R52, PT ;  /* 0x000000340f00720c */ /* 0x001fda0003f05270 */
[----:B-1-34-:R-:W-:Y:S05]  /*4e60*/  @P0 BRA `(.L_x_1486) ;  /* 0x0000000000080947 */ /* 0x01afea0003800000 */
[----:B------:R-:W-:-:S05]  /*4e70*/  IMAD R14, R49, 0x4, R48 ;  /* 0x00000004310e7824 */ /* 0x000fca00078e0230 */
[----:B------:R0:W1:Y:S02]  /*4e80*/  ATOMS.ADD R51, [R14], R13 ;  /* 0x0000000d0e33738c */ /* 0x0000640000000000 */
.L_x_1486:
[----:B------:R-:W-:Y:S05]  /*4e90*/  BSYNC.RECONVERGENT B0 ;  /* 0x0000000000007941 */ /* 0x000fea0003800200 */
.L_x_1485:
[----:B------:R-:W-:Y:S01]  /*4ea0*/  R2P PR, R47, 0x7f ;  /* 0x0000007f2f007804 */ /* 0x000fe20000000000 */
[----:B-1----:R1:W3:Y:S01]  /*4eb0*/  SHFL.IDX PT, R52, R51, R52, 0x1f ;  /* 0x00001f3433347589 */ /* 0x0022e200000e0000 */
[----:B------:R-:W-:Y:S11]  /*4ec0*/  BSSY.RECONVERGENT B0, `(.L_x_1487) ;  /* 0x0000021000007945 */ /* 0x000ff60003800200 */
[----:B0-----:R-:W-:-:S02]  /*4ed0*/  VOTE.ANY R14, PT, P0 ;  /* 0x00000000000e7806 */ /* 0x001fc400000e0100 */
[----:B------:R-:W-:Y:S02]  /*4ee0*/  VOTE.ANY R49, PT, P1 ;  /* 0x0000000000317806 */ /* 0x000fe400008e0100 */
[----:B------:R-:W-:Y:S02]  /*4ef0*/  @!P0 LOP3.LUT R14, RZ, R14, RZ, 0x33, !PT ;  /* 0x0000000eff0e8212 */ /* 0x000fe400078e33ff */
[----:B------:R-:W-:Y:S02]  /*4f00*/  @!P1 LOP3.LUT R49, RZ, R49, RZ, 0x33, !PT ;  /* 0x00000031ff319212 */ /* 0x000fe400078e33ff */
[----:B------:R-:W-:Y:S02]  /*4f10*/  VOTE.ANY R59, PT, P2 ;  /* 0x00000000003b7806 */ /* 0x000fe400010e0100 */
[----:B------:R-:W-:Y:S02]  /*4f20*/  LOP3.LUT R14, R49, R14, RZ, 0xc0, !PT ;  /* 0x0000000e310e7212 */ /* 0x000fe400078ec0ff */
[----:B------:R-:W-:-:S02]  /*4f30*/  @!P2 LOP3.LUT R59, RZ, R59, RZ, 0x33, !PT ;  /* 0x0000003bff3ba212 */ /* 0x000fc400078e33ff */
[----:B------:R-:W-:Y:S02]  /*4f40*/  VOTE.ANY R49, PT, P3 ;  /* 0x0000000000317806 */ /* 0x000fe400018e0100 */
[----:B------:R-:W-:Y:S02]  /*4f50*/  LOP3.LUT R14, R59, R14, RZ, 0xc0, !PT ;  /* 0x0000000e3b0e7212 */ /* 0x000fe400078ec0ff */
[----:B------:R-:W-:Y:S02]  /*4f60*/  @!P3 LOP3.LUT R49, RZ, R49, RZ, 0x33, !PT ;  /* 0x00000031ff31b212 */ /* 0x000fe400078e33ff */
[----:B------:R-:W-:Y:S02]  /*4f70*/  LOP3.LUT P0, RZ, R47, 0x80, RZ, 0xc0, !PT ;  /* 0x000000802fff7812 */ /* 0x000fe4000780c0ff */
[----:B------:R-:W-:Y:S02]  /*4f80*/  LOP3.LUT R14, R49, R14, RZ, 0xc0, !PT ;  /* 0x0000000e310e7212 */ /* 0x000fe400078ec0ff */
[----:B------:R-:W-:-:S02]  /*4f90*/  VOTE.ANY R49, PT, P4 ;  /* 0x0000000000317806 */ /* 0x000fc400020e0100 */
[----:B------:R-:W-:Y:S02]  /*4fa0*/  VOTE.ANY R59, PT, P5 ;  /* 0x00000000003b7806 */ /* 0x000fe400028e0100 */
[----:B------:R-:W-:Y:S02]  /*4fb0*/  @!P4 LOP3.LUT R49, RZ, R49, RZ, 0x33, !PT ;  /* 0x00000031ff31c212 */ /* 0x000fe400078e33ff */
[----:B------:R-:W-:Y:S02]  /*4fc0*/  @!P5 LOP3.LUT R59, RZ, R59, RZ, 0x33, !PT ;  /* 0x0000003bff3bd212 */ /* 0x000fe400078e33ff */
[----:B------:R-:W-:Y:S02]  /*4fd0*/  LOP3.LUT R14, R49, R14, RZ, 0xc0, !PT ;  /* 0x0000000e310e7212 */ /* 0x000fe400078ec0ff */
[----:B------:R-:W-:Y:S02]  /*4fe0*/  VOTE.ANY R49, PT, P6 ;  /* 0x0000000000317806 */ /* 0x000fe400030e0100 */
[----:B------:R-:W-:-:S02]  /*4ff0*/  LOP3.LUT R14, R59, R14, RZ, 0xc0, !PT ;  /* 0x0000000e3b0e7212 */ /* 0x000fc400078ec0ff */
[----:B------:R-:W-:Y:S02]  /*5000*/  @!P6 LOP3.LUT R49, RZ, R49, RZ, 0x33, !PT ;  /* 0x00000031ff31e212 */ /* 0x000fe400078e33ff */
[----:B------:R-:W-:Y:S02]  /*5010*/  VOTE.ANY R59, PT, P0 ;  /* 0x00000000003b7806 */ /* 0x000fe400000e0100 */
[----:B------:R-:W-:Y:S02]  /*5020*/  LOP3.LUT R14, R49, R14, RZ, 0xc0, !PT ;  /* 0x0000000e310e7212 */ /* 0x000fe400078ec0ff */
[----:B------:R-:W-:-:S04]  /*5030*/  @!P0 LOP3.LUT R59, RZ, R59, RZ, 0x33, !PT ;  /* 0x0000003bff3b8212 */ /* 0x000fc800078e33ff */
[----:B------:R-:W-:Y:S01]  /*5040*/  LOP3.LUT R49, R59, R14, RZ, 0xc0, !PT ;  /* 0x0000000e3b317212 */ /* 0x000fe200078ec0ff */
[----:B------:R-:W-:-:S03]  /*5050*/  IMAD.MOV.U32 R59, RZ, RZ, RZ ;  /* 0x000000ffff3b7224 */ /* 0x000fc600078e00ff */
[----:B------:R-:W0:Y:S01]  /*5060*/  FLO.U32 R16, R49 ;  /* 0x0000003100107300 */ /* 0x000e2200000e0000 */
[----:B------:R-:W-:-:S07]  /*5070*/  LOP3.LUT R14, R22, R49, RZ, 0xc0, !PT ;  /* 0x00000031160e7212 */ /* 0x000fce00078ec0ff */
[----:B------:R-:W4:Y:S01]  /*5080*/  POPC R14, R14 ;  /* 0x0000000e000e7309 */ /* 0x000f220000000000 */
[----:B0-----:R-:W-:-:S13]  /*5090*/  ISETP.NE.AND P0, PT, R15, R16, PT ;  /* 0x000000100f00720c */ /* 0x001fda0003f05270 */
[----:B-1-34-:R-:W-:Y:S05]  /*50a0*/  @P0 BRA `(.L_x_1488) ;  /* 0x0000000000080947 */ /* 0x01afea0003800000 */
[----:B------:R-:W-:-:S05]  /*50b0*/  IMAD R47, R47, 0x4, R48 ;  /* 0x000000042f2f7824 */ /* 0x000fca00078e0230 */
[----:B------:R0:W1:Y:S02]  /*50c0*/  ATOMS.ADD R59, [R47], R14 ;  /* 0x0000000e2f3b738c */ /* 0x0000640000000000 */
.L_x_1488:
[----:B------:R-:W-:Y:S05]  /*50d0*/  BSYNC.RECONVERGENT B0 ;  /* 0x0000000000007941 */ /* 0x000fea0003800200 */
.L_x_1487:
[----:B------:R-:W-:Y:S01]  /*50e0*/  R2P PR, R21, 0x7f ;  /* 0x0000007f15007804 */ /* 0x000fe20000000000 */
[----:B-1----:R1:W3:Y:S01]  /*50f0*/  SHFL.IDX PT, R51, R59, R16, 0x1f ;  /* 0x00001f103b337589 */ /* 0x0022e200000e0000 */
[----:B------:R-:W-:Y:S11]  /*5100*/  BSSY.RECONVERGENT B0, `(.L_x_1489) ;  /* 0x0000027000007945 */ /* 0x000ff60003800200 */
[----:B------:R-:W-:-:S02]  /*5110*/  VOTE.ANY R20, PT, P0 ;  /* 0x0000000000147806 */ /* 0x000fc400000e0100 */
[----:B0-----:R-:W-:Y:S02]  /*5120*/  VOTE.ANY R47, PT, P1 ;  /* 0x00000000002f7806 */ /* 0x001fe400008e0100 */
[----:B------:R-:W-:Y:S02]  /*5130*/  @!P0 LOP3.LUT R20, RZ, R20, RZ, 0x33, !PT ;  /* 0x00000014ff148212 */ /* 0x000fe400078e33ff */
[----:B------:R-:W-:Y:S02]  /*5140*/  @!P1 LOP3.LUT R47, RZ, R47, RZ, 0x33, !PT ;  /* 0x0000002fff2f9212 */ /* 0x000fe400078e33ff */
[----:B------:R-:W-:Y:S02]  /*5150*/  LOP3.LUT P0, RZ, R21, 0x80, RZ, 0xc0, !PT ;  /* 0x0000008015ff7812 */ /* 0x000fe4000780c0ff */
[----:B------:R-:W-:Y:S02]  /*5160*/  LOP3.LUT R20, R47, R20, RZ, 0xc0, !PT ;  /* 0x000000142f147212 */ /* 0x000fe400078ec0ff */
[----:B------:R-:W-:-:S04]  /*5170*/  VOTE.ANY R47, PT, P2 ;  /* 0x00000000002f7806 */ /* 0x000fc800010e0100 */
[----:B------:R-:W-:-:S04]  /*5180*/  @!P2 LOP3.LUT R47, RZ, R47, RZ, 0x33, !PT ;  /* 0x0000002fff2fa212 */ /* 0x000fc800078e33ff */
        /* <DEDUP_REMOVED lines=16> */
[----:B------:R-:W-:Y:S02]  /*5290*/  PRMT R20, R39, 0x9910, RZ ;  /* 0x0000991027147816 */ /* 0x000fe400000000ff */
[----:B------:R-:W0:Y:S01]  /*52a0*/  FLO.U32 R50, R47 ;  /* 0x0000002f00327300 */ /* 0x000e2200000e0000 */
[----:B------:R-:W-:Y:S02]  /*52b0*/  LOP3.LUT R49, R22, R47, RZ, 0xc0, !PT ;  /* 0x0000002f16317212 */ /* 0x000fe400078ec0ff */
[----:B------:R-:W-:-:S04]  /*52c0*/  ISETP.NE.AND P0, PT, R20, 0x7fff, PT ;  /* 0x00007fff1400780c */ /* 0x000fc80003f05270 */
[----:B------:R-:W-:Y:S01]  /*52d0*/  SEL R20, R39, 0x8000, P0 ;  /* 0x0000800027147807 */ /* 0x000fe20000000000 */
[----:B------:R-:W4:Y:S03]  /*52e0*/  POPC R49, R49 ;  /* 0x0000003100317309 */ /* 0x000f260000000000 */
[----:B------:R-:W-:Y:S02]  /*52f0*/  LOP3.LUT R20, R20, 0xffff, RZ, 0xc0, !PT ;  /* 0x0000ffff14147812 */ /* 0x000fe400078ec0ff */
[----:B0-----:R-:W-:Y:S02]  /*5300*/  ISETP.NE.AND P0, PT, R15, R50, PT ;  /* 0x000000320f00720c */ /* 0x001fe40003f05270 */
[----:B------:R-:W-:-:S04]  /*5310*/  SHF.R.U32.HI R20, RZ, UR5, R20 ;  /* 0x00000005ff147c19 */ /* 0x000fc80008011614 */
[----:B------:R-:W-:Y:S01]  /*5320*/  LOP3.LUT R61, R20, UR4, RZ, 0x30, !PT ;  /* 0x00000004143d7c12 */ /* 0x000fe2000f8e30ff */
[----:B------:R-:W-:-:S06]  /*5330*/  IMAD.MOV.U32 R20, RZ, RZ, RZ ;  /* 0x000000ffff147224 */ /* 0x000fcc00078e00ff */
[----:B-1-34-:R-:W-:Y:S05]  /*5340*/  @P0 BRA `(.L_x_1490) ;  /* 0x0000000000080947 */ /* 0x01afea0003800000 */
[----:B------:R-:W-:-:S06]  /*5350*/  IMAD R20, R21, 0x4, R48 ;  /* 0x0000000415147824 */ /* 0x000fcc00078e0230 */
[----:B------:R0:W1:Y:S02]  /*5360*/  ATOMS.ADD R20, [R20], R49 ;  /* 0x000000311414738c */ /* 0x0000640000000000 */
.L_x_1490:
[----:B------:R-:W-:Y:S05]  /*5370*/  BSYNC.RECONVERGENT B0 ;  /* 0x0000000000007941 */ /* 0x000fea0003800200 */
.L_x_1489:
[----:B------:R-:W-:Y:S01]  /*5380*/  R2P PR, R61, 0x7f ;  /* 0x0000007f3d007804 */ /* 0x000fe20000000000 */
[----:B-1----:R1:W3:Y:S01]  /*5390*/  SHFL.IDX PT, R50, R20, R50, 0x1f ;  /* 0x00001f3214327589 */ /* 0x0022e200000e0000 */
[----:B------:R-:W-:Y:S01]  /*53a0*/  BSSY.RECONVERGENT B0, `(.L_x_1491) ;  /* 0x0000021000007945 */ /* 0x000fe20003800200 */
[----:B------:R-:W-:-:S10]  /*53b0*/  IMAD.MOV.U32 R59, RZ, RZ, RZ ;  /* 0x000000ffff3b7224 */ /* 0x000fd400078e00ff */
[----:B------:R-:W-:Y:S02]  /*53c0*/  VOTE.ANY R16, PT, P0 ;  /* 0x0000000000107806 */ /* 0x000fe400000e0100 */
[----:B------:R-:W-:Y:S02]  /*53d0*/  VOTE.ANY R21, PT, P1 ;  /* 0x0000000000157806 */ /* 0x000fe400008e0100 */
[----:B------:R-:W-:Y:S02]  /*53e0*/  @!P0 LOP3.LUT R16, RZ, R16, RZ, 0x33, !PT ;  /* 0x00000010ff108212 */ /* 0x000fe400078e33ff */
[----:B------:R-:W-:Y:S02]  /*53f0*/  @!P1 LOP3.LUT R21, RZ, R21, RZ, 0x33, !PT ;  /* 0x00000015ff159212 */ /* 0x000fe400078e33ff */
[----:B------:R-:W-:Y:S02]  /*5400*/  LOP3.LUT P0, RZ, R61, 0x80, RZ, 0xc0, !PT ;  /* 0x000000803dff7812 */ /* 0x000fe4000780c0ff */
[----:B------:R-:W-:-:S02]  /*5410*/  LOP3.LUT R16, R21, R16, RZ, 0xc0, !PT ;  /* 0x0000001015107212 */ /* 0x000fc400078ec0ff */
        /* <DEDUP_REMOVED lines=17> */
[----:B------:R-:W-:-:S04]  /*5530*/  LOP3.LUT R21, R21, R16, RZ, 0xc0, !PT ;  /* 0x0000001015157212 */ /* 0x000fc800078ec0ff */
[----:B------:R-:W4:Y:S01]  /*5540*/  FLO.U32 R16, R21 ;  /* 0x0000001500107300 */ /* 0x000f2200000e0000 */
[----:B------:R-:W-:-:S07]  /*5550*/  LOP3.LUT R47, R22, R21, RZ, 0xc0, !PT ;  /* 0x00000015162f7212 */ /* 0x000fce00078ec0ff */
[----:B------:R-:W0:Y:S01]  /*5560*/  POPC R47, R47 ;  /* 0x0000002f002f7309 */ /* 0x000e220000000000 */
[----:B----4-:R-:W-:-:S13]  /*5570*/  ISETP.NE.AND P0, PT, R15, R16, PT ;  /* 0x000000100f00720c */ /* 0x010fda0003f05270 */
[----:B01-3--:R-:W-:Y:S05]  /*5580*/  @P0 BRA `(.L_x_1492) ;  /* 0x0000000000080947 */ /* 0x00bfea0003800000 */
[----:B------:R-:W-:-:S05]  /*5590*/  IMAD R20, R61, 0x4, R48 ;  /* 0x000000043d147824 */ /* 0x000fca00078e0230 */
[----:B------:R0:W1:Y:S02]  /*55a0*/  ATOMS.ADD R59, [R20], R47 ;  /* 0x0000002f143b738c */ /* 0x0000640000000000 */
.L_x_1492:
[----:B------:R-:W-:Y:S05]  /*55b0*/  BSYNC.RECONVERGENT B0 ;  /* 0x0000000000007941 */ /* 0x000fea0003800200 */
.L_x_1491:
[----:B------:R-:W-:Y:S01]  /*55c0*/  R2P PR, R17, 0x7f ;  /* 0x0000007f11007804 */ /* 0x000fe20000000000 */
[----:B-1----:R1:W3:Y:S01]  /*55d0*/  SHFL.IDX PT, R16, R59, R16, 0x1f ;  /* 0x00001f103b107589 */ /* 0x0022e200000e0000 */
[----:B------:R-:W-:Y:S01]  /*55e0*/  BSSY.RECONVERGENT B0, `(.L_x_1493) ;  /* 0x0000028000007945 */ /* 0x000fe20003800200 */
[----:B------:R-:W-:Y:S02]  /*55f0*/  IMAD.IADD R6, R6, 0x1, R57 ;  /* 0x0000000106067824 */ /* 0x000fe400078e0239 */
[----:B------:R-:W-:-:S08]  /*5600*/  IMAD.MOV.U32 R57, RZ, RZ, RZ ;  /* 0x000000ffff397224 */ /* 0x000fd000078e00ff */
[----:B0-----:R-:W-:Y:S02]  /*5610*/  VOTE.ANY R20, PT, P0 ;  /* 0x0000000000147806 */ /* 0x001fe400000e0100 */
        /* <DEDUP_REMOVED lines=8> */
[----:B------:R-:W-:Y:S02]  /*56a0*/  VOTE.ANY R21, PT, P3 ;  /* 0x0000000000157806 */ /* 0x000fe400018e0100 */
[----:B------:R-:W-:Y:S02]  /*56b0*/  VOTE.ANY R61, PT, P0 ;  /* 0x00000000003d7806 */ /* 0x000fe400000e0100 */
[----:B------:R-:W-:Y:S02]  /*56c0*/  @!P3 LOP3.LUT R21, RZ, R21, RZ, 0x33, !PT ;  /* 0x00000015ff15b212 */ /* 0x000fe400078e33ff */
[----:B------:R-:W-:Y:S02]  /*56d0*/  @!P0 LOP3.LUT R61, RZ, R61, RZ, 0x33, !PT ;  /* 0x0000003dff3d8212 */ /* 0x000fe400078e33ff */
        /* <DEDUP_REMOVED lines=21> */
[----:B-1-3--:R-:W-:Y:S05]  /*5830*/  @P0 BRA `(.L_x_1494) ;  /* 0x0000000000080947 */ /* 0x00afea0003800000 */
[----:B------:R-:W-:-:S05]  /*5840*/  IMAD R17, R17, 0x4, R48 ;  /* 0x0000000411117824 */ /* 0x000fca00078e0230 */
[----:B0-----:R1:W3:Y:S02]  /*5850*/  ATOMS.ADD R57, [R17], R20 ;  /* 0x000000141139738c */ /* 0x0012e40000000000 */
.L_x_1494:
[----:B------:R-:W-:Y:S05]  /*5860*/  BSYNC.RECONVERGENT B0 ;  /* 0x0000000000007941 */ /* 0x000fea0003800200 */
.L_x_1493:
[----:B------:R-:W-:Y:S01]  /*5870*/  R2P PR, R21, 0x7f ;  /* 0x0000007f15007804 */ /* 0x000fe20000000000 */
[----:B------:R-:W-:Y:S01]  /*5880*/  IMAD.IADD R7, R7, 0x1, R18 ;  /* 0x0000000107077824 */ /* 0x000fe200078e0212 */
[----:B------:R-:W-:Y:S01]  /*5890*/  BSSY.RECONVERGENT B0, `(.L_x_1495) ;  /* 0x0000029000007945 */ /* 0x000fe20003800200 */
[----:B--2---:R-:W-:-:S10]  /*58a0*/  IMAD.IADD R8, R8, 0x1, R55 ;  /* 0x0000000108087824 */ /* 0x004fd400078e0237 */
[----:B-1----:R-:W-:Y:S02]  /*58b0*/  VOTE.ANY R17, PT, P0 ;  /* 0x0000000000117806 */ /* 0x002fe400000e0100 */
        /* <DEDUP_REMOVED lines=23> */
[C---:B------:R-:W-:Y:S02]  /*5a30*/  PRMT R17, R36.reuse, 0x9910, RZ ;  /* 0x0000991024117816 */ /* 0x040fe400000000ff */
[----:B------:R1:W2:Y:S02]  /*5a40*/  FLO.U32 R58, R59 ;  /* 0x0000003b003a7300 */ /* 0x0002a400000e0000 */
[----:B------:R-:W-:Y:S02]  /*5a50*/  ISETP.NE.AND P0, PT, R17, 0x7fff, PT ;  /* 0x00007fff1100780c */ /* 0x000fe40003f05270 */
[----:B---3--:R3:W4:Y:S02]  /*5a60*/  SHFL.IDX PT, R17, R57, R60, 0x1f ;  /* 0x00001f3c39117589 */ /* 0x00872400000e0000 */
[----:B------:R-:W-:-:S04]  /*5a70*/  SEL R18, R36, 0x8000, P0 ;  /* 0x0000800024127807 */ /* 0x000fc80000000000 */
[----:B------:R-:W-:-:S04]  /*5a80*/  LOP3.LUT R18, R18, 0xffff, RZ, 0xc0, !PT ;  /* 0x0000ffff12127812 */ /* 0x000fc800078ec0ff */
[----:B------:R-:W-:Y:S02]  /*5a90*/  SHF.R.U32.HI R55, RZ, UR5, R18 ;  /* 0x00000005ff377c19 */ /* 0x000fe40008011612 */
[----:B------:R-:W-:Y:S01]  /*5aa0*/  LOP3.LUT R18, R22, R59, RZ, 0xc0, !PT ;  /* 0x0000003b16127212 */ /* 0x000fe200078ec0ff */
[----:B-1----:R-:W-:Y:S01]  /*5ab0*/  IMAD.MOV.U32 R59, RZ, RZ, RZ ;  /* 0x000000ffff3b7224 */ /* 0x002fe200078e00ff */
[----:B--2---:R-:W-:Y:S02]  /*5ac0*/  ISETP.NE.AND P0, PT, R15, R58, PT ;  /* 0x0000003a0f00720c */ /* 0x004fe40003f05270 */
[----:B------:R-:W-:Y:S02]  /*5ad0*/  LOP3.LUT R55, R55, UR4, RZ, 0x30, !PT ;  /* 0x0000000437377c12 */ /* 0x000fe4000f8e30ff */
[----:B------:R-:W1:Y:S09]  /*5ae0*/  POPC R18, R18 ;  /* 0x0000001200127309 */ /* 0x000e720000000000 */
[----:B---34-:R-:W-:Y:S05]  /*5af0*/  @P0 BRA `(.L_x_1496) ;  /* 0x0000000000080947 */ /* 0x018fea0003800000 */
[----:B------:R-:W-:-:S05]  /*5b00*/  IMAD R21, R21, 0x4, R48 ;  /* 0x0000000415157824 */ /* 0x000fca00078e0230 */
[----:B-1----:R2:W3:Y:S02]  /*5b10*/  ATOMS.ADD R59, [R21], R18 ;  /* 0x00000012153b738c */ /* 0x0024e40000000000 */
.L_x_1496:
[----:B------:R-:W-:Y:S05]  /*5b20*/  BSYNC.RECONVERGENT B0 ;  /* 0x0000000000007941 */ /* 0x000fea0003800200 */
.L_x_1495:
[----:B------:R-:W-:Y:S01]  /*5b30*/  R2P PR, R55, 0x7f ;  /* 0x0000007f37007804 */ /* 0x000fe20000000000 */
[----:B------:R-:W-:Y:S01]  /*5b40*/  IMAD.IADD R9, R9, 0x1, R56 ;  /* 0x0000000109097824 */ /* 0x000fe200078e0238 */
[----:B------:R-:W-:Y:S01]  /*5b50*/  BSSY.RECONVERGENT B0, `(.L_x_1497) ;  /* 0x0000029000007945 */ /* 0x000fe20003800200 */
[----:B------:R-:W-:-:S10]  /*5b60*/  IMAD.IADD R10, R10, 0x1, R19 ;  /* 0x000000010a0a7824 */ /* 0x000fd400078e0213 */
[----:B--2---:R-:W-:Y:S02]  /*5b70*/  VOTE.ANY R21, PT, P0 ;  /* 0x0000000000157806 */ /* 0x004fe400000e0100 */
        /* <DEDUP_REMOVED lines=24> */
[----:B------:R2:W4:Y:S02]  /*5d00*/  FLO.U32 R56, R61 ;  /* 0x0000003d00387300 */ /* 0x00052400000e0000 */
[----:B------:R-:W-:Y:S02]  /*5d10*/  ISETP.NE.AND P0, PT, R21, 0x7fff, PT ;  /* 0x00007fff1500780c */ /* 0x000fe40003f05270 */
[----:B---3--:R3:W0:Y:S02]  /*5d20*/  SHFL.IDX PT, R21, R59, R58, 0x1f ;  /* 0x00001f3a3b157589 */ /* 0x00862400000e0000 */
[----:B------:R-:W-:-:S04]  /*5d30*/  SEL R19, R35, 0x8000, P0 ;  /* 0x0000800023137807 */ /* 0x000fc80000000000 */
[----:B------:R-:W-:-:S04]  /*5d40*/  LOP3.LUT R19, R19, 0xffff, RZ, 0xc0, !PT ;  /* 0x0000ffff13137812 */ /* 0x000fc800078ec0ff */
[----:B------:R-:W-:Y:S02]  /*5d50*/  SHF.R.U32.HI R57, RZ, UR5, R19 ;  /* 0x00000005ff397c19 */ /* 0x000fe40008011613 */
[----:B------:R-:W-:Y:S01]  /*5d60*/  LOP3.LUT R19, R22, R61, RZ, 0xc0, !PT ;  /* 0x0000003d16137212 */ /* 0x000fe200078ec0ff */
[----:B--2---:R-:W-:Y:S01]  /*5d70*/  IMAD.MOV.U32 R61, RZ, RZ, RZ ;  /* 0x000000ffff3d7224 */ /* 0x004fe200078e00ff */
[----:B----4-:R-:W-:Y:S02]  /*5d80*/  ISETP.NE.AND P0, PT, R15, R56, PT ;  /* 0x000000380f00720c */ /* 0x010fe40003f05270 */
[----:B------:R-:W-:Y:S02]  /*5d90*/  LOP3.LUT R57, R57, UR4, RZ, 0x30, !PT ;  /* 0x0000000439397c12 */ /* 0x000fe4000f8e30ff */
[----:B------:R-:W2:Y:S09]  /*5da0*/  POPC R19, R19 ;  /* 0x0000001300137309 */ /* 0x000eb20000000000 */
[----:B0--3--:R-:W-:Y:S05]  /*5db0*/  @P0 BRA `(.L_x_1498) ;  /* 0x0000000000080947 */ /* 0x009fea0003800000 */
[----:B------:R-:W-:-:S05]  /*5dc0*/  IMAD R58, R55, 0x4, R48 ;  /* 0x00000004373a7824 */ /* 0x000fca00078e0230 */
[----:B--2---:R0:W3:Y:S02]  /*5dd0*/  ATOMS.ADD R61, [R58], R19 ;  /* 0x000000133a3d738c */ /* 0x0040e40000000000 */
.L_x_1498:
[----:B------:R-:W-:Y:S05]  /*5de0*/  BSYNC.RECONVERGENT B0 ;  /* 0x0000000000007941 */ /* 0x000fea0003800200 */
.L_x_1497:
[----:B------:R-:W-:Y:S01]  /*5df0*/  R2P PR, R57, 0x7f ;  /* 0x0000007f39007804 */ /* 0x000fe20000000000 */
[----:B------:R-:W-:Y:S01]  /*5e00*/  IMAD.IADD R11, R54, 0x1, R11 ;  /* 0x00000001360b7824 */ /* 0x000fe200078e020b */
[----:B---3--:R3:W4:Y:S01]  /*5e10*/  SHFL.IDX PT, R56, R61, R56, 0x1f ;  /* 0x00001f383d387589 */ /* 0x00872200000e0000 */
[----:B------:R-:W-:Y:S01]  /*5e20*/  IMAD.IADD R12, R12, 0x1, R53 ;  /* 0x000000010c0c7824 */ /* 0x000fe200078e0235 */
[----:B------:R-:W-:Y:S09]  /*5e30*/  BSSY.RECONVERGENT B0, `(.L_x_1499) ;  /* 0x0000027000007945 */ /* 0x000ff20003800200 */
[----:B------:R-:W-:-:S02]  /*5e40*/  VOTE.ANY R55, PT, P0 ;  /* 0x0000000000377806 */ /* 0x000fc400000e0100 */
[----:B------:R-:W-:Y:S02]  /*5e50*/  VOTE.ANY R54, PT, P1 ;  /* 0x0000000000367806 */ /* 0x000fe400008e0100 */
[----:B------:R-:W-:Y:S02]  /*5e60*/  @!P0 LOP3.LUT R55, RZ, R55, RZ, 0x33, !PT ;  /* 0x00000037ff378212 */ /* 0x000fe400078e33ff */
[----:B------:R-:W-:Y:S02]  /*5e70*/  @!P1 LOP3.LUT R54, RZ, R54, RZ, 0x33, !PT ;  /* 0x00000036ff369212 */ /* 0x000fe400078e33ff */
[----:B------:R-:W-:Y:S02]  /*5e80*/  LOP3.LUT P0, RZ, R57, 0x80, RZ, 0xc0, !PT ;  /* 0x0000008039ff7812 */ /* 0x000fe4000780c0ff */
[----:B------:R-:W-:Y:S02]  /*5e90*/  LOP3.LUT R54, R54, R55, RZ, 0xc0, !PT ;  /* 0x0000003736367212 */ /* 0x000fe400078ec0ff */
        /* <DEDUP_REMOVED lines=18> */
[----:B------:R-:W-:Y:S02]  /*5fc0*/  LOP3.LUT R59, R59, R54, RZ, 0xc0, !PT ;  /* 0x000000363b3b7212 */ /* 0x000fe400078ec0ff */
[----:B------:R-:W-:Y:S02]  /*5fd0*/  ISETP.NE.AND P0, PT, R55, 0x7fff, PT ;  /* 0x00007fff3700780c */ /* 0x000fe40003f05270 */
[----:B------:R5:W1:Y:S02]  /*5fe0*/  FLO.U32 R54, R59 ;  /* 0x0000003b00367300 */ /* 0x000a6400000e0000 */
[----:B------:R-:W-:-:S04]  /*5ff0*/  SEL R53, R34, 0x8000, P0 ;  /* 0x0000800022357807 */ /* 0x000fc80000000000 */
[----:B------:R-:W-:-:S04]  /*6000*/  LOP3.LUT R53, R53, 0xffff, RZ, 0xc0, !PT ;  /* 0x0000ffff35357812 */ /* 0x000fc800078ec0ff */
[----:B------:R-:W-:Y:S02]  /*6010*/  SHF.R.U32.HI R55, RZ, UR5, R53 ;  /* 0x00000005ff377c19 */ /* 0x000fe40008011635 */
[----:B------:R-:W-:Y:S01]  /*6020*/  LOP3.LUT R53, R22, R59, RZ, 0xc0, !PT ;  /* 0x0000003b16357212 */ /* 0x000fe200078ec0ff */
[----:B-----5:R-:W-:Y:S01]  /*6030*/  IMAD.MOV.U32 R59, RZ, RZ, RZ ;  /* 0x000000ffff3b7224 */ /* 0x020fe200078e00ff */
[----:B------:R-:W-:Y:S02]  /*6040*/  LOP3.LUT R55, R55, UR4, RZ, 0x30, !PT ;  /* 0x0000000437377c12 */ /* 0x000fe4000f8e30ff */
[----:B-1----:R-:W-:Y:S02]  /*6050*/  ISETP.NE.AND P0, PT, R15, R54, PT ;  /* 0x000000360f00720c */ /* 0x002fe40003f05270 */
[----:B------:R-:W1:Y:S11]  /*6060*/  POPC R53, R53 ;  /* 0x0000003500357309 */ /* 0x000e760000000000 */
[----:B---34-:R-:W-:Y:S05]  /*6070*/  @P0 BRA `(.L_x_1500) ;  /* 0x0000000000080947 */ /* 0x018fea0003800000 */
[----:B0-----:R-:W-:-:S05]  /*6080*/  IMAD R58, R57, 0x4, R48 ;  /* 0x00000004393a7824 */ /* 0x001fca00078e0230 */
[----:B-1----:R3:W4:Y:S02]  /*6090*/  ATOMS.ADD R59, [R58], R53 ;  /* 0x000000353a3b738c */ /* 0x0027240000000000 */
.L_x_1500:
[----:B------:R-:W-:Y:S05]  /*60a0*/  BSYNC.RECONVERGENT B0 ;  /* 0x0000000000007941 */ /* 0x000fea0003800200 */
.L_x_1499:
[----:B------:R-:W-:Y:S01]  /*60b0*/  R2P PR, R55, 0x7f ;  /* 0x0000007f37007804 */ /* 0x000fe20000000000 */
[----:B------:R-:W-:Y:S01]  /*60c0*/  IMAD.IADD R13, R13, 0x1, R52 ;  /* 0x000000010d0d7824 */ /* 0x000fe200078e0234 */
[----:B----4-:R4:W0:Y:S01]  /*60d0*/  SHFL.IDX PT, R54, R59, R54, 0x1f ;  /* 0x00001f363b367589 */ /* 0x01082200000e0000 */
        /* <DEDUP_REMOVED lines=37> */
[----:B0---4-:R-:W-:Y:S05]  /*6330*/  @P0 BRA `(.L_x_1502) ;  /* 0x0000000000080947 */ /* 0x011fea0003800000 */
[----:B---3--:R-:W-:-:S05]  /*6340*/  IMAD R58, R55, 0x4, R48 ;  /* 0x00000004373a7824 */ /* 0x008fca00078e0230 */
[----:B-1----:R0:W4:Y:S02]  /*6350*/  ATOMS.ADD R61, [R58], R51 ;  /* 0x000000333a3d738c */ /* 0x0021240000000000 */
.L_x_1502:
[----:B------:R-:W-:Y:S05]  /*6360*/  BSYNC.RECONVERGENT B0 ;  /* 0x0000000000007941 */ /* 0x000fea0003800200 */
.L_x_1501:
[----:B------:R-:W-:Y:S01]  /*6370*/  R2P PR, R57, 0x7f ;  /* 0x0000007f39007804 */ /* 0x000fe20000000000 */
[----:B----4-:R4:W1:Y:S01]  /*6380*/  SHFL.IDX PT, R52, R61, R52, 0x1f ;  /* 0x00001f343d347589 */ /* 0x01086200000e0000 */
[----:B------:R-:W-:Y:S01]  /*6390*/  BSSY.RECONVERGENT B0, `(.L_x_1503) ;  /* 0x0000021000007945 */ /* 0x000fe20003800200 */
[----:B------:R-:W-:-:S10]  /*63a0*/  IMAD.MOV.U32 R59, RZ, RZ, RZ ;  /* 0x000000ffff3b7224 */ /* 0x000fd400078e00ff */
[----:B------:R-:W-:Y:S02]  /*63b0*/  VOTE.ANY R55, PT, P0 ;  /* 0x0000000000377806 */ /* 0x000fe400000e0100 */
[----:B0--3--:R-:W-:Y:S02]  /*63c0*/  VOTE.ANY R58, PT, P1 ;  /* 0x00000000003a7806 */ /* 0x009fe400008e0100 */
        /* <DEDUP_REMOVED lines=22> */
[----:B------:R-:W0:Y:S01]  /*6530*/  FLO.U32 R58, R55 ;  /* 0x00000037003a7300 */ /* 0x000e2200000e0000 */
[----:B------:R-:W-:-:S07]  /*6540*/  LOP3.LUT R22, R22, R55, RZ, 0xc0, !PT ;  /* 0x0000003716167212 */ /* 0x000fce00078ec0ff */
[----:B------:R-:W3:Y:S01]  /*6550*/  POPC R22, R22 ;  /* 0x0000001600167309 */ /* 0x000ee20000000000 */
[----:B0-----:R-:W-:-:S13]  /*6560*/  ISETP.NE.AND P0, PT, R15, R58, PT ;  /* 0x0000003a0f00720c */ /* 0x001fda0003f05270 */
[----:B-1-34-:R-:W-:Y:S05]  /*6570*/  @P0 BRA `(.L_x_1504) ;  /* 0x0000000000080947 */ /* 0x01afea0003800000 */
[----:B------:R-:W-:-:S05]  /*6580*/  IMAD R57, R57, 0x4, R48 ;  /* 0x0000000439397824 */ /* 0x000fca00078e0230 */
[----:B------:R0:W1:Y:S02]  /*6590*/  ATOMS.ADD R59, [R57], R22 ;  /* 0x00000016393b738c */ /* 0x0000640000000000 */
.L_x_1504:
[----:B------:R-:W-:Y:S05]  /*65a0*/  BSYNC.RECONVERGENT B0 ;  /* 0x0000000000007941 */ /* 0x000fea0003800200 */
.L_x_1503:
[----:B-1----:R-:W0:Y:S01]  /*65b0*/  SHFL.IDX PT, R55, R59, R58, 0x1f ;  /* 0x00001f3a3b377589 */ /* 0x002e2200000e0000 */
[----:B------:R-:W-:Y:S01]  /*65c0*/  IMAD.IADD R16, R47, 0x1, R16 ;  /* 0x000000012f107824 */ /* 0x000fe200078e0210 */
[----:B------:R-:W-:Y:S01]  /*65d0*/  ISETP.GT.U32.AND P0, PT, R0, 0xff, PT ;  /* 0x000000ff0000780c */ /* 0x000fe20003f04070 */
[----:B------:R-:W-:Y:S01]  /*65e0*/  IMAD R47, R6, 0x2, R27 ;  /* 0x00000002062f7824 */ /* 0x000fe200078e021b */
[----:B------:R-:W-:Y:S01]  /*65f0*/  BAR.SYNC.DEFER_BLOCKING 0x0 ;  /* 0x0000000000007b1d */ /* 0x000fe20000010000 */
[----:B------:R-:W-:Y:S02]  /*6600*/  IMAD.IADD R15, R49, 0x1, R50 ;  /* 0x00000001310f7824 */ /* 0x000fe400078e0232 */
[----:B------:R-:W-:Y:S02]  /*6610*/  IMAD.IADD R18, R18, 0x1, R21 ;  /* 0x0000000112127824 */ /* 0x000fe400078e0215 */
[----:B------:R-:W-:Y:S01]  /*6620*/  IMAD R48, R7, 0x2, R27 ;  /* 0x0000000207307824 */ /* 0x000fe200078e021b */
[----:B------:R-:W-:Y:S01]  /*6630*/  BSSY B1, `(.L_x_1505) ;  /* 0x000004f000017945 */ /* 0x000fe20003800000 */
[----:B------:R-:W-:-:S02]  /*6640*/  IMAD.IADD R17, R20, 0x1, R17 ;  /* 0x0000000114117824 */ /* 0x000fc400078e0211 */
[----:B------:R-:W-:Y:S02]  /*6650*/  IMAD.IADD R21, R51, 0x1, R52 ;  /* 0x0000000133157824 */ /* 0x000fe400078e0234 */
[--C-:B------:R-:W-:Y:S02]  /*6660*/  IMAD R49, R8, 0x2, R27.reuse ;  /* 0x0000000208317824 */ /* 0x100fe400078e021b */
[----:B------:R-:W-:Y:S02]  /*6670*/  IMAD.IADD R20, R53, 0x1, R54 ;  /* 0x0000000135147824 */ /* 0x000fe400078e0236 */
[--C-:B------:R-:W-:Y:S02]  /*6680*/  IMAD R51, R9, 0x2, R27.reuse ;  /* 0x0000000209337824 */ /* 0x100fe400078e021b */
[--C-:B------:R-:W-:Y:S02]  /*6690*/  IMAD R53, R10, 0x2, R27.reuse ;  /* 0x000000020a357824 */ /* 0x100fe400078e021b */
[----:B------:R-:W-:-:S02]  /*66a0*/  IMAD R50, R12, 0x2, R27 ;  /* 0x000000020c327824 */ /* 0x000fc400078e021b */
[----:B0-----:R-:W-:Y:S02]  /*66b0*/  IMAD.IADD R22, R22, 0x1, R55 ;  /* 0x0000000116167824 */ /* 0x001fe400078e0237 */
[--C-:B------:R-:W-:Y:S01]  /*66c0*/  IMAD R55, R11, 0x2, R27.reuse ;  /* 0x000000020b377824 */ /* 0x100fe200078e021b */
[----:B------:R0:W-:Y:S01]  /*66d0*/  STS.U16 [R47+-0x2], R46 ;  /* 0xfffffe2e2f007388 */ /* 0x0001e20000000400 */
[----:B--2---:R-:W-:Y:S02]  /*66e0*/  IMAD.IADD R19, R19, 0x1, R56 ;  /* 0x0000000113137824 */ /* 0x004fe400078e0238 */
[--C-:B------:R-:W-:Y:S01]  /*66f0*/  IMAD R57, R17, 0x2, R27.reuse ;  /* 0x0000000211397824 */ /* 0x100fe200078e021b */
[----:B------:R1:W-:Y:S04]  /*6700*/  STS.U16 [R48+-0x2], R41 ;  /* 0xfffffe2930007388 */ /* 0x0003e80000000400 */
[----:B------:R2:W-:Y:S01]  /*6710*/  STS.U16 [R49+-0x2], R40 ;  /* 0xfffffe2831007388 */ /* 0x0005e20000000400 */
[----:B0-----:R-:W-:-:S03]  /*6720*/  IMAD R46, R14, 0x2, R27 ;  /* 0x000000020e2e7824 */ /* 0x001fc600078e021b */
[----:B------:R0:W-:Y:S01]  /*6730*/  STS.U16 [R51+-0x2], R32 ;  /* 0xfffffe2033007388 */ /* 0x0001e20000000400 */
[--C-:B------:R-:W-:Y:S02]  /*6740*/  IMAD R47, R15, 0x2, R27.reuse ;  /* 0x000000020f2f7824 */ /* 0x100fe400078e021b */
[--C-:B-1----:R-:W-:Y:S01]  /*6750*/  IMAD R41, R13, 0x2, R27.reuse ;  /* 0x000000020d297824 */ /* 0x102fe200078e021b */
[----:B------:R1:W-:Y:S01]  /*6760*/  STS.U16 [R53+-0x2], R30 ;  /* 0xfffffe1e35007388 */ /* 0x0003e20000000400 */
[--C-:B------:R-:W-:Y:S02]  /*6770*/  IMAD R48, R16, 0x2, R27.reuse ;  /* 0x0000000210307824 */ /* 0x100fe400078e021b */
[--C-:B--2---:R-:W-:Y:S01]  /*6780*/  IMAD R49, R21, 0x2, R27.reuse ;  /* 0x0000000215317824 */ /* 0x104fe200078e021b */
[----:B------:R2:W-:Y:S01]  /*6790*/  STS.U16 [R55+-0x2], R28 ;  /* 0xfffffe1c37007388 */ /* 0x0005e20000000400 */
[----:B0-----:R-:W-:-:S03]  /*67a0*/  IMAD R32, R22, 0x2, R27 ;  /* 0x0000000216207824 */ /* 0x001fc600078e021b */
[----:B------:R0:W-:Y:S01]  /*67b0*/  STS.U16 [R50+-0x2], R45 ;  /* 0xfffffe2d32007388 */ /* 0x0001e20000000400 */
[----:B-1----:R-:W-:-:S03]  /*67c0*/  IMAD R30, R20, 0x2, R27 ;  /* 0x00000002141e7824 */ /* 0x002fc600078e021b */
[----:B------:R1:W-:Y:S01]  /*67d0*/  STS.U16 [R41+-0x2], R44 ;  /* 0xfffffe2c29007388 */ /* 0x0003e20000000400 */
[----:B--2---:R-:W-:-:S03]  /*67e0*/  IMAD R28, R18, 0x2, R27 ;  /* 0x00000002121c7824 */ /* 0x004fc600078e021b */
[----:B------:R1:W-:Y:S01]  /*67f0*/  STS.U16 [R46+-0x2], R43 ;  /* 0xfffffe2b2e007388 */ /* 0x0003e20000000400 */
[----:B0-----:R-:W-:-:S03]  /*6800*/  IMAD R45, R19, 0x2, R27 ;  /* 0x00000002132d7824 */ /* 0x001fc600078e021b */
[----:B------:R1:W-:Y:S04]  /*6810*/  STS.U16 [R47+-0x2], R42 ;  /* 0xfffffe2a2f007388 */ /* 0x0003e80000000400 */
[----:B------:R1:W-:Y:S04]  /*6820*/  STS.U16 [R48+-0x2], R39 ;  /* 0xfffffe2730007388 */ /* 0x0003e80000000400 */
[----:B------:R1:W-:Y:S04]  /*6830*/  STS.U16 [R57+-0x2], R38 ;  /* 0xfffffe2639007388 */ /* 0x0003e80000000400 */
[----:B------:R1:W-:Y:S04]  /*6840*/  STS.U16 [R28+-0x2], R37 ;  /* 0xfffffe251c007388 */ /* 0x0003e80000000400 */
[----:B------:R1:W-:Y:S04]  /*6850*/  STS.U16 [R45+-0x2], R36 ;  /* 0xfffffe242d007388 */ /* 0x0003e80000000400 */
[----:B------:R1:W-:Y:S04]  /*6860*/  STS.U16 [R30+-0x2], R35 ;  /* 0xfffffe231e007388 */ /* 0x0003e80000000400 */
[----:B------:R1:W-:Y:S04]  /*6870*/  STS.U16 [R49+-0x2], R34 ;  /* 0xfffffe2231007388 */ /* 0x0003e80000000400 */
[----:B------:R1:W-:Y:S01]  /*6880*/  STS.U16 [R32+-0x2], R33 ;  /* 0xfffffe2120007388 */ /* 0x0003e20000000400 */
[----:B------:R-:W-:Y:S05]  /*6890*/  @P0 BRA `(.L_x_1506) ;  /* 0x0000000000a00947 */ /* 0x000fea0003800000 */
[----:B------:R-:W2:Y:S01]  /*68a0*/  LDG.E R24, desc[UR8][R24.64] ;  /* 0x0000000818187981 */ /* 0x000ea2000c1e1900 */
[----:B------:R-:W-:Y:S01]  /*68b0*/  ISETP.GE.AND P0, PT, R5, 0x1, PT ;  /* 0x000000010500780c */ /* 0x000fe20003f06270 */
[----:B-1----:R-:W-:Y:S02]  /*68c0*/  IMAD.MOV.U32 R33, RZ, RZ, R26 ;  /* 0x000000ffff217224 */ /* 0x002fe400078e001a */
[----:B--2---:R-:W-:-:S05]  /*68d0*/  IMAD.IADD R28, R24, 0x1, -R23 ;  /* 0x00000001181c7824 */ /* 0x004fca00078e0a17 */
[----:B------:R0:W-:Y:S05]  /*68e0*/  STS [R29+0x8800], R28 ;  /* 0x0088001c1d007388 */ /* 0x0001ea0000000800 */
[----:B------:R-:W-:Y:S05]  /*68f0*/  @!P0 BRA `(.L_x_1507) ;  /* 0x00000000006c8947 */ /* 0x000fea0003800000 */
[----:B------:R-:W-:Y:S01]  /*6900*/  BSSY B0, `(.L_x_1508) ;  /* 0x0000019000007945 */ /* 0x000fe20003800000 */
[----:B0-----:R-:W-:Y:S02]  /*6910*/  IMAD.MOV.U32 R28, RZ, RZ, -0x1 ;  /* 0xffffffffff1c7424 */ /* 0x001fe400078e00ff */
[----:B------:R-:W-:Y:S02]  /*6920*/  IMAD.MOV.U32 R30, RZ, RZ, R5 ;  /* 0x000000ffff1e7224 */ /* 0x000fe400078e0005 */
[----:B------:R-:W-:-:S07]  /*6930*/  IMAD.MOV.U32 R33, RZ, RZ, R26 ;  /* 0x000000ffff217224 */ /* 0x000fce00078e001a */
.L_x_1512:
[----:B------:R-:W0:Y:S01]  /*6940*/  LDC.64 R24, c[0x0][0x380] ;  /* 0x0000e000ff187b82 */ /* 0x000e220000000a00 */
[----:B------:R-:W-:Y:S01]  /*6950*/  VIADD R37, R30, 0xffffffff ;  /* 0xffffffff1e257836 */ /* 0x000fe20000000000 */
[----:B------:R-:W-:Y:S03]  /*6960*/  BSSY B2, `(.L_x_1509) ;  /* 0x0000008000027945 */ /* 0x000fe60003800000 */
[----:B------:R-:W-:-:S04]  /*6970*/  IMAD R35, R37, 0x100, R0 ;  /* 0x0000010025237824 */ /* 0x000fc800078e0200 */
[----:B0-----:R-:W-:-:S07]  /*6980*/  IMAD.WIDE R24, R35, 0x4, R24 ;  /* 0x0000000423187825 */ /* 0x001fce00078e0218 */
.L_x_1510:
[----:B------:R-:W-:Y:S05]  /*6990*/  YIELD ;  /* 0x0000000000007946 */ /* 0x000fea0003800000 */
[----:B------:R0:W-:Y:S06]  /*69a0*/  MEMBAR.SC.CTA ;  /* 0x0000000000007992 */ /* 0x0001ec0000000000 */
[----:B0-----:R-:W2:Y:S02]  /*69b0*/  LDG.E.STRONG.SYS R32, desc[UR8][R24.64] ;  /* 0x0000000818207981 */ /* 0x001ea4000c1f5900 */
[----:B--2---:R-:W-:-:S13]  /*69c0*/  ISETP.NE.AND P0, PT, R32, RZ, PT ;  /* 0x000000ff2000720c */ /* 0x004fda0003f05270 */
[----:B------:R-:W-:Y:S05]  /*69d0*/  @!P0 BRA `(.L_x_1510) ;  /* 0xfffffffc00ec8947 */ /* 0x000fea000383ffff */
[----:B------:R-:W-:Y:S05]  /*69e0*/  BSYNC B2 ;  /* 0x0000000000027941 */ /* 0x000fea0003800000 */
.L_x_1509:
[----:B------:R-:W-:Y:S01]  /*69f0*/  BSSY.RECONVERGENT B2, `(.L_x_1511) ;  /* 0x0000006000027945 */ /* 0x000fe20003800200 */
[C---:B------:R-:W-:Y:S02]  /*6a00*/  ISETP.GT.AND P0, PT, R32.reuse, -0x1, PT ;  /* 0xffffffff2000780c */ /* 0x040fe40003f04270 */
[----:B------:R-:W-:Y:S01]  /*6a10*/  LOP3.LUT R32, R32, 0x3fffffff, RZ, 0xc0, !PT ;  /* 0x3fffffff20207812 */ /* 0x000fe200078ec0ff */
[----:B------:R-:W-:Y:S05]  /*6a20*/  WARPSYNC.EXCLUSIVE R28 ;  /* 0x000000001c007348 */ /* 0x000fea0003a00000 */
[----:B------:R-:W-:-:S05]  /*6a30*/  IMAD.IADD R33, R32, 0x1, R33 ;  /* 0x0000000120217824 */ /* 0x000fca00078e0221 */
[----:B------:R-:W-:-:S07]  /*6a40*/  VOTE.ANY R28, PT, P0 ;  /* 0x00000000001c7806 */ /* 0x000fce00000e0100 */
[----:B------:R-:W-:Y:S05]  /*6a50*/  BSYNC.RECONVERGENT B2 ;  /* 0x0000000000027941 */ /* 0x000fea0003800200 */
.L_x_1511:
[----:B------:R-:W-:Y:S01]  /*6a60*/  ISETP.GT.U32.AND P1, PT, R30, 0x1, PT ;  /* 0x000000011e00780c */ /* 0x000fe20003f24070 */
[----:B------:R-:W-:-:S12]  /*6a70*/  IMAD.MOV.U32 R30, RZ, RZ, R37 ;  /* 0x000000ffff1e7224 */ /* 0x000fd800078e0025 */
[----:B------:R-:W-:Y:S05]  /*6a80*/  @P0 BRA P1, `(.L_x_1512) ;  /* 0xfffffffc00ac0947 */ /* 0x000fea000083ffff */
[----:B------:R-:W-:Y:S05]  /*6a90*/  BSYNC B0 ;  /* 0x0000000000007941 */ /* 0x000fea0003800000 */
.L_x_1508:
[----:B------:R1:W2:Y:S02]  /*6aa0*/  LDS R28, [R29+0x8800] ;  /* 0x008800001d1c7984 */ /* 0x0002a40000000800 */
.L_x_1507:
[----:B------:R-:W3:Y:S01]  /*6ab0*/  LDC.64 R24, c[0x0][0x380] ;  /* 0x0000e000ff187b82 */ /* 0x000ee20000000a00 */
[----:B------:R-:W-:Y:S01]  /*6ac0*/  IMAD R35, R5, 0x100, R0 ;  /* 0x0000010005237824 */ /* 0x000fe200078e0200 */
[----:B0-2---:R-:W-:Y:S02]  /*6ad0*/  IADD3 R28, PT, PT, R28, R33, -R26 ;  /* 0x000000211c1c7210 */ /* 0x005fe40007ffe81a */
[----:B------:R-:W-:-:S03]  /*6ae0*/  LOP3.LUT R33, R33, 0x80000000, RZ, 0xfc, !PT ;  /* 0x8000000021217812 */ /* 0x000fc600078efcff */
[----:B------:R0:W-:Y:S01]  /*6af0*/  STS [R29+0x8800], R28 ;  /* 0x0088001c1d007388 */ /* 0x0001e20000000800 */
[----:B---3--:R-:W-:-:S05]  /*6b00*/  IMAD.WIDE R24, R35, 0x4, R24 ;  /* 0x0000000423187825 */ /* 0x008fca00078e0218 */
[----:B------:R0:W-:Y:S02]  /*6b10*/  STG.E.STRONG.SYS desc[UR8][R24.64], R33 ;  /* 0x0000002118007986 */ /* 0x0001e4000c115908 */
.L_x_1506:
[----:B------:R-:W-:Y:S05]  /*6b20*/  BSYNC B1 ;  /* 0x0000000000017941 */ /* 0x000fea0003800000 */
.L_x_1505:
[----:B-1----:R-:W1:Y:S01]  /*6b30*/  LDC.64 R34, c[0x0][0x390] ;  /* 0x0000e400ff227b82 */ /* 0x002e620000000a00 */
[----:B0-----:R-:W-:Y:S01]  /*6b40*/  VIADD R33, R31, 0x2200 ;  /* 0x000022001f217836 */ /* 0x001fe20000000000 */
[----:B------:R-:W-:Y:S06]  /*6b50*/  WARPSYNC.ALL ;  /* 0x0000000000007948 */ /* 0x000fec0003800000 */
[----:B------:R-:W0:Y:S01]  /*6b60*/  LDC R24, c[0x0][0x3c0] ;  /* 0x0000f000ff187b82 */ /* 0x000e220000000800 */
[----:B-1----:R-:W-:Y:S02]  /*6b70*/  ISETP.EQ.U32.AND P1, PT, R34, RZ, PT ;  /* 0x000000ff2200720c */ /* 0x002fe40003f22070 */
[----:B0-----:R-:W-:-:S04]  /*6b80*/  ISETP.GE.AND P0, PT, R33, R24, PT ;  /* 0x000000182100720c */ /* 0x001fc80003f06270 */
[----:B------:R-:W-:-:S04]  /*6b90*/  ISETP.EQ.OR.EX P0, PT, R35, RZ, !P0, P1 ;  /* 0x000000ff2300720c */ /* 0x000fc80004702710 */
[----:B------:R-:W-:-:S13]  /*6ba0*/  ISETP.GT.U32.OR P0, PT, R0, 0xff, P0 ;  /* 0x000000ff0000780c */ /* 0x000fda0000704470 */
[----:B------:R-:W0:Y:S01]  /*6bb0*/  @!P0 LDS R25, [R29+0x8800] ;  /* 0x008800001d198984 */ /* 0x000e220000000800 */
[----:B------:R-:W1:Y:S02]  /*6bc0*/  @!P0 LDC.64 R30, c[0x0][0x390] ;  /* 0x0000e400ff1e8b82 */ /* 0x000e640000000a00 */
[----:B-1----:R-:W-:Y:S01]  /*6bd0*/  @!P0 IMAD.WIDE.U32 R30, R0, 0x4, R30 ;  /* 0x00000004001e8825 */ /* 0x002fe200078e001e */
[----:B0-----:R-:W-:-:S03]  /*6be0*/  @!P0 IADD3 R25, PT, PT, R25, R23, R26 ;  /* 0x0000001719198210 */ /* 0x001fc60007ffe01a */
[----:B------:R-:W-:Y:S02]  /*6bf0*/  IMAD R23, R0, -0x2, R29 ;  /* 0xfffffffe00177824 */ /* 0x000fe400078e021d */
[----:B------:R0:W-:Y:S01]  /*6c00*/  @!P0 STG.E desc[UR8][R30.64], R25 ;  /* 0x000000191e008986 */ /* 0x0001e2000c101908 */
[----:B------:R-:W-:Y:S01]  /*6c10*/  BAR.SYNC.DEFER_BLOCKING 0x0 ;  /* 0x0000000000007b1d */ /* 0x000fe20000010000 */
[----:B------:R-:W-:-:S13]  /*6c20*/  ISETP.GT.AND P0, PT, R33, R24, PT ;  /* 0x000000182100720c */ /* 0x000fda0003f04270 */
[----:B0-----:R-:W-:Y:S05]  /*6c30*/  @P0 BRA `(.L_x_1513) ;  /* 0x0000001000040947 */ /* 0x001fea0003800000 */
[----:B------:R-:W0:Y:S01]  /*6c40*/  LDS.U16 R25, [R23] ;  /* 0x0000000017197984 */ /* 0x000e220000000400 */
[----:B------:R-:W1:Y:S01]  /*6c50*/  LDC.64 R28, c[0x0][0x3a0] ;  /* 0x0000e800ff1c7b82 */ /* 0x000e620000000a00 */
[----:B0-----:R-:W-:-:S04]  /*6c60*/  PRMT R30, R25, 0x9910, RZ ;  /* 0x00009910191e7816 */ /* 0x001fc800000000ff */
[----:B------:R-:W-:-:S04]  /*6c70*/  ISETP.NE.AND P1, PT, R30, 0x7fff, PT ;  /* 0x00007fff1e00780c */ /* 0x000fc80003f25270 */
[----:B------:R-:W-:Y:S02]  /*6c80*/  SEL R26, R25, 0x8000, P1 ;  /* 0x00008000191a7807 */ /* 0x000fe40000800000 */
[----:B------:R-:W-:Y:S02]  /*6c90*/  ISETP.GE.AND P1, PT, R30, RZ, PT ;  /* 0x000000ff1e00720c */ /* 0x000fe40003f26270 */
[----:B------:R-:W-:-:S04]  /*6ca0*/  SHF.R.U32.HI R26, RZ, UR5, R26 ;  /* 0x00000005ff1a7c19 */ /* 0x000fc8000801161a */
[----:B------:R-:W-:-:S05]  /*6cb0*/  LOP3.LUT R26, R26, UR4, RZ, 0x30, !PT ;  /* 0x000000041a1a7c12 */ /* 0x000fca000f8e30ff */
[----:B------:R-:W-:Y:S01]  /*6cc0*/  IMAD R32, R26, 0x4, R27 ;  /* 0x000000041a207824 */ /* 0x000fe200078e021b */
[----:B------:R-:W-:-:S04]  /*6cd0*/  SEL R26, RZ, 0x7fff, !P1 ;  /* 0x00007fffff1a7807 */ /* 0x000fc80004800000 */
[----:B------:R-:W0:Y:S01]  /*6ce0*/  LDS R31, [R32+0x8800] ;  /* 0x00880000201f7984 */ /* 0x000e220000000800 */
[----:B------:R-:W-:Y:S01]  /*6cf0*/  LOP3.LUT R25, R26, R25, RZ, 0x3c, !PT ;  /* 0x000000191a197212 */ /* 0x000fe200078e3cff */
[----:B0-----:R-:W-:-:S04]  /*6d00*/  IMAD.IADD R31, R31, 0x1, R0 ;  /* 0x000000011f1f7824 */ /* 0x001fc800078e0200 */
[----:B-1----:R-:W-:-:S05]  /*6d10*/  IMAD.WIDE.U32 R30, R31, 0x2, R28 ;  /* 0x000000021f1e7825 */ /* 0x002fca00078e001c */
[----:B------:R-:W-:Y:S01]  /*6d20*/  STG.E.U16 desc[UR8][R30.64], R25 ;  /* 0x000000191e007986 */ /* 0x000fe2000c101508 */
[----:B------:R-:W-:-:S03]  /*6d30*/  NOP ;  /* 0x0000000000007918 */ /* 0x000fc60000000000 */
[----:B------:R-:W0:Y:S02]  /*6d40*/  LDS.U16 R26, [R23+0x400] ;  /* 0x00040000171a7984 */ /* 0x000e240000000400 */
[----:B0-----:R-:W-:-:S04]  /*6d50*/  PRMT R34, R26, 0x9910, RZ ;  /* 0x000099101a227816 */ /* 0x001fc800000000ff */
[----:B------:R-:W-:-:S04]  /*6d60*/  ISETP.NE.AND P1, PT, R34, 0x7fff, PT ;  /* 0x00007fff2200780c */ /* 0x000fc80003f25270 */
[----:B------:R-:W-:Y:S02]  /*6d70*/  SEL R32, R26, 0x8000, P1 ;  /* 0x000080001a207807 */ /* 0x000fe40000800000 */
[----:B------:R-:W-:Y:S02]  /*6d80*/  ISETP.GE.AND P1, PT, R34, RZ, PT ;  /* 0x000000ff2200720c */ /* 0x000fe40003f26270 */
[----:B------:R-:W-:Y:S02]  /*6d90*/  SHF.R.U32.HI R32, RZ, UR5, R32 ;  /* 0x00000005ff207c19 */ /* 0x000fe40008011620 */
[----:B------:R-:W-:Y:S02]  /*6da0*/  SEL R25, RZ, 0x7fff, !P1 ;  /* 0x00007fffff197807 */ /* 0x000fe40004800000 */
[----:B------:R-:W-:Y:S02]  /*6db0*/  LOP3.LUT R32, R32, UR4, RZ, 0x30, !PT ;  /* 0x0000000420207c12 */ /* 0x000fe4000f8e30ff */
[----:B------:R-:W-:-:S03]  /*6dc0*/  LOP3.LUT R25, R25, R26, RZ, 0x3c, !PT ;  /* 0x0000001a19197212 */ /* 0x000fc600078e3cff */
[----:B------:R-:W-:-:S05]  /*6dd0*/  IMAD R32, R32, 0x4, R27 ;  /* 0x0000000420207824 */ /* 0x000fca00078e021b */
[----:B------:R-:W0:Y:S02]  /*6de0*/  LDS R33, [R32+0x8800] ;  /* 0x0088000020217984 */ /* 0x000e240000000800 */
[----:B0-----:R-:W-:-:S05]  /*6df0*/  IADD3 R31, PT, PT, R0, 0x200, R33 ;  /* 0x00000200001f7810 */ /* 0x001fca0007ffe021 */
[----:B------:R-:W-:-:S05]  /*6e00*/  IMAD.WIDE.U32 R30, R31, 0x2, R28 ;  /* 0x000000021f1e7825 */ /* 0x000fca00078e001c */
        /* <DEDUP_REMOVED lines=225> */
[----:B------:R0:W-:Y:S01]  /*7c20*/  STG.E.U16 desc[UR8][R28.64], R25 ;  /* 0x000000191c007986 */ /* 0x0001e2000c101508 */
[----:B------:R-:W-:Y:S01]  /*7c30*/  NOP ;  /* 0x0000000000007918 */ /* 0x000fe20000000000 */
[----:B------:R-:W-:Y:S05]  /*7c40*/  BRA `(.L_x_1514) ;  /* 0x0000001400947947 */ /* 0x000fea0003800000 */
.L_x_1513:
[----:B------:R-:W-:Y:S01]  /*7c50*/  IMAD R25, R5, -0x2200, R24 ;  /* 0xffffde0005197824 */ /* 0x000fe200078e0218 */
[----:B------:R-:W-:Y:S01]  /*7c60*/  BSSY.RECONVERGENT B0, `(.L_x_1515) ;  /* 0x0000016000007945 */ /* 0x000fe20003800200 */
[C---:B------:R-:W-:Y:S01]  /*7c70*/  VIADD R36, R0.reuse, 0x200 ;  /* 0x0000020000247836 */ /* 0x040fe20000000000 */
[C---:B------:R-:W-:Y:S01]  /*7c80*/  LOP3.LUT R30, R0.reuse, 0x400, RZ, 0xfc, !PT ;  /* 0x00000400001e7812 */ /* 0x040fe200078efcff */
[C---:B------:R-:W-:Y:S01]  /*7c90*/  VIADD R26, R0.reuse, 0x600 ;  /* 0x00000600001a7836 */ /* 0x040fe20000000000 */
[-C--:B------:R-:W-:Y:S02]  /*7ca0*/  ISETP.GE.AND P1, PT, R0, R25.reuse, PT ;  /* 0x000000190000720c */ /* 0x080fe40003f26270 */
[----:B------:R-:W-:-:S11]  /*7cb0*/  ISETP.GE.AND P2, PT, R36, R25, PT ;  /* 0x000000192400720c */ /* 0x000fd60003f46270 */
[----:B------:R-:W-:Y:S05]  /*7cc0*/  @P1 BRA `(.L_x_1516) ;  /* 0x00000000003c1947 */ /* 0x000fea0003800000 */
[----:B------:R-:W0:Y:S02]  /*7cd0*/  LDS.U16 R31, [R23] ;  /* 0x00000000171f7984 */ /* 0x000e240000000400 */
        /* <DEDUP_REMOVED lines=8> */
[----:B------:R-:W-:Y:S02]  /*7d60*/  IMAD R32, R28, 0x4, R27 ;  /* 0x000000041c207824 */ /* 0x000fe400078e021b */
[----:B------:R-:W0:Y:S03]  /*7d70*/  LDC.64 R28, c[0x0][0x3a0] ;  /* 0x0000e800ff1c7b82 */ /* 0x000e260000000a00 */
[----:B------:R-:W1:Y:S02]  /*7d80*/  LDS R33, [R32+0x8800] ;  /* 0x0088000020217984 */ /* 0x000e640000000800 */
[----:B-1----:R-:W-:-:S04]  /*7d90*/  IMAD.IADD R33, R33, 0x1, R0 ;  /* 0x0000000121217824 */ /* 0x002fc800078e0200 */
[----:B0-----:R-:W-:-:S05]  /*7da0*/  IMAD.WIDE.U32 R28, R33, 0x2, R28 ;  /* 0x00000002211c7825 */ /* 0x001fca00078e001c */
[----:B------:R0:W-:Y:S02]  /*7db0*/  STG.E.U16 desc[UR8][R28.64], R31 ;  /* 0x0000001f1c007986 */ /* 0x0001e4000c101508 */
.L_x_1516:
[----:B------:R-:W-:Y:S05]  /*7dc0*/  BSYNC.RECONVERGENT B0 ;  /* 0x0000000000007941 */ /* 0x000fea0003800200 */
.L_x_1515:
[----:B------:R-:W-:Y:S01]  /*7dd0*/  NOP ;  /* 0x0000000000007918 */ /* 0x000fe20000000000 */
[----:B------:R-:W-:Y:S04]  /*7de0*/  BSSY.RECONVERGENT B0, `(.L_x_1517) ;  /* 0x0000011000007945 */ /* 0x000fe80003800200 */
[----:B------:R-:W-:Y:S05]  /*7df0*/  @P2 BRA `(.L_x_1518) ;  /* 0x00000000003c2947 */ /* 0x000fea0003800000 */
[----:B0-----:R-:W0:Y:S02]  /*7e00*/  LDS.U16 R31, [R23+0x400] ;  /* 0x00040000171f7984 */ /* 0x001e240000000400 */
        /* <DEDUP_REMOVED lines=14> */
.L_x_1518:
[----:B------:R-:W-:Y:S05]  /*7ef0*/  BSYNC.RECONVERGENT B0 ;  /* 0x0000000000007941 */ /* 0x000fea0003800200 */
.L_x_1517:
[-C--:B------:R-:W-:Y:S01]  /*7f00*/  ISETP.GE.AND P5, PT, R30, R25.reuse, PT ;  /* 0x000000191e00720c */ /* 0x080fe20003fa6270 */
[C---:B------:R-:W-:Y:S01]  /*7f10*/  VIADD R34, R0.reuse, 0xa00 ;  /* 0x00000a0000227836 */ /* 0x040fe20000000000 */
[C---:B------:R-:W-:Y:S01]  /*7f20*/  LOP3.LUT R36, R0.reuse, 0x800, RZ, 0xfc, !PT ;  /* 0x0000080000247812 */ /* 0x040fe200078efcff */
[----:B------:R-:W-:Y:S01]  /*7f30*/  NOP ;  /* 0x0000000000007918 */ /* 0x000fe20000000000 */
[----:B------:R-:W-:Y:S01]  /*7f40*/  LOP3.LUT R32, R0, 0xc00, RZ, 0xfc, !PT ;  /* 0x00000c0000207812 */ /* 0x000fe200078efcff */
[----:B------:R-:W-:Y:S01]  /*7f50*/  BSSY.RECONVERGENT B0, `(.L_x_1519) ;  /* 0x0000015000007945 */ /* 0x000fe20003800200 */
[-C--:B------:R-:W-:Y:S02]  /*7f60*/  ISETP.GE.AND P1, PT, R26, R25.reuse, PT ;  /* 0x000000191a00720c */ /* 0x080fe40003f26270 */
[-C--:B------:R-:W-:Y:S02]  /*7f70*/  ISETP.GE.AND P2, PT, R36, R25.reuse, PT ;  /* 0x000000192400720c */ /* 0x080fe40003f46270 */
[----:B------:R-:W-:-:S02]  /*7f80*/  ISETP.GE.AND P3, PT, R34, R25, PT ;  /* 0x000000192200720c */ /* 0x000fc40003f66270 */
[----:B------:R-:W-:Y:S01]  /*7f90*/  ISETP.GE.AND P4, PT, R32, R25, PT ;  /* 0x000000192000720c */ /* 0x000fe20003f86270 */
[----:B------:R-:W-:-:S12]  /*7fa0*/  @P5 BRA `(.L_x_1520) ;  /* 0x00000000003c5947 */ /* 0x000fd80003800000 */
[----:B01----:R-:W0:Y:S02]  /*7fb0*/  LDS.U16 R31, [R23+0x800] ;  /* 0x00080000171f7984 */ /* 0x003e240000000400 */
        /* <DEDUP_REMOVED lines=9> */
[----:B------:R-:W0:Y:S04]  /*8050*/  LDC.64 R28, c[0x0][0x3a0] ;  /* 0x0000e800ff1c7b82 */ /* 0x000e280000000a00 */
[----:B------:R-:W1:Y:S02]  /*8060*/  LDS R33, [R33+0x8800] ;  /* 0x0088000021217984 */ /* 0x000e640000000800 */
[----:B-1----:R-:W-:-:S04]  /*8070*/  IMAD.IADD R35, R30, 0x1, R33 ;  /* 0x000000011e237824 */ /* 0x002fc800078e0221 */
[----:B0-----:R-:W-:-:S05]  /*8080*/  IMAD.WIDE.U32 R28, R35, 0x2, R28 ;  /* 0x00000002231c7825 */ /* 0x001fca00078e001c */
[----:B------:R2:W-:Y:S02]  /*8090*/  STG.E.U16 desc[UR8][R28.64], R31 ;  /* 0x0000001f1c007986 */ /* 0x0005e4000c101508 */
.L_x_1520:
[----:B------:R-:W-:Y:S05]  /*80a0*/  BSYNC.RECONVERGENT B0 ;  /* 0x0000000000007941 */ /* 0x000fea0003800200 */
.L_x_1519:
[----:B------:R-:W-:Y:S01]  /*80b0*/  NOP ;  /* 0x0000000000007918 */ /* 0x000fe20000000000 */
[----:B------:R-:W-:Y:S04]  /*80c0*/  BSSY.RECONVERGENT B0, `(.L_x_1521) ;  /* 0x0000011000007945 */ /* 0x000fe80003800200 */
[----:B------:R-:W-:Y:S05]  /*80d0*/  @P1 BRA `(.L_x_1522) ;  /* 0x00000000003c1947 */ /* 0x000fea0003800000 */
[----:B------:R-:W3:Y:S02]  /*80e0*/  LDS.U16 R30, [R23+0xc00] ;  /* 0x000c0000171e7984 */ /* 0x000ee40000000400 */
[----:B---3--:R-:W-:-:S04]  /*80f0*/  PRMT R33, R30, 0x9910, RZ ;  /* 0x000099101e217816 */ /* 0x008fc800000000ff */
[----:B------:R-:W-:-:S04]  /*8100*/  ISETP.NE.AND P1, PT, R33, 0x7fff, PT ;  /* 0x00007fff2100780c */ /* 0x000fc80003f25270 */
[----:B012---:R-:W-:Y:S02]  /*8110*/  SEL R28, R30, 0x8000, P1 ;  /* 0x000080001e1c7807 */ /* 0x007fe40000800000 */
        /* <DEDUP_REMOVED lines=11> */
.L_x_1522:
[----:B------:R-:W-:Y:S05]  /*81d0*/  BSYNC.RECONVERGENT B0 ;  /* 0x0000000000007941 */ /* 0x000fea0003800200 */
.L_x_1521:
        /* <DEDUP_REMOVED lines=18> */
.L_x_1524:
[----:B------:R-:W-:Y:S05]  /*8300*/  BSYNC.RECONVERGENT B0 ;  /* 0x0000000000007941 */ /* 0x000fea0003800200 */
.L_x_1523:
[----:B------:R-:W-:Y:S01]  /*8310*/  NOP ;  /* 0x0000000000007918 */ /* 0x000fe20000000000 */
[----:B------:R-:W-:Y:S01]  /*8320*/  BSSY.RECONVERGENT B0, `(.L_x_1525) ;  /* 0x0000012000007945 */ /* 0x000fe20003800200 */
[----:B------:R-:W-:-:S03]  /*8330*/  VIADD R26, R0, 0xe00 ;  /* 0x00000e00001a7836 */ /* 0x000fc60000000000 */
[----:B------:R-:W-:Y:S05]  /*8340*/  @P3 BRA `(.L_x_1526) ;  /* 0x00000000003c3947 */ /* 0x000fea0003800000 */
[----:B------:R-:W3:Y:S02]  /*8350*/  LDS.U16 R30, [R23+0x1400] ;  /* 0x00140000171e7984 */ /* 0x000ee40000000400 */
[----:B---34-:R-:W-:-:S04]  /*8360*/  PRMT R33, R30, 0x9910, RZ ;  /* 0x000099101e217816 */ /* 0x018fc800000000ff */
        /* <DEDUP_REMOVED lines=13> */
.L_x_1526:
[----:B------:R-:W-:Y:S05]  /*8440*/  BSYNC.RECONVERGENT B0 ;  /* 0x0000000000007941 */ /* 0x000fea0003800200 */
.L_x_1525:
[----:B------:R-:W-:Y:S01]  /*8450*/  NOP ;  /* 0x0000000000007918 */ /* 0x000fe20000000000 */
[----:B------:R-:W-:Y:S01]  /*8460*/  BSSY.RECONVERGENT B0, `(.L_x_1527) ;  /* 0x0000012000007945 */ /* 0x000fe20003800200 */
[----:B------:R-:W-:-:S03]  /*8470*/  LOP3.LUT R34, R0, 0x1000, RZ, 0xfc, !PT ;  /* 0x0000100000227812 */ /* 0x000fc600078efcff */
[----:B------:R-:W-:Y:S05]  /*8480*/  @P4 BRA `(.L_x_1528) ;  /* 0x00000000003c4947 */ /* 0x000fea0003800000 */
[----:B------:R-:W0:Y:S02]  /*8490*/  LDS.U16 R30, [R23+0x1800] ;  /* 0x00180000171e7984 */ /* 0x000e240000000400 */
[----:B0--34-:R-:W-:-:S04]  /*84a0*/  PRMT R33, R30, 0x9910, RZ ;  /* 0x000099101e217816 */ /* 0x019fc800000000ff */
[----:B------:R-:W-:-:S04]  /*84b0*/  ISETP.NE.AND P1, PT, R33, 0x7fff, PT ;  /* 0x00007fff2100780c */ /* 0x000fc80003f25270 */
[----:B-12---:R-:W-:Y:S02]  /*84c0*/  SEL R28, R30, 0x8000, P1 ;  /* 0x000080001e1c7807 */ /* 0x006fe40000800000 */
        /* <DEDUP_REMOVED lines=11> */
.L_x_1528:
[----:B------:R-:W-:Y:S05]  /*8580*/  BSYNC.RECONVERGENT B0 ;  /* 0x0000000000007941 */ /* 0x000fea0003800200 */
.L_x_1527:
[-C--:B------:R-:W-:Y:S01]  /*8590*/  ISETP.GE.AND P5, PT, R26, R25.reuse, PT ;  /* 0x000000191a00720c */ /* 0x080fe20003fa6270 */
[C---:B------:R-:W-:Y:S01]  /*85a0*/  VIADD R36, R0.reuse, 0x1200 ;  /* 0x0000120000247836 */ /* 0x040fe20000000000 */
[C---:B------:R-:W-:Y:S01]  /*85b0*/  LOP3.LUT R32, R0.reuse, 0x1400, RZ, 0xfc, !PT ;  /* 0x0000140000207812 */ /* 0x040fe200078efcff */
[----:B------:R-:W-:Y:S01]  /*85c0*/  VIADD R30, R0, 0x1600 ;  /* 0x00001600001e7836 */ /* 0x000fe20000000000 */
[----:B------:R-:W-:Y:S01]  /*85d0*/  NOP ;  /* 0x0000000000007918 */ /* 0x000fe20000000000 */
[----:B------:R-:W-:Y:S01]  /*85e0*/  BSSY.RECONVERGENT B0, `(.L_x_1529) ;  /* 0x0000015000007945 */ /* 0x000fe20003800200 */
[-C--:B------:R-:W-:Y:S02]  /*85f0*/  ISETP.GE.AND P1, PT, R34, R25.reuse, PT ;  /* 0x000000192200720c */ /* 0x080fe40003f26270 */
[-C--:B------:R-:W-:Y:S02]  /*8600*/  ISETP.GE.AND P2, PT, R36, R25.reuse, PT ;  /* 0x000000192400720c */ /* 0x080fe40003f46270 */
[----:B------:R-:W-:-:S02]  /*8610*/  ISETP.GE.AND P3, PT, R32, R25, PT ;  /* 0x000000192000720c */ /* 0x000fc40003f66270 */
[----:B------:R-:W-:Y:S01]  /*8620*/  ISETP.GE.AND P4, PT, R30, R25, PT ;  /* 0x000000191e00720c */ /* 0x000fe20003f86270 */
[----:B------:R-:W-:-:S12]  /*8630*/  @P5 BRA `(.L_x_1530) ;  /* 0x00000000003c5947 */ /* 0x000fd80003800000 */
[----:B012---:R-:W0:Y:S02]  /*8640*/  LDS.U16 R31, [R23+0x1c00] ;  /* 0x001c0000171f7984 */ /* 0x007e240000000400 */
[----:B0-----:R-:W-:-:S04]  /*8650*/  PRMT R35, R31, 0x9910, RZ ;  /* 0x000099101f237816 */ /* 0x001fc800000000ff */
[----:B------:R-:W-:-:S04]  /*8660*/  ISETP.NE.AND P5, PT, R35, 0x7fff, PT ;  /* 0x00007fff2300780c */ /* 0x000fc80003fa5270 */
[----:B---34-:R-:W-:Y:S02]  /*8670*/  SEL R28, R31, 0x8000, P5 ;  /* 0x000080001f1c7807 */ /* 0x018fe40002800000 */
        /* <DEDUP_REMOVED lines=11> */
.L_x_1530:
[----:B------:R-:W-:Y:S05]  /*8730*/  BSYNC.RECONVERGENT B0 ;  /* 0x0000000000007941 */ /* 0x000fea0003800200 */
.L_x_1529:
[----:B------:R-:W-:Y:S01]  /*8740*/  NOP ;  /* 0x0000000000007918 */ /* 0x000fe20000000000 */
[----:B------:R-:W-:Y:S04]  /*8750*/  BSSY.RECONVERGENT B0, `(.L_x_1531) ;  /* 0x0000011000007945 */ /* 0x000fe80003800200 */
        /* <DEDUP_REMOVED lines=16> */
.L_x_1532:
[----:B------:R-:W-:Y:S05]  /*8860*/  BSYNC.RECONVERGENT B0 ;  /* 0x0000000000007941 */ /* 0x000fea0003800200 */
.L_x_1531:
        /* <DEDUP_REMOVED lines=18> */
.L_x_1534:
[----:B------:R-:W-:Y:S05]  /*8990*/  BSYNC.RECONVERGENT B0 ;  /* 0x0000000000007941 */ /* 0x000fea0003800200 */
.L_x_1533:
[----:B------:R-:W-:Y:S01]  /*89a0*/  NOP ;  /* 0x0000000000007918 */ /* 0x000fe20000000000 */
[----:B------:R-:W-:Y:S01]  /*89b0*/  BSSY.RECONVERGENT B0, `(.L_x_1535) ;  /* 0x0000012000007945 */ /* 0x000fe20003800200 */
[----:B------:R-:W-:-:S03]  /*89c0*/  LOP3.LUT R26, R0, 0x1800, RZ, 0xfc, !PT ;  /* 0x00001800001a7812 */ /* 0x000fc600078efcff */
[----:B------:R-:W-:Y:S05]  /*89d0*/  @P3 BRA `(.L_x_1536) ;  /* 0x00000000003c3947 */ /* 0x000fea0003800000 */
        /* <DEDUP_REMOVED lines=15> */
.L_x_1536:
[----:B------:R-:W-:Y:S05]  /*8ad0*/  BSYNC.RECONVERGENT B0 ;  /* 0x0000000000007941 */ /* 0x000fea0003800200 */
.L_x_1535:
[----:B------:R-:W-:Y:S01]  /*8ae0*/  NOP ;  /* 0x0000000000007918 */ /* 0x000fe20000000000 */
[----:B------:R-:W-:Y:S01]  /*8af0*/  BSSY.RECONVERGENT B0, `(.L_x_1537) ;  /* 0x0000012000007945 */ /* 0x000fe20003800200 */
[----:B------:R-:W-:-:S03]  /*8b00*/  VIADD R32, R0, 0x1a00 ;  /* 0x00001a0000207836 */ /* 0x000fc60000000000 */
        /* <DEDUP_REMOVED lines=16> */
.L_x_1538:
[----:B------:R-:W-:Y:S05]  /*8c10*/  BSYNC.RECONVERGENT B0 ;  /* 0x0000000000007941 */ /* 0x000fea0003800200 */
.L_x_1537:
        /* <DEDUP_REMOVED lines=26> */
.L_x_1540:
[----:B------:R-:W-:Y:S05]  /*8dc0*/  BSYNC.RECONVERGENT B0 ;  /* 0x0000000000007941 */ /* 0x000fea0003800200 */
.L_x_1539:
[----:B------:R-:W-:Y:S01]  /*8dd0*/  NOP ;  /* 0x0000000000007918 */ /* 0x000fe20000000000 */
[----:B------:R-:W-:Y:S04]  /*8de0*/  BSSY.RECONVERGENT B0, `(.L_x_1541) ;  /* 0x0000011000007945 */ /* 0x000fe80003800200 */
[----:B------:R-:W-:Y:S05]  /*8df0*/  @P1 BRA `(.L_x_1542) ;  /* 0x00000000003c1947 */ /* 0x000fea0003800000 */
[----:B0-----:R-:W0:Y:S01]  /*8e00*/  LDS.U16 R25, [R23+0x3400] ;  /* 0x0034000017197984 */ /* 0x001e220000000400 */
[----:B-1234-:R-:W1:Y:S01]  /*8e10*/  LDC.64 R28, c[0x0][0x3a0] ;  /* 0x0000e800ff1c7b82 */ /* 0x01ee620000000a00 */
        /* <DEDUP_REMOVED lines=10> */
[----:B0-----:R-:W-:-:S04]  /*8ec0*/  IMAD.IADD R31, R32, 0x1, R31 ;  /* 0x00000001201f7824 */ /* 0x001fc800078e021f */
[----:B-1----:R-:W-:-:S05]  /*8ed0*/  IMAD.WIDE.U32 R28, R31, 0x2, R28 ;  /* 0x000000021f1c7825 */ /* 0x002fca00078e001c */
[----:B------:R0:W-:Y:S02]  /*8ee0*/  STG.E.U16 desc[UR8][R28.64], R25 ;  /* 0x000000191c007986 */ /* 0x0001e4000c101508 */
.L_x_1542:
[----:B------:R-:W-:Y:S05]  /*8ef0*/  BSYNC.RECONVERGENT B0 ;  /* 0x0000000000007941 */ /* 0x000fea0003800200 */
.L_x_1541:
        /* <DEDUP_REMOVED lines=18> */
.L_x_1544:
[----:B------:R-:W-:Y:S05]  /*9020*/  BSYNC.RECONVERGENT B0 ;  /* 0x0000000000007941 */ /* 0x000fea0003800200 */
.L_x_1543:
        /* <DEDUP_REMOVED lines=18> */
.L_x_1546:
[----:B------:R-:W-:Y:S05]  /*9150*/  BSYNC.RECONVERGENT B0 ;  /* 0x0000000000007941 */ /* 0x000fea0003800200 */
.L_x_1545:
[----:B------:R-:W-:Y:S01]  /*9160*/  NOP ;  /* 0x0000000000007918 */ /* 0x000fe20000000000 */
[----:B------:R-:W-:Y:S04]  /*9170*/  BSSY.RECONVERGENT B0, `(.L_x_1547) ;  /* 0x0000011000007945 */ /* 0x000fe80003800200 */
[----:B------:R-:W-:Y:S05]  /*9180*/  @P4 BRA `(.L_x_1548) ;  /* 0x00000000003c4947 */ /* 0x000fea0003800000 */
[----:B0-----:R-:W1:Y:S02]  /*9190*/  LDS.U16 R25, [R23+0x4000] ;  /* 0x0040000017197984 */ /* 0x001e640000000400 */
[----:B-12---:R-:W-:-:S04]  /*91a0*/  PRMT R31, R25, 0x9910, RZ ;  /* 0x00009910191f7816 */ /* 0x006fc800000000ff */
[----:B------:R-:W-:-:S04]  /*91b0*/  ISETP.NE.AND P1, PT, R31, 0x7fff, PT ;  /* 0x00007fff1f00780c */ /* 0x000fc80003f25270 */
[----:B------:R-:W-:Y:S02]  /*91c0*/  SEL R26, R25, 0x8000, P1 ;  /* 0x00008000191a7807 */ /* 0x000fe40000800000 */
[----:B------:R-:W-:Y:S02]  /*91d0*/  ISETP.GE.AND P1, PT, R31, RZ, PT ;  /* 0x000000ff1f00720c */ /* 0x000fe40003f26270 */
[----:B------:R-:W-:Y:S02]  /*91e0*/  SHF.R.U32.HI R26, RZ, UR5, R26 ;  /* 0x00000005ff1a7c19 */ /* 0x000fe4000801161a */
[----:B------:R-:W-:Y:S02]  /*91f0*/  SEL R32, RZ, 0x7fff, !P1 ;  /* 0x00007fffff207807 */ /* 0x000fe40004800000 */
[----:B------:R-:W-:Y:S02]  /*9200*/  LOP3.LUT R26, R26, UR4, RZ, 0x30, !PT ;  /* 0x000000041a1a7c12 */ /* 0x000fe4000f8e30ff */
[----:B------:R-:W-:-:S03]  /*9210*/  LOP3.LUT R25, R32, R25, RZ, 0x3c, !PT ;  /* 0x0000001920197212 */ /* 0x000fc600078e3cff */
[----:B---34-:R-:W-:Y:S02]  /*9220*/  IMAD R28, R26, 0x4, R27 ;  /* 0x000000041a1c7824 */ /* 0x018fe400078e021b */
[----:B------:R-:W0:Y:S03]  /*9230*/  LDC.64 R26, c[0x0][0x3a0] ;  /* 0x0000e800ff1a7b82 */ /* 0x000e260000000a00 */
[----:B------:R-:W1:Y:S02]  /*9240*/  LDS R29, [R28+0x8800] ;  /* 0x008800001c1d7984 */ /* 0x000e640000000800 */
[----:B-1----:R-:W-:-:S04]  /*9250*/  IMAD.IADD R29, R30, 0x1, R29 ;  /* 0x000000011e1d7824 */ /* 0x002fc800078e021d */
[----:B0-----:R-:W-:-:S05]  /*9260*/  IMAD.WIDE.U32 R26, R29, 0x2, R26 ;  /* 0x000000021d1a7825 */ /* 0x001fca00078e001a */
[----:B------:R0:W-:Y:S02]  /*9270*/  STG.E.U16 desc[UR8][R26.64], R25 ;  /* 0x000000191a007986 */ /* 0x0001e4000c101508 */
.L_x_1548:
[----:B------:R-:W-:Y:S05]  /*9280*/  BSYNC.RECONVERGENT B0 ;  /* 0x0000000000007941 */ /* 0x000fea0003800200 */
.L_x_1547:
[----:B------:R-:W-:Y:S01]  /*9290*/  NOP ;  /* 0x0000000000007918 */ /* 0x000fe20000000000 */
.L_x_1514:
[----:B0-----:R0:W5:Y:S04]  /*92a0*/  @!P0 LDG.E R25, desc[UR8][R2.64] ;  /* 0x0000000802198981 */ /* 0x001168000c1e1900 */
[----:B------:R0:W5:Y:S04]  /*92b0*/  @!P0 LDG.E R26, desc[UR8][R2.64+0x80] ;  /* 0x00008008021a8981 */ /* 0x000168000c1e1900 */
[----:B------:R0:W5:Y:S04]  /*92c0*/  @!P0 LDG.E R27, desc[UR8][R2.64+0x100] ;  /* 0x00010008021b8981 */ /* 0x000168000c1e1900 */
[----:B-1234-:R0:W5:Y:S04]  /*92d0*/  @!P0 LDG.E R28, desc[UR8][R2.64+0x180] ;  /* 0x00018008021c8981 */ /* 0x01e168000c1e1900 */
[----:B------:R0:W5:Y:S04]  /*92e0*/  @!P0 LDG.E R29, desc[UR8][R2.64+0x200] ;  /* 0x00020008021d8981 */ /* 0x000168000c1e1900 */
        /* <DEDUP_REMOVED lines=12> */
[----:B------:R-:W1:Y:S04]  /*93b0*/  LDS.U16 R55, [R23] ;  /* 0x0000000017377984 */ /* 0x000e680000000400 */
[----:B------:R-:W2:Y:S04]  /*93c0*/  LDS.U16 R42, [R23+0x400] ;  /* 0x00040000172a7984 */ /* 0x000ea80000000400 */
[----:B------:R-:W3:Y:S04]  /*93d0*/  LDS.U16 R43, [R23+0x800] ;  /* 0x00080000172b7984 */ /* 0x000ee80000000400 */
[----:B------:R-:W4:Y:S04]  /*93e0*/  LDS.U16 R44, [R23+0xc00] ;  /* 0x000c0000172c7984 */ /* 0x000f280000000400 */
[----:B------:R-:W-:Y:S04]  /*93f0*/  LDS.U16 R46, [R23+0x1400] ;  /* 0x00140000172e7984 */ /* 0x000fe80000000400 */
[----:B------:R-:W0:Y:S04]  /*9400*/  LDS.U16 R47, [R23+0x1800] ;  /* 0x00180000172f7984 */ /* 0x000e280000000400 */
[----:B------:R-:W0:Y:S04]  /*9410*/  LDS.U16 R48, [R23+0x1c00] ;  /* 0x001c000017307984 */ /* 0x000e280000000400 */
[----:B------:R-:W0:Y:S04]  /*9420*/  LDS.U16 R45, [R23+0x1000] ;  /* 0x00100000172d7984 */ /* 0x000e280000000400 */
[----:B------:R-:W0:Y:S04]  /*9430*/  LDS.U16 R49, [R23+0x2000] ;  /* 0x0020000017317984 */ /* 0x000e280000000400 */
[----:B------:R-:W0:Y:S01]  /*9440*/  LDS.U16 R50, [R23+0x2400] ;  /* 0x0024000017327984 */ /* 0x000e220000000400 */
[----:B-1----:R-:W-:-:S02]  /*9450*/  PRMT R51, R55, 0x9910, RZ ;  /* 0x0000991037337816 */ /* 0x002fc400000000ff */
[----:B--2---:R-:W-:Y:S02]  /*9460*/  PRMT R52, R42, 0x9910, RZ ;  /* 0x000099102a347816 */ /* 0x004fe400000000ff */
[----:B------:R-:W-:Y:S02]  /*9470*/  ISETP.NE.AND P5, PT, R51, 0x7fff, PT ;  /* 0x00007fff3300780c */ /* 0x000fe40003fa5270 */
[----:B---3--:R-:W-:Y:S01]  /*9480*/  PRMT R53, R43, 0x9910, RZ ;  /* 0x000099102b357816 */ /* 0x008fe200000000ff */
[----:B------:R-:W-:Y:S01]  /*9490*/  IMAD.MOV.U32 R51, RZ, RZ, R52 ;  /* 0x000000ffff337224 */ /* 0x000fe200078e0034 */
[----:B------:R-:W-:Y:S02]  /*94a0*/  SEL R55, R55, 0x8000, P5 ;  /* 0x0000800037377807 */ /* 0x000fe40002800000 */
[----:B----4-:R-:W-:Y:S01]  /*94b0*/  PRMT R54, R44, 0x9910, RZ ;  /* 0x000099102c367816 */ /* 0x010fe200000000ff */
[----:B------:R-:W-:Y:S01]  /*94c0*/  IMAD.MOV.U32 R52, RZ, RZ, R53 ;  /* 0x000000ffff347224 */ /* 0x000fe200078e0035 */
[----:B------:R-:W-:-:S02]  /*94d0*/  ISETP.NE.AND P4, PT, R51, 0x7fff, PT ;  /* 0x00007fff3300780c */ /* 0x000fc40003f85270 */
[----:B------:R-:W1:Y:S01]  /*94e0*/  LDS.U16 R51, [R23+0x2800] ;  /* 0x0028000017337984 */ /* 0x000e620000000400 */
[----:B------:R-:W-:Y:S01]  /*94f0*/  IMAD.MOV.U32 R53, RZ, RZ, R54 ;  /* 0x000000ffff357224 */ /* 0x000fe200078e0036 */
[----:B------:R-:W-:Y:S02]  /*9500*/  ISETP.NE.AND P3, PT, R52, 0x7fff, PT ;  /* 0x00007fff3400780c */ /* 0x000fe40003f65270 */
[----:B0-----:R-:W-:Y:S02]  /*9510*/  PRMT R54, R47, 0x9910, RZ ;  /* 0x000099102f367816 */ /* 0x001fe400000000ff */
[----:B------:R-:W-:Y:S02]  /*9520*/  ISETP.NE.AND P2, PT, R53, 0x7fff, PT ;  /* 0x00007fff3500780c */ /* 0x000fe40003f45270 */
[----:B------:R-:W-:Y:S02]  /*9530*/  PRMT R53, R46, 0x9910, RZ ;  /* 0x000099102e357816 */ /* 0x000fe400000000ff */
[----:B------:R-:W-:-:S02]  /*9540*/  PRMT R56, R48, 0x9910, RZ ;  /* 0x0000991030387816 */ /* 0x000fc400000000ff */
[----:B------:R-:W-:Y:S02]  /*9550*/  PRMT R52, R45, 0x9910, RZ ;  /* 0x000099102d347816 */ /* 0x000fe400000000ff */
[----:B------:R-:W-:Y:S01]  /*9560*/  ISETP.NE.AND P6, PT, R53, 0x7fff, PT ;  /* 0x00007fff3500780c */ /* 0x000fe20003fc5270 */
[----:B------:R-:W-:Y:S01]  /*9570*/  IMAD.MOV.U32 R53, RZ, RZ, R54 ;  /* 0x000000ffff357224 */ /* 0x000fe200078e0036 */
[----:B------:R-:W-:Y:S01]  /*9580*/  ISETP.NE.AND P1, PT, R52, 0x7fff, PT ;  /* 0x00007fff3400780c */ /* 0x000fe20003f25270 */
[----:B------:R-:W-:Y:S01]  /*9590*/  IMAD.MOV.U32 R54, RZ, RZ, R56 ;  /* 0x000000ffff367224 */ /* 0x000fe200078e0038 */
[----:B------:R-:W0:Y:S01]  /*95a0*/  LDS.U16 R52, [R23+0x2c00] ;  /* 0x002c000017347984 */ /* 0x000e220000000400 */
[----:B------:R-:W-:Y:S02]  /*95b0*/  SEL R42, R42, 0x8000, P4 ;  /* 0x000080002a2a7807 */ /* 0x000fe40002000000 */
[----:B------:R-:W-:Y:S02]  /*95c0*/  ISETP.NE.AND P5, PT, R53, 0x7fff, PT ;  /* 0x00007fff3500780c */ /* 0x000fe40003fa5270 */
[----:B------:R-:W-:Y:S01]  /*95d0*/  ISETP.NE.AND P4, PT, R54, 0x7fff, PT ;  /* 0x00007fff3600780c */ /* 0x000fe20003f85270 */
[----:B------:R-:W2:Y:S01]  /*95e0*/  LDS.U16 R53, [R23+0x3000] ;  /* 0x0030000017357984 */ /* 0x000ea20000000400 */
[----:B------:R-:W-:-:S02]  /*95f0*/  PRMT R54, R49, 0x9910, RZ ;  /* 0x0000991031367816 */ /* 0x000fc400000000ff */
[----:B------:R-:W-:Y:S02]  /*9600*/  SEL R43, R43, 0x8000, P3 ;  /* 0x000080002b2b7807 */ /* 0x000fe40001800000 */
[----:B------:R-:W-:Y:S02]  /*9610*/  ISETP.NE.AND P3, PT, R54, 0x7fff, PT ;  /* 0x00007fff3600780c */ /* 0x000fe40003f65270 */
[----:B------:R-:W-:Y:S01]  /*9620*/  PRMT R56, R50, 0x9910, RZ ;  /* 0x0000991032387816 */ /* 0x000fe200000000ff */
[----:B------:R-:W3:Y:S01]  /*9630*/  LDS.U16 R54, [R23+0x3400] ;  /* 0x0034000017367984 */ /* 0x000ee20000000400 */
[----:B------:R-:W-:Y:S02]  /*9640*/  SEL R44, R44, 0x8000, P2 ;  /* 0x000080002c2c7807 */ /* 0x000fe40001000000 */
[----:B------:R-:W-:Y:S02]  /*9650*/  ISETP.NE.AND P2, PT, R56, 0x7fff, PT ;  /* 0x00007fff3800780c */ /* 0x000fe40003f45270 */
[----:B------:R-:W4:Y:S01]  /*9660*/  LDS.U16 R56, [R23+0x3800] ;  /* 0x0038000017387984 */ /* 0x000f220000000400 */
[----:B------:R-:W-:-:S02]  /*9670*/  SEL R45, R45, 0x8000, P1 ;  /* 0x000080002d2d7807 */ /* 0x000fc40000800000 */
[----:B-1----:R-:W-:Y:S02]  /*9680*/  PRMT R57, R51, 0x9910, RZ ;  /* 0x0000991033397816 */ /* 0x002fe400000000ff */
[----:B------:R-:W-:Y:S02]  /*9690*/  SEL R46, R46, 0x8000, P6 ;  /* 0x000080002e2e7807 */ /* 0x000fe40003000000 */
[----:B------:R-:W-:Y:S02]  /*96a0*/  ISETP.NE.AND P1, PT, R57, 0x7fff, PT ;  /* 0x00007fff3900780c */ /* 0x000fe40003f25270 */
[----:B------:R-:W1:Y:S01]  /*96b0*/  LDS.U16 R57, [R23+0x3c00] ;  /* 0x003c000017397984 */ /* 0x000e620000000400 */
[----:B------:R-:W-:Y:S02]  /*96c0*/  SEL R47, R47, 0x8000, P5 ;  /* 0x000080002f2f7807 */ /* 0x000fe40002800000 */
[----:B------:R-:W-:Y:S02]  /*96d0*/  SEL R48, R48, 0x8000, P4 ;  /* 0x0000800030307807 */ /* 0x000fe40002000000 */
[----:B------:R-:W-:-:S02]  /*96e0*/  SEL R49, R49, 0x8000, P3 ;  /* 0x0000800031317807 */ /* 0x000fc40001800000 */
[----:B------:R-:W-:Y:S02]  /*96f0*/  SEL R50, R50, 0x8000, P2 ;  /* 0x0000800032327807 */ /* 0x000fe40001000000 */
[----:B------:R-:W-:Y:S02]  /*9700*/  SEL R51, R51, 0x8000, P1 ;  /* 0x0000800033337807 */ /* 0x000fe40000800000 */
[----:B0-----:R-:W-:-:S04]  /*9710*/  PRMT R58, R52, 0x9910, RZ ;  /* 0x00009910343a7816 */ /* 0x001fc800000000ff */
[----:B------:R-:W-:Y:S02]  /*9720*/  ISETP.NE.AND P6, PT, R58, 0x7fff, PT ;  /* 0x00007fff3a00780c */ /* 0x000fe40003fc5270 */
[----:B--2---:R-:W-:-:S04]  /*9730*/  PRMT R58, R53, 0x9910, RZ ;  /* 0x00009910353a7816 */ /* 0x004fc800000000ff */
[----:B------:R-:W-:Y:S02]  /*9740*/  ISETP.NE.AND P5, PT, R58, 0x7fff, PT ;  /* 0x00007fff3a00780c */ /* 0x000fe40003fa5270 */
[----:B---3--:R-:W-:-:S04]  /*9750*/  PRMT R58, R54, 0x9910, RZ ;  /* 0x00009910363a7816 */ /* 0x008fc800000000ff */
[----:B------:R-:W-:Y:S02]  /*9760*/  ISETP.NE.AND P4, PT, R58, 0x7fff, PT ;  /* 0x00007fff3a00780c */ /* 0x000fe40003f85270 */
[----:B----4-:R-:W-:-:S04]  /*9770*/  PRMT R58, R56, 0x9910, RZ ;  /* 0x00009910383a7816 */ /* 0x010fc800000000ff */
[----:B------:R-:W-:Y:S02]  /*9780*/  ISETP.NE.AND P3, PT, R58, 0x7fff, PT ;  /* 0x00007fff3a00780c */ /* 0x000fe40003f65270 */
[----:B-1----:R-:W-:-:S04]  /*9790*/  PRMT R58, R57, 0x9910, RZ ;  /* 0x00009910393a7816 */ /* 0x002fc800000000ff */
[----:B------:R-:W-:Y:S02]  /*97a0*/  ISETP.NE.AND P2, PT, R58, 0x7fff, PT ;  /* 0x00007fff3a00780c */ /* 0x000fe40003f45270 */
[----:B------:R-:W0:Y:S01]  /*97b0*/  LDS.U16 R58, [R23+0x4000] ;  /* 0x00400000173a7984 */ /* 0x000e220000000400 */
[----:B------:R-:W-:Y:S02]  /*97c0*/  SEL R52, R52, 0x8000, P6 ;  /* 0x0000800034347807 */ /* 0x000fe40003000000 */
[----:B------:R-:W-:Y:S02]  /*97d0*/  SEL R53, R53, 0x8000, P5 ;  /* 0x0000800035357807 */ /* 0x000fe40002800000 */
[----:B------:R-:W-:Y:S02]  /*97e0*/  SEL R54, R54, 0x8000, P4 ;  /* 0x0000800036367807 */ /* 0x000fe40002000000 */
[----:B------:R-:W-:Y:S02]  /*97f0*/  SEL R56, R56, 0x8000, P3 ;  /* 0x0000800038387807 */ /* 0x000fe40001800000 */
[----:B------:R-:W-:-:S02]  /*9800*/  SEL R57, R57, 0x8000, P2 ;  /* 0x0000800039397807 */ /* 0x000fc40001000000 */
[----:B------:R-:W-:Y:S02]  /*9810*/  SHF.R.U32.HI R55, RZ, UR5, R55 ;  /* 0x00000005ff377c19 */ /* 0x000fe40008011637 */
[----:B------:R-:W-:Y:S02]  /*9820*/  SHF.R.U32.HI R42, RZ, UR5, R42 ;  /* 0x00000005ff2a7c19 */ /* 0x000fe4000801162a */
[----:B------:R-:W-:Y:S02]  /*9830*/  SHF.R.U32.HI R43, RZ, UR5, R43 ;  /* 0x00000005ff2b7c19 */ /* 0x000fe4000801162b */
[----:B------:R-:W-:Y:S02]  /*9840*/  SHF.R.U32.HI R44, RZ, UR5, R44 ;  /* 0x00000005ff2c7c19 */ /* 0x000fe4000801162c */
[----:B------:R-:W-:Y:S02]  /*9850*/  SHF.R.U32.HI R45, RZ, UR5, R45 ;  /* 0x00000005ff2d7c19 */ /* 0x000fe4000801162d */
[----:B------:R-:W-:-:S02]  /*9860*/  SHF.R.U32.HI R46, RZ, UR5, R46 ;  /* 0x00000005ff2e7c19 */ /* 0x000fc4000801162e */
[----:B------:R-:W-:Y:S02]  /*9870*/  SHF.R.U32.HI R47, RZ, UR5, R47 ;  /* 0x00000005ff2f7c19 */ /* 0x000fe4000801162f */
[----:B------:R-:W-:Y:S02]  /*9880*/  SHF.R.U32.HI R48, RZ, UR5, R48 ;  /* 0x00000005ff307c19 */ /* 0x000fe40008011630 */
[----:B------:R-:W-:Y:S02]  /*9890*/  SHF.R.U32.HI R49, RZ, UR5, R49 ;  /* 0x00000005ff317c19 */ /* 0x000fe40008011631 */
[----:B0-----:R-:W-:-:S04]  /*98a0*/  PRMT R59, R58, 0x9910, RZ ;  /* 0x000099103a3b7816 */ /* 0x001fc800000000ff */
[----:B------:R-:W-:-:S04]  /*98b0*/  ISETP.NE.AND P1, PT, R59, 0x7fff, PT ;  /* 0x00007fff3b00780c */ /* 0x000fc80003f25270 */
[----:B------:R-:W-:Y:S02]  /*98c0*/  SEL R58, R58, 0x8000, P1 ;  /* 0x000080003a3a7807 */ /* 0x000fe40000800000 */
        /* <DEDUP_REMOVED lines=8> */
[----:B------:R-:W-:Y:S02]  /*9950*/  LOP3.LUT R55, R55, UR4, RZ, 0x30, !PT ;  /* 0x0000000437377c12 */ /* 0x000fe4000f8e30ff */
[----:B------:R-:W-:Y:S02]  /*9960*/  LOP3.LUT R42, R42, UR4, RZ, 0x30, !PT ;  /* 0x000000042a2a7c12 */ /* 0x000fe4000f8e30ff */
[----:B------:R-:W-:-:S02]  /*9970*/  LOP3.LUT R43, R43, UR4, RZ, 0x30, !PT ;  /* 0x000000042b2b7c12 */ /* 0x000fc4000f8e30ff */
[----:B------:R-:W-:Y:S02]  /*9980*/  LOP3.LUT R44, R44, UR4, RZ, 0x30, !PT ;  /* 0x000000042c2c7c12 */ /* 0x000fe4000f8e30ff */
[----:B------:R-:W-:Y:S02]  /*9990*/  LOP3.LUT R45, R45, UR4, RZ, 0x30, !PT ;  /* 0x000000042d2d7c12 */ /* 0x000fe4000f8e30ff */
[----:B------:R-:W-:Y:S02]  /*99a0*/  LOP3.LUT R46, R46, UR4, RZ, 0x30, !PT ;  /* 0x000000042e2e7c12 */ /* 0x000fe4000f8e30ff */
        /* <DEDUP_REMOVED lines=10> */
[----:B------:R-:W-:Y:S01]  /*9a50*/  LOP3.LUT R58, R58, UR4, RZ, 0x30, !PT ;  /* 0x000000043a3a7c12 */ /* 0x000fe2000f8e30ff */
[----:B------:R-:W-:Y:S06]  /*9a60*/  @!P0 BRA `(.L_x_1549) ;  /* 0x0000000000d08947 */ /* 0x000fec0003800000 */
[----:B------:R-:W-:Y:S02]  /*9a70*/  IMAD R59, R5, 0x2200, RZ ;  /* 0x00002200053b7824 */ /* 0x000fe400078e02ff */
[----:B------:R-:W-:Y:S02]  /*9a80*/  VIADD R60, R4, 0x20 ;  /* 0x00000020043c7836 */ /* 0x000fe40000000000 */
[----:B------:R-:W-:-:S05]  /*9a90*/  IMAD.IADD R59, R24, 0x1, -R59 ;  /* 0x00000001183b7824 */ /* 0x000fca00078e0a3b */
[-C--:B------:R-:W-:Y:S01]  /*9aa0*/  ISETP.GE.AND P4, PT, R60, R59.reuse, PT ;  /* 0x0000003b3c00720c */ /* 0x080fe20003f86270 */
[C---:B------:R-:W-:Y:S01]  /*9ab0*/  VIADD R60, R4.reuse, 0x40 ;  /* 0x00000040043c7836 */ /* 0x040fe20000000000 */
[----:B------:R-:W-:-:S04]  /*9ac0*/  ISETP.GE.AND P5, PT, R4, R59, PT ;  /* 0x0000003b0400720c */ /* 0x000fc80003fa6270 */
[----:B------:R-:W-:Y:S01]  /*9ad0*/  ISETP.GE.AND P3, PT, R60, R59, PT ;  /* 0x0000003b3c00720c */ /* 0x000fe20003f66270 */
[----:B------:R-:W-:-:S05]  /*9ae0*/  VIADD R60, R4, 0x60 ;  /* 0x00000060043c7836 */ /* 0x000fca0000000000 */
[-C--:B------:R-:W-:Y:S01]  /*9af0*/  ISETP.GE.AND P2, PT, R60, R59.reuse, PT ;  /* 0x0000003b3c00720c */ /* 0x080fe20003f46270 */
[----:B------:R-:W-:Y:S01]  /*9b00*/  VIADD R60, R4, 0x80 ;  /* 0x00000080043c7836 */ /* 0x000fe20000000000 */
[----:B-----5:R0:W5:Y:S04]  /*9b10*/  @!P4 LDG.E R26, desc[UR8][R2.64+0x80] ;  /* 0x00008008021ac981 */ /* 0x020168000c1e1900 */
[-C--:B------:R-:W-:Y:S01]  /*9b20*/  ISETP.GE.AND P1, PT, R60, R59.reuse, PT ;  /* 0x0000003b3c00720c */ /* 0x080fe20003f26270 */
[----:B------:R-:W-:Y:S01]  /*9b30*/  VIADD R60, R4, 0xa0 ;  /* 0x000000a0043c7836 */ /* 0x000fe20000000000 */
[----:B------:R0:W5:Y:S04]  /*9b40*/  @!P5 LDG.E R25, desc[UR8][R2.64] ;  /* 0x000000080219d981 */ /* 0x000168000c1e1900 */
        /* <DEDUP_REMOVED lines=27> */
[----:B------:R-:W-:Y:S01]  /*9d00*/  ISETP.GE.AND P3, PT, R60, R59, PT ;  /* 0x0000003b3c00720c */ /* 0x000fe20003f66270 */
[C---:B------:R-:W-:Y:S01]  /*9d10*/  VIADD R60, R4.reuse, 0x1e0 ;  /* 0x000001e0043c7836 */ /* 0x040fe20000000000 */
[----:B------:R0:W5:Y:S01]  /*9d20*/  @!P6 LDG.E R36, desc[UR8][R2.64+0x580] ;  /* 0x000580080224e981 */ /* 0x000162000c1e1900 */
[----:B------:R-:W-:-:S03]  /*9d30*/  VIADD R4, R4, 0x200 ;  /* 0x0000020004047836 */ /* 0x000fc60000000000 */
[-C--:B------:R-:W-:Y:S01]  /*9d40*/  ISETP.GE.AND P2, PT, R60, R59.reuse, PT ;  /* 0x0000003b3c00720c */ /* 0x080fe20003f46270 */
[----:B------:R0:W5:Y:S01]  /*9d50*/  @!P5 LDG.E R37, desc[UR8][R2.64+0x600] ;  /* 0x000600080225d981 */ /* 0x000162000c1e1900 */
[----:B------:R-:W-:-:S03]  /*9d60*/  ISETP.GE.AND P1, PT, R4, R59, PT ;  /* 0x0000003b0400720c */ /* 0x000fc60003f26270 */
[----:B------:R0:W5:Y:S04]  /*9d70*/  @!P4 LDG.E R38, desc[UR8][R2.64+0x680] ;  /* 0x000680080226c981 */ /* 0x000168000c1e1900 */
[----:B------:R0:W5:Y:S04]  /*9d80*/  @!P3 LDG.E R39, desc[UR8][R2.64+0x700] ;  /* 0x000700080227b981 */ /* 0x000168000c1e1900 */
[----:B------:R0:W5:Y:S04]  /*9d90*/  @!P2 LDG.E R40, desc[UR8][R2.64+0x780] ;  /* 0x000780080228a981 */ /* 0x000168000c1e1900 */
[----:B------:R0:W5:Y:S02]  /*9da0*/  @!P1 LDG.E R41, desc[UR8][R2.64+0x800] ;  /* 0x0008000802299981 */ /* 0x000164000c1e1900 */
.L_x_1549:
[----:B------:R-:W1:Y:S01]  /*9db0*/  S2UR UR5, SR_CgaCtaId ;  /* 0x00000000000579c3 */ /* 0x000e620000008800 */
[----:B------:R-:W-:-:S07]  /*9dc0*/  UMOV UR4, 0x400 ;  /* 0x0000040000047882 */ /* 0x000fce0000000000 */
[----:B------:R-:W-:Y:S01]  /*9dd0*/  BAR.SYNC.DEFER_BLOCKING 0x0 ;  /* 0x0000000000007b1d */ /* 0x000fe20000010000 */
[----:B-1----:R-:W-:-:S06]  /*9de0*/  ULEA UR4, UR5, UR4, 0x18 ;  /* 0x0000000405047291 */ /* 0x002fcc000f8ec0ff */
[----:B0-----:R-:W-:Y:S02]  /*9df0*/  LEA R3, R6, UR4, 0x1 ;  /* 0x0000000406037c11 */ /* 0x001fe4000f8e08ff */
[----:B------:R-:W-:-:S03]  /*9e00*/  LEA R2, R7, UR4, 0x1 ;  /* 0x0000000407027c11 */ /* 0x000fc6000f8e08ff */
[----:B------:R-:W-:Y:S01]  /*9e10*/  IMAD R6, R6, 0x2, R3 ;  /* 0x0000000206067824 */ /* 0x000fe200078e0203 */
[C---:B------:R-:W-:Y:S01]  /*9e20*/  LEA R3, R8.reuse, UR4, 0x1 ;  /* 0x0000000408037c11 */ /* 0x040fe2000f8e08ff */
[----:B------:R-:W-:Y:S01]  /*9e30*/  IMAD R7, R7, 0x2, R2 ;  /* 0x0000000207077824 */ /* 0x000fe200078e0202 */
[C---:B------:R-:W-:Y:S02]  /*9e40*/  LEA R2, R9.reuse, UR4, 0x1 ;  /* 0x0000000409027c11 */ /* 0x040fe4000f8e08ff */
[----:B-----5:R0:W-:Y:S01]  /*9e50*/  STS [R6+-0x4], R25 ;  /* 0xfffffc1906007388 */ /* 0x0201e20000000800 */
[----:B------:R-:W-:Y:S01]  /*9e60*/  IMAD R8, R8, 0x2, R3 ;  /* 0x0000000208087824 */ /* 0x000fe200078e0203 */
[C---:B------:R-:W-:Y:S01]  /*9e70*/  LEA R3, R10.reuse, UR4, 0x1 ;  /* 0x000000040a037c11 */ /* 0x040fe2000f8e08ff */
[----:B------:R-:W-:Y:S01]  /*9e80*/  IMAD R9, R9, 0x2, R2 ;  /* 0x0000000209097824 */ /* 0x000fe200078e0202 */
[C---:B------:R-:W-:Y:S01]  /*9e90*/  LEA R2, R11.reuse, UR4, 0x1 ;  /* 0x000000040b027c11 */ /* 0x040fe2000f8e08ff */
[----:B------:R-:W-:Y:S02]  /*9ea0*/  STS [R7+-0x4], R26 ;  /* 0xfffffc1a07007388 */ /* 0x000fe40000000800 */
[----:B------:R-:W-:Y:S01]  /*9eb0*/  IMAD R10, R10, 0x2, R3 ;  /* 0x000000020a0a7824 */ /* 0x000fe200078e0203 */
[----:B------:R-:W-:Y:S01]  /*9ec0*/  LEA R3, R12, UR4, 0x1 ;  /* 0x000000040c037c11 */ /* 0x000fe2000f8e08ff */
[----:B------:R-:W-:Y:S01]  /*9ed0*/  IMAD R11, R11, 0x2, R2 ;  /* 0x000000020b0b7824 */ /* 0x000fe200078e0202 */
[C---:B------:R-:W-:Y:S01]  /*9ee0*/  LEA R2, R13.reuse, UR4, 0x1 ;  /* 0x000000040d027c11 */ /* 0x040fe2000f8e08ff */
[----:B------:R1:W-:Y:S01]  /*9ef0*/  STS [R8+-0x4], R27 ;  /* 0xfffffc1b08007388 */ /* 0x0003e20000000800 */
[----:B0-----:R-:W-:Y:S01]  /*9f00*/  LEA R25, R18, UR4, 0x1 ;  /* 0x0000000412197c11 */ /* 0x001fe2000f8e08ff */
[----:B------:R-:W-:Y:S01]  /*9f10*/  IMAD R12, R12, 0x2, R3 ;  /* 0x000000020c0c7824 */ /* 0x000fe200078e0203 */
[----:B------:R-:W-:Y:S01]  /*9f20*/  LEA R3, R14, UR4, 0x1 ;  /* 0x000000040e037c11 */ /* 0x000fe2000f8e08ff */
[----:B------:R-:W-:Y:S01]  /*9f30*/  IMAD R13, R13, 0x2, R2 ;  /* 0x000000020d0d7824 */ /* 0x000fe200078e0202 */
[C---:B------:R-:W-:Y:S01]  /*9f40*/  LEA R2, R15.reuse, UR4, 0x1 ;  /* 0x000000040f027c11 */ /* 0x040fe2000f8e08ff */
[----:B------:R-:W-:Y:S01]  /*9f50*/  IMAD R4, R18, 0x2, R25 ;  /* 0x0000000212047824 */ /* 0x000fe200078e0219 */
[----:B------:R0:W-:Y:S01]  /*9f60*/  STS [R9+-0x4], R28 ;  /* 0xfffffc1c09007388 */ /* 0x0001e20000000800 */
[----:B------:R-:W-:Y:S01]  /*9f70*/  IMAD R14, R14, 0x2, R3 ;  /* 0x000000020e0e7824 */ /* 0x000fe200078e0203 */
[----:B------:R-:W-:Y:S01]  /*9f80*/  LEA R3, R16, UR4, 0x1 ;  /* 0x0000000410037c11 */ /* 0x000fe2000f8e08ff */
[----:B------:R-:W-:Y:S01]  /*9f90*/  IMAD R15, R15, 0x2, R2 ;  /* 0x000000020f0f7824 */ /* 0x000fe200078e0202 */
[----:B------:R-:W-:Y:S01]  /*9fa0*/  LEA R2, R17, UR4, 0x1 ;  /* 0x0000000411027c11 */ /* 0x000fe2000f8e08ff */
[----:B------:R2:W-:Y:S01]  /*9fb0*/  STS [R10+-0x4], R29 ;  /* 0xfffffc1d0a007388 */ /* 0x0005e20000000800 */
[----:B-1----:R-:W-:Y:S01]  /*9fc0*/  LOP3.LUT R8, R0, 0xc00, RZ, 0xfc, !PT ;  /* 0x00000c0000087812 */ /* 0x002fe200078efcff */
[----:B------:R-:W-:-:S02]  /*9fd0*/  IMAD R16, R16, 0x2, R3 ;  /* 0x0000000210107824 */ /* 0x000fc400078e0203 */
[----:B------:R-:W-:Y:S01]  /*9fe0*/  IMAD R3, R17, 0x2, R2 ;  /* 0x0000000211037824 */ /* 0x000fe200078e0202 */
[C---:B------:R-:W-:Y:S01]  /*9ff0*/  LEA R2, R19.reuse, UR4, 0x1 ;  /* 0x0000000413027c11 */ /* 0x040fe2000f8e08ff */
[----:B------:R1:W-:Y:S01]  /*a000*/  STS [R11+-0x4], R30 ;  /* 0xfffffc1e0b007388 */ /* 0x0003e20000000800 */
[----:B------:R-:W-:Y:S01]  /*a010*/  LEA R17, R20, UR4, 0x1 ;  /* 0x0000000414117c11 */ /* 0x000fe2000f8e08ff */
[C---:B------:R-:W-:Y:S01]  /*a020*/  VIADD R18, R0.reuse, 0xe00 ;  /* 0x00000e0000127836 */ /* 0x040fe20000000000 */
[----:B0-----:R-:W-:Y:S01]  /*a030*/  LOP3.LUT R9, R0, 0x2000, RZ, 0xfc, !PT ;  /* 0x0000200000097812 */ /* 0x001fe200078efcff */
[----:B------:R-:W-:Y:S01]  /*a040*/  IMAD R25, R19, 0x2, R2 ;  /* 0x0000000213197824 */ /* 0x000fe200078e0202 */
[C---:B------:R-:W-:Y:S01]  /*a050*/  LEA R2, R21.reuse, UR4, 0x1 ;  /* 0x0000000415027c11 */ /* 0x040fe2000f8e08ff */
[----:B------:R-:W-:Y:S01]  /*a060*/  IMAD R6, R20, 0x2, R17 ;  /* 0x0000000214067824 */ /* 0x000fe200078e0211 */
[----:B------:R-:W-:Y:S01]  /*a070*/  LEA R17, R22, UR4, 0x1 ;  /* 0x0000000416117c11 */ /* 0x000fe2000f8e08ff */
[----:B------:R0:W-:Y:S01]  /*a080*/  STS [R12+-0x4], R31 ;  /* 0xfffffc1f0c007388 */ /* 0x0001e20000000800 */
[C---:B------:R-:W-:Y:S01]  /*a090*/  VIADD R19, R0.reuse, 0xa00 ;  /* 0x00000a0000137836 */ /* 0x040fe20000000000 */
[----:B------:R-:W-:Y:S01]  /*a0a0*/  LOP3.LUT R20, R0, 0x800, RZ, 0xfc, !PT ;  /* 0x0000080000147812 */ /* 0x000fe200078efcff */
[----:B------:R-:W-:Y:S01]  /*a0b0*/  IMAD R21, R21, 0x2, R2 ;  /* 0x0000000215157824 */ /* 0x000fe200078e0202 */
[----:B------:R3:W-:Y:S01]  /*a0c0*/  STS [R13+-0x4], R32 ;  /* 0xfffffc200d007388 */ /* 0x0007e20000000800 */
[----:B------:R-:W-:Y:S01]  /*a0d0*/  IMAD R22, R22, 0x2, R17 ;  /* 0x0000000216167824 */ /* 0x000fe200078e0211 */
[C---:B------:R-:W-:Y:S01]  /*a0e0*/  LOP3.LUT R17, R0.reuse, 0x1000, RZ, 0xfc, !PT ;  /* 0x0000100000117812 */ /* 0x040fe200078efcff */
[C---:B--2---:R-:W-:Y:S01]  /*a0f0*/  VIADD R10, R0.reuse, 0x1e00 ;  /* 0x00001e00000a7836 */ /* 0x044fe20000000000 */
[----:B------:R-:W2:Y:S01]  /*a100*/  S2R R2, SR_TID.X ;  /* 0x0000000000027919 */ /* 0x000ea20000002100 */
[C---:B-1----:R-:W-:Y:S01]  /*a110*/  LOP3.LUT R11, R0.reuse, 0x1c00, RZ, 0xfc, !PT ;  /* 0x00001c00000b7812 */ /* 0x042fe200078efcff */
[C---:B0-----:R-:W-:Y:S01]  /*a120*/  VIADD R12, R0.reuse, 0x1a00 ;  /* 0x00001a00000c7836 */ /* 0x041fe20000000000 */
[----:B------:R0:W-:Y:S01]  /*a130*/  STS [R14+-0x4], R33 ;  /* 0xfffffc210e007388 */ /* 0x0001e20000000800 */
[----:B---3--:R-:W-:-:S03]  /*a140*/  LOP3.LUT R13, R0, 0x1800, RZ, 0xfc, !PT ;  /* 0x00001800000d7812 */ /* 0x008fc600078efcff */
[----:B------:R1:W-:Y:S04]  /*a150*/  STS [R15+-0x4], R34 ;  /* 0xfffffc220f007388 */ /* 0x0003e80000000800 */
[----:B------:R3:W-:Y:S01]  /*a160*/  STS [R16+-0x4], R35 ;  /* 0xfffffc2310007388 */ /* 0x0007e20000000800 */
[----:B0-----:R-:W-:-:S03]  /*a170*/  VIADD R14, R0, 0x1600 ;  /* 0x00001600000e7836 */ /* 0x001fc60000000000 */
[----:B------:R-:W-:Y:S01]  /*a180*/  STS [R3+-0x4], R36 ;  /* 0xfffffc2403007388 */ /* 0x000fe20000000800 */
[----:B-1----:R-:W-:-:S03]  /*a190*/  LOP3.LUT R15, R0, 0x1400, RZ, 0xfc, !PT ;  /* 0x00001400000f7812 */ /* 0x002fc600078efcff */
[----:B------:R-:W-:Y:S01]  /*a1a0*/  STS [R4+-0x4], R37 ;  /* 0xfffffc2504007388 */ /* 0x000fe20000000800 */
[----:B---3--:R-:W-:-:S03]  /*a1b0*/  VIADD R16, R0, 0x1200 ;  /* 0x0000120000107836 */ /* 0x008fc60000000000 */
[----:B------:R-:W-:Y:S04]  /*a1c0*/  STS [R25+-0x4], R38 ;  /* 0xfffffc2619007388 */ /* 0x000fe80000000800 */
[----:B------:R0:W-:Y:S04]  /*a1d0*/  STS [R6+-0x4], R39 ;  /* 0xfffffc2706007388 */ /* 0x0001e80000000800 */
[----:B------:R1:W-:Y:S04]  /*a1e0*/  STS [R21+-0x4], R40 ;  /* 0xfffffc2815007388 */ /* 0x0003e80000000800 */
[----:B------:R2:W-:Y:S01]  /*a1f0*/  STS [R22+-0x4], R41 ;  /* 0xfffffc2916007388 */ /* 0x0005e20000000800 */
[----:B0-----:R-:W-:-:S02]  /*a200*/  VIADD R6, R0, 0x200 ;  /* 0x0000020000067836 */ /* 0x001fc40000000000 */
[----:B-1----:R-:W-:Y:S01]  /*a210*/  VIADD R21, R0, 0x600 ;  /* 0x0000060000157836 */ /* 0x002fe20000000000 */
[----:B--2---:R-:W-:Y:S01]  /*a220*/  LOP3.LUT R22, R2, 0x400, RZ, 0xfc, !PT ;  /* 0x0000040002167812 */ /* 0x004fe200078efcff */
[----:B------:R-:W-:Y:S06]  /*a230*/  BAR.SYNC.DEFER_BLOCKING 0x0 ;  /* 0x0000000000007b1d */ /* 0x000fec0000010000 */
[----:B------:R-:W-:Y:S05]  /*a240*/  @P0 BRA `(.L_x_1550) ;  /* 0x0000000400e80947 */ /* 0x000fea0003800000 */
[----:B------:R-:W-:Y:S01]  /*a250*/  LEA R55, R55, UR4, 0x2 ;  /* 0x0000000437377c11 */ /* 0x000fe2000f8e10ff */
[----:B------:R-:W-:Y:S01]  /*a260*/  IMAD R23, R0, 0x2, R23 ;  /* 0x0000000200177824 */ /* 0x000fe200078e0217 */
[----:B------:R-:W0:Y:S01]  /*a270*/  LDC.64 R2, c[0x0][0x3b0] ;  /* 0x0000ec00ff027b82 */ /* 0x000e220000000a00 */
[----:B------:R-:W-:Y:S02]  /*a280*/  LEA R42, R42, UR4, 0x2 ;  /* 0x000000042a2a7c11 */ /* 0x000fe4000f8e10ff */
[----:B------:R-:W1:Y:S01]  /*a290*/  LDS R5, [R55+0x8800] ;  /* 0x0088000037057984 */ /* 0x000e620000000800 */
[----:B------:R-:W-:Y:S02]  /*a2a0*/  LEA R31, R43, UR4, 0x2 ;  /* 0x000000042b1f7c11 */ /* 0x000fe4000f8e10ff */
[----:B------:R-:W-:Y:S01]  /*a2b0*/  LEA R45, R45, UR4, 0x2 ;  /* 0x000000042d2d7c11 */ /* 0x000fe2000f8e10ff */
[----:B------:R-:W2:Y:S01]  /*a2c0*/  LDS R25, [R23] ;  /* 0x0000000017197984 */ /* 0x000ea20000000800 */
[----:B------:R-:W-:-:S02]  /*a2d0*/  LEA R47, R47, UR4, 0x2 ;  /* 0x000000042f2f7c11 */ /* 0x000fc4000f8e10ff */
[----:B------:R-:W-:Y:S02]  /*a2e0*/  LEA R48, R48, UR4, 0x2 ;  /* 0x0000000430307c11 */ /* 0x000fe4000f8e10ff */
[----:B------:R-:W-:Y:S01]  /*a2f0*/  LEA R50, R50, UR4, 0x2 ;  /* 0x0000000432327c11 */ /* 0x000fe2000f8e10ff */
[----:B-1----:R-:W-:Y:S01]  /*a300*/  IMAD.IADD R5, R5, 0x1, R0 ;  /* 0x0000000105057824 */ /* 0x002fe200078e0200 */
[----:B------:R-:W-:-:S03]  /*a310*/  LEA R0, R44, UR4, 0x2 ;  /* 0x000000042c007c11 */ /* 0x000fc6000f8e10ff */
[----:B0-----:R-:W-:-:S05]  /*a320*/  IMAD.WIDE.U32 R4, R5, 0x4, R2 ;  /* 0x0000000405047825 */ /* 0x001fca00078e0002 */
[----:B--2---:R-:W-:Y:S01]  /*a330*/  STG.E desc[UR8][R4.64], R25 ;  /* 0x0000001904007986 */ /* 0x004fe2000c101908 */
[----:B------:R-:W-:-:S03]  /*a340*/  NOP ;  /* 0x0000000000007918 */ /* 0x000fc60000000000 */
[----:B------:R-:W0:Y:S04]  /*a350*/  LDS R7, [R42+0x8800] ;  /* 0x008800002a077984 */ /* 0x000e280000000800 */
[----:B------:R-:W1:Y:S01]  /*a360*/  LDS R27, [R23+0x800] ;  /* 0x00080000171b7984 */ /* 0x000e620000000800 */
[----:B0-----:R-:W-:-:S04]  /*a370*/  IMAD.IADD R7, R6, 0x1, R7 ;  /* 0x0000000106077824 */ /* 0x001fc800078e0207 */
[----:B------:R-:W-:-:S05]  /*a380*/  IMAD.WIDE.U32 R6, R7, 0x4, R2 ;  /* 0x0000000407067825 */ /* 0x000fca00078e0002 */
[----:B-1----:R-:W-:Y:S01]  /*a390*/  STG.E desc[UR8][R6.64], R27 ;  /* 0x0000001b06007986 */ /* 0x002fe2000c101908 */
        /* <DEDUP_REMOVED lines=9> */
[----:B0-----:R-:W-:Y:S01]  /*a430*/  IMAD.IADD R7, R21, 0x1, R0 ;  /* 0x0000000115077824 */ /* 0x001fe200078e0200 */
[----:B------:R-:W-:-:S03]  /*a440*/  LEA R0, R46, UR4, 0x2 ;  /* 0x000000042e007c11 */ /* 0x000fc6000f8e10ff */
        /* <DEDUP_REMOVED lines=26> */
[----:B-1----:R0:W-:Y:S01]  /*a5f0*/  STG.E desc[UR8][R6.64], R21 ;  /* 0x0000001506007986 */ /* 0x0021e2000c101908 */
[----:B------:R-:W-:-:S03]  /*a600*/  NOP ;  /* 0x0000000000007918 */ /* 0x000fc60000000000 */
[----:B------:R-:W1:Y:S04]  /*a610*/  LDS R0, [R0+0x8800] ;  /* 0x0088000000007984 */ /* 0x000e680000000800 */
[----:B------:R-:W2:Y:S01]  /*a620*/  LDS R25, [R23+0x4000] ;  /* 0x0040000017197984 */ /* 0x000ea20000000800 */
[----:B0-----:R-:W-:Y:S01]  /*a630*/  LEA R21, R52, UR4, 0x2 ;  /* 0x0000000434157c11 */ /* 0x001fe2000f8e10ff */
[----:B-1----:R-:W-:Y:S01]  /*a640*/  IMAD.IADD R5, R17, 0x1, R0 ;  /* 0x0000000111057824 */ /* 0x002fe200078e0200 */
[----:B------:R-:W-:-:S03]  /*a650*/  LEA R0, R51, UR4, 0x2 ;  /* 0x0000000433007c11 */ /* 0x000fc6000f8e10ff */
[----:B------:R-:W-:-:S05]  /*a660*/  IMAD.WIDE.U32 R4, R5, 0x4, R2 ;  /* 0x0000000405047825 */ /* 0x000fca00078e0002 */
        /* <DEDUP_REMOVED lines=13> */
[----:B-1----:R0:W-:Y:S01]  /*a740*/  STG.E desc[UR8][R4.64], R19 ;  /* 0x0000001304007986 */ /* 0x0021e2000c101908 */
[----:B------:R-:W-:-:S03]  /*a750*/  NOP ;  /* 0x0000000000007918 */ /* 0x000fc60000000000 */
[----:B------:R-:W1:Y:S04]  /*a760*/  LDS R21, [R21+0x8800] ;  /* 0x0088000015157984 */ /* 0x000e680000000800 */
[----:B------:R-:W2:Y:S01]  /*a770*/  LDS R15, [R23+0x5800] ;  /* 0x00580000170f7984 */ /* 0x000ea20000000800 */
[----:B0-----:R-:W-:Y:S01]  /*a780*/  LEA R19, R54, UR4, 0x2 ;  /* 0x0000000436137c11 */ /* 0x001fe2000f8e10ff */
[----:B-1----:R-:W-:-:S04]  /*a790*/  IMAD.IADD R7, R14, 0x1, R21 ;  /* 0x000000010e077824 */ /* 0x002fc800078e0215 */
[----:B------:R-:W-:-:S05]  /*a7a0*/  IMAD.WIDE.U32 R6, R7, 0x4, R2 ;  /* 0x0000000407067825 */ /* 0x000fca00078e0002 */
[----:B--2---:R-:W-:Y:S01]  /*a7b0*/  STG.E desc[UR8][R6.64], R15 ;  /* 0x0000000f06007986 */ /* 0x004fe2000c101908 */
        /* <DEDUP_REMOVED lines=33> */
[----:B------:R-:W-:Y:S01]  /*a9d0*/  NOP ;  /* 0x0000000000007918 */ /* 0x000fe20000000000 */
[----:B------:R-:W-:Y:S05]  /*a9e0*/  EXIT ;  /* 0x000000000000794d */ /* 0x000fea0003800000 */
.L_x_1550:
[----:B------:R-:W-:Y:S01]  /*a9f0*/  IMAD R7, R5, -0x2200, R24 ;  /* 0xffffde0005077824 */ /* 0x000fe200078e0218 */
[----:B------:R-:W-:Y:S02]  /*aa00*/  LEA R55, R55, UR4, 0x2 ;  /* 0x0000000437377c11 */ /* 0x000fe4000f8e10ff */
[----:B------:R-:W-:Y:S02]  /*aa10*/  LEA R42, R42, UR4, 0x2 ;  /* 0x000000042a2a7c11 */ /* 0x000fe4000f8e10ff */
[-C--:B------:R-:W-:Y:S01]  /*aa20*/  ISETP.GE.AND P0, PT, R0, R7.reuse, PT ;  /* 0x000000070000720c */ /* 0x080fe20003f06270 */
[----:B------:R-:W0:Y:S01]  /*aa30*/  LDS R5, [R55+0x8800] ;  /* 0x0088000037057984 */ /* 0x000e220000000800 */
[----:B------:R-:W-:Y:S02]  /*aa40*/  ISETP.GE.AND P1, PT, R6, R7, PT ;  /* 0x000000070600720c */ /* 0x000fe40003f26270 */
[----:B------:R-:W-:Y:S02]  /*aa50*/  LEA R43, R43, UR4, 0x2 ;  /* 0x000000042b2b7c11 */ /* 0x000fe4000f8e10ff */
[----:B------:R-:W-:-:S02]  /*aa60*/  LEA R45, R45, UR4, 0x2 ;  /* 0x000000042d2d7c11 */ /* 0x000fc4000f8e10ff */
[----:B------:R-:W-:Y:S02]  /*aa70*/  LEA R47, R47, UR4, 0x2 ;  /* 0x000000042f2f7c11 */ /* 0x000fe4000f8e10ff */
[----:B------:R-:W-:Y:S02]  /*aa80*/  LEA R48, R48, UR4, 0x2 ;  /* 0x0000000430307c11 */ /* 0x000fe4000f8e10ff */
[----:B------:R-:W-:Y:S01]  /*aa90*/  LEA R50, R50, UR4, 0x2 ;  /* 0x0000000432327c11 */ /* 0x000fe2000f8e10ff */
[C-C-:B------:R-:W-:Y:S01]  /*aaa0*/  @!P0 IMAD R25, R0.reuse, 0x2, R23.reuse ;  /* 0x0000000200198824 */ /* 0x140fe200078e0217 */
[----:B------:R-:W1:Y:S01]  /*aab0*/  @!P0 LDC.64 R2, c[0x0][0x3b0] ;  /* 0x0000ec00ff028b82 */ /* 0x000e620000000a00 */
[----:B------:R-:W-:Y:S01]  /*aac0*/  @!P1 IMAD R29, R0, 0x2, R23 ;  /* 0x00000002001d9824 */ /* 0x000fe200078e0217 */
[----:B------:R-:W-:Y:S02]  /*aad0*/  LEA R52, R52, UR4, 0x2 ;  /* 0x0000000434347c11 */ /* 0x000fe4000f8e10ff */
[----:B------:R-:W-:Y:S01]  /*aae0*/  LEA R54, R54, UR4, 0x2 ;  /* 0x0000000436367c11 */ /* 0x000fe2000f8e10ff */
[----:B------:R-:W2:Y:S01]  /*aaf0*/  @!P0 LDS R25, [R25] ;  /* 0x0000000019198984 */ /* 0x000ea20000000800 */
[----:B------:R-:W-:Y:S01]  /*ab00*/  LEA R57, R57, UR4, 0x2 ;  /* 0x0000000439397c11 */ /* 0x000fe2000f8e10ff */
[----:B0-----:R-:W-:-:S04]  /*ab10*/  @!P0 IMAD.IADD R5, R5, 0x1, R0 ;  /* 0x0000000105058824 */ /* 0x001fc800078e0200 */
[----:B-1----:R-:W-:Y:S02]  /*ab20*/  @!P0 IMAD.WIDE.U32 R2, R5, 0x4, R2 ;  /* 0x0000000405028825 */ /* 0x002fe400078e0002 */
[----:B------:R-:W0:Y:S03]  /*ab30*/  @!P1 LDC.64 R4, c[0x0][0x3b0] ;  /* 0x0000ec00ff049b82 */ /* 0x000e260000000a00 */
[----:B--2---:R1:W-:Y:S01]  /*ab40*/  @!P0 STG.E desc[UR8][R2.64], R25 ;  /* 0x0000001902008986 */ /* 0x0043e2000c101908 */
[----:B------:R-:W-:-:S03]  /*ab50*/  NOP ;  /* 0x0000000000007918 */ /* 0x000fc60000000000 */
[----:B------:R-:W2:Y:S01]  /*ab60*/  LDS R27, [R42+0x8800] ;  /* 0x008800002a1b7984 */ /* 0x000ea20000000800 */
[----:B------:R-:W-:-:S03]  /*ab70*/  ISETP.GE.AND P0, PT, R22, R7, PT ;  /* 0x000000071600720c */ /* 0x000fc60003f06270 */
[----:B------:R-:W3:Y:S10]  /*ab80*/  @!P1 LDS R29, [R29+0x800] ;  /* 0x000800001d1d9984 */ /* 0x000ef40000000800 */
[----:B-1----:R-:W1:Y:S01]  /*ab90*/  @!P0 LDC.64 R2, c[0x0][0x3b0] ;  /* 0x0000ec00ff028b82 */ /* 0x002e620000000a00 */
[----:B--2---:R-:W-:Y:S01]  /*aba0*/  IMAD.IADD R27, R6, 0x1, R27 ;  /* 0x00000001061b7824 */ /* 0x004fe200078e021b */
[----:B------:R-:W-:-:S03]  /*abb0*/  LEA R6, R44, UR4, 0x2 ;  /* 0x000000042c067c11 */ /* 0x000fc6000f8e10ff */
[----:B0-----:R-:W-:-:S04]  /*abc0*/  @!P1 IMAD.WIDE.U32 R4, R27, 0x4, R4 ;  /* 0x000000041b049825 */ /* 0x001fc800078e0004 */
[----:B------:R-:W-:Y:S01]  /*abd0*/  @!P0 IMAD R27, R0, 0x2, R23 ;  /* 0x00000002001b8824 */ /* 0x000fe200078e0217 */
[----:B---3--:R0:W-:Y:S01]  /*abe0*/  @!P1 STG.E desc[UR8][R4.64], R29 ;  /* 0x0000001d04009986 */ /* 0x0081e2000c101908 */
[----:B------:R-:W-:-:S03]  /*abf0*/  NOP ;  /* 0x0000000000007918 */ /* 0x000fc60000000000 */
[----:B------:R-:W2:Y:S01]  /*ac00*/  LDS R25, [R43+0x8800] ;  /* 0x008800002b197984 */ /* 0x000ea20000000800 */
[----:B------:R-:W-:-:S03]  /*ac10*/  ISETP.GE.AND P1, PT, R21, R7, PT ;  /* 0x000000071500720c */ /* 0x000fc60003f26270 */
[----:B------:R-:W3:Y:S10]  /*ac20*/  @!P0 LDS R27, [R27+0x1000] ;  /* 0x001000001b1b8984 */ /* 0x000ef40000000800 */
[----:B0-----:R-:W0:Y:S01]  /*ac30*/  @!P1 LDC.64 R4, c[0x0][0x3b0] ;  /* 0x0000ec00ff049b82 */ /* 0x001e220000000a00 */
[----:B--2---:R-:W-:-:S04]  /*ac40*/  IMAD.IADD R25, R22, 0x1, R25 ;  /* 0x0000000116197824 */ /* 0x004fc800078e0219 */
[----:B-1----:R-:W-:-:S04]  /*ac50*/  @!P0 IMAD.WIDE.U32 R2, R25, 0x4, R2 ;  /* 0x0000000419028825 */ /* 0x002fc800078e0002 */
[----:B------:R-:W-:Y:S01]  /*ac60*/  @!P1 IMAD R25, R0, 0x2, R23 ;  /* 0x0000000200199824 */ /* 0x000fe200078e0217 */
[----:B---3--:R1:W-:Y:S01]  /*ac70*/  @!P0 STG.E desc[UR8][R2.64], R27 ;  /* 0x0000001b02008986 */ /* 0x0083e2000c101908 */
[----:B------:R-:W-:-:S03]  /*ac80*/  NOP ;  /* 0x0000000000007918 */ /* 0x000fc60000000000 */
[----:B------:R-:W2:Y:S01]  /*ac90*/  LDS R6, [R6+0x8800] ;  /* 0x0088000006067984 */ /* 0x000ea20000000800 */
[----:B------:R-:W-:-:S03]  /*aca0*/  ISETP.GE.AND P0, PT, R20, R7, PT ;  /* 0x000000071400720c */ /* 0x000fc60003f06270 */
[----:B------:R-:W3:Y:S10]  /*acb0*/  @!P1 LDS R25, [R25+0x1800] ;  /* 0x0018000019199984 */ /* 0x000ef40000000800 */
[----:B-1----:R-:W-:Y:S01]  /*acc0*/  @!P0 IMAD R27, R0, 0x2, R23 ;  /* 0x00000002001b8824 */ /* 0x002fe200078e0217 */
[----:B------:R-:W1:Y:S01]  /*acd0*/  @!P0 LDC.64 R2, c[0x0][0x3b0] ;  /* 0x0000ec00ff028b82 */ /* 0x000e620000000a00 */
[----:B--2---:R-:W-:Y:S01]  /*ace0*/  IMAD.IADD R21, R21, 0x1, R6 ;  /* 0x0000000115157824 */ /* 0x004fe200078e0206 */
[----:B------:R-:W-:-:S03]  /*acf0*/  LEA R6, R46, UR4, 0x2 ;  /* 0x000000042e067c11 */ /* 0x000fc6000f8e10ff */
[----:B0-----:R-:W-:-:S05]  /*ad00*/  @!P1 IMAD.WIDE.U32 R4, R21, 0x4, R4 ;  /* 0x0000000415049825 */ /* 0x001fca00078e0004 */
        /* <DEDUP_REMOVED lines=14> */
[----:B------:R-:W-:Y:S01]  /*adf0*/  @!P0 IMAD R25, R0, 0x2, R23 ;  /* 0x0000000200198824 */ /* 0x000fe200078e0217 */
[----:B-1----:R-:W1:Y:S01]  /*ae00*/  @!P0 LDC.64 R2, c[0x0][0x3b0] ;  /* 0x0000ec00ff028b82 */ /* 0x002e620000000a00 */
        /* <DEDUP_REMOVED lines=8> */
[----:B0-----:R-:W-:Y:S01]  /*ae90*/  @!P1 IMAD R21, R0, 0x2, R23 ;  /* 0x0000000200159824 */ /* 0x001fe200078e0217 */
[----:B------:R-:W0:Y:S01]  /*aea0*/  @!P1 LDC.64 R4, c[0x0][0x3b0] ;  /* 0x0000ec00ff049b82 */ /* 0x000e220000000a00 */
[----:B--2---:R-:W-:-:S04]  /*aeb0*/  IMAD.IADD R19, R8, 0x1, R19 ;  /* 0x0000000108137824 */ /* 0x004fc800078e0213 */
[----:B-1----:R-:W-:-:S05]  /*aec0*/  @!P0 IMAD.WIDE.U32 R2, R19, 0x4, R2 ;  /* 0x0000000413028825 */ /* 0x002fca00078e0002 */
[----:B---3--:R1:W-:Y:S01]  /*aed0*/  @!P0 STG.E desc[UR8][R2.64], R25 ;  /* 0x0000001902008986 */ /* 0x0083e2000c101908 */
[----:B------:R-:W-:-:S03]  /*aee0*/  NOP ;  /* 0x0000000000007918 */ /* 0x000fc60000000000 */
[----:B------:R-:W2:Y:S01]  /*aef0*/  LDS R19, [R48+0x8800] ;  /* 0x0088000030137984 */ /* 0x000ea20000000800 */
[----:B------:R-:W-:-:S03]  /*af00*/  ISETP.GE.AND P0, PT, R17, R7, PT ;  /* 0x000000071100720c */ /* 0x000fc60003f06270 */
[----:B------:R-:W3:Y:S10]  /*af10*/  @!P1 LDS R21, [R21+0x3800] ;  /* 0x0038000015159984 */ /* 0x000ef40000000800 */
[----:B-1----:R-:W1:Y:S01]  /*af20*/  @!P0 LDC.64 R2, c[0x0][0x3b0] ;  /* 0x0000ec00ff028b82 */ /* 0x002e620000000a00 */
[----:B--2---:R-:W-:-:S04]  /*af30*/  IMAD.IADD R19, R18, 0x1, R19 ;  /* 0x0000000112137824 */ /* 0x004fc800078e0213 */
[----:B0-----:R-:W-:-:S04]  /*af40*/  @!P1 IMAD.WIDE.U32 R4, R19, 0x4, R4 ;  /* 0x0000000413049825 */ /* 0x001fc800078e0004 */
[----:B------:R-:W-:Y:S01]  /*af50*/  @!P0 IMAD R19, R0, 0x2, R23 ;  /* 0x0000000200138824 */ /* 0x000fe200078e0217 */
[----:B---3--:R0:W-:Y:S01]  /*af60*/  @!P1 STG.E desc[UR8][R4.64], R21 ;  /* 0x0000001504009986 */ /* 0x0081e2000c101908 */
[----:B------:R-:W-:-:S03]  /*af70*/  NOP ;  /* 0x0000000000007918 */ /* 0x000fc60000000000 */
[----:B------:R-:W2:Y:S01]  /*af80*/  LDS R6, [R6+0x8800] ;  /* 0x0088000006067984 */ /* 0x000ea20000000800 */
[----:B------:R-:W-:-:S03]  /*af90*/  ISETP.GE.AND P1, PT, R16, R7, PT ;  /* 0x000000071000720c */ /* 0x000fc60003f26270 */
[----:B------:R-:W3:Y:S10]  /*afa0*/  @!P0 LDS R19, [R19+0x4000] ;  /* 0x0040000013138984 */ /* 0x000ef40000000800 */
[----:B0-----:R-:W-:Y:S01]  /*afb0*/  @!P1 IMAD R21, R0, 0x2, R23 ;  /* 0x0000000200159824 */ /* 0x001fe200078e0217 */
[----:B------:R-:W0:Y:S01]  /*afc0*/  @!P1 LDC.64 R4, c[0x0][0x3b0] ;  /* 0x0000ec00ff049b82 */ /* 0x000e220000000a00 */
[----:B--2---:R-:W-:Y:S01]  /*afd0*/  IMAD.IADD R17, R17, 0x1, R6 ;  /* 0x0000000111117824 */ /* 0x004fe200078e0206 */
[----:B------:R-:W-:-:S03]  /*afe0*/  LEA R6, R51, UR4, 0x2 ;  /* 0x0000000433067c11 */ /* 0x000fc6000f8e10ff */
        /* <DEDUP_REMOVED lines=15> */
[----:B------:R-:W-:Y:S01]  /*b0e0*/  @!P1 IMAD R19, R0, 0x2, R23 ;  /* 0x0000000200139824 */ /* 0x000fe200078e0217 */
[----:B0-----:R-:W0:Y:S01]  /*b0f0*/  @!P1 LDC.64 R4, c[0x0][0x3b0] ;  /* 0x0000ec00ff049b82 */ /* 0x001e220000000a00 */
        /* <DEDUP_REMOVED lines=46> */
[----:B------:R-:W-:Y:S01]  /*b3e0*/  @!P0 IMAD R7, R0, 0x2, R23 ;  /* 0x0000000200078824 */ /* 0x000fe200078e0217 */
[----:B-1----:R-:W1:Y:S01]  /*b3f0*/  @!P0 LDC.64 R2, c[0x0][0x3b0] ;  /* 0x0000ec00ff028b82 */ /* 0x002e620000000a00 */
[----:B--2---:R-:W-:-:S04]  /*b400*/  IMAD.IADD R11, R10, 0x1, R11 ;  /* 0x000000010a0b7824 */ /* 0x004fc800078e020b */
[----:B0-----:R-:W-:-:S05]  /*b410*/  @!P1 IMAD.WIDE.U32 R4, R11, 0x4, R4 ;  /* 0x000000040b049825 */ /* 0x001fca00078e0004 */
[----:B---3--:R-:W-:Y:S01]  /*b420*/  @!P1 STG.E desc[UR8][R4.64], R15 ;  /* 0x0000000f04009986 */ /* 0x008fe2000c101908 */
[----:B------:R-:W-:-:S03]  /*b430*/  NOP ;  /* 0x0000000000007918 */ /* 0x000fc60000000000 */
[----:B------:R-:W0:Y:S04]  /*b440*/  LDS R6, [R6+0x8800] ;  /* 0x0088000006067984 */ /* 0x000e280000000800 */
[----:B------:R-:W2:Y:S01]  /*b450*/  @!P0 LDS R7, [R7+0x8000] ;  /* 0x0080000007078984 */ /* 0x000ea20000000800 */
[----:B0-----:R-:W-:-:S04]  /*b460*/  IMAD.IADD R9, R9, 0x1, R6 ;  /* 0x0000000109097824 */ /* 0x001fc800078e0206 */
[----:B-1----:R-:W-:-:S05]  /*b470*/  @!P0 IMAD.WIDE.U32 R2, R9, 0x4, R2 ;  /* 0x0000000409028825 */ /* 0x002fca00078e0002 */
[----:B--2---:R-:W-:Y:S01]  /*b480*/  @!P0 STG.E desc[UR8][R2.64], R7 ;  /* 0x0000000702008986 */ /* 0x004fe2000c101908 */
[----:B------:R-:W-:Y:S01]  /*b490*/  NOP ;  /* 0x0000000000007918 */ /* 0x000fe20000000000 */
[----:B------:R-:W-:Y:S05]  /*b4a0*/  EXIT ;  /* 0x000000000000794d */ /* 0x000fea0003800000 */
.L_x_1468:
[----:B------:R-:W-:Y:S02]  /*b4b0*/  IMAD.MOV.U32 R54, RZ, RZ, RZ ;  /* 0x000000ffff367224 */ /* 0x000fe400078e00ff */
[----:B------:R-:W-:Y:S02]  /*b4c0*/  IMAD.MOV.U32 R58, RZ, RZ, R59 ;  /* 0x000000ffff3a7224 */ /* 0x000fe400078e003b */
[----:B------:R-:W-:Y:S02]  /*b4d0*/  IMAD.MOV.U32 R60, RZ, RZ, 0x1 ;  /* 0x00000001ff3c7424 */ /* 0x000fe400078e00ff */
[----:B------:R-:W-:-:S07]  /*b4e0*/  IMAD.MOV.U32 R56, RZ, RZ, -0x1 ;  /* 0xffffffffff387424 */ /* 0x000fce00078e00ff */
[----:B------:R-:W-:Y:S05]  /*b4f0*/  WARPSYNC.COLLECTIVE R56, `(.L_x_1551) ;  /* 0x0000000038087348 */ /* 0x000fea0003c00000 */
[----:B------:R0:W1:Y:S02]  /*b500*/  SHFL.UP P0, R54, R58, R60, R54 ;  /* 0x0400003c3a367389 */ /* 0x0000640000000036 */
[----:B01----:R-:W-:Y:S05]  /*b510*/  ENDCOLLECTIVE ;  /* 0x000000000000791b */ /* 0x003fea0003800000 */
.L_x_1551:
[----:B------:R-:W-:Y:S02]  /*b520*/  IMAD.MOV.U32 R60, RZ, RZ, 0x2 ;  /* 0x00000002ff3c7424 */ /* 0x000fe400078e00ff */
[----:B------:R-:W-:Y:S02]  /*b530*/  IMAD.MOV.U32 R48, RZ, RZ, R54 ;  /* 0x000000ffff307224 */ /* 0x000fe400078e0036 */
[----:B------:R-:W-:Y:S02]  /*b540*/  IMAD.MOV.U32 R54, RZ, RZ, RZ ;  /* 0x000000ffff367224 */ /* 0x000fe400078e00ff */
[----:B------:R-:W-:-:S04]  /*b550*/  @P0 IMAD.IADD R48, R59, 0x1, R48 ;  /* 0x000000013b300824 */ /* 0x000fc800078e0230 */
[----:B------:R-:W-:-:S07]  /*b560*/  IMAD.MOV.U32 R58, RZ, RZ, R48 ;  /* 0x000000ffff3a7224 */ /* 0x000fce00078e0030 */
[----:B------:R-:W-:Y:S05]  /*b570*/  WARPSYNC.COLLECTIVE R56, `(.L_x_1552) ;  /* 0x0000000038087348 */ /* 0x000fea0003c00000 */
[----:B------:R0:W1:Y:S02]  /*b580*/  SHFL.UP P0, R54, R58, R60, R54 ;  /* 0x0400003c3a367389 */ /* 0x0000640000000036 */
[----:B01----:R-:W-:Y:S05]  /*b590*/  ENDCOLLECTIVE ;  /* 0x000000000000791b */ /* 0x003fea0003800000 */
.L_x_1552:
        /* <DEDUP_REMOVED lines=8> */
.L_x_1553:
        /* <DEDUP_REMOVED lines=8> */
.L_x_1554:
        /* <DEDUP_REMOVED lines=8> */
.L_x_1555:
[----:B------:R-:W-:Y:S05]  /*b720*/  BRA `(.L_x_1556) ;  /* 0xffffff7c00747947 */ /* 0x000fea000383ffff */
.L_x_1557:
        /* <DEDUP_REMOVED lines=13> */
.L_x_2109:


//--------------------- .text._ZN3cub18CUB_300001_SM_10006detail10radix_sort33DeviceRadixSortExclusiveSumKernelINS1_5radix10policy_hubI6__halfijE10Policy1000EjEEvPT0_ --------------------------
	.section	.text._ZN3cub18CUB_300001_SM_10006detail10radix_sort33DeviceRadixSortExclusiveSumKernelINS1_5radix10policy_hubI6__halfijE10Policy1000EjEEvPT0_,"ax",@progbits
	.align	128
        .global         _ZN3cub18CUB_300001_SM_10006detail10radix_sort33DeviceRadixSortExclusiveSumKernelINS1_5radix10policy_hubI6__halfijE10Policy1000EjEEvPT0_
        .type           _ZN3cub18CUB_300001_SM_10006detail10radix_sort33DeviceRadixSortExclusiveSumKernelINS1_5radix10policy_hubI6__halfijE10Policy1000EjEEvPT0_,@function
        .size           _ZN3cub18CUB_300001_SM_10006detail10radix_sort33DeviceRadixSortExclusiveSumKernelINS1_5radix10policy_hubI6__halfijE10Policy1000EjEEvPT0_,(.L_x_2110 - _ZN3cub18CUB_300001_SM_10006detail10radix_sort33DeviceRadixSortExclusiveSumKernelINS1_5radix10policy_hubI6__halfijE10Policy1000EjEEvPT0_)
        .other          _ZN3cub18CUB_300001_SM_10006detail10radix_sort33DeviceRadixSortExclusiveSumKernelINS1_5radix10policy_hubI6__halfijE10Policy1000EjEEvPT0_,@"STO_CUDA_ENTRY STV_DEFAULT"
_ZN3cub18CUB_300001_SM_10006detail10radix_sort33DeviceRadixSortExclusiveSumKernelINS1_5radix10policy_hubI6__halfijE10Policy1000EjEEvPT0_:
.text._ZN3cub18CUB_300001_SM_10006detail10radix_sort33DeviceRadixSortExclusiveSumKernelINS1_5radix10policy_hubI6__halfijE10Policy1000EjEEvPT0_:
[----:B------:R-:W-:Y:S01]  /*0000*/  LDC R1, c[0x0][0x37c] ;  /* 0x0000df00ff017b82 */ /* 0x000fe20000000800 */
[----:B------:R-:W0:Y:S07]  /*0010*/  S2R R4, SR_TID.X ;  /* 0x0000000000047919 */ /* 0x000e2e0000002100 */
[----:B------:R-:W1:Y:S01]  /*0020*/  LDC.64 R2, c[0x0][0x380] ;  /* 0x0000e000ff027b82 */ /* 0x000e620000000a00 */
[----:B------:R-:W2:Y:S01]  /*0030*/  LDCU.64 UR4, c[0x0][0x358] ;  /* 0x00006b00ff0477ac */ /* 0x000ea20008000a00 */
[----:B------:R-:W3:Y:S01]  /*0040*/  S2R R5, SR_CTAID.X ;  /* 0x0000000000057919 */ /* 0x000ee20000002500 */
[----:B0-----:R-:W-:Y:S01]  /*0050*/  ISETP.GT.U32.AND P1, PT, R4, 0xff, PT ;  /* 0x000000ff0400780c */ /* 0x001fe20003f24070 */
[----:B---3--:R-:W-:-:S04]  /*0060*/  IMAD R5, R5, 0x100, R4 ;  /* 0x0000010005057824 */ /* 0x008fc800078e0204 */
[----:B-1----:R-:W-:-:S08]  /*0070*/  IMAD.WIDE R2, R5, 0x4, R2 ;  /* 0x0000000405027825 */ /* 0x002fd000078e0202 */
[----:B--2---:R-:W2:Y:S01]  /*0080*/  @!P1 LDG.E R7, desc[UR4][R2.64] ;  /* 0x0000000402079981 */ /* 0x004ea2000c1e1900 */
[----:B------:R-:W-:Y:S02]  /*0090*/  MOV R0, 0x400 ;  /* 0x0000040000007802 */ /* 0x000fe40000000f00 */
[C---:B------:R-:W-:Y:S01]  /*00a0*/  ISETP.GT.U32.AND P0, PT, R4.reuse, 0x1f, PT ;  /* 0x0000001f0400780c */ /* 0x040fe20003f04070 */
[----:B------:R-:W0:Y:S02]  /*00b0*/  S2R R5, SR_CgaCtaId ;  /* 0x0000000000057919 */ /* 0x000e240000008800 */
[----:B0-----:R-:W-:Y:S02]  /*00c0*/  LEA R5, R5, R0, 0x18 ;  /* 0x0000000005057211 */ /* 0x001fe400078ec0ff */
[----:B------:R-:W-:-:S05]  /*00d0*/  LEA.HI R0, R4, R4, RZ, 0x1d ;  /* 0x0000000404007211 */ /* 0x000fca00078fe8ff */
[----:B------:R-:W-:-:S05]  /*00e0*/  IMAD R0, R0, 0x4, R5 ;  /* 0x0000000400007824 */ /* 0x000fca00078e0205 */
[----:B--2---:R0:W-:Y:S01]  /*00f0*/  STS [R0+0x10], R7 ;  /* 0x0000100700007388 */ /* 0x0041e20000000800 */
        /* <DEDUP_REMOVED lines=8> */
[----:B0-----:R-:W0:Y:S04]  /*0180*/  LDS R7, [R4+0x20] ;  /* 0x0000200004077984 */ /* 0x001e280000000800 */
[----:B------:R-:W-:Y:S04]  /*0190*/  LDS R6, [R4+0x24] ;  /* 0x0000240004067984 */ /* 0x000fe80000000800 */
[----:B------:R-:W2:Y:S04]  /*01a0*/  LDS R5, [R4+0x28] ;  /* 0x0000280004057984 */ /* 0x000ea80000000800 */
[----:B------:R-:W3:Y:S01]  /*01b0*/  LDS R12, [R4+0x2c] ;  /* 0x00002c00040c7984 */ /* 0x000ee20000000800 */
[----:B-1----:R-:W-:-:S04]  /*01c0*/  IADD3 R13, PT, PT, R11, R10, R9 ;  /* 0x0000000a0b0d7210 */ /* 0x002fc80007ffe009 */
[----:B0-----:R-:W-:-:S04]  /*01d0*/  IADD3 R13, PT, PT, R7, R13, R8 ;  /* 0x0000000d070d7210 */ /* 0x001fc80007ffe008 */
[----:B--2---:R-:W-:-:S04]  /*01e0*/  IADD3 R13, PT, PT, R5, R13, R6 ;  /* 0x0000000d050d7210 */ /* 0x004fc80007ffe006 */
[----:B---3--:R-:W-:Y:S01]  /*01f0*/  IADD3 R12, PT, PT, R12, R13, RZ ;  /* 0x0000000d0c0c7210 */ /* 0x008fe20007ffe0ff */
[----:B------:R-:W-:Y:S06]  /*0200*/  BRA.DIV UR6, `(.L_x_1559) ;  /* 0x0000000206807947 */ /* 0x000fec000b800000 */
[----:B------:R-:W0:Y:S02]  /*0210*/  SHFL.UP P0, R13, R12, 0x1, RZ ;  /* 0x042000000c0d7989 */ /* 0x000e2400000000ff */
[----:B0-----:R-:W-:-:S05]  /*0220*/  @P0 IMAD.IADD R13, R12, 0x1, R13 ;  /* 0x000000010c0d0824 */ /* 0x001fca00078e020d */
[----:B------:R-:W0:Y:S02]  /*0230*/  SHFL.UP P0, R14, R13, 0x2, RZ ;  /* 0x044000000d0e7989 */ /* 0x000e2400000000ff */
[----:B0-----:R-:W-:-:S05]  /*0240*/  @P0 IMAD.IADD R14, R13, 0x1, R14 ;  /* 0x000000010d0e0824 */ /* 0x001fca00078e020e */
[----:B------:R-:W0:Y:S02]  /*0250*/  SHFL.UP P0, R15, R14, 0x4, RZ ;  /* 0x048000000e0f7989 */ /* 0x000e2400000000ff */
[----:B0-----:R-:W-:-:S05]  /*0260*/  @P0 IADD3 R15, PT, PT, R14, R15, RZ ;  /* 0x0000000f0e0f0210 */ /* 0x001fca0007ffe0ff */
[----:B------:R-:W0:Y:S02]  /*0270*/  SHFL.UP P0, R16, R15, 0x8, RZ ;  /* 0x050000000f107989 */ /* 0x000e2400000000ff */
[----:B0-----:R-:W-:-:S05]  /*0280*/  @P0 IMAD.IADD R16, R15, 0x1, R16 ;  /* 0x000000010f100824 */ /* 0x001fca00078e0210 */
[----:B------:R0:W1:Y:S02]  /*0290*/  SHFL.UP P0, R17, R16, 0x10, RZ ;  /* 0x0600000010117989 */ /* 0x00006400000000ff */
.L_x_1565:
[----:B-1----:R-:W-:-:S05]  /*02a0*/  @P0 IMAD.IADD R17, R16, 0x1, R17 ;  /* 0x0000000110110824 */ /* 0x002fca00078e0211 */
[----:B------:R-:W-:-:S05]  /*02b0*/  IADD3 R12, PT, PT, -R12, R17, RZ ;  /* 0x000000110c0c7210 */ /* 0x000fca0007ffe1ff */
[----:B------:R-:W-:Y:S01]  /*02c0*/  IMAD.IADD R9, R9, 0x1, R12 ;  /* 0x0000000109097824 */ /* 0x000fe200078e020c */
[----:B------:R1:W-:Y:S03]  /*02d0*/  STS [R4+0x10], R12 ;  /* 0x0000100c04007388 */ /* 0x0003e60000000800 */
[----:B------:R-:W-:Y:S01]  /*02e0*/  IMAD.IADD R10, R10, 0x1, R9 ;  /* 0x000000010a0a7824 */ /* 0x000fe200078e0209 */
[----:B------:R1:W-:Y:S04]  /*02f0*/  STS [R4+0x14], R9 ;  /* 0x0000140904007388 */ /* 0x0003e80000000800 */
[----:B------:R-:W-:Y:S01]  /*0300*/  IADD3 R11, PT, PT, R11, R10, RZ ;  /* 0x0000000a0b0b7210 */ /* 0x000fe20007ffe0ff */
[----:B------:R1:W-:Y:S04]  /*0310*/  STS [R4+0x18], R10 ;  /* 0x0000180a04007388 */ /* 0x0003e80000000800 */
        /* <DEDUP_REMOVED lines=8> */
[----:B------:R1:W-:Y:S02]  /*03a0*/  STS [R4+0x2c], R5 ;  /* 0x00002c0504007388 */ /* 0x0003e40000000800 */
.L_x_1558:
[----:B------:R-:W-:Y:S05]  /*03b0*/  WARPSYNC.ALL ;  /* 0x0000000000007948 */ /* 0x000fea0003800000 */
[----:B------:R-:W-:Y:S06]  /*03c0*/  BAR.SYNC.DEFER_BLOCKING 0x0 ;  /* 0x0000000000007b1d */ /* 0x000fec0000010000 */
[----:B------:R-:W-:Y:S05]  /*03d0*/  @P1 EXIT ;  /* 0x000000000000194d */ /* 0x000fea0003800000 */
[----:B-1----:R-:W1:Y:S04]  /*03e0*/  LDS R5, [R0+0x10] ;  /* 0x0000100000057984 */ /* 0x002e680000000800 */
[----:B-1----:R-:W-:Y:S01]  /*03f0*/  STG.E desc[UR4][R2.64], R5 ;  /* 0x0000000502007986 */ /* 0x002fe2000c101904 */
[----:B------:R-:W-:Y:S05]  /*0400*/  EXIT ;  /* 0x000000000000794d */ /* 0x000fea0003800000 */
.L_x_1559:
[----:B------:R-:W-:Y:S02]  /*0410*/  HFMA2 R20, -RZ, RZ, 0, 5.9604644775390625e-08 ;  /* 0x00000001ff147431 */ /* 0x000fe400000001ff */
[----:B------:R-:W-:Y:S01]  /*0420*/  IMAD.MOV.U32 R19, RZ, RZ, R12 ;  /* 0x000000ffff137224 */ /* 0x000fe200078e000c */
[----:B------:R-:W-:Y:S01]  /*0430*/  MOV R18, 0xffffffff ;  /* 0xffffffff00127802 */ /* 0x000fe20000000f00 */
[----:B------:R-:W-:-:S07]  /*0440*/  IMAD.MOV.U32 R21, RZ, RZ, RZ ;  /* 0x000000ffff157224 */ /* 0x000fce00078e00ff */
[----:B------:R-:W-:Y:S05]  /*0450*/  WARPSYNC.COLLECTIVE R18, `(.L_x_1560) ;  /* 0x0000000012087348 */ /* 0x000fea0003c00000 */
[----:B------:R0:W1:Y:S02]  /*0460*/  SHFL.UP P0, R17, R19, R20, R21 ;  /* 0x0400001413117389 */ /* 0x0000640000000015 */
[----:B01----:R-:W-:Y:S05]  /*0470*/  ENDCOLLECTIVE ;  /* 0x000000000000791b */ /* 0x003fea0003800000 */
.L_x_1560:
[----:B------:R-:W-:Y:S02]  /*0480*/  HFMA2 R20, -RZ, RZ, 0, 1.1920928955078125e-07 ;  /* 0x00000002ff147431 */ /* 0x000fe400000001ff */
[----:B------:R-:W-:-:S05]  /*0490*/  IMAD.MOV.U32 R13, RZ, RZ, R17 ;  /* 0x000000ffff0d7224 */ /* 0x000fca00078e0011 */
[----:B------:R-:W-:-:S05]  /*04a0*/  @P0 IADD3 R13, PT, PT, R12, R13, RZ ;  /* 0x0000000d0c0d0210 */ /* 0x000fca0007ffe0ff */
[----:B------:R-:W-:-:S07]  /*04b0*/  IMAD.MOV.U32 R19, RZ, RZ, R13 ;  /* 0x000000ffff137224 */ /* 0x000fce00078e000d */
[----:B------:R-:W-:Y:S05]  /*04c0*/  WARPSYNC.COLLECTIVE R18, `(.L_x_1561) ;  /* 0x0000000012087348 */ /* 0x000fea0003c00000 */
[----:B------:R0:W1:Y:S02]  /*04d0*/  SHFL.UP P0, R17, R19, R20, R21 ;  /* 0x0400001413117389 */ /* 0x0000640000000015 */
[----:B01----:R-:W-:Y:S05]  /*04e0*/  ENDCOLLECTIVE ;  /* 0x000000000000791b */ /* 0x003fea0003800000 */
.L_x_1561:
[----:B------:R-:W-:Y:S01]  /*04f0*/  MOV R20, 0x4 ;  /* 0x0000000400147802 */ /* 0x000fe20000000f00 */
[----:B------:R-:W-:-:S05]  /*0500*/  IMAD.MOV.U32 R14, RZ, RZ, R17 ;  /* 0x000000ffff0e7224 */ /* 0x000fca00078e0011 */
[----:B------:R-:W-:-:S05]  /*0510*/  @P0 IADD3 R14, PT, PT, R13, R14, RZ ;  /* 0x0000000e0d0e0210 */ /* 0x000fca0007ffe0ff */
[----:B------:R-:W-:-:S07]  /*0520*/  IMAD.MOV.U32 R19, RZ, RZ, R14 ;  /* 0x000000ffff137224 */ /* 0x000fce00078e000e */
[----:B------:R-:W-:Y:S05]  /*0530*/  WARPSYNC.COLLECTIVE R18, `(.L_x_1562) ;  /* 0x0000000012087348 */ /* 0x000fea0003c00000 */
[----:B------:R0:W1:Y:S02]  /*0540*/  SHFL.UP P0, R17, R19, R20, R21 ;  /* 0x0400001413117389 */ /* 0x0000640000000015 */
[----:B01----:R-:W-:Y:S05]  /*0550*/  ENDCOLLECTIVE ;  /* 0x000000000000791b */ /* 0x003fea0003800000 */
.L_x_1562:
[----:B------:R-:W-:Y:S02]  /*0560*/  HFMA2 R20, -RZ, RZ, 0, 4.76837158203125e-07 ;  /* 0x00000008ff147431 */ /* 0x000fe400000001ff */
[----:B------:R-:W-:-:S05]  /*0570*/  IMAD.MOV.U32 R15, RZ, RZ, R17 ;  /* 0x000000ffff0f7224 */ /* 0x000fca00078e0011 */
[----:B------:R-:W-:-:S05]  /*0580*/  @P0 IADD3 R15, PT, PT, R14, R15, RZ ;  /* 0x0000000f0e0f0210 */ /* 0x000fca0007ffe0ff */
[----:B------:R-:W-:-:S07]  /*0590*/  IMAD.MOV.U32 R19, RZ, RZ, R15 ;  /* 0x000000ffff137224 */ /* 0x000fce00078e000f */
[----:B------:R-:W-:Y:S05]  /*05a0*/  WARPSYNC.COLLECTIVE R18, `(.L_x_1563) ;  /* 0x0000000012087348 */ /* 0x000fea0003c00000 */
[----:B------:R0:W1:Y:S02]  /*05b0*/  SHFL.UP P0, R17, R19, R20, R21 ;  /* 0x0400001413117389 */ /* 0x0000640000000015 */
[----:B01----:R-:W-:Y:S05]  /*05c0*/  ENDCOLLECTIVE ;  /* 0x000000000000791b */ /* 0x003fea0003800000 */
.L_x_1563:
[----:B------:R-:W-:Y:S01]  /*05d0*/  MOV R20, 0x10 ;  /* 0x0000001000147802 */ /* 0x000fe20000000f00 */
[----:B------:R-:W-:-:S05]  /*05e0*/  IMAD.MOV.U32 R16, RZ, RZ, R17 ;  /* 0x000000ffff107224 */ /* 0x000fca00078e0011 */
[----:B------:R-:W-:-:S05]  /*05f0*/  @P0 IADD3 R16, PT, PT, R15, R16, RZ ;  /* 0x000000100f100210 */ /* 0x000fca0007ffe0ff */
[----:B------:R-:W-:-:S07]  /*0600*/  IMAD.MOV.U32 R19, RZ, RZ, R16 ;  /* 0x000000ffff137224 */ /* 0x000fce00078e0010 */
[----:B------:R-:W-:Y:S05]  /*0610*/  WARPSYNC.COLLECTIVE R18, `(.L_x_1564) ;  /* 0x0000000012087348 */ /* 0x000fea0003c00000 */
[----:B------:R0:W1:Y:S02]  /*0620*/  SHFL.UP P0, R17, R19, R20, R21 ;  /* 0x0400001413117389 */ /* 0x0000640000000015 */
[----:B01----:R-:W-:Y:S05]  /*0630*/  ENDCOLLECTIVE ;  /* 0x000000000000791b */ /* 0x003fea0003800000 */
.L_x_1564:
[----:B------:R-:W-:Y:S05]  /*0640*/  BRA `(.L_x_1565) ;  /* 0xfffffffc00147947 */ /* 0x000fea000383ffff */
.L_x_1566:
        /* <DEDUP_REMOVED lines=11> */
.L_x_2110:


//--------------------- .text._ZN3cub18CUB_300001_SM_10006detail10radix_sort30DeviceRadixSortHistogramKernelINS1_5radix10policy_hubI6__halfijE10Policy1000ELNS0_9SortOrderE1ES6_jNS1_21identity_decomposer_tEEEvPT2_PKT1_SB_iiT3_ --------------------------
	.section	.text._ZN3cub18CUB_300001_SM_10006detail10radix_sort30DeviceRadixSortHistogramKernelINS1_5radix10policy_hubI6__halfijE10Policy1000ELNS0_9SortOrderE1ES6_jNS1_21identity_decomposer_tEEEvPT2_PKT1_SB_iiT3_,"ax",@progbits
	.align	128
        .global         _ZN3cub18CUB_300001_SM_10006detail10radix_sort30DeviceRadixSortHistogramKernelINS1_5radix10policy_hubI6__halfijE10Policy1000ELNS0_9SortOrderE1ES6_jNS1_21identity_decomposer_tEEEvPT2_PKT1_SB_iiT3_
        .type           _ZN3cub18CUB_300001_SM_10006detail10radix_sort30DeviceRadixSortHistogramKernelINS1_5radix10policy_hubI6__halfijE10Policy1000ELNS0_9SortOrderE1ES6_jNS1_21identity_decomposer_tEEEvPT2_PKT1_SB_iiT3_,@function
        .size           _ZN3cub18CUB_300001_SM_10006detail10radix_sort30DeviceRadixSortHistogramKernelINS1_5radix10policy_hubI6__halfijE10Policy1000ELNS0_9SortOrderE1ES6_jNS1_21identity_decomposer_tEEEvPT2_PKT1_SB_iiT3_,(.L_x_2111 - _ZN3cub18CUB_300001_SM_10006detail10radix_sort30DeviceRadixSortHistogramKernelINS1_5radix10policy_hubI6__halfijE10Policy1000ELNS0_9SortOrderE1ES6_jNS1_21identity_decomposer_tEEEvPT2_PKT1_SB_iiT3_)
        .other          _ZN3cub18CUB_300001_SM_10006detail10radix_sort30DeviceRadixSortHistogramKernelINS1_5radix10policy_hubI6__halfijE10Policy1000ELNS0_9SortOrderE1ES6_jNS1_21identity_decomposer_tEEEvPT2_PKT1_SB_iiT3_,@"STO_CUDA_ENTRY STV_DEFAULT"
_ZN3cub18CUB_300001_SM_10006detail10radix_sort30DeviceRadixSortHistogramKernelINS1_5radix10policy_hubI6__halfijE10Policy1000ELNS0_9SortOrderE1ES6_jNS1_21identity_decomposer_tEEEvPT2_PKT1_SB_iiT3_:
.text._ZN3cub18CUB_300001_SM_10006detail10radix_sort30DeviceRadixSortHistogramKernelINS1_5radix10policy_hubI6__halfijE10Policy1000ELNS0_9SortOrderE1ES6_jNS1_21identity_decomposer_tEEEvPT2_PKT1_SB_iiT3_:
[----:B------:R-:W-:Y:S01]  /*0000*/  LDC R1, c[0x0][0x37c] ;  /* 0x0000df00ff017b82 */ /* 0x000fe20000000800 */
[----:B------:R-:W0:Y:S02]  /*0010*/  LDCU UR4, c[0x0][0x390] ;  /* 0x00007200ff0477ac */ /* 0x000e240008000800 */
[----:B0-----:R-:W-:-:S13]  /*0020*/  ISETP.NE.AND P0, PT, RZ, UR4, PT ;  /* 0x00000004ff007c0c */ /* 0x001fda000bf05270 */
[----:B------:R-:W-:Y:S05]  /*0030*/  @!P0 EXIT ;  /* 0x000000000000894d */ /* 0x000fea0003800000 */
[----:B------:R-:W0:Y:S01]  /*0040*/  LDC R2, c[0x0][0x398] ;  /* 0x0000e600ff027b82 */ /* 0x000e220000000800 */
[----:B------:R-:W1:Y:S01]  /*0050*/  S2R R0, SR_TID.X ;  /* 0x0000000000007919 */ /* 0x000e620000002100 */
[----:B------:R-:W2:Y:S01]  /*0060*/  LDCU.64 UR14, c[0x0][0x358] ;  /* 0x00006b00ff0e77ac */ /* 0x000ea20008000a00 */
[----:B------:R-:W3:Y:S05]  /*0070*/  LDCU UR13, c[0x0][0x370] ;  /* 0x00006e00ff0d77ac */ /* 0x000eea0008000800 */
[----:B------:R-:W0:Y:S01]  /*0080*/  LDC R3, c[0x0][0x394] ;  /* 0x0000e500ff037b82 */ /* 0x000e220000000800 */
[----:B------:R-:W-:-:S07]  /*0090*/  UMOV UR4, URZ ;  /* 0x000000ff00047c82 */ /* 0x000fce0008000000 */
[----:B------:R-:W4:Y:S01]  /*00a0*/  S2UR UR6, SR_CTAID.X ;  /* 0x00000000000679c3 */ /* 0x000f220000002500 */
[----:B0-----:R-:W-:Y:S01]  /*00b0*/  IADD3 R2, PT, PT, R2, 0x7, -R3 ;  /* 0x0000000702027810 */ /* 0x001fe20007ffe803 */
[----:B-1----:R-:W-:-:S03]  /*00c0*/  VIADD R4, R0, 0x780 ;  /* 0x0000078000047836 */ /* 0x002fc60000000000 */
[----:B------:R-:W-:Y:S02]  /*00d0*/  SHF.R.S32.HI R3, RZ, 0x1f, R2 ;  /* 0x0000001fff037819 */ /* 0x000fe40000011402 */
[----:B------:R-:W-:Y:S02]  /*00e0*/  ISETP.GE.AND P0, PT, R2, 0x8, PT ;  /* 0x000000080200780c */ /* 0x000fe40003f06270 */
[----:B------:R-:W-:Y:S01]  /*00f0*/  LEA.HI R3, R3, R2, RZ, 0x3 ;  /* 0x0000000203037211 */ /* 0x000fe200078f18ff */
[C---:B------:R-:W-:Y:S01]  /*0100*/  VIADD R2, R0.reuse, 0x300 ;  /* 0x0000030000027836 */ /* 0x040fe20000000000 */
[C---:B------:R-:W-:Y:S01]  /*0110*/  ISETP.GT.U32.OR P0, PT, R0.reuse, 0xff, !P0 ;  /* 0x000000ff0000780c */ /* 0x040fe20004704470 */
[----:B----4-:R-:W-:Y:S01]  /*0120*/  USHF.L.U32 UR6, UR6, 0xb, URZ ;  /* 0x0000000b06067899 */ /* 0x010fe200080006ff */
[----:B------:R-:W-:Y:S01]  /*0130*/  SHF.R.S32.HI R7, RZ, 0x3, R3 ;  /* 0x00000003ff077819 */ /* 0x000fe20000011403 */
[----:B------:R-:W-:Y:S01]  /*0140*/  VIADD R3, R0, 0x500 ;  /* 0x0000050000037836 */ /* 0x000fe20000000000 */
[----:B------:R-:W-:-:S02]  /*0150*/  P2R R8, PR, RZ, 0x1 ;  /* 0x00000001ff087803 */ /* 0x000fc40000000000 */
[C---:B------:R-:W-:Y:S01]  /*0160*/  LOP3.LUT R6, R7.reuse, 0x7, RZ, 0xc0, !PT ;  /* 0x0000000707067812 */ /* 0x040fe200078ec0ff */
[C---:B------:R-:W-:Y:S01]  /*0170*/  VIADD R5, R7.reuse, 0xffffffff ;  /* 0xffffffff07057836 */ /* 0x040fe20000000000 */
[----:B--23--:R-:W-:-:S07]  /*0180*/  LOP3.LUT R7, R7, 0x3, RZ, 0xc0, !PT ;  /* 0x0000000307077812 */ /* 0x00cfce00078ec0ff */
.L_x_1650:
[----:B------:R-:W-:Y:S01]  /*0190*/  ISETP.NE.AND P0, PT, R8, RZ, PT ;  /* 0x000000ff0800720c */ /* 0x000fe20003f05270 */
[----:B------:R-:W-:-:S12]  /*01a0*/  BSSY.RECONVERGENT B0, `(.L_x_1567) ;  /* 0x0000083000007945 */ /* 0x000fd80003800200 */
[----:B0-2345:R-:W-:Y:S05]  /*01b0*/  @P0 BRA `(.L_x_1568) ;  /* 0x0000000800040947 */ /* 0x03dfea0003800000 */
[----:B------:R-:W0:Y:S01]  /*01c0*/  LDC R9, c[0x0][0x398] ;  /* 0x0000e600ff097b82 */ /* 0x000e220000000800 */
[----:B------:R-:W-:Y:S01]  /*01d0*/  ISETP.GE.U32.AND P0, PT, R5, 0xf, PT ;  /* 0x0000000f0500780c */ /* 0x000fe20003f06070 */
[----:B------:R-:W-:-:S06]  /*01e0*/  UMOV UR5, 0x400 ;  /* 0x0000040000057882 */ /* 0x000fcc0000000000 */
[----:B------:R-:W0:Y:S08]  /*01f0*/  LDC R10, c[0x0][0x394] ;  /* 0x0000e500ff0a7b82 */ /* 0x000e300000000800 */
[----:B------:R-:W1:Y:S01]  /*0200*/  S2UR UR7, SR_CgaCtaId ;  /* 0x00000000000779c3 */ /* 0x000e620000008800 */
[----:B0-----:R-:W-:-:S04]  /*0210*/  IADD3 R9, PT, PT, R9, 0x7, -R10 ;  /* 0x0000000709097810 */ /* 0x001fc80007ffe80a */
[----:B------:R-:W-:Y:S01]  /*0220*/  SHF.R.S32.HI R10, RZ, 0x1f, R9 ;  /* 0x0000001fff0a7819 */ /* 0x000fe20000011409 */
[----:B-1----:R-:W-:-:S03]  /*0230*/  ULEA UR5, UR7, UR5, 0x18 ;  /* 0x0000000507057291 */ /* 0x002fc6000f8ec0ff */
[----:B------:R-:W-:Y:S01]  /*0240*/  LEA.HI R10, R10, R9, RZ, 0x3 ;  /* 0x000000090a0a7211 */ /* 0x000fe200078f18ff */
[----:B------:R-:W-:-:S03]  /*0250*/  IMAD.MOV.U32 R9, RZ, RZ, RZ ;  /* 0x000000ffff097224 */ /* 0x000fc600078e00ff */
[----:B------:R-:W-:Y:S02]  /*0260*/  SHF.R.S32.HI R11, RZ, 0x3, R10 ;  /* 0x00000003ff0b7819 */ /* 0x000fe4000001140a */
[----:B------:R-:W-:Y:S02]  /*0270*/  LEA R14, R0, UR5, 0x2 ;  /* 0x00000005000e7c11 */ /* 0x000fe4000f8e10ff */
[----:B------:R-:W-:Y:S01]  /*0280*/  LOP3.LUT R12, R11, 0xffffff0, RZ, 0xc0, !PT ;  /* 0x0ffffff00b0c7812 */ /* 0x000fe200078ec0ff */
[----:B------:R-:W-:Y:S06]  /*0290*/  @!P0 BRA `(.L_x_1569) ;  /* 0x00000000005c8947 */ /* 0x000fec0003800000 */
[----:B------:R-:W-:Y:S02]  /*02a0*/  IMAD.MOV R10, RZ, RZ, -R12 ;  /* 0x000000ffff0a7224 */ /* 0x000fe400078e0a0c */
[----:B------:R-:W-:-:S07]  /*02b0*/  VIADD R9, R14, 0x2000 ;  /* 0x000020000e097836 */ /* 0x000fce0000000000 */
.L_x_1570:
[----:B------:R-:W-:Y:S01]  /*02c0*/  VIADD R10, R10, 0x10 ;  /* 0x000000100a0a7836 */ /* 0x000fe20000000000 */
[----:B------:R-:W-:Y:S04]  /*02d0*/  STS [R9+-0x2000], RZ ;  /* 0xffe000ff09007388 */ /* 0x000fe80000000800 */
        /* <DEDUP_REMOVED lines=18> */
[----:B------:R-:W-:-:S07]  /*0400*/  IMAD.MOV.U32 R9, RZ, RZ, R12 ;  /* 0x000000ffff097224 */ /* 0x000fce00078e000c */
.L_x_1569:
[----:B------:R-:W-:Y:S01]  /*0410*/  LOP3.LUT R11, R11, 0xf, RZ, 0xc0, !PT ;  /* 0x0000000f0b0b7812 */ /* 0x000fe200078ec0ff */
[----:B------:R-:W-:-:S03]  /*0420*/  VIADD R13, R6, 0xffffffff ;  /* 0xffffffff060d7836 */ /* 0x000fc60000000000 */
[C---:B------:R-:W-:Y:S01]  /*0430*/  ISETP.NE.AND P1, PT, R11.reuse, RZ, PT ;  /* 0x000000ff0b00720c */ /* 0x040fe20003f25270 */
[----:B------:R-:W-:-:S12]  /*0440*/  VIADD R11, R11, 0xffffffff ;  /* 0xffffffff0b0b7836 */ /* 0x000fd80000000000 */
[----:B------:R-:W-:Y:S05]  /*0450*/  @!P1 BRA `(.L_x_1571) ;  /* 0x0000000000789947 */ /* 0x000fea0003800000 */
[----:B------:R-:W-:Y:S02]  /*0460*/  ISETP.GE.U32.AND P2, PT, R11, 0x7, PT ;  /* 0x000000070b00780c */ /* 0x000fe40003f46070 */
[----:B------:R-:W-:-:S11]  /*0470*/  ISETP.NE.AND P3, PT, R6, RZ, PT ;  /* 0x000000ff0600720c */ /* 0x000fd60003f65270 */
[----:B------:R-:W-:Y:S05]  /*0480*/  @!P2 BRA `(.L_x_1572) ;  /* 0x000000000028a947 */ /* 0x000fea0003800000 */
        /* <DEDUP_REMOVED lines=10> */
.L_x_1572:
[----:B------:R-:W-:Y:S05]  /*0530*/  @!P3 BRA `(.L_x_1571) ;  /* 0x000000000040b947 */ /* 0x000fea0003800000 */
[----:B------:R-:W-:Y:S02]  /*0540*/  ISETP.GE.U32.AND P2, PT, R13, 0x3, PT ;  /* 0x000000030d00780c */ /* 0x000fe40003f46070 */
[----:B------:R-:W-:-:S11]  /*0550*/  ISETP.NE.AND P3, PT, R7, RZ, PT ;  /* 0x000000ff0700720c */ /* 0x000fd60003f65270 */
[C---:B0-----:R-:W-:Y:S02]  /*0560*/  @P2 IMAD R10, R9.reuse, 0x400, R14 ;  /* 0x00000400090a2824 */ /* 0x041fe400078e020e */
[----:B------:R-:W-:-:S03]  /*0570*/  @P2 VIADD R9, R9, 0x4 ;  /* 0x0000000409092836 */ /* 0x000fc60000000000 */
[----:B------:R1:W-:Y:S04]  /*0580*/  @P2 STS [R10], RZ ;  /* 0x000000ff0a002388 */ /* 0x0003e80000000800 */
[----:B------:R1:W-:Y:S04]  /*0590*/  @P2 STS [R10+0x400], RZ ;  /* 0x000400ff0a002388 */ /* 0x0003e80000000800 */
[----:B------:R1:W-:Y:S04]  /*05a0*/  @P2 STS [R10+0x800], RZ ;  /* 0x000800ff0a002388 */ /* 0x0003e80000000800 */
[----:B------:R1:W-:Y:S01]  /*05b0*/  @P2 STS [R10+0xc00], RZ ;  /* 0x000c00ff0a002388 */ /* 0x0003e20000000800 */
[----:B------:R-:W-:Y:S05]  /*05c0*/  @!P3 BRA `(.L_x_1571) ;  /* 0x00000000001cb947 */ /* 0x000fea0003800000 */
[----:B------:R-:W-:Y:S01]  /*05d0*/  IMAD R9, R9, 0x400, R14 ;  /* 0x0000040009097824 */ /* 0x000fe200078e020e */
[----:B------:R-:W-:-:S04]  /*05e0*/  ISETP.NE.AND P2, PT, R7, 0x1, PT ;  /* 0x000000010700780c */ /* 0x000fc80003f45270 */
[----:B------:R2:W-:Y:S09]  /*05f0*/  STS [R9], RZ ;  /* 0x000000ff09007388 */ /* 0x0005f20000000800 */
[----:B--2---:R-:W-:Y:S05]  /*0600*/  @!P2 BRA `(.L_x_1571) ;  /* 0x00000000000ca947 */ /* 0x004fea0003800000 */
[----:B------:R-:W-:Y:S01]  /*0610*/  ISETP.NE.AND P2, PT, R7, 0x2, PT ;  /* 0x000000020700780c */ /* 0x000fe20003f45270 */
[----:B------:R2:W-:-:S12]  /*0620*/  STS [R9+0x400], RZ ;  /* 0x000400ff09007388 */ /* 0x0005d80000000800 */
[----:B------:R2:W-:Y:S02]  /*0630*/  @P2 STS [R9+0x800], RZ ;  /* 0x000800ff09002388 */ /* 0x0005e40000000800 */
.L_x_1571:
[----:B------:R-:W-:-:S13]  /*0640*/  ISETP.GT.U32.AND P2, PT, R0, 0x7f, PT ;  /* 0x0000007f0000780c */ /* 0x000fda0003f44070 */
[----:B------:R-:W-:Y:S05]  /*0650*/  @P2 BRA `(.L_x_1568) ;  /* 0x0000000000dc2947 */ /* 0x000fea0003800000 */
[----:B--2---:R-:W-:Y:S01]  /*0660*/  IMAD.MOV.U32 R9, RZ, RZ, RZ ;  /* 0x000000ffff097224 */ /* 0x004fe200078e00ff */
[----:B------:R-:W-:Y:S06]  /*0670*/  @!P0 BRA `(.L_x_1573) ;  /* 0x0000000000588947 */ /* 0x000fec0003800000 */
[----:B------:R-:W-:-:S07]  /*0680*/  IMAD.MOV.U32 R9, RZ, RZ, RZ ;  /* 0x000000ffff097224 */ /* 0x000fce00078e00ff */
.L_x_1574:
[C---:B012---:R-:W-:Y:S02]  /*0690*/  IMAD R10, R9.reuse, 0x400, R14 ;  /* 0x00000400090a7824 */ /* 0x047fe400078e020e */
[----:B------:R-:W-:-:S03]  /*06a0*/  VIADD R9, R9, 0x10 ;  /* 0x0000001009097836 */ /* 0x000fc60000000000 */
[----:B------:R2:W-:Y:S02]  /*06b0*/  STS [R10+0x200], RZ ;  /* 0x000200ff0a007388 */ /* 0x0005e40000000800 */
[----:B------:R-:W-:Y:S02]  /*06c0*/  ISETP.NE.AND P0, PT, R9, R12, PT ;  /* 0x0000000c0900720c */ /* 0x000fe40003f05270 */
[----:B------:R2:W-:Y:S04]  /*06d0*/  STS [R10+0x600], RZ ;  /* 0x000600ff0a007388 */ /* 0x0005e80000000800 */
        /* <DEDUP_REMOVED lines=13> */
[----:B------:R2:W-:Y:S01]  /*07b0*/  STS [R10+0x3e00], RZ ;  /* 0x003e00ff0a007388 */ /* 0x0005e20000000800 */
[----:B------:R-:W-:Y:S05]  /*07c0*/  @P0 BRA `(.L_x_1574) ;  /* 0xfffffffc00b00947 */ /* 0x000fea000383ffff */
[----:B------:R-:W-:-:S07]  /*07d0*/  IMAD.MOV.U32 R9, RZ, RZ, R12 ;  /* 0x000000ffff097224 */ /* 0x000fce00078e000c */
.L_x_1573:
[----:B------:R-:W-:Y:S05]  /*07e0*/  @!P1 BRA `(.L_x_1568) ;  /* 0x0000000000789947 */ /* 0x000fea0003800000 */
[----:B------:R-:W-:Y:S02]  /*07f0*/  ISETP.GE.U32.AND P0, PT, R11, 0x7, PT ;  /* 0x000000070b00780c */ /* 0x000fe40003f06070 */
[----:B------:R-:W-:-:S11]  /*0800*/  ISETP.NE.AND P1, PT, R6, RZ, PT ;  /* 0x000000ff0600720c */ /* 0x000fd60003f25270 */
[----:B------:R-:W-:Y:S05]  /*0810*/  @!P0 BRA `(.L_x_1575) ;  /* 0x0000000000288947 */ /* 0x000fea0003800000 */
[C---:B012---:R-:W-:Y:S02]  /*0820*/  IMAD R10, R9.reuse, 0x400, R14 ;  /* 0x00000400090a7824 */ /* 0x047fe400078e020e */
[----:B------:R-:W-:-:S03]  /*0830*/  VIADD R9, R9, 0x8 ;  /* 0x0000000809097836 */ /* 0x000fc60000000000 */
[----:B------:R3:W-:Y:S04]  /*0840*/  STS [R10+0x200], RZ ;  /* 0x000200ff0a007388 */ /* 0x0007e80000000800 */
[----:B------:R3:W-:Y:S04]  /*0850*/  STS [R10+0x600], RZ ;  /* 0x000600ff0a007388 */ /* 0x0007e80000000800 */
[----:B------:R3:W-:Y:S04]  /*0860*/  STS [R10+0xa00], RZ ;  /* 0x000a00ff0a007388 */ /* 0x0007e80000000800 */
[----:B------:R3:W-:Y:S04]  /*0870*/  STS [R10+0xe00], RZ ;  /* 0x000e00ff0a007388 */ /* 0x0007e80000000800 */
[----:B------:R3:W-:Y:S04]  /*0880*/  STS [R10+0x1200], RZ ;  /* 0x001200ff0a007388 */ /* 0x0007e80000000800 */
[----:B------:R3:W-:Y:S04]  /*0890*/  STS [R10+0x1600], RZ ;  /* 0x001600ff0a007388 */ /* 0x0007e80000000800 */
[----:B------:R3:W-:Y:S04]  /*08a0*/  STS [R10+0x1a00], RZ ;  /* 0x001a00ff0a007388 */ /* 0x0007e80000000800 */
[----:B------:R3:W-:Y:S02]  /*08b0*/  STS [R10+0x1e00], RZ ;  /* 0x001e00ff0a007388 */ /* 0x0007e40000000800 */
.L_x_1575:
[----:B------:R-:W-:Y:S05]  /*08c0*/  @!P1 BRA `(.L_x_1568) ;  /* 0x0000000000409947 */ /* 0x000fea0003800000 */
[----:B------:R-:W-:Y:S02]  /*08d0*/  ISETP.GE.U32.AND P0, PT, R13, 0x3, PT ;  /* 0x000000030d00780c */ /* 0x000fe40003f06070 */
[----:B------:R-:W-:-:S11]  /*08e0*/  ISETP.NE.AND P1, PT, R7, RZ, PT ;  /* 0x000000ff0700720c */ /* 0x000fd60003f25270 */
[C---:B0123--:R-:W-:Y:S02]  /*08f0*/  @P0 IMAD R10, R9.reuse, 0x400, R14 ;  /* 0x00000400090a0824 */ /* 0x04ffe400078e020e */
[----:B------:R-:W-:-:S03]  /*0900*/  @P0 VIADD R9, R9, 0x4 ;  /* 0x0000000409090836 */ /* 0x000fc60000000000 */
[----:B------:R4:W-:Y:S04]  /*0910*/  @P0 STS [R10+0x200], RZ ;  /* 0x000200ff0a000388 */ /* 0x0009e80000000800 */
[----:B------:R4:W-:Y:S04]  /*0920*/  @P0 STS [R10+0x600], RZ ;  /* 0x000600ff0a000388 */ /* 0x0009e80000000800 */
[----:B------:R4:W-:Y:S04]  /*0930*/  @P0 STS [R10+0xa00], RZ ;  /* 0x000a00ff0a000388 */ /* 0x0009e80000000800 */
[----:B------:R4:W-:Y:S01]  /*0940*/  @P0 STS [R10+0xe00], RZ ;  /* 0x000e00ff0a000388 */ /* 0x0009e20000000800 */
[----:B------:R-:W-:Y:S05]  /*0950*/  @!P1 BRA `(.L_x_1568) ;  /* 0x00000000001c9947 */ /* 0x000fea0003800000 */
[----:B------:R-:W-:Y:S01]  /*0960*/  IMAD R9, R9, 0x400, R14 ;  /* 0x0000040009097824 */ /* 0x000fe200078e020e */
[----:B------:R-:W-:-:S04]  /*0970*/  ISETP.NE.AND P0, PT, R7, 0x1, PT ;  /* 0x000000010700780c */ /* 0x000fc80003f05270 */
[----:B------:R0:W-:Y:S09]  /*0980*/  STS [R9+0x200], RZ ;  /* 0x000200ff09007388 */ /* 0x0001f20000000800 */
[----:B0-----:R-:W-:Y:S05]  /*0990*/  @!P0 BRA `(.L_x_1568) ;  /* 0x00000000000c8947 */ /* 0x001fea0003800000 */
[----:B------:R-:W-:Y:S01]  /*09a0*/  ISETP.NE.AND P0, PT, R7, 0x2, PT ;  /* 0x000000020700780c */ /* 0x000fe20003f05270 */
[----:B------:R0:W-:-:S12]  /*09b0*/  STS [R9+0x600], RZ ;  /* 0x000600ff09007388 */ /* 0x0001d80000000800 */
[----:B------:R0:W-:Y:S02]  /*09c0*/  @P0 STS [R9+0xa00], RZ ;  /* 0x000a00ff09000388 */ /* 0x0001e40000000800 */
.L_x_1568:
[----:B------:R-:W-:Y:S05]  /*09d0*/  BSYNC.RECONVERGENT B0 ;  /* 0x0000000000007941 */ /* 0x000fea0003800200 */
.L_x_1567:
[----:B------:R-:W-:Y:S06]  /*09e0*/  BAR.SYNC.DEFER_BLOCKING 0x0 ;  /* 0x0000000000007b1d */ /* 0x000fec0000010000 */
[----:B------:R-:W5:Y:S02]  /*09f0*/  LDCU UR5, c[0x0][0x390] ;  /* 0x00007200ff0577ac */ /* 0x000f640008000800 */
[----:B-----5:R-:W-:-:S04]  /*0a00*/  UIMAD UR5, UR4, -0x40000000, UR5 ;  /* 0xc0000000040578a4 */ /* 0x020fc8000f8e0205 */
[----:B------:R-:W-:-:S04]  /*0a10*/  UISETP.LT.U32.AND UP0, UPT, UR5, 0x40000000, UPT ;  /* 0x400000000500788c */ /* 0x000fc8000bf01070 */
[----:B------:R-:W-:-:S04]  /*0a20*/  USEL UR8, UR5, 0x40000000, UP0 ;  /* 0x4000000005087887 */ /* 0x000fc80008000000 */
[----:B------:R-:W-:Y:S01]  /*0a30*/  UISETP.GE.U32.AND UP0, UPT, UR6, UR8, UPT ;  /* 0x000000080600728c */ /* 0x000fe2000bf06070 */
[----:B------:R-:W-:Y:S08]  /*0a40*/  BAR.SYNC.DEFER_BLOCKING 0x0 ;  /* 0x0000000000007b1d */ /* 0x000ff00000010000 */
[----:B------:R-:W-:Y:S05]  /*0a50*/  BRA.U UP0, `(.L_x_1576) ;  /* 0x0000001100c07547 */ /* 0x000fea000b800000 */
[----:B------:R-:W-:-:S05]  /*0a60*/  UMOV UR7, UR6 ;  /* 0x0000000600077c82 */ /* 0x000fca0008000000 */
.L_x_1581:
[----:B-----5:R-:W5:Y:S01]  /*0a70*/  LDCU UR5, c[0x0][0x390] ;  /* 0x00007200ff0577ac */ /* 0x020f620008000800 */
[----:B------:R-:W-:Y:S02]  /*0a80*/  ULEA UR9, UR4, UR7, 0x1e ;  /* 0x0000000704097291 */ /* 0x000fe4000f8ef0ff */
[----:B------:R-:W-:-:S04]  /*0a90*/  ULEA UR7, UR13, UR7, 0xb ;  /* 0x000000070d077291 */ /* 0x000fc8000f8e58ff */
[----:B------:R-:W-:Y:S02]  /*0aa0*/  UISETP.GE.U32.AND UP1, UPT, UR7, UR8, UPT ;  /* 0x000000080700728c */ /* 0x000fe4000bf26070 */
[----:B-----5:R-:W-:-:S04]  /*0ab0*/  UIADD3 UR5, UPT, UPT, -UR9, UR5, URZ ;  /* 0x0000000509057290 */ /* 0x020fc8000fffe1ff */
[----:B------:R-:W-:-:S09]  /*0ac0*/  UISETP.GE.U32.AND UP0, UPT, UR5, 0x800, UPT ;  /* 0x000008000500788c */ /* 0x000fd2000bf06070 */
[----:B0-----:R-:W-:Y:S05]  /*0ad0*/  BRA.U !UP0, `(.L_x_1577) ;  /* 0x0000000108507547 */ /* 0x001fea000b800000 */
[----:B01234-:R-:W0:Y:S01]  /*0ae0*/  LDC.64 R10, c[0x0][0x388] ;  /* 0x0000e200ff0a7b82 */ /* 0x01fe220000000a00 */
[----:B------:R-:W-:-:S04]  /*0af0*/  VIADD R9, R0, UR9 ;  /* 0x0000000900097c36 */ /* 0x000fc80008000000 */
[----:B0-----:R-:W-:-:S05]  /*0b00*/  IMAD.WIDE.U32 R10, R9, 0x2, R10 ;  /* 0x00000002090a7825 */ /* 0x001fca00078e000a */
        /* <DEDUP_REMOVED lines=17> */
.L_x_1577:
[----:B01234-:R-:W0:Y:S01]  /*0c20*/  LDC.64 R10, c[0x0][0x388] ;  /* 0x0000e200ff0a7b82 */ /* 0x01fe220000000a00 */
[C---:B------:R-:W-:Y:S01]  /*0c30*/  VIADD R12, R0.reuse, 0x100 ;  /* 0x00000100000c7836 */ /* 0x040fe20000000000 */
[C---:B------:R-:W-:Y:S01]  /*0c40*/  ISETP.GE.AND P1, PT, R0.reuse, UR5, PT ;  /* 0x0000000500007c0c */ /* 0x040fe2000bf26270 */
[C---:B------:R-:W-:Y:S02]  /*0c50*/  VIADD R9, R0.reuse, 0x80 ;  /* 0x0000008000097836 */ /* 0x040fe40000000000 */
[----:B------:R-:W-:Y:S01]  /*0c60*/  VIADD R13, R0, 0x200 ;  /* 0x00000200000d7836 */ /* 0x000fe20000000000 */
[----:B------:R-:W-:Y:S01]  /*0c70*/  ISETP.GE.AND P3, PT, R12, UR5, PT ;  /* 0x000000050c007c0c */ /* 0x000fe2000bf66270 */
[C---:B------:R-:W-:Y:S01]  /*0c80*/  VIADD R12, R0.reuse, 0x180 ;  /* 0x00000180000c7836 */ /* 0x040fe20000000000 */
[----:B------:R-:W-:Y:S01]  /*0c90*/  ISETP.GE.AND P2, PT, R9, UR5, PT ;  /* 0x0000000509007c0c */ /* 0x000fe2000bf46270 */
[----:B------:R-:W-:Y:S01]  /*0ca0*/  VIADD R9, R0, UR9 ;  /* 0x0000000900097c36 */ /* 0x000fe20008000000 */
[----:B------:R-:W-:Y:S01]  /*0cb0*/  ISETP.GE.AND P5, PT, R13, UR5, PT ;  /* 0x000000050d007c0c */ /* 0x000fe2000bfa6270 */
[----:B------:R-:W-:Y:S01]  /*0cc0*/  IMAD.MOV.U32 R26, RZ, RZ, 0xffff ;  /* 0x0000ffffff1a7424 */ /* 0x000fe200078e00ff */
[----:B------:R-:W-:Y:S01]  /*0cd0*/  ISETP.GE.AND P4, PT, R12, UR5, PT ;  /* 0x000000050c007c0c */ /* 0x000fe2000bf86270 */
[----:B------:R-:W-:-:S02]  /*0ce0*/  IMAD.MOV.U32 R21, RZ, RZ, 0xffff ;  /* 0x0000ffffff157424 */ /* 0x000fc400078e00ff */
[----:B------:R-:W-:Y:S02]  /*0cf0*/  IMAD.MOV.U32 R20, RZ, RZ, 0xffff ;  /* 0x0000ffffff147424 */ /* 0x000fe400078e00ff */
[----:B------:R-:W-:Y:S02]  /*0d00*/  VIADD R12, R0, 0x280 ;  /* 0x00000280000c7836 */ /* 0x000fe40000000000 */
[----:B------:R-:W-:Y:S02]  /*0d10*/  IMAD.MOV.U32 R19, RZ, RZ, 0xffff ;  /* 0x0000ffffff137424 */ /* 0x000fe400078e00ff */
[----:B------:R-:W-:Y:S01]  /*0d20*/  IMAD.MOV.U32 R22, RZ, RZ, 0xffff ;  /* 0x0000ffffff167424 */ /* 0x000fe200078e00ff */
[----:B------:R-:W-:Y:S01]  /*0d30*/  ISETP.GE.AND P0, PT, R12, UR5, PT ;  /* 0x000000050c007c0c */ /* 0x000fe2000bf06270 */
[----:B0-----:R-:W-:Y:S01]  /*0d40*/  IMAD.WIDE.U32 R10, R9, 0x2, R10 ;  /* 0x00000002090a7825 */ /* 0x001fe200078e000a */
[----:B------:R-:W-:-:S03]  /*0d50*/  LOP3.LUT R12, R0, 0x400, RZ, 0xfc, !PT ;  /* 0x00000400000c7812 */ /* 0x000fc600078efcff */
[C---:B------:R-:W-:Y:S01]  /*0d60*/  VIADD R9, R0.reuse, 0x380 ;  /* 0x0000038000097836 */ /* 0x040fe20000000000 */
[----:B------:R1:W5:Y:S04]  /*0d70*/  @!P1 LDG.E.U16 R26, desc[UR14][R10.64] ;  /* 0x0000000e0a1a9981 */ /* 0x000368000c1e1500 */
[----:B------:R-:W-:Y:S01]  /*0d80*/  ISETP.GE.AND P1, PT, R9, UR5, PT ;  /* 0x0000000509007c0c */ /* 0x000fe2000bf26270 */
[----:B------:R-:W-:Y:S01]  /*0d90*/  VIADD R9, R0, 0x480 ;  /* 0x0000048000097836 */ /* 0x000fe20000000000 */
[----:B------:R1:W5:Y:S01]  /*0da0*/  @!P4 LDG.E.U16 R21, desc[UR14][R10.64+0x300] ;  /* 0x0003000e0a15c981 */ /* 0x000362000c1e1500 */
[----:B------:R-:W-:-:S03]  /*0db0*/  ISETP.GE.AND P4, PT, R2, UR5, PT ;  /* 0x0000000502007c0c */ /* 0x000fc6000bf86270 */
[----:B------:R1:W5:Y:S01]  /*0dc0*/  @!P3 LDG.E.U16 R20, desc[UR14][R10.64+0x200] ;  /* 0x0002000e0a14b981 */ /* 0x000362000c1e1500 */
[----:B------:R-:W-:Y:S01]  /*0dd0*/  ISETP.GE.AND P3, PT, R9, UR5, PT ;  /* 0x0000000509007c0c */ /* 0x000fe2000bf66270 */
[----:B------:R-:W-:Y:S02]  /*0de0*/  VIADD R9, R0, 0x580 ;  /* 0x0000058000097836 */ /* 0x000fe40000000000 */
[----:B------:R1:W5:Y:S01]  /*0df0*/  @!P2 LDG.E.U16 R19, desc[UR14][R10.64+0x100] ;  /* 0x0001000e0a13a981 */ /* 0x000362000c1e1500 */
[----:B------:R-:W-:Y:S01]  /*0e00*/  IMAD.MOV.U32 R24, RZ, RZ, 0xffff ;  /* 0x0000ffffff187424 */ /* 0x000fe200078e00ff */
[----:B------:R-:W-:Y:S01]  /*0e10*/  ISETP.GE.AND P2, PT, R12, UR5, PT ;  /* 0x000000050c007c0c */ /* 0x000fe2000bf46270 */
[----:B------:R-:W-:Y:S01]  /*0e20*/  IMAD.MOV.U32 R23, RZ, RZ, 0xffff ;  /* 0x0000ffffff177424 */ /* 0x000fe200078e00ff */
[----:B------:R1:W5:Y:S01]  /*0e30*/  @!P5 LDG.E.U16 R22, desc[UR14][R10.64+0x400] ;  /* 0x0004000e0a16d981 */ /* 0x000362000c1e1500 */
[----:B------:R-:W-:Y:S01]  /*0e40*/  ISETP.GE.AND P5, PT, R9, UR5, PT ;  /* 0x0000000509007c0c */ /* 0x000fe2000bfa6270 */
[----:B------:R-:W-:-:S02]  /*0e50*/  VIADD R9, R0, 0x680 ;  /* 0x0000068000097836 */ /* 0x000fc40000000000 */
[----:B------:R-:W-:Y:S01]  /*0e60*/  IMAD.MOV.U32 R13, RZ, RZ, 0xffff ;  /* 0x0000ffffff0d7424 */ /* 0x000fe200078e00ff */
[----:B------:R1:W5:Y:S01]  /*0e70*/  @!P4 LDG.E.U16 R24, desc[UR14][R10.64+0x600] ;  /* 0x0006000e0a18c981 */ /* 0x000362000c1e1500 */
[----:B------:R-:W-:Y:S01]  /*0e80*/  VIADD R12, R0, 0x600 ;  /* 0x00000600000c7836 */ /* 0x000fe20000000000 */
[----:B------:R-:W-:Y:S01]  /*0e90*/  ISETP.GE.AND P4, PT, R9, UR5, PT ;  /* 0x0000000509007c0c */ /* 0x000fe2000bf86270 */
[----:B------:R-:W-:Y:S01]  /*0ea0*/  IMAD.MOV.U32 R25, RZ, RZ, 0xffff ;  /* 0x0000ffffff197424 */ /* 0x000fe200078e00ff */
[----:B------:R1:W5:Y:S01]  /*0eb0*/  @!P0 LDG.E.U16 R23, desc[UR14][R10.64+0x500] ;  /* 0x0005000e0a178981 */ /* 0x000362000c1e1500 */
[----:B------:R-:W-:Y:S01]  /*0ec0*/  IMAD.MOV.U32 R18, RZ, RZ, 0xffff ;  /* 0x0000ffffff127424 */ /* 0x000fe200078e00ff */
[----:B------:R-:W-:Y:S02]  /*0ed0*/  PRMT R9, R13, 0x7610, R9 ;  /* 0x000076100d097816 */ /* 0x000fe40000000009 */
[----:B------:R-:W-:Y:S01]  /*0ee0*/  ISETP.GE.AND P0, PT, R12, UR5, PT ;  /* 0x000000050c007c0c */ /* 0x000fe2000bf06270 */
[----:B------:R-:W-:Y:S01]  /*0ef0*/  VIADD R12, R0, 0x700 ;  /* 0x00000700000c7836 */ /* 0x000fe20000000000 */
[----:B------:R1:W5:Y:S04]  /*0f00*/  @!P1 LDG.E.U16 R25, desc[UR14][R10.64+0x700] ;  /* 0x0007000e0a199981 */ /* 0x000368000c1e1500 */
[----:B------:R1:W5:Y:S01]  /*0f10*/  @!P2 LDG.E.U16 R18, desc[UR14][R10.64+0x800] ;  /* 0x0008000e0a12a981 */ /* 0x000362000c1e1500 */
[----:B------:R-:W-:-:S02]  /*0f20*/  ISETP.GE.AND P1, PT, R12, UR5, PT ;  /* 0x000000050c007c0c */ /* 0x000fc4000bf26270 */
[----:B------:R-:W-:Y:S01]  /*0f30*/  ISETP.GE.AND P2, PT, R3, UR5, PT ;  /* 0x0000000503007c0c */ /* 0x000fe2000bf46270 */
[----:B------:R1:W5:Y:S01]  /*0f40*/  @!P3 LDG.E.U16 R9, desc[UR14][R10.64+0x900] ;  /* 0x0009000e0a09b981 */ /* 0x000362000c1e1500 */
[----:B------:R-:W-:Y:S01]  /*0f50*/  ISETP.GE.AND P3, PT, R4, UR5, PT ;  /* 0x0000000504007c0c */ /* 0x000fe2000bf66270 */
[----:B------:R-:W-:Y:S02]  /*0f60*/  IMAD.MOV.U32 R16, RZ, RZ, 0xffff ;  /* 0x0000ffffff107424 */ /* 0x000fe400078e00ff */
[----:B------:R-:W-:Y:S01]  /*0f70*/  IMAD.MOV.U32 R12, RZ, RZ, 0xffff ;  /* 0x0000ffffff0c7424 */ /* 0x000fe200078e00ff */
[----:B------:R1:W5:Y:S01]  /*0f80*/  @!P0 LDG.E.U16 R13, desc[UR14][R10.64+0xc00] ;  /* 0x000c000e0a0d8981 */ /* 0x000362000c1e1500 */
[----:B------:R-:W-:Y:S02]  /*0f90*/  IMAD.MOV.U32 R14, RZ, RZ, 0xffff ;  /* 0x0000ffffff0e7424 */ /* 0x000fe400078e00ff */
[----:B------:R-:W-:Y:S02]  /*0fa0*/  IMAD.MOV.U32 R15, RZ, RZ, 0xffff ;  /* 0x0000ffffff0f7424 */ /* 0x000fe400078e00ff */
[----:B------:R-:W-:Y:S01]  /*0fb0*/  IMAD.MOV.U32 R17, RZ, RZ, 0xffff ;  /* 0x0000ffffff117424 */ /* 0x000fe200078e00ff */
[----:B------:R1:W5:Y:S04]  /*0fc0*/  @!P5 LDG.E.U16 R12, desc[UR14][R10.64+0xb00] ;  /* 0x000b000e0a0cd981 */ /* 0x000368000c1e1500 */
[----:B------:R1:W5:Y:S04]  /*0fd0*/  @!P2 LDG.E.U16 R16, desc[UR14][R10.64+0xa00] ;  /* 0x000a000e0a10a981 */ /* 0x000368000c1e1500 */
[----:B------:R1:W5:Y:S04]  /*0fe0*/  @!P4 LDG.E.U16 R14, desc[UR14][R10.64+0xd00] ;  /* 0x000d000e0a0ec981 */ /* 0x000368000c1e1500 */
[----:B------:R1:W5:Y:S04]  /*0ff0*/  @!P1 LDG.E.U16 R15, desc[UR14][R10.64+0xe00] ;  /* 0x000e000e0a0f9981 */ /* 0x000368000c1e1500 */
[----:B------:R1:W5:Y:S02]  /*1000*/  @!P3 LDG.E.U16 R17, desc[UR14][R10.64+0xf00] ;  /* 0x000f000e0a11b981 */ /* 0x000364000c1e1500 */
.L_x_1578:
[----:B01----:R-:W0:Y:S01]  /*1010*/  LDC R10, c[0x0][0x398] ;  /* 0x0000e600ff0a7b82 */ /* 0x003e220000000800 */
[----:B------:R-:W0:Y:S02]  /*1020*/  LDCU UR5, c[0x0][0x394] ;  /* 0x00007280ff0577ac */ /* 0x000e240008000800 */
[----:B0-----:R-:W-:-:S13]  /*1030*/  ISETP.GT.AND P0, PT, R10, UR5, PT ;  /* 0x000000050a007c0c */ /* 0x001fda000bf04270 */
[----:B------:R-:W-:Y:S05]  /*1040*/  @!P0 BRA `(.L_x_1579) ;  /* 0x0000000c00408947 */ /* 0x000fea0003800000 */
[----:B-----5:R-:W-:Y:S01]  /*1050*/  PRMT R27, R19, 0x9910, RZ ;  /* 0x00009910131b7816 */ /* 0x020fe200000000ff */
[----:B------:R-:W0:Y:S01]  /*1060*/  S2UR UR9, SR_CgaCtaId ;  /* 0x00000000000979c3 */ /* 0x000e220000008800 */
[----:B------:R-:W-:Y:S01]  /*1070*/  PRMT R11, R26, 0x9910, RZ ;  /* 0x000099101a0b7816 */ /* 0x000fe200000000ff */
[----:B------:R-:W-:Y:S01]  /*1080*/  UMOV UR5, 0x400 ;  /* 0x0000040000057882 */ /* 0x000fe20000000000 */
[----:B------:R-:W-:Y:S01]  /*1090*/  ISETP.GE.AND P0, PT, R27, RZ, PT ;  /* 0x000000ff1b00720c */ /* 0x000fe20003f06270 */
[----:B------:R-:W1:Y:S01]  /*10a0*/  LDCU UR10, c[0x0][0x394] ;  /* 0x00007280ff0a77ac */ /* 0x000e620008000800 */
[----:B------:R-:W-:Y:S02]  /*10b0*/  PRMT R27, R21, 0x9910, RZ ;  /* 0x00009910151b7816 */ /* 0x000fe400000000ff */
[----:B------:R-:W-:Y:S02]  /*10c0*/  ISETP.GE.AND P5, PT, R11, RZ, PT ;  /* 0x000000ff0b00720c */ /* 0x000fe40003fa6270 */
[----:B------:R-:W-:-:S02]  /*10d0*/  PRMT R11, R20, 0x9910, RZ ;  /* 0x00009910140b7816 */ /* 0x000fc400000000ff */
[----:B------:R-:W-:Y:S02]  /*10e0*/  ISETP.GE.AND P2, PT, R27, RZ, PT ;  /* 0x000000ff1b00720c */ /* 0x000fe40003f46270 */
[----:B------:R-:W-:Y:S02]  /*10f0*/  PRMT R27, R23, 0x9910, RZ ;  /* 0x00009910171b7816 */ /* 0x000fe400000000ff */
[----:B------:R-:W-:Y:S02]  /*1100*/  ISETP.GE.AND P1, PT, R11, RZ, PT ;  /* 0x000000ff0b00720c */ /* 0x000fe40003f26270 */
[----:B------:R-:W-:Y:S02]  /*1110*/  PRMT R11, R22, 0x9910, RZ ;  /* 0x00009910160b7816 */ /* 0x000fe400000000ff */
[----:B------:R-:W-:Y:S02]  /*1120*/  ISETP.GE.AND P4, PT, R27, RZ, PT ;  /* 0x000000ff1b00720c */ /* 0x000fe40003f86270 */
[----:B------:R-:W-:-:S02]  /*1130*/  PRMT R27, R24, 0x9910, RZ ;  /* 0x00009910181b7816 */ /* 0x000fc400000000ff */
[----:B------:R-:W-:Y:S01]  /*1140*/  ISETP.GE.AND P3, PT, R11, RZ, PT ;  /* 0x000000ff0b00720c */ /* 0x000fe20003f66270 */
[----:B0-----:R-:W-:Y:S01]  /*1150*/  ULEA UR9, UR9, UR5, 0x18 ;  /* 0x0000000509097291 */ /* 0x001fe2000f8ec0ff */
[----:B------:R-:W-:Y:S02]  /*1160*/  SEL R11, RZ, 0x7fff, !P5 ;  /* 0x00007fffff0b7807 */ /* 0x000fe40006800000 */
[----:B------:R-:W-:Y:S01]  /*1170*/  ISETP.GE.AND P5, PT, R27, RZ, PT ;  /* 0x000000ff1b00720c */ /* 0x000fe20003fa6270 */
[----:B------:R-:W-:Y:S01]  /*1180*/  UMOV UR5, URZ ;  /* 0x000000ff00057c82 */ /* 0x000fe20008000000 */
[----:B------:R-:W-:Y:S02]  /*1190*/  PRMT R27, R25, 0x9910, RZ ;  /* 0x00009910191b7816 */ /* 0x000fe400000000ff */
[----:B------:R-:W-:Y:S02]  /*11a0*/  LOP3.LUT R11, R11, R26, RZ, 0x3c, !PT ;  /* 0x0000001a0b0b7212 */ /* 0x000fe400078e3cff */
[----:B------:R-:W-:-:S02]  /*11b0*/  PRMT R28, R18, 0x9910, RZ ;  /* 0x00009910121c7816 */ /* 0x000fc400000000ff */
[----:B------:R-:W-:Y:S02]  /*11c0*/  SEL R26, RZ, 0x7fff, !P0 ;  /* 0x00007fffff1a7807 */ /* 0x000fe40004000000 */
[----:B------:R-:W-:Y:S02]  /*11d0*/  ISETP.GE.AND P0, PT, R27, RZ, PT ;  /* 0x000000ff1b00720c */ /* 0x000fe40003f06270 */
[----:B------:R-:W-:Y:S02]  /*11e0*/  SEL R27, RZ, 0x7fff, !P1 ;  /* 0x00007fffff1b7807 */ /* 0x000fe40004800000 */
[----:B------:R-:W-:Y:S02]  /*11f0*/  ISETP.GE.AND P1, PT, R28, RZ, PT ;  /* 0x000000ff1c00720c */ /* 0x000fe40003f26270 */
[----:B------:R-:W-:Y:S02]  /*1200*/  PRMT R28, R9, 0x9910, RZ ;  /* 0x00009910091c7816 */ /* 0x000fe400000000ff */
[----:B------:R-:W-:-:S02]  /*1210*/  LOP3.LUT R19, R26, R19, RZ, 0x3c, !PT ;  /* 0x000000131a137212 */ /* 0x000fc400078e3cff */
[----:B------:R-:W-:Y:S02]  /*1220*/  SEL R26, RZ, 0x7fff, !P2 ;  /* 0x00007fffff1a7807 */ /* 0x000fe40005000000 */
[----:B------:R-:W-:Y:S02]  /*1230*/  LOP3.LUT R20, R27, R20, RZ, 0x3c, !PT ;  /* 0x000000141b147212 */ /* 0x000fe400078e3cff */
[----:B------:R-:W-:Y:S02]  /*1240*/  ISETP.GE.AND P2, PT, R28, RZ, PT ;  /* 0x000000ff1c00720c */ /* 0x000fe40003f46270 */
[----:B------:R-:W-:Y:S02]  /*1250*/  PRMT R28, R16, 0x9910, RZ ;  /* 0x00009910101c7816 */ /* 0x000fe400000000ff */
[----:B------:R-:W-:Y:S02]  /*1260*/  SEL R27, RZ, 0x7fff, !P3 ;  /* 0x00007fffff1b7807 */ /* 0x000fe40005800000 */
[----:B------:R-:W-:-:S02]  /*1270*/  LOP3.LUT R21, R26, R21, RZ, 0x3c, !PT ;  /* 0x000000151a157212 */ /* 0x000fc400078e3cff */
[----:B------:R-:W-:Y:S02]  /*1280*/  SEL R26, RZ, 0x7fff, !P4 ;  /* 0x00007fffff1a7807 */ /* 0x000fe40006000000 */
[----:B------:R-:W-:Y:S02]  /*1290*/  ISETP.GE.AND P3, PT, R28, RZ, PT ;  /* 0x000000ff1c00720c */ /* 0x000fe40003f66270 */
[----:B------:R-:W-:Y:S02]  /*12a0*/  LOP3.LUT R22, R27, R22, RZ, 0x3c, !PT ;  /* 0x000000161b167212 */ /* 0x000fe400078e3cff */
        /* <DEDUP_REMOVED lines=15> */
[----:B------:R-:W-:Y:S02]  /*13a0*/  PRMT R26, R19, 0x9910, RZ ;  /* 0x00009910131a7816 */ /* 0x000fe400000000ff */
[----:B------:R-:W-:Y:S02]  /*13b0*/  ISETP.GE.AND P0, PT, R28, RZ, PT ;  /* 0x000000ff1c00720c */ /* 0x000fe40003f06270 */
[----:B------:R-:W-:Y:S02]  /*13c0*/  LOP3.LUT R16, R27, R16, RZ, 0x3c, !PT ;  /* 0x000000101b107212 */ /* 0x000fe400078e3cff */
[----:B------:R-:W-:Y:S02]  /*13d0*/  PRMT R28, R15, 0x9910, RZ ;  /* 0x000099100f1c7816 */ /* 0x000fe400000000ff */
[----:B------:R-:W-:Y:S02]  /*13e0*/  SEL R27, RZ, 0x7fff, !P4 ;  /* 0x00007fffff1b7807 */ /* 0x000fe40006000000 */
[----:B------:R-:W-:-:S02]  /*13f0*/  ISETP.NE.AND P4, PT, R26, 0x7fff, PT ;  /* 0x00007fff1a00780c */ /* 0x000fc40003f85270 */
        /* <DEDUP_REMOVED lines=10> */
[----:B------:R-:W-:Y:S02]  /*14a0*/  PRMT R27, R23, 0x9910, RZ ;  /* 0x00009910171b7816 */ /* 0x000fe400000000ff */
[----:B------:R-:W-:-:S02]  /*14b0*/  LOP3.LUT R15, R26, R15, RZ, 0x3c, !PT ;  /* 0x0000000f1a0f7212 */ /* 0x000fc400078e3cff */
[----:B------:R-:W-:Y:S02]  /*14c0*/  SEL R26, RZ, 0x7fff, !P2 ;  /* 0x00007fffff1a7807 */ /* 0x000fe40005000000 */
[----:B------:R-:W-:Y:S02]  /*14d0*/  ISETP.NE.AND P3, PT, R28, 0x7fff, PT ;  /* 0x00007fff1c00780c */ /* 0x000fe40003f65270 */
[----:B------:R-:W-:Y:S02]  /*14e0*/  ISETP.NE.AND P2, PT, R27, 0x7fff, PT ;  /* 0x00007fff1b00780c */ /* 0x000fe40003f45270 */
[----:B------:R-:W-:Y:S02]  /*14f0*/  PRMT R27, R24, 0x9910, RZ ;  /* 0x00009910181b7816 */ /* 0x000fe400000000ff */
[----:B------:R-:W-:Y:S02]  /*1500*/  SEL R11, R11, 0x8000, P3 ;  /* 0x000080000b0b7807 */ /* 0x000fe40001800000 */
[----:B------:R-:W-:-:S02]  /*1510*/  ISETP.NE.AND P3, PT, R27, 0x7fff, PT ;  /* 0x00007fff1b00780c */ /* 0x000fc40003f65270 */
[----:B------:R-:W-:Y:S02]  /*1520*/  PRMT R28, R20, 0x9910, RZ ;  /* 0x00009910141c7816 */ /* 0x000fe400000000ff */
[----:B------:R-:W-:Y:S02]  /*1530*/  PRMT R27, R25, 0x9910, RZ ;  /* 0x00009910191b7816 */ /* 0x000fe400000000ff */
[----:B------:R-:W-:Y:S02]  /*1540*/  SEL R19, R19, 0x8000, P4 ;  /* 0x0000800013137807 */ /* 0x000fe40002000000 */
[----:B------:R-:W-:Y:S02]  /*1550*/  ISETP.NE.AND P5, PT, R28, 0x7fff, PT ;  /* 0x00007fff1c00780c */ /* 0x000fe40003fa5270 */
[----:B------:R-:W-:Y:S02]  /*1560*/  ISETP.NE.AND P4, PT, R27, 0x7fff, PT ;  /* 0x00007fff1b00780c */ /* 0x000fe40003f85270 */
[----:B------:R-:W-:-:S02]  /*1570*/  PRMT R28, R21, 0x9910, RZ ;  /* 0x00009910151c7816 */ /* 0x000fc400000000ff */
[----:B------:R-:W-:Y:S02]  /*1580*/  PRMT R27, R18, 0x9910, RZ ;  /* 0x00009910121b7816 */ /* 0x000fe400000000ff */
[----:B------:R-:W-:Y:S02]  /*1590*/  SEL R20, R20, 0x8000, P5 ;  /* 0x0000800014147807 */ /* 0x000fe40002800000 */
[----:B------:R-:W-:Y:S02]  /*15a0*/  ISETP.NE.AND P0, PT, R28, 0x7fff, PT ;  /* 0x00007fff1c00780c */ /* 0x000fe40003f05270 */
[----:B------:R-:W-:Y:S02]  /*15b0*/  ISETP.NE.AND P5, PT, R27, 0x7fff, PT ;  /* 0x00007fff1b00780c */ /* 0x000fe40003fa5270 */
[----:B------:R-:W-:Y:S02]  /*15c0*/  PRMT R28, R22, 0x9910, RZ ;  /* 0x00009910161c7816 */ /* 0x000fe400000000ff */
[----:B------:R-:W-:-:S02]  /*15d0*/  PRMT R27, R9, 0x9910, RZ ;  /* 0x00009910091b7816 */ /* 0x000fc400000000ff */
[----:B------:R-:W-:Y:S02]  /*15e0*/  SEL R21, R21, 0x8000, P0 ;  /* 0x0000800015157807 */ /* 0x000fe40000000000 */
[----:B------:R-:W-:Y:S02]  /*15f0*/  ISETP.NE.AND P1, PT, R28, 0x7fff, PT ;  /* 0x00007fff1c00780c */ /* 0x000fe40003f25270 */
[----:B------:R-:W-:Y:S02]  /*1600*/  ISETP.NE.AND P0, PT, R27, 0x7fff, PT ;  /* 0x00007fff1b00780c */ /* 0x000fe40003f05270 */
[----:B------:R-:W-:Y:S02]  /*1610*/  PRMT R27, R16, 0x9910, RZ ;  /* 0x00009910101b7816 */ /* 0x000fe400000000ff */
[----:B------:R-:W-:Y:S02]  /*1620*/  SEL R22, R22, 0x8000, P1 ;  /* 0x0000800016167807 */ /* 0x000fe40000800000 */
[----:B------:R-:W-:-:S02]  /*1630*/  ISETP.NE.AND P1, PT, R27, 0x7fff, PT ;  /* 0x00007fff1b00780c */ /* 0x000fc40003f25270 */
[----:B------:R-:W-:Y:S02]  /*1640*/  PRMT R27, R12, 0x9910, RZ ;  /* 0x000099100c1b7816 */ /* 0x000fe400000000ff */
[----:B------:R-:W-:Y:S02]  /*1650*/  SEL R23, R23, 0x8000, P2 ;  /* 0x0000800017177807 */ /* 0x000fe40001000000 */
        /* <DEDUP_REMOVED lines=8> */
[----:B------:R-:W-:Y:S02]  /*16e0*/  LOP3.LUT R26, R26, R17, RZ, 0x3c, !PT ;  /* 0x000000111a1a7212 */ /* 0x000fe400078e3cff */
[----:B------:R-:W-:Y:S01]  /*16f0*/  SEL R18, R18, 0x8000, P5 ;  /* 0x0000800012127807 */ /* 0x000fe20002800000 */
[----:B------:R-:W-:Y:S01]  /*1700*/  IMAD.MOV.U32 R17, RZ, RZ, R27 ;  /* 0x000000ffff117224 */ /* 0x000fe200078e001b */
[----:B------:R-:W-:-:S02]  /*1710*/  SEL R9, R9, 0x8000, P0 ;  /* 0x0000800009097807 */ /* 0x000fc40000000000 */
[----:B------:R-:W-:Y:S02]  /*1720*/  SEL R16, R16, 0x8000, P1 ;  /* 0x0000800010107807 */ /* 0x000fe40000800000 */
[----:B------:R-:W-:Y:S02]  /*1730*/  ISETP.NE.AND P5, PT, R17, 0x7fff, PT ;  /* 0x00007fff1100780c */ /* 0x000fe40003fa5270 */
[----:B------:R-:W-:Y:S02]  /*1740*/  PRMT R17, R26, 0x9910, RZ ;  /* 0x000099101a117816 */ /* 0x000fe400000000ff */
[----:B------:R-:W-:Y:S02]  /*1750*/  SEL R12, R12, 0x8000, P2 ;  /* 0x000080000c0c7807 */ /* 0x000fe40001000000 */
[----:B------:R-:W-:Y:S02]  /*1760*/  ISETP.NE.AND P0, PT, R17, 0x7fff, PT ;  /* 0x00007fff1100780c */ /* 0x000fe40003f05270 */
[----:B------:R-:W-:-:S02]  /*1770*/  SEL R13, R13, 0x8000, P3 ;  /* 0x000080000d0d7807 */ /* 0x000fc40001800000 */
[----:B------:R-:W-:Y:S02]  /*1780*/  SEL R14, R14, 0x8000, P4 ;  /* 0x000080000e0e7807 */ /* 0x000fe40002000000 */
[----:B------:R-:W-:Y:S02]  /*1790*/  SEL R15, R15, 0x8000, P5 ;  /* 0x000080000f0f7807 */ /* 0x000fe40002800000 */
[----:B------:R-:W-:Y:S02]  /*17a0*/  SEL R26, R26, 0x8000, P0 ;  /* 0x000080001a1a7807 */ /* 0x000fe40000000000 */
[----:B------:R-:W-:Y:S02]  /*17b0*/  LOP3.LUT R11, R11, 0xffff, RZ, 0xc0, !PT ;  /* 0x0000ffff0b0b7812 */ /* 0x000fe400078ec0ff */
[----:B------:R-:W-:Y:S02]  /*17c0*/  LOP3.LUT R19, R19, 0xffff, RZ, 0xc0, !PT ;  /* 0x0000ffff13137812 */ /* 0x000fe400078ec0ff */
[----:B------:R-:W-:-:S02]  /*17d0*/  LOP3.LUT R20, R20, 0xffff, RZ, 0xc0, !PT ;  /* 0x0000ffff14147812 */ /* 0x000fc400078ec0ff */
[----:B------:R-:W-:Y:S02]  /*17e0*/  LOP3.LUT R21, R21, 0xffff, RZ, 0xc0, !PT ;  /* 0x0000ffff15157812 */ /* 0x000fe400078ec0ff */
[----:B------:R-:W-:Y:S02]  /*17f0*/  LOP3.LUT R22, R22, 0xffff, RZ, 0xc0, !PT ;  /* 0x0000ffff16167812 */ /* 0x000fe400078ec0ff */
[----:B------:R-:W-:Y:S02]  /*1800*/  LOP3.LUT R23, R23, 0xffff, RZ, 0xc0, !PT ;  /* 0x0000ffff17177812 */ /* 0x000fe400078ec0ff */
        /* <DEDUP_REMOVED lines=9> */
[----:B-1----:R-:W-:-:S07]  /*18a0*/  LOP3.LUT R26, R26, 0xffff, RZ, 0xc0, !PT ;  /* 0x0000ffff1a1a7812 */ /* 0x002fce00078ec0ff */
.L_x_1580:
[----:B0-----:R-:W-:Y:S01]  /*18b0*/  IMAD R17, RZ, RZ, -UR10 ;  /* 0x8000000aff117e24 */ /* 0x001fe2000f8e02ff */
[----:B------:R-:W-:Y:S01]  /*18c0*/  ULOP3.LUT UR12, UR10, 0xffff, URZ, 0xc0, !UPT ;  /* 0x0000ffff0a0c7892 */ /* 0x000fe2000f8ec0ff */
[----:B------:R-:W-:Y:S01]  /*18d0*/  IMAD.MOV.U32 R28, RZ, RZ, -0x1 ;  /* 0xffffffffff1c7424 */ /* 0x000fe200078e00ff */
[----:B------:R-:W-:Y:S02]  /*18e0*/  ULEA UR11, UR5, UR9, 0xa ;  /* 0x00000009050b7291 */ /* 0x000fe4000f8e50ff */
[----:B------:R-:W-:Y:S01]  /*18f0*/  VIADDMNMX R17, R17, R10, 0x8, PT ;  /* 0x0000000811117446 */ /* 0x000fe2000380010a */
[----:B------:R-:W-:Y:S01]  /*1900*/  UIADD3 UR10, UPT, UPT, UR10, 0x8, URZ ;  /* 0x000000080a0a7890 */ /* 0x000fe2000fffe0ff */
[----:B------:R-:W-:Y:S01]  /*1910*/  SHF.R.U32.HI R27, RZ, UR12, R19 ;  /* 0x0000000cff1b7c19 */ /* 0x000fe20008011613 */
[----:B------:R-:W-:Y:S01]  /*1920*/  UIADD3 UR5, UPT, UPT, UR5, 0x1, URZ ;  /* 0x0000000105057890 */ /* 0x000fe2000fffe0ff */
[----:B------:R-:W-:Y:S02]  /*1930*/  SHF.L.U32 R17, R28, R17, RZ ;  /* 0x000000111c117219 */ /* 0x000fe400000006ff */
[----:B------:R-:W-:-:S02]  /*1940*/  SHF.R.U32.HI R28, RZ, UR12, R11 ;  /* 0x0000000cff1c7c19 */ /* 0x000fc4000801160b */
[----:B------:R-:W-:Y:S02]  /*1950*/  SHF.R.U32.HI R29, RZ, UR12, R20 ;  /* 0x0000000cff1d7c19 */ /* 0x000fe40008011614 */
[-C--:B------:R-:W-:Y:S02]  /*1960*/  LOP3.LUT R28, R28, R17.reuse, RZ, 0x30, !PT ;  /* 0x000000111c1c7212 */ /* 0x080fe400078e30ff */
[-C--:B------:R-:W-:Y:S02]  /*1970*/  LOP3.LUT R27, R27, R17.reuse, RZ, 0x30, !PT ;  /* 0x000000111b1b7212 */ /* 0x080fe400078e30ff */
[----:B------:R-:W-:Y:S02]  /*1980*/  LEA R28, R28, UR11, 0x2 ;  /* 0x0000000b1c1c7c11 */ /* 0x000fe4000f8e10ff */
[----:B------:R-:W-:Y:S02]  /*1990*/  LOP3.LUT R29, R29, R17, RZ, 0x30, !PT ;  /* 0x000000111d1d7212 */ /* 0x000fe400078e30ff */
[----:B------:R-:W-:Y:S01]  /*19a0*/  LEA R27, R27, UR11, 0x2 ;  /* 0x0000000b1b1b7c11 */ /* 0x000fe2000f8e10ff */
[----:B------:R0:W-:Y:S01]  /*19b0*/  ATOMS.POPC.INC.32 RZ, [R28+URZ] ;  /* 0x000000001cff7f8c */ /* 0x0001e2000d8000ff */
[----:B------:R-:W-:-:S02]  /*19c0*/  LEA R29, R29, UR11, 0x2 ;  /* 0x0000000b1d1d7c11 */ /* 0x000fc4000f8e10ff */
[----:B------:R-:W-:Y:S01]  /*19d0*/  ISETP.LE.AND P0, PT, R10, UR10, PT ;  /* 0x0000000a0a007c0c */ /* 0x000fe2000bf03270 */
[----:B------:R-:W-:Y:S01]  /*19e0*/  ATOMS.POPC.INC.32 RZ, [R27+URZ] ;  /* 0x000000001bff7f8c */ /* 0x000fe2000d8000ff */
[----:B0-----:R-:W-:-:S03]  /*19f0*/  SHF.R.U32.HI R28, RZ, UR12, R21 ;  /* 0x0000000cff1c7c19 */ /* 0x001fc60008011615 */
[----:B------:R-:W-:Y:S01]  /*1a00*/  ATOMS.POPC.INC.32 RZ, [R29+URZ] ;  /* 0x000000001dff7f8c */ /* 0x000fe2000d8000ff */
[----:B------:R-:W-:-:S04]  /*1a10*/  LOP3.LUT R28, R28, R17, RZ, 0x30, !PT ;  /* 0x000000111c1c7212 */ /* 0x000fc800078e30ff */
[----:B------:R-:W-:-:S05]  /*1a20*/  LEA R28, R28, UR11, 0x2 ;  /* 0x0000000b1c1c7c11 */ /* 0x000fca000f8e10ff */
[----:B------:R0:W-:Y:S02]  /*1a30*/  ATOMS.POPC.INC.32 RZ, [R28+URZ] ;  /* 0x000000001cff7f8c */ /* 0x0001e4000d8000ff */
[----:B0-----:R-:W-:-:S04]  /*1a40*/  SHF.R.U32.HI R28, RZ, UR12, R22 ;  /* 0x0000000cff1c7c19 */ /* 0x001fc80008011616 */
[----:B------:R-:W-:-:S04]  /*1a50*/  LOP3.LUT R28, R28, R17, RZ, 0x30, !PT ;  /* 0x000000111c1c7212 */ /* 0x000fc800078e30ff */
[----:B------:R-:W-:Y:S02]  /*1a60*/  LEA R27, R28, UR11, 0x2 ;  /* 0x0000000b1c1b7c11 */ /* 0x000fe4000f8e10ff */
[----:B------:R-:W-:-:S03]  /*1a70*/  SHF.R.U32.HI R28, RZ, UR12, R23 ;  /* 0x0000000cff1c7c19 */ /* 0x000fc60008011617 */
[----:B------:R-:W-:Y:S01]  /*1a80*/  ATOMS.POPC.INC.32 RZ, [R27+URZ] ;  /* 0x000000001bff7f8c */ /* 0x000fe2000d8000ff */
[----:B------:R-:W-:-:S04]  /*1a90*/  LOP3.LUT R28, R28, R17, RZ, 0x30, !PT ;  /* 0x000000111c1c7212 */ /* 0x000fc800078e30ff */
[----:B------:R-:W-:Y:S02]  /*1aa0*/  LEA R29, R28, UR11, 0x2 ;  /* 0x0000000b1c1d7c11 */ /* 0x000fe4000f8e10ff */
[----:B------:R-:W-:-:S03]  /*1ab0*/  SHF.R.U32.HI R28, RZ, UR12, R24 ;  /* 0x0000000cff1c7c19 */ /* 0x000fc60008011618 */
        /* <DEDUP_REMOVED lines=32> */
[----:B------:R0:W-:Y:S01]  /*1cc0*/  ATOMS.POPC.INC.32 RZ, [R27+URZ] ;  /* 0x000000001bff7f8c */ /* 0x0001e2000d8000ff */
[----:B------:R-:W-:-:S04]  /*1cd0*/  LOP3.LUT R28, R28, R17, RZ, 0x30, !PT ;  /* 0x000000111c1c7212 */ /* 0x000fc800078e30ff */
[----:B------:R-:W-:Y:S02]  /*1ce0*/  LEA R29, R28, UR11, 0x2 ;  /* 0x0000000b1c1d7c11 */ /* 0x000fe4000f8e10ff */
[----:B------:R-:W-:-:S03]  /*1cf0*/  SHF.R.U32.HI R28, RZ, UR12, R26 ;  /* 0x0000000cff1c7c19 */ /* 0x000fc6000801161a */
[----:B------:R0:W-:Y:S01]  /*1d00*/  ATOMS.POPC.INC.32 RZ, [R29+URZ] ;  /* 0x000000001dff7f8c */ /* 0x0001e2000d8000ff */
[----:B------:R-:W-:-:S04]  /*1d10*/  LOP3.LUT R17, R28, R17, RZ, 0x30, !PT ;  /* 0x000000111c117212 */ /* 0x000fc800078e30ff */
[----:B------:R-:W-:-:S05]  /*1d20*/  LEA R17, R17, UR11, 0x2 ;  /* 0x0000000b11117c11 */ /* 0x000fca000f8e10ff */
[----:B------:R0:W-:Y:S01]  /*1d30*/  ATOMS.POPC.INC.32 RZ, [R17+URZ] ;  /* 0x0000000011ff7f8c */ /* 0x0001e2000d8000ff */
[----:B------:R-:W-:Y:S05]  /*1d40*/  @!P0 BRA `(.L_x_1580) ;  /* 0xfffffff800d88947 */ /* 0x000fea000383ffff */
.L_x_1579:
[----:B------:R-:W-:Y:S05]  /*1d50*/  BRA.U !UP1, `(.L_x_1581) ;  /* 0xffffffed09447547 */ /* 0x000fea000b83ffff */
.L_x_1576:
[----:B------:R-:W-:Y:S01]  /*1d60*/  BAR.SYNC.DEFER_BLOCKING 0x0 ;  /* 0x0000000000007b1d */ /* 0x000fe20000010000 */
[----:B------:R-:W-:-:S05]  /*1d70*/  ISETP.NE.AND P0, PT, R8, RZ, PT ;  /* 0x000000ff0800720c */ /* 0x000fca0003f05270 */
[----:B------:R-:W-:Y:S08]  /*1d80*/  BSSY.RECONVERGENT B0, `(.L_x_1582) ;  /* 0x0000141000007945 */ /* 0x000ff00003800200 */
[----:B------:R-:W-:Y:S05]  /*1d90*/  @P0 BRA `(.L_x_1583) ;  /* 0x0000001000fc0947 */ /* 0x000fea0003800000 */
[----:B0-2--5:R-:W0:Y:S01]  /*1da0*/  LDC R9, c[0x0][0x398] ;  /* 0x0000e600ff097b82 */ /* 0x025e220000000800 */
[----:B------:R-:W-:Y:S01]  /*1db0*/  ISETP.GE.U32.AND P0, PT, R5, 0x7, PT ;  /* 0x000000070500780c */ /* 0x000fe20003f06070 */
[----:B------:R-:W-:-:S06]  /*1dc0*/  UMOV UR5, 0x400 ;  /* 0x0000040000057882 */ /* 0x000fcc0000000000 */
[----:B-1-34-:R-:W0:Y:S08]  /*1dd0*/  LDC R10, c[0x0][0x394] ;  /* 0x0000e500ff0a7b82 */ /* 0x01ae300000000800 */
        /* <DEDUP_REMOVED lines=10> */
[----:B------:R-:W0:Y:S01]  /*1e80*/  LDC.64 R14, c[0x0][0x380] ;  /* 0x0000e000ff0e7b82 */ /* 0x000e220000000a00 */
[----:B------:R-:W-:-:S07]  /*1e90*/  IMAD.MOV.U32 R9, RZ, RZ, RZ ;  /* 0x000000ffff097224 */ /* 0x000fce00078e00ff */
.L_x_1601:
[----:B01234-:R-:W-:Y:S01]  /*1ea0*/  IMAD R16, R9, 0x400, R10 ;  /* 0x0000040009107824 */ /* 0x01ffe200078e020a */
[----:B------:R-:W-:Y:S04]  /*1eb0*/  BSSY.RECONVERGENT B1, `(.L_x_1585) ;  /* 0x000000e000017945 */ /* 0x000fe80003800200 */
[----:B------:R-:W1:Y:S04]  /*1ec0*/  LDS R29, [R16] ;  /* 0x00000000101d7984 */ /* 0x000e680000000800 */
[----:B------:R2:W3:Y:S04]  /*1ed0*/  LDS R27, [R16+0x400] ;  /* 0x00040000101b7984 */ /* 0x0004e80000000800 */
[----:B------:R2:W4:Y:S04]  /*1ee0*/  LDS R25, [R16+0x800] ;  /* 0x0008000010197984 */ /* 0x0005280000000800 */
[----:B------:R2:W0:Y:S04]  /*1ef0*/  LDS R23, [R16+0xc00] ;  /* 0x000c000010177984 */ /* 0x0004280000000800 */
[----:B------:R2:W0:Y:S04]  /*1f00*/  LDS R21, [R16+0x1000] ;  /* 0x0010000010157984 */ /* 0x0004280000000800 */
[----:B------:R2:W0:Y:S04]  /*1f10*/  LDS R19, [R16+0x1400] ;  /* 0x0014000010137984 */ /* 0x0004280000000800 */
[----:B------:R2:W0:Y:S04]  /*1f20*/  LDS R13, [R16+0x1800] ;  /* 0x00180000100d7984 */ /* 0x0004280000000800 */
[----:B------:R2:W0:Y:S01]  /*1f30*/  LDS R18, [R16+0x1c00] ;  /* 0x001c000010127984 */ /* 0x0004220000000800 */
[----:B-1----:R-:W-:-:S13]  /*1f40*/  ISETP.NE.AND P0, PT, R29, RZ, PT ;  /* 0x000000ff1d00720c */ /* 0x002fda0003f05270 */
[----:B--234-:R-:W-:Y:S05]  /*1f50*/  @!P0 BRA `(.L_x_1586) ;  /* 0x00000000000c8947 */ /* 0x01cfea0003800000 */
[----:B------:R-:W-:-:S04]  /*1f60*/  IMAD R17, R9, 0x100, R0 ;  /* 0x0000010009117824 */ /* 0x000fc800078e0200 */
[----:B0-----:R-:W-:-:S05]  /*1f70*/  IMAD.WIDE.U32 R16, R17, 0x4, R14 ;  /* 0x0000000411107825 */ /* 0x001fca00078e000e */
[----:B------:R1:W-:Y:S02]  /*1f80*/  REDG.E.ADD.STRONG.GPU desc[UR14][R16.64], R29 ;  /* 0x0000001d1000798e */ /* 0x0003e4000c12e10e */
.L_x_1586:
[----:B------:R-:W-:Y:S05]  /*1f90*/  BSYNC.RECONVERGENT B1 ;  /* 0x0000000000017941 */ /* 0x000fea0003800200 */
.L_x_1585:
[----:B------:R-:W-:Y:S01]  /*1fa0*/  ISETP.NE.AND P6, PT, R27, RZ, PT ;  /* 0x000000ff1b00720c */ /* 0x000fe20003fc5270 */
[----:B------:R-:W-:Y:S01]  /*1fb0*/  BSSY.RECONVERGENT B1, `(.L_x_1587) ;  /* 0x000000c000017945 */ /* 0x000fe20003800200 */
[----:B------:R-:W-:Y:S02]  /*1fc0*/  ISETP.NE.AND P0, PT, R25, RZ, PT ;  /* 0x000000ff1900720c */ /* 0x000fe40003f05270 */
[----:B0-----:R-:W-:Y:S02]  /*1fd0*/  ISETP.NE.AND P1, PT, R23, RZ, PT ;  /* 0x000000ff1700720c */ /* 0x001fe40003f25270 */
[----:B------:R-:W-:Y:S02]  /*1fe0*/  ISETP.NE.AND P2, PT, R21, RZ, PT ;  /* 0x000000ff1500720c */ /* 0x000fe40003f45270 */
[----:B------:R-:W-:Y:S02]  /*1ff0*/  ISETP.NE.AND P3, PT, R19, RZ, PT ;  /* 0x000000ff1300720c */ /* 0x000fe40003f65270 */
[----:B------:R-:W-:-:S02]  /*2000*/  ISETP.NE.AND P4, PT, R13, RZ, PT ;  /* 0x000000ff0d00720c */ /* 0x000fc40003f85270 */
[----:B------:R-:W-:Y:S01]  /*2010*/  ISETP.NE.AND P5, PT, R18, RZ, PT ;  /* 0x000000ff1200720c */ /* 0x000fe20003fa5270 */
[----:B------:R-:W-:-:S12]  /*2020*/  @!P6 BRA `(.L_x_1588) ;  /* 0x000000000010e947 */ /* 0x000fd80003800000 */
[----:B-1----:R-:W-:-:S04]  /*2030*/  IMAD R17, R9, 0x100, R0 ;  /* 0x0000010009117824 */ /* 0x002fc800078e0200 */
[----:B------:R-:W-:-:S04]  /*2040*/  VIADD R17, R17, 0x100 ;  /* 0x0000010011117836 */ /* 0x000fc80000000000 */
[----:B------:R-:W-:-:S05]  /*2050*/  IMAD.WIDE.U32 R16, R17, 0x4, R14 ;  /* 0x0000000411107825 */ /* 0x000fca00078e000e */
[----:B------:R0:W-:Y:S02]  /*2060*/  REDG.E.ADD.STRONG.GPU desc[UR14][R16.64], R27 ;  /* 0x0000001b1000798e */ /* 0x0001e4000c12e10e */
.L_x_1588:
[----:B------:R-:W-:Y:S05]  /*2070*/  BSYNC.RECONVERGENT B1 ;  /* 0x0000000000017941 */ /* 0x000fea0003800200 */
.L_x_1587:
[----:B------:R-:W-:Y:S04]  /*2080*/  BSSY.RECONVERGENT B1, `(.L_x_1589) ;  /* 0x0000006000017945 */ /* 0x000fe80003800200 */
[----:B------:R-:W-:Y:S05]  /*2090*/  @!P0 BRA `(.L_x_1590) ;  /* 0x0000000000108947 */ /* 0x000fea0003800000 */
[----:B01----:R-:W-:-:S04]  /*20a0*/  IMAD R17, R9, 0x100, R0 ;  /* 0x0000010009117824 */ /* 0x003fc800078e0200 */
[----:B------:R-:W-:-:S04]  /*20b0*/  VIADD R17, R17, 0x200 ;  /* 0x0000020011117836 */ /* 0x000fc80000000000 */
[----:B------:R-:W-:-:S05]  /*20c0*/  IMAD.WIDE.U32 R16, R17, 0x4, R14 ;  /* 0x0000000411107825 */ /* 0x000fca00078e000e */
[----:B------:R2:W-:Y:S02]  /*20d0*/  REDG.E.ADD.STRONG.GPU desc[UR14][R16.64], R25 ;  /* 0x000000191000798e */ /* 0x0005e4000c12e10e */
.L_x_1590:
[----:B------:R-:W-:Y:S05]  /*20e0*/  BSYNC.RECONVERGENT B1 ;  /* 0x0000000000017941 */ /* 0x000fea0003800200 */
.L_x_1589:
[----:B------:R-:W-:Y:S04]  /*20f0*/  BSSY.RECONVERGENT B1, `(.L_x_1591) ;  /* 0x0000006000017945 */ /* 0x000fe80003800200 */
[----:B------:R-:W-:Y:S05]  /*2100*/  @!P1 BRA `(.L_x_1592) ;  /* 0x0000000000109947 */ /* 0x000fea0003800000 */
[----:B012---:R-:W-:-:S04]  /*2110*/  IMAD R17, R9, 0x100, R0 ;  /* 0x0000010009117824 */ /* 0x007fc800078e0200 */
[----:B------:R-:W-:-:S04]  /*2120*/  VIADD R17, R17, 0x300 ;  /* 0x0000030011117836 */ /* 0x000fc80000000000 */
[----:B------:R-:W-:-:S05]  /*2130*/  IMAD.WIDE.U32 R16, R17, 0x4, R14 ;  /* 0x0000000411107825 */ /* 0x000fca00078e000e */
[----:B------:R3:W-:Y:S02]  /*2140*/  REDG.E.ADD.STRONG.GPU desc[UR14][R16.64], R23 ;  /* 0x000000171000798e */ /* 0x0007e4000c12e10e */
.L_x_1592:
[----:B------:R-:W-:Y:S05]  /*2150*/  BSYNC.RECONVERGENT B1 ;  /* 0x0000000000017941 */ /* 0x000fea0003800200 */
.L_x_1591:
[----:B------:R-:W-:Y:S04]  /*2160*/  BSSY.RECONVERGENT B1, `(.L_x_1593) ;  /* 0x0000006000017945 */ /* 0x000fe80003800200 */
[----:B------:R-:W-:Y:S05]  /*2170*/  @!P2 BRA `(.L_x_1594) ;  /* 0x000000000010a947 */ /* 0x000fea0003800000 */
[----:B0123--:R-:W-:-:S04]  /*2180*/  IMAD R17, R9, 0x100, R0 ;  /* 0x0000010009117824 */ /* 0x00ffc800078e0200 */
[----:B------:R-:W-:-:S04]  /*2190*/  VIADD R17, R17, 0x400 ;  /* 0x0000040011117836 */ /* 0x000fc80000000000 */
[----:B------:R-:W-:-:S05]  /*21a0*/  IMAD.WIDE.U32 R16, R17, 0x4, R14 ;  /* 0x0000000411107825 */ /* 0x000fca00078e000e */
[----:B------:R4:W-:Y:S02]  /*21b0*/  REDG.E.ADD.STRONG.GPU desc[UR14][R16.64], R21 ;  /* 0x000000151000798e */ /* 0x0009e4000c12e10e */
.L_x_1594:
[----:B------:R-:W-:Y:S05]  /*21c0*/  BSYNC.RECONVERGENT B1 ;  /* 0x0000000000017941 */ /* 0x000fea0003800200 */
.L_x_1593:
[----:B------:R-:W-:Y:S04]  /*21d0*/  BSSY.RECONVERGENT B1, `(.L_x_1595) ;  /* 0x0000006000017945 */ /* 0x000fe80003800200 */
[----:B------:R-:W-:Y:S05]  /*21e0*/  @!P3 BRA `(.L_x_1596) ;  /* 0x000000000010b947 */ /* 0x000fea0003800000 */
[----:B01234-:R-:W-:-:S04]  /*21f0*/  IMAD R17, R9, 0x100, R0 ;  /* 0x0000010009117824 */ /* 0x01ffc800078e0200 */
[----:B------:R-:W-:-:S04]  /*2200*/  VIADD R17, R17, 0x500 ;  /* 0x0000050011117836 */ /* 0x000fc80000000000 */
[----:B------:R-:W-:-:S05]  /*2210*/  IMAD.WIDE.U32 R16, R17, 0x4, R14 ;  /* 0x0000000411107825 */ /* 0x000fca00078e000e */
[----:B------:R0:W-:Y:S02]  /*2220*/  REDG.E.ADD.STRONG.GPU desc[UR14][R16.64], R19 ;  /* 0x000000131000798e */ /* 0x0001e4000c12e10e */
.L_x_1596:
[----:B------:R-:W-:Y:S05]  /*2230*/  BSYNC.RECONVERGENT B1 ;  /* 0x0000000000017941 */ /* 0x000fea0003800200 */
.L_x_1595:
[----:B------:R-:W-:Y:S04]  /*2240*/  BSSY.RECONVERGENT B1, `(.L_x_1597) ;  /* 0x0000006000017945 */ /* 0x000fe80003800200 */
[----:B------:R-:W-:Y:S05]  /*2250*/  @!P4 BRA `(.L_x_1598) ;  /* 0x000000000010c947 */ /* 0x000fea0003800000 */
[----:B01234-:R-:W-:-:S04]  /*2260*/  IMAD R17, R9, 0x100, R0 ;  /* 0x0000010009117824 */ /* 0x01ffc800078e0200 */
[----:B------:R-:W-:-:S04]  /*2270*/  VIADD R17, R17, 0x600 ;  /* 0x0000060011117836 */ /* 0x000fc80000000000 */
[----:B------:R-:W-:-:S05]  /*2280*/  IMAD.WIDE.U32 R16, R17, 0x4, R14 ;  /* 0x0000000411107825 */ /* 0x000fca00078e000e */
[----:B------:R0:W-:Y:S02]  /*2290*/  REDG.E.ADD.STRONG.GPU desc[UR14][R16.64], R13 ;  /* 0x0000000d1000798e */ /* 0x0001e4000c12e10e */
.L_x_1598:
[----:B------:R-:W-:Y:S05]  /*22a0*/  BSYNC.RECONVERGENT B1 ;  /* 0x0000000000017941 */ /* 0x000fea0003800200 */
.L_x_1597:
[----:B------:R-:W-:Y:S04]  /*22b0*/  BSSY.RECONVERGENT B1, `(.L_x_1599) ;  /* 0x0000006000017945 */ /* 0x000fe80003800200 */
[----:B------:R-:W-:Y:S05]  /*22c0*/  @!P5 BRA `(.L_x_1600) ;  /* 0x000000000010d947 */ /* 0x000fea0003800000 */
[----:B01234-:R-:W-:-:S04]  /*22d0*/  IMAD R17, R9, 0x100, R0 ;  /* 0x0000010009117824 */ /* 0x01ffc800078e0200 */
[----:B------:R-:W-:-:S04]  /*22e0*/  VIADD R17, R17, 0x700 ;  /* 0x0000070011117836 */ /* 0x000fc80000000000 */
[----:B------:R-:W-:-:S05]  /*22f0*/  IMAD.WIDE.U32 R16, R17, 0x4, R14 ;  /* 0x0000000411107825 */ /* 0x000fca00078e000e */
[----:B------:R0:W-:Y:S02]  /*2300*/  REDG.E.ADD.STRONG.GPU desc[UR14][R16.64], R18 ;  /* 0x000000121000798e */ /* 0x0001e4000c12e10e */
.L_x_1600:
[----:B------:R-:W-:Y:S05]  /*2310*/  BSYNC.RECONVERGENT B1 ;  /* 0x0000000000017941 */ /* 0x000fea0003800200 */
.L_x_1599:
[----:B------:R-:W-:-:S05]  /*2320*/  VIADD R9, R9, 0x8 ;  /* 0x0000000809097836 */ /* 0x000fca0000000000 */
[----:B------:R-:W-:-:S13]  /*2330*/  ISETP.NE.AND P0, PT, R9, R11, PT ;  /* 0x0000000b0900720c */ /* 0x000fda0003f05270 */
[----:B------:R-:W-:Y:S05]  /*2340*/  @P0 BRA `(.L_x_1601) ;  /* 0xfffffff800d40947 */ /* 0x000fea000383ffff */
[----:B------:R-:W-:-:S07]  /*2350*/  IMAD.MOV.U32 R9, RZ, RZ, R11 ;  /* 0x000000ffff097224 */ /* 0x000fce00078e000b */
.L_x_1584:
[C---:B------:R-:W-:Y:S01]  /*2360*/  ISETP.NE.AND P0, PT, R6.reuse, RZ, PT ;  /* 0x000000ff0600720c */ /* 0x040fe20003f05270 */
[----:B0-----:R-:W-:Y:S01]  /*2370*/  VIADD R13, R6, 0xffffffff ;  /* 0xffffffff060d7836 */ /* 0x001fe20000000000 */
[----:B------:R-:W-:Y:S01]  /*2380*/  LOP3.LUT R12, R12, 0x1, RZ, 0xc0, !PT ;  /* 0x000000010c0c7812 */ /* 0x000fe200078ec0ff */
[----:B-1234-:R-:W-:-:S10]  /*2390*/  VIADD R16, R7, 0xffffffff ;  /* 0xffffffff07107836 */ /* 0x01efd40000000000 */
[----:B------:R-:W-:Y:S05]  /*23a0*/  @!P0 BRA `(.L_x_1602) ;  /* 0x0000000400408947 */ /* 0x000fea0003800000 */
[----:B------:R-:W-:-:S13]  /*23b0*/  ISETP.GE.U32.AND P0, PT, R13, 0x3, PT ;  /* 0x000000030d00780c */ /* 0x000fda0003f06070 */
[----:B------:R-:W-:Y:S05]  /*23c0*/  @!P0 BRA `(.L_x_1603) ;  /* 0x0000000000a48947 */ /* 0x000fea0003800000 */
[----:B------:R-:W-:Y:S01]  /*23d0*/  IMAD R14, R9, 0x400, R10 ;  /* 0x00000400090e7824 */ /* 0x000fe200078e020a */
[----:B------:R-:W-:Y:S04]  /*23e0*/  BSSY.RECONVERGENT B1, `(.L_x_1604) ;  /* 0x000000e000017945 */ /* 0x000fe80003800200 */
[----:B------:R-:W0:Y:S04]  /*23f0*/  LDS R25, [R14] ;  /* 0x000000000e197984 */ /* 0x000e280000000800 */
[----:B------:R-:W1:Y:S04]  /*2400*/  LDS R21, [R14+0x400] ;  /* 0x000400000e157984 */ /* 0x000e680000000800 */
[----:B------:R-:W2:Y:S04]  /*2410*/  LDS R19, [R14+0x800] ;  /* 0x000800000e137984 */ /* 0x000ea80000000800 */
[----:B------:R-:W3:Y:S01]  /*2420*/  LDS R17, [R14+0xc00] ;  /* 0x000c00000e117984 */ /* 0x000ee20000000800 */
[----:B0-----:R-:W-:-:S02]  /*2430*/  ISETP.NE.AND P0, PT, R25, RZ, PT ;  /* 0x000000ff1900720c */ /* 0x001fc40003f05270 */
[----:B-1----:R-:W-:Y:S02]  /*2440*/  ISETP.NE.AND P1, PT, R21, RZ, PT ;  /* 0x000000ff1500720c */ /* 0x002fe40003f25270 */
[----:B--2---:R-:W-:Y:S02]  /*2450*/  ISETP.NE.AND P2, PT, R19, RZ, PT ;  /* 0x000000ff1300720c */ /* 0x004fe40003f45270 */
[----:B---3--:R-:W-:-:S07]  /*2460*/  ISETP.NE.AND P3, PT, R17, RZ, PT ;  /* 0x000000ff1100720c */ /* 0x008fce0003f65270 */
[----:B------:R-:W-:Y:S06]  /*2470*/  @!P0 BRA `(.L_x_1605) ;  /* 0x0000000000108947 */ /* 0x000fec0003800000 */
[----:B------:R-:W0:Y:S01]  /*2480*/  LDC.64 R14, c[0x0][0x380] ;  /* 0x0000e000ff0e7b82 */ /* 0x000e220000000a00 */
[----:B------:R-:W-:-:S04]  /*2490*/  IMAD R23, R9, 0x100, R0 ;  /* 0x0000010009177824 */ /* 0x000fc800078e0200 */
[----:B0-----:R-:W-:-:S05]  /*24a0*/  IMAD.WIDE.U32 R14, R23, 0x4, R14 ;  /* 0x00000004170e7825 */ /* 0x001fca00078e000e */
[----:B------:R0:W-:Y:S02]  /*24b0*/  REDG.E.ADD.STRONG.GPU desc[UR14][R14.64], R25 ;  /* 0x000000190e00798e */ /* 0x0001e4000c12e10e */
.L_x_1605:
[----:B------:R-:W-:Y:S05]  /*24c0*/  BSYNC.RECONVERGENT B1 ;  /* 0x0000000000017941 */ /* 0x000fea0003800200 */
.L_x_1604:
[----:B------:R-:W-:Y:S04]  /*24d0*/  BSSY.RECONVERGENT B1, `(.L_x_1606) ;  /* 0x0000007000017945 */ /* 0x000fe80003800200 */
[----:B------:R-:W-:Y:S05]  /*24e0*/  @!P1 BRA `(.L_x_1607) ;  /* 0x0000000000149947 */ /* 0x000fea0003800000 */
[----:B0-----:R-:W0:Y:S01]  /*24f0*/  LDC.64 R14, c[0x0][0x380] ;  /* 0x0000e000ff0e7b82 */ /* 0x001e220000000a00 */
[----:B------:R-:W-:-:S04]  /*2500*/  IMAD R23, R9, 0x100, R0 ;  /* 0x0000010009177824 */ /* 0x000fc800078e0200 */
[----:B------:R-:W-:-:S04]  /*2510*/  VIADD R23, R23, 0x100 ;  /* 0x0000010017177836 */ /* 0x000fc80000000000 */
[----:B0-----:R-:W-:-:S05]  /*2520*/  IMAD.WIDE.U32 R14, R23, 0x4, R14 ;  /* 0x00000004170e7825 */ /* 0x001fca00078e000e */
[----:B------:R1:W-:Y:S02]  /*2530*/  REDG.E.ADD.STRONG.GPU desc[UR14][R14.64], R21 ;  /* 0x000000150e00798e */ /* 0x0003e4000c12e10e */
.L_x_1607:
[----:B------:R-:W-:Y:S05]  /*2540*/  BSYNC.RECONVERGENT B1 ;  /* 0x0000000000017941 */ /* 0x000fea0003800200 */
.L_x_1606:
[----:B------:R-:W-:Y:S04]  /*2550*/  BSSY.RECONVERGENT B1, `(.L_x_1608) ;  /* 0x0000007000017945 */ /* 0x000fe80003800200 */
[----:B------:R-:W-:Y:S05]  /*2560*/  @!P2 BRA `(.L_x_1609) ;  /* 0x000000000014a947 */ /* 0x000fea0003800000 */
[----:B01----:R-:W0:Y:S01]  /*2570*/  LDC.64 R14, c[0x0][0x380] ;  /* 0x0000e000ff0e7b82 */ /* 0x003e220000000a00 */
[----:B------:R-:W-:-:S04]  /*2580*/  IMAD R21, R9, 0x100, R0 ;  /* 0x0000010009157824 */ /* 0x000fc800078e0200 */
[----:B------:R-:W-:-:S04]  /*2590*/  VIADD R21, R21, 0x200 ;  /* 0x0000020015157836 */ /* 0x000fc80000000000 */
[----:B0-----:R-:W-:-:S05]  /*25a0*/  IMAD.WIDE.U32 R14, R21, 0x4, R14 ;  /* 0x00000004150e7825 */ /* 0x001fca00078e000e */
[----:B------:R2:W-:Y:S02]  /*25b0*/  REDG.E.ADD.STRONG.GPU desc[UR14][R14.64], R19 ;  /* 0x000000130e00798e */ /* 0x0005e4000c12e10e */
.L_x_1609:
[----:B------:R-:W-:Y:S05]  /*25c0*/  BSYNC.RECONVERGENT B1 ;  /* 0x0000000000017941 */ /* 0x000fea0003800200 */
.L_x_1608:
[----:B------:R-:W-:Y:S04]  /*25d0*/  BSSY.RECONVERGENT B1, `(.L_x_1610) ;  /* 0x0000007000017945 */ /* 0x000fe80003800200 */
[----:B------:R-:W-:Y:S05]  /*25e0*/  @!P3 BRA `(.L_x_1611) ;  /* 0x000000000014b947 */ /* 0x000fea0003800000 */
[----:B012---:R-:W0:Y:S01]  /*25f0*/  LDC.64 R14, c[0x0][0x380] ;  /* 0x0000e000ff0e7b82 */ /* 0x007e220000000a00 */
[----:B------:R-:W-:-:S04]  /*2600*/  IMAD R19, R9, 0x100, R0 ;  /* 0x0000010009137824 */ /* 0x000fc800078e0200 */
[----:B------:R-:W-:-:S04]  /*2610*/  VIADD R19, R19, 0x300 ;  /* 0x0000030013137836 */ /* 0x000fc80000000000 */
[----:B0-----:R-:W-:-:S05]  /*2620*/  IMAD.WIDE.U32 R14, R19, 0x4, R14 ;  /* 0x00000004130e7825 */ /* 0x001fca00078e000e */
[----:B------:R3:W-:Y:S02]  /*2630*/  REDG.E.ADD.STRONG.GPU desc[UR14][R14.64], R17 ;  /* 0x000000110e00798e */ /* 0x0007e4000c12e10e */
.L_x_1611:
[----:B------:R-:W-:Y:S05]  /*2640*/  BSYNC.RECONVERGENT B1 ;  /* 0x0000000000017941 */ /* 0x000fea0003800200 */
.L_x_1610:
[----:B------:R-:W-:-:S07]  /*2650*/  VIADD R9, R9, 0x4 ;  /* 0x0000000409097836 */ /* 0x000fce0000000000 */
.L_x_1603:
[----:B------:R-:W-:Y:S01]  /*2660*/  ISETP.NE.AND P0, PT, R7, RZ, PT ;  /* 0x000000ff0700720c */ /* 0x000fe20003f05270 */
[----:B------:R-:W-:-:S12]  /*2670*/  BSSY.RECONVERGENT B1, `(.L_x_1602) ;  /* 0x0000023000017945 */ /* 0x000fd80003800200 */
[----:B------:R-:W-:Y:S05]  /*2680*/  @!P0 BRA `(.L_x_1612) ;  /* 0x0000000000848947 */ /* 0x000fea0003800000 */
[----:B------:R-:W-:-:S13]  /*2690*/  ISETP.NE.AND P0, PT, R16, RZ, PT ;  /* 0x000000ff1000720c */ /* 0x000fda0003f05270 */
[----:B------:R-:W-:Y:S05]  /*26a0*/  @!P0 BRA `(.L_x_1613) ;  /* 0x0000000000548947 */ /* 0x000fea0003800000 */
[----:B0123--:R-:W-:Y:S01]  /*26b0*/  IMAD R14, R9, 0x400, R10 ;  /* 0x00000400090e7824 */ /* 0x00ffe200078e020a */
[----:B------:R-:W-:Y:S04]  /*26c0*/  BSSY.RECONVERGENT B2, `(.L_x_1614) ;  /* 0x000000a000027945 */ /* 0x000fe80003800200 */
[----:B------:R-:W0:Y:S04]  /*26d0*/  LDS R17, [R14] ;  /* 0x000000000e117984 */ /* 0x000e280000000800 */
[----:B------:R-:W1:Y:S01]  /*26e0*/  LDS R19, [R14+0x400] ;  /* 0x000400000e137984 */ /* 0x000e620000000800 */
[----:B0-----:R-:W-:-:S02]  /*26f0*/  ISETP.NE.AND P0, PT, R17, RZ, PT ;  /* 0x000000ff1100720c */ /* 0x001fc40003f05270 */
[----:B-1----:R-:W-:-:S11]  /*2700*/  ISETP.NE.AND P1, PT, R19, RZ, PT ;  /* 0x000000ff1300720c */ /* 0x002fd60003f25270 */
[----:B------:R-:W-:Y:S05]  /*2710*/  @!P0 BRA `(.L_x_1615) ;  /* 0x0000000000108947 */ /* 0x000fea0003800000 */
[----:B------:R-:W0:Y:S01]  /*2720*/  LDC.64 R14, c[0x0][0x380] ;  /* 0x0000e000ff0e7b82 */ /* 0x000e220000000a00 */
[----:B------:R-:W-:-:S04]  /*2730*/  IMAD R21, R9, 0x100, R0 ;  /* 0x0000010009157824 */ /* 0x000fc800078e0200 */
[----:B0-----:R-:W-:-:S05]  /*2740*/  IMAD.WIDE.U32 R14, R21, 0x4, R14 ;  /* 0x00000004150e7825 */ /* 0x001fca00078e000e */
[----:B------:R0:W-:Y:S02]  /*2750*/  REDG.E.ADD.STRONG.GPU desc[UR14][R14.64], R17 ;  /* 0x000000110e00798e */ /* 0x0001e4000c12e10e */
.L_x_1615:
[----:B------:R-:W-:Y:S05]  /*2760*/  BSYNC.RECONVERGENT B2 ;  /* 0x0000000000027941 */ /* 0x000fea0003800200 */
.L_x_1614:
[----:B------:R-:W-:Y:S04]  /*2770*/  BSSY.RECONVERGENT B2, `(.L_x_1616) ;  /* 0x0000007000027945 */ /* 0x000fe80003800200 */
[----:B------:R-:W-:Y:S05]  /*2780*/  @!P1 BRA `(.L_x_1617) ;  /* 0x0000000000149947 */ /* 0x000fea0003800000 */
[----:B0-----:R-:W0:Y:S01]  /*2790*/  LDC.64 R14, c[0x0][0x380] ;  /* 0x0000e000ff0e7b82 */ /* 0x001e220000000a00 */
[----:B------:R-:W-:-:S04]  /*27a0*/  IMAD R17, R9, 0x100, R0 ;  /* 0x0000010009117824 */ /* 0x000fc800078e0200 */
[----:B------:R-:W-:-:S04]  /*27b0*/  VIADD R17, R17, 0x100 ;  /* 0x0000010011117836 */ /* 0x000fc80000000000 */
[----:B0-----:R-:W-:-:S05]  /*27c0*/  IMAD.WIDE.U32 R14, R17, 0x4, R14 ;  /* 0x00000004110e7825 */ /* 0x001fca00078e000e */
[----:B------:R1:W-:Y:S02]  /*27d0*/  REDG.E.ADD.STRONG.GPU desc[UR14][R14.64], R19 ;  /* 0x000000130e00798e */ /* 0x0003e4000c12e10e */
.L_x_1617:
[----:B------:R-:W-:Y:S05]  /*27e0*/  BSYNC.RECONVERGENT B2 ;  /* 0x0000000000027941 */ /* 0x000fea0003800200 */
.L_x_1616:
[----:B------:R-:W-:-:S07]  /*27f0*/  VIADD R9, R9, 0x2 ;  /* 0x0000000209097836 */ /* 0x000fce0000000000 */
.L_x_1613:
[----:B------:R-:W-:-:S13]  /*2800*/  ISETP.NE.AND P0, PT, R12, RZ, PT ;  /* 0x000000ff0c00720c */ /* 0x000fda0003f05270 */
[----:B------:R-:W-:Y:S05]  /*2810*/  @!P0 BRA `(.L_x_1612) ;  /* 0x0000000000208947 */ /* 0x000fea0003800000 */
[----:B0123--:R-:W-:-:S05]  /*2820*/  IMAD R14, R9, 0x400, R10 ;  /* 0x00000400090e7824 */ /* 0x00ffca00078e020a */
[----:B------:R-:W0:Y:S02]  /*2830*/  LDS R17, [R14] ;  /* 0x000000000e117984 */ /* 0x000e240000000800 */
[----:B0-----:R-:W-:-:S13]  /*2840*/  ISETP.NE.AND P0, PT, R17, RZ, PT ;  /* 0x000000ff1100720c */ /* 0x001fda0003f05270 */
[----:B------:R-:W-:Y:S05]  /*2850*/  @!P0 BRA `(.L_x_1612) ;  /* 0x0000000000108947 */ /* 0x000fea0003800000 */
[----:B------:R-:W0:Y:S01]  /*2860*/  LDC.64 R14, c[0x0][0x380] ;  /* 0x0000e000ff0e7b82 */ /* 0x000e220000000a00 */
[----:B------:R-:W-:-:S04]  /*2870*/  IMAD R9, R9, 0x100, R0 ;  /* 0x0000010009097824 */ /* 0x000fc800078e0200 */
[----:B0-----:R-:W-:-:S05]  /*2880*/  IMAD.WIDE.U32 R14, R9, 0x4, R14 ;  /* 0x00000004090e7825 */ /* 0x001fca00078e000e */
[----:B------:R4:W-:Y:S02]  /*2890*/  REDG.E.ADD.STRONG.GPU desc[UR14][R14.64], R17 ;  /* 0x000000110e00798e */ /* 0x0009e4000c12e10e */
.L_x_1612:
[----:B------:R-:W-:Y:S05]  /*28a0*/  BSYNC.RECONVERGENT B1 ;  /* 0x0000000000017941 */ /* 0x000fea0003800200 */
.L_x_1602:
[----:B------:R-:W-:-:S13]  /*28b0*/  ISETP.GT.U32.AND P0, PT, R0, 0x7f, PT ;  /* 0x0000007f0000780c */ /* 0x000fda0003f04070 */
[----:B------:R-:W-:Y:S05]  /*28c0*/  @P0 BRA `(.L_x_1583) ;  /* 0x0000000800300947 */ /* 0x000fea0003800000 */
[----:B------:R-:W-:Y:S01]  /*28d0*/  ISETP.GE.U32.AND P0, PT, R5, 0x7, PT ;  /* 0x000000070500780c */ /* 0x000fe20003f06070 */
[----:B------:R-:W-:-:S12]  /*28e0*/  IMAD.MOV.U32 R9, RZ, RZ, RZ ;  /* 0x000000ffff097224 */ /* 0x000fd800078e00ff */
[----:B------:R-:W-:Y:S05]  /*28f0*/  @!P0 BRA `(.L_x_1618) ;  /* 0x0000000000e48947 */ /* 0x000fea0003800000 */
[----:B01234-:R-:W0:Y:S01]  /*2900*/  LDC.64 R14, c[0x0][0x380] ;  /* 0x0000e000ff0e7b82 */ /* 0x01fe220000000a00 */
[----:B------:R-:W-:-:S07]  /*2910*/  IMAD.MOV.U32 R9, RZ, RZ, RZ ;  /* 0x000000ffff097224 */ /* 0x000fce00078e00ff */
.L_x_1635:
[C---:B------:R-:W-:Y:S01]  /*2920*/  IMAD R17, R9.reuse, 0x400, R10 ;  /* 0x0000040009117824 */ /* 0x040fe200078e020a */
[----:B------:R-:W-:Y:S01]  /*2930*/  BSSY.RECONVERGENT B1, `(.L_x_1619) ;  /* 0x000000f000017945 */ /* 0x000fe20003800200 */
[----:B01234-:R-:W-:-:S03]  /*2940*/  IMAD R19, R9, 0x100, R0 ;  /* 0x0000010009137824 */ /* 0x01ffc600078e0200 */
[----:B------:R-:W1:Y:S01]  /*2950*/  LDS R21, [R17+0x200] ;  /* 0x0002000011157984 */ /* 0x000e620000000800 */
[----:B0-----:R-:W-:-:S03]  /*2960*/  IMAD.WIDE.U32 R18, R19, 0x4, R14 ;  /* 0x0000000413127825 */ /* 0x001fc600078e000e */
[----:B------:R-:W0:Y:S04]  /*2970*/  LDS R23, [R17+0x600] ;  /* 0x0006000011177984 */ /* 0x000e280000000800 */
[----:B------:R2:W3:Y:S04]  /*2980*/  LDS R25, [R17+0xa00] ;  /* 0x000a000011197984 */ /* 0x0004e80000000800 */
[----:B------:R2:W4:Y:S04]  /*2990*/  LDS R27, [R17+0xe00] ;  /* 0x000e0000111b7984 */ /* 0x0005280000000800 */
[----:B------:R2:W2:Y:S04]  /*29a0*/  LDS R29, [R17+0x1200] ;  /* 0x00120000111d7984 */ /* 0x0004a80000000800 */
[----:B------:R0:W2:Y:S04]  /*29b0*/  LDS R20, [R17+0x1600] ;  /* 0x0016000011147984 */ /* 0x0000a80000000800 */
[----:B------:R0:W2:Y:S04]  /*29c0*/  LDS R22, [R17+0x1a00] ;  /* 0x001a000011167984 */ /* 0x0000a80000000800 */
[----:B------:R0:W2:Y:S01]  /*29d0*/  LDS R24, [R17+0x1e00] ;  /* 0x001e000011187984 */ /* 0x0000a20000000800 */
[----:B-1----:R-:W-:-:S02]  /*29e0*/  ISETP.NE.AND P0, PT, R21, RZ, PT ;  /* 0x000000ff1500720c */ /* 0x002fc40003f05270 */
[----:B0-----:R-:W-:-:S11]  /*29f0*/  ISETP.NE.AND P1, PT, R23, RZ, PT ;  /* 0x000000ff1700720c */ /* 0x001fd60003f25270 */
[----:B---34-:R-:W-:Y:S05]  /*2a00*/  @!P0 BRA `(.L_x_1620) ;  /* 0x0000000000048947 */ /* 0x018fea0003800000 */
[----:B------:R0:W-:Y:S02]  /*2a10*/  REDG.E.ADD.STRONG.GPU desc[UR14][R18.64+0x200], R21 ;  /* 0x000200151200798e */ /* 0x0001e4000c12e10e */
.L_x_1620:
[----:B------:R-:W-:Y:S05]  /*2a20*/  BSYNC.RECONVERGENT B1 ;  /* 0x0000000000017941 */ /* 0x000fea0003800200 */
.L_x_1619:
[----:B------:R-:W-:Y:S01]  /*2a30*/  BSSY.RECONVERGENT B1, `(.L_x_1621) ;  /* 0x0000004000017945 */ /* 0x000fe20003800200 */
[----:B------:R-:W-:-:S03]  /*2a40*/  VIADD R9, R9, 0x8 ;  /* 0x0000000809097836 */ /* 0x000fc60000000000 */
[----:B------:R-:W-:Y:S05]  /*2a50*/  @!P1 BRA `(.L_x_1622) ;  /* 0x0000000000049947 */ /* 0x000fea0003800000 */
[----:B------:R1:W-:Y:S02]  /*2a60*/  REDG.E.ADD.STRONG.GPU desc[UR14][R18.64+0x600], R23 ;  /* 0x000600171200798e */ /* 0x0003e4000c12e10e */
.L_x_1622:
[----:B------:R-:W-:Y:S05]  /*2a70*/  BSYNC.RECONVERGENT B1 ;  /* 0x0000000000017941 */ /* 0x000fea0003800200 */
.L_x_1621:
[----:B------:R-:W-:Y:S01]  /*2a80*/  ISETP.NE.AND P6, PT, R25, RZ, PT ;  /* 0x000000ff1900720c */ /* 0x000fe20003fc5270 */
[----:B------:R-:W-:Y:S01]  /*2a90*/  BSSY.RECONVERGENT B1, `(.L_x_1623) ;  /* 0x0000009000017945 */ /* 0x000fe20003800200 */
[----:B------:R-:W-:Y:S02]  /*2aa0*/  ISETP.NE.AND P0, PT, R9, R11, PT ;  /* 0x0000000b0900720c */ /* 0x000fe40003f05270 */
[----:B------:R-:W-:Y:S02]  /*2ab0*/  ISETP.NE.AND P1, PT, R27, RZ, PT ;  /* 0x000000ff1b00720c */ /* 0x000fe40003f25270 */
[----:B--2---:R-:W-:Y:S02]  /*2ac0*/  ISETP.NE.AND P2, PT, R29, RZ, PT ;  /* 0x000000ff1d00720c */ /* 0x004fe40003f45270 */
[----:B------:R-:W-:Y:S02]  /*2ad0*/  ISETP.NE.AND P3, PT, R20, RZ, PT ;  /* 0x000000ff1400720c */ /* 0x000fe40003f65270 */
[----:B------:R-:W-:-:S02]  /*2ae0*/  ISETP.NE.AND P4, PT, R22, RZ, PT ;  /* 0x000000ff1600720c */ /* 0x000fc40003f85270 */
[----:B------:R-:W-:Y:S01]  /*2af0*/  ISETP.NE.AND P5, PT, R24, RZ, PT ;  /* 0x000000ff1800720c */ /* 0x000fe20003fa5270 */
[----:B------:R-:W-:-:S12]  /*2b00*/  @!P6 BRA `(.L_x_1624) ;  /* 0x000000000004e947 */ /* 0x000fd80003800000 */
[----:B------:R2:W-:Y:S02]  /*2b10*/  REDG.E.ADD.STRONG.GPU desc[UR14][R18.64+0xa00], R25 ;  /* 0x000a00191200798e */ /* 0x0005e4000c12e10e */
.L_x_1624:
[----:B------:R-:W-:Y:S05]  /*2b20*/  BSYNC.RECONVERGENT B1 ;  /* 0x0000000000017941 */ /* 0x000fea0003800200 */
.L_x_1623:
[----:B------:R-:W-:Y:S04]  /*2b30*/  BSSY.RECONVERGENT B1, `(.L_x_1625) ;  /* 0x0000003000017945 */ /* 0x000fe80003800200 */
[----:B------:R-:W-:Y:S05]  /*2b40*/  @!P1 BRA `(.L_x_1626) ;  /* 0x0000000000049947 */ /* 0x000fea0003800000 */
[----:B------:R3:W-:Y:S02]  /*2b50*/  REDG.E.ADD.STRONG.GPU desc[UR14][R18.64+0xe00], R27 ;  /* 0x000e001b1200798e */ /* 0x0007e4000c12e10e */
.L_x_1626:
[----:B------:R-:W-:Y:S05]  /*2b60*/  BSYNC.RECONVERGENT B1 ;  /* 0x0000000000017941 */ /* 0x000fea0003800200 */
.L_x_1625:
[----:B------:R-:W-:Y:S04]  /*2b70*/  BSSY.RECONVERGENT B1, `(.L_x_1627) ;  /* 0x0000003000017945 */ /* 0x000fe80003800200 */
[----:B------:R-:W-:Y:S05]  /*2b80*/  @!P2 BRA `(.L_x_1628) ;  /* 0x000000000004a947 */ /* 0x000fea0003800000 */
[----:B------:R4:W-:Y:S02]  /*2b90*/  REDG.E.ADD.STRONG.GPU desc[UR14][R18.64+0x1200], R29 ;  /* 0x0012001d1200798e */ /* 0x0009e4000c12e10e */
.L_x_1628:
[----:B------:R-:W-:Y:S05]  /*2ba0*/  BSYNC.RECONVERGENT B1 ;  /* 0x0000000000017941 */ /* 0x000fea0003800200 */
.L_x_1627:
[----:B------:R-:W-:Y:S04]  /*2bb0*/  BSSY.RECONVERGENT B1, `(.L_x_1629) ;  /* 0x0000003000017945 */ /* 0x000fe80003800200 */
[----:B------:R-:W-:Y:S05]  /*2bc0*/  @!P3 BRA `(.L_x_1630) ;  /* 0x000000000004b947 */ /* 0x000fea0003800000 */
[----:B------:R0:W-:Y:S02]  /*2bd0*/  REDG.E.ADD.STRONG.GPU desc[UR14][R18.64+0x1600], R20 ;  /* 0x001600141200798e */ /* 0x0001e4000c12e10e */
.L_x_1630:
[----:B------:R-:W-:Y:S05]  /*2be0*/  BSYNC.RECONVERGENT B1 ;  /* 0x0000000000017941 */ /* 0x000fea0003800200 */
.L_x_1629:
[----:B------:R-:W-:Y:S04]  /*2bf0*/  BSSY.RECONVERGENT B1, `(.L_x_1631) ;  /* 0x0000003000017945 */ /* 0x000fe80003800200 */
[----:B------:R-:W-:Y:S05]  /*2c00*/  @!P4 BRA `(.L_x_1632) ;  /* 0x000000000004c947 */ /* 0x000fea0003800000 */
[----:B------:R0:W-:Y:S02]  /*2c10*/  REDG.E.ADD.STRONG.GPU desc[UR14][R18.64+0x1a00], R22 ;  /* 0x001a00161200798e */ /* 0x0001e4000c12e10e */
.L_x_1632:
[----:B------:R-:W-:Y:S05]  /*2c20*/  BSYNC.RECONVERGENT B1 ;  /* 0x0000000000017941 */ /* 0x000fea0003800200 */
.L_x_1631:
[----:B------:R-:W-:Y:S04]  /*2c30*/  BSSY.RECONVERGENT B1, `(.L_x_1633) ;  /* 0x0000003000017945 */ /* 0x000fe80003800200 */
[----:B------:R-:W-:Y:S05]  /*2c40*/  @!P5 BRA `(.L_x_1634) ;  /* 0x000000000004d947 */ /* 0x000fea0003800000 */
[----:B------:R0:W-:Y:S02]  /*2c50*/  REDG.E.ADD.STRONG.GPU desc[UR14][R18.64+0x1e00], R24 ;  /* 0x001e00181200798e */ /* 0x0001e4000c12e10e */
.L_x_1634:
[----:B------:R-:W-:Y:S05]  /*2c60*/  BSYNC.RECONVERGENT B1 ;  /* 0x0000000000017941 */ /* 0x000fea0003800200 */
.L_x_1633:
[----:B------:R-:W-:Y:S05]  /*2c70*/  @P0 BRA `(.L_x_1635) ;  /* 0xfffffffc00280947 */ /* 0x000fea000383ffff */
[----:B------:R-:W-:-:S07]  /*2c80*/  IMAD.MOV.U32 R9, RZ, RZ, R11 ;  /* 0x000000ffff097224 */ /* 0x000fce00078e000b */
.L_x_1618:
[----:B------:R-:W-:-:S13]  /*2c90*/  ISETP.NE.AND P0, PT, R6, RZ, PT ;  /* 0x000000ff0600720c */ /* 0x000fda0003f05270 */
[----:B------:R-:W-:Y:S05]  /*2ca0*/  @!P0 BRA `(.L_x_1583) ;  /* 0x0000000400388947 */ /* 0x000fea0003800000 */
[----:B------:R-:W-:-:S13]  /*2cb0*/  ISETP.GE.U32.AND P0, PT, R13, 0x3, PT ;  /* 0x000000030d00780c */ /* 0x000fda0003f06070 */
[----:B------:R-:W-:Y:S05]  /*2cc0*/  @!P0 BRA `(.L_x_1636) ;  /* 0x0000000000a48947 */ /* 0x000fea0003800000 */
[----:B01234-:R-:W-:Y:S01]  /*2cd0*/  IMAD R14, R9, 0x400, R10 ;  /* 0x00000400090e7824 */ /* 0x01ffe200078e020a */
[----:B------:R-:W-:Y:S04]  /*2ce0*/  BSSY.RECONVERGENT B1, `(.L_x_1637) ;  /* 0x000000e000017945 */ /* 0x000fe80003800200 */
[----:B------:R-:W0:Y:S04]  /*2cf0*/  LDS R19, [R14+0x200] ;  /* 0x000200000e137984 */ /* 0x000e280000000800 */
        /* <DEDUP_REMOVED lines=12> */
.L_x_1638:
[----:B------:R-:W-:Y:S05]  /*2dc0*/  BSYNC.RECONVERGENT B1 ;  /* 0x0000000000017941 */ /* 0x000fea0003800200 */
.L_x_1637:
[----:B------:R-:W-:Y:S04]  /*2dd0*/  BSSY.RECONVERGENT B1, `(.L_x_1639) ;  /* 0x0000007000017945 */ /* 0x000fe80003800200 */
[----:B------:R-:W-:Y:S05]  /*2de0*/  @!P1 BRA `(.L_x_1640) ;  /* 0x0000000000149947 */ /* 0x000fea0003800000 */
[----:B0-----:R-:W0:Y:S01]  /*2df0*/  LDC.64 R14, c[0x0][0x380] ;  /* 0x0000e000ff0e7b82 */ /* 0x001e220000000a00 */
[----:B------:R-:W-:-:S04]  /*2e00*/  IMAD R17, R9, 0x100, R0 ;  /* 0x0000010009117824 */ /* 0x000fc800078e0200 */
[----:B------:R-:W-:-:S04]  /*2e10*/  VIADD R17, R17, 0x100 ;  /* 0x0000010011117836 */ /* 0x000fc80000000000 */
[----:B0-----:R-:W-:-:S05]  /*2e20*/  IMAD.WIDE.U32 R14, R17, 0x4, R14 ;  /* 0x00000004110e7825 */ /* 0x001fca00078e000e */
[----:B------:R1:W-:Y:S02]  /*2e30*/  REDG.E.ADD.STRONG.GPU desc[UR14][R14.64+0x200], R21 ;  /* 0x000200150e00798e */ /* 0x0003e4000c12e10e */
.L_x_1640:
[----:B------:R-:W-:Y:S05]  /*2e40*/  BSYNC.RECONVERGENT B1 ;  /* 0x0000000000017941 */ /* 0x000fea0003800200 */
.L_x_1639:
[----:B------:R-:W-:Y:S04]  /*2e50*/  BSSY.RECONVERGENT B1, `(.L_x_1641) ;  /* 0x0000007000017945 */ /* 0x000fe80003800200 */
[----:B------:R-:W-:Y:S05]  /*2e60*/  @!P2 BRA `(.L_x_1642) ;  /* 0x000000000014a947 */ /* 0x000fea0003800000 */
[----:B01----:R-:W0:Y:S01]  /*2e70*/  LDC.64 R14, c[0x0][0x380] ;  /* 0x0000e000ff0e7b82 */ /* 0x003e220000000a00 */
[----:B------:R-:W-:-:S04]  /*2e80*/  IMAD R17, R9, 0x100, R0 ;  /* 0x0000010009117824 */ /* 0x000fc800078e0200 */
[----:B------:R-:W-:-:S04]  /*2e90*/  VIADD R17, R17, 0x200 ;  /* 0x0000020011117836 */ /* 0x000fc80000000000 */
[----:B0-----:R-:W-:-:S05]  /*2ea0*/  IMAD.WIDE.U32 R14, R17, 0x4, R14 ;  /* 0x00000004110e7825 */ /* 0x001fca00078e000e */
[----:B------:R2:W-:Y:S02]  /*2eb0*/  REDG.E.ADD.STRONG.GPU desc[UR14][R14.64+0x200], R13 ;  /* 0x0002000d0e00798e */ /* 0x0005e4000c12e10e */
.L_x_1642:
[----:B------:R-:W-:Y:S05]  /*2ec0*/  BSYNC.RECONVERGENT B1 ;  /* 0x0000000000017941 */ /* 0x000fea0003800200 */
.L_x_1641:
[----:B------:R-:W-:Y:S04]  /*2ed0*/  BSSY.RECONVERGENT B1, `(.L_x_1643) ;  /* 0x0000007000017945 */ /* 0x000fe80003800200 */
[----:B------:R-:W-:Y:S05]  /*2ee0*/  @!P3 BRA `(.L_x_1644) ;  /* 0x000000000014b947 */ /* 0x000fea0003800000 */
[----:B012---:R-:W0:Y:S01]  /*2ef0*/  LDC.64 R14, c[0x0][0x380] ;  /* 0x0000e000ff0e7b82 */ /* 0x007e220000000a00 */
[----:B------:R-:W-:-:S04]  /*2f00*/  IMAD R13, R9, 0x100, R0 ;  /* 0x00000100090d7824 */ /* 0x000fc800078e0200 */
[----:B------:R-:W-:-:S04]  /*2f10*/  VIADD R13, R13, 0x300 ;  /* 0x000003000d0d7836 */ /* 0x000fc80000000000 */
[----:B0-----:R-:W-:-:S05]  /*2f20*/  IMAD.WIDE.U32 R14, R13, 0x4, R14 ;  /* 0x000000040d0e7825 */ /* 0x001fca00078e000e */
[----:B------:R3:W-:Y:S02]  /*2f30*/  REDG.E.ADD.STRONG.GPU desc[UR14][R14.64+0x200], R11 ;  /* 0x0002000b0e00798e */ /* 0x0007e4000c12e10e */
.L_x_1644:
[----:B------:R-:W-:Y:S05]  /*2f40*/  BSYNC.RECONVERGENT B1 ;  /* 0x0000000000017941 */ /* 0x000fea0003800200 */
.L_x_1643:
[----:B------:R-:W-:-:S07]  /*2f50*/  VIADD R9, R9, 0x4 ;  /* 0x0000000409097836 */ /* 0x000fce0000000000 */
.L_x_1636:
[----:B------:R-:W-:-:S13]  /*2f60*/  ISETP.NE.AND P0, PT, R7, RZ, PT ;  /* 0x000000ff0700720c */ /* 0x000fda0003f05270 */
[----:B------:R-:W-:Y:S05]  /*2f70*/  @!P0 BRA `(.L_x_1583) ;  /* 0x0000000000848947 */ /* 0x000fea0003800000 */
[----:B------:R-:W-:-:S13]  /*2f80*/  ISETP.NE.AND P0, PT, R16, RZ, PT ;  /* 0x000000ff1000720c */ /* 0x000fda0003f05270 */
[----:B------:R-:W-:Y:S05]  /*2f90*/  @!P0 BRA `(.L_x_1645) ;  /* 0x0000000000548947 */ /* 0x000fea0003800000 */
[----:B01234-:R-:W-:Y:S01]  /*2fa0*/  IMAD R14, R9, 0x400, R10 ;  /* 0x00000400090e7824 */ /* 0x01ffe200078e020a */
[----:B------:R-:W-:Y:S04]  /*2fb0*/  BSSY.RECONVERGENT B1, `(.L_x_1646) ;  /* 0x000000a000017945 */ /* 0x000fe80003800200 */
[----:B------:R-:W0:Y:S04]  /*2fc0*/  LDS R11, [R14+0x200] ;  /* 0x000200000e0b7984 */ /* 0x000e280000000800 */
        /* <DEDUP_REMOVED lines=8> */
.L_x_1647:
[----:B------:R-:W-:Y:S05]  /*3050*/  BSYNC.RECONVERGENT B1 ;  /* 0x0000000000017941 */ /* 0x000fea0003800200 */
.L_x_1646:
[----:B------:R-:W-:Y:S04]  /*3060*/  BSSY.RECONVERGENT B1, `(.L_x_1648) ;  /* 0x0000007000017945 */ /* 0x000fe80003800200 */
[----:B------:R-:W-:Y:S05]  /*3070*/  @!P1 BRA `(.L_x_1649) ;  /* 0x0000000000149947 */ /* 0x000fea0003800000 */
[----:B0-----:R-:W0:Y:S01]  /*3080*/  LDC.64 R14, c[0x0][0x380] ;  /* 0x0000e000ff0e7b82 */ /* 0x001e220000000a00 */
[----:B------:R-:W-:-:S04]  /*3090*/  IMAD R11, R9, 0x100, R0 ;  /* 0x00000100090b7824 */ /* 0x000fc800078e0200 */
[----:B------:R-:W-:-:S04]  /*30a0*/  VIADD R11, R11, 0x100 ;  /* 0x000001000b0b7836 */ /* 0x000fc80000000000 */
[----:B0-----:R-:W-:-:S05]  /*30b0*/  IMAD.WIDE.U32 R14, R11, 0x4, R14 ;  /* 0x000000040b0e7825 */ /* 0x001fca00078e000e */
[----:B------:R1:W-:Y:S02]  /*30c0*/  REDG.E.ADD.STRONG.GPU desc[UR14][R14.64+0x200], R13 ;  /* 0x0002000d0e00798e */ /* 0x0003e4000c12e10e */
.L_x_1649:
[----:B------:R-:W-:Y:S05]  /*30d0*/  BSYNC.RECONVERGENT B1 ;  /* 0x0000000000017941 */ /* 0x000fea0003800200 */
.L_x_1648:
[----:B------:R-:W-:-:S07]  /*30e0*/  VIADD R9, R9, 0x2 ;  /* 0x0000000209097836 */ /* 0x000fce0000000000 */
.L_x_1645:
[----:B------:R-:W-:-:S13]  /*30f0*/  ISETP.NE.AND P0, PT, R12, RZ, PT ;  /* 0x000000ff0c00720c */ /* 0x000fda0003f05270 */
[----:B------:R-:W-:Y:S05]  /*3100*/  @!P0 BRA `(.L_x_1583) ;  /* 0x0000000000208947 */ /* 0x000fea0003800000 */
[----:B------:R-:W-:-:S05]  /*3110*/  IMAD R10, R9, 0x400, R10 ;  /* 0x00000400090a7824 */ /* 0x000fca00078e020a */
[----:B-12---:R-:W1:Y:S02]  /*3120*/  LDS R13, [R10+0x200] ;  /* 0x000200000a0d7984 */ /* 0x006e640000000800 */
[----:B-1----:R-:W-:-:S13]  /*3130*/  ISETP.NE.AND P0, PT, R13, RZ, PT ;  /* 0x000000ff0d00720c */ /* 0x002fda0003f05270 */
[----:B------:R-:W-:Y:S05]  /*3140*/  @!P0 BRA `(.L_x_1583) ;  /* 0x0000000000108947 */ /* 0x000fea0003800000 */
[----:B0--3--:R-:W0:Y:S01]  /*3150*/  LDC.64 R10, c[0x0][0x380] ;  /* 0x0000e000ff0a7b82 */ /* 0x009e220000000a00 */
[----:B------:R-:W-:-:S04]  /*3160*/  IMAD R9, R9, 0x100, R0 ;  /* 0x0000010009097824 */ /* 0x000fc800078e0200 */
[----:B0-----:R-:W-:-:S05]  /*3170*/  IMAD.WIDE.U32 R10, R9, 0x4, R10 ;  /* 0x00000004090a7825 */ /* 0x001fca00078e000a */
[----:B------:R0:W-:Y:S02]  /*3180*/  REDG.E.ADD.STRONG.GPU desc[UR14][R10.64+0x200], R13 ;  /* 0x0002000d0a00798e */ /* 0x0001e4000c12e10e */
.L_x_1583:
[----:B------:R-:W-:Y:S05]  /*3190*/  BSYNC.RECONVERGENT B0 ;  /* 0x0000000000007941 */ /* 0x000fea0003800200 */
.L_x_1582:
[----:B------:R-:W1:Y:S01]  /*31a0*/  LDCU UR5, c[0x0][0x390] ;  /* 0x00007200ff0577ac */ /* 0x000e620008000800 */
[----:B------:R-:W-:Y:S02]  /*31b0*/  UIADD3 UR4, UPT, UPT, UR4, 0x1, URZ ;  /* 0x0000000104047890 */ /* 0x000fe4000fffe0ff */
[----:B-1----:R-:W-:-:S04]  /*31c0*/  UIADD3 UR7, UPT, UPT, UR5, -0x1, URZ ;  /* 0xffffffff05077890 */ /* 0x002fc8000fffe0ff */
[----:B------:R-:W-:-:S04]  /*31d0*/  ULEA.HI UR7, UR7, 0x1, URZ, 0x2 ;  /* 0x0000000107077891 */ /* 0x000fc8000f8f10ff */
[----:B------:R-:W-:-:S04]  /*31e0*/  UISETP.LT.U32.AND UP0, UPT, UR7, UR5, UPT ;  /* 0x000000050700728c */ /* 0x000fc8000bf01070 */
[----:B------:R-:W-:-:S04]  /*31f0*/  USEL UR5, UR7, UR5, UP0 ;  /* 0x0000000507057287 */ /* 0x000fc80008000000 */
[----:B------:R-:W-:Y:S01]  /*3200*/  UISETP.NE.AND UP0, UPT, UR4, UR5, UPT ;  /* 0x000000050400728c */ /* 0x000fe2000bf05270 */
[----:B------:R-:W-:Y:S08]  /*3210*/  BAR.SYNC.DEFER_BLOCKING 0x0 ;  /* 0x0000000000007b1d */ /* 0x000ff00000010000 */
[----:B------:R-:W-:Y:S05]  /*3220*/  BRA.U UP0, `(.L_x_1650) ;  /* 0xffffffcd00d87547 */ /* 0x000fea000b83ffff */
[----:B------:R-:W-:Y:S05]  /*3230*/  EXIT ;  /* 0x000000000000794d */ /* 0x000fea0003800000 */
.L_x_1651:
        /* <DEDUP_REMOVED lines=12> */
.L_x_2111:


//--------------------- .text._ZN3cub18CUB_300001_SM_10006detail10radix_sort31DeviceRadixSortSingleTileKernelINS1_5radix10policy_hubI6__halfijE10Policy1000ELNS0_9SortOrderE1ES6_ijNS1_21identity_decomposer_tEEEvPKT1_PSB_PKT2_PSF_T3_iiT4_ --------------------------
	.section	.text._ZN3cub18CUB_300001_SM_10006detail10radix_sort31DeviceRadixSortSingleTileKernelINS1_5radix10policy_hubI6__halfijE10Policy1000ELNS0_9SortOrderE1ES6_ijNS1_21identity_decomposer_tEEEvPKT1_PSB_PKT2_PSF_T3_iiT4_,"ax",@progbits
	.align	128
        .global         _ZN3cub18CUB_300001_SM_10006detail10radix_sort31DeviceRadixSortSingleTileKernelINS1_5radix10policy_hubI6__halfijE10Policy1000ELNS0_9SortOrderE1ES6_ijNS1_21identity_decomposer_tEEEvPKT1_PSB_PKT2_PSF_T3_iiT4_
        .type           _ZN3cub18CUB_300001_SM_10006detail10radix_sort31DeviceRadixSortSingleTileKernelINS1_5radix10policy_hubI6__halfijE10Policy1000ELNS0_9SortOrderE1ES6_ijNS1_21identity_decomposer_tEEEvPKT1_PSB_PKT2_PSF_T3_iiT4_,@function
        .size           _ZN3cub18CUB_300001_SM_10006detail10radix_sort31DeviceRadixSortSingleTileKernelINS1_5radix10policy_hubI6__halfijE10Policy1000ELNS0_9SortOrderE1ES6_ijNS1_21identity_decomposer_tEEEvPKT1_PSB_PKT2_PSF_T3_iiT4_,(.L_x_2112 - _ZN3cub18CUB_300001_SM_10006detail10radix_sort31DeviceRadixSortSingleTileKernelINS1_5radix10policy_hubI6__halfijE10Policy1000ELNS0_9SortOrderE1ES6_ijNS1_21identity_decomposer_tEEEvPKT1_PSB_PKT2_PSF_T3_iiT4_)
        .other          _ZN3cub18CUB_300001_SM_10006detail10radix_sort31DeviceRadixSortSingleTileKernelINS1_5radix10policy_hubI6__halfijE10Policy1000ELNS0_9SortOrderE1ES6_ijNS1_21identity_decomposer_tEEEvPKT1_PSB_PKT2_PSF_T3_iiT4_,@"STO_CUDA_ENTRY STV_DEFAULT"
_ZN3cub18CUB_300001_SM_10006detail10radix_sort31DeviceRadixSortSingleTileKernelINS1_5radix10policy_hubI6__halfijE10Policy1000ELNS0_9SortOrderE1ES6_ijNS1_21identity_decomposer_tEEEvPKT1_PSB_PKT2_PSF_T3_iiT4_:
.text._ZN3cub18CUB_300001_SM_10006detail10radix_sort31DeviceRadixSortSingleTileKernelINS1_5radix10policy_hubI6__halfijE10Policy1000ELNS0_9SortOrderE1ES6_ijNS1_21identity_decomposer_tEEEvPKT1_PSB_PKT2_PSF_T3_iiT4_:
[----:B------:R-:W-:Y:S01]  /*0000*/  LDC R1, c[0x0][0x37c] ;  /* 0x0000df00ff017b82 */ /* 0x000fe20000000800 */
[----:B------:R-:W0:Y:S01]  /*0010*/  S2R R0, SR_TID.X ;  /* 0x0000000000007919 */ /* 0x000e220000002100 */
[----:B------:R-:W1:Y:S01]  /*0020*/  LDCU UR4, c[0x0][0x3a0] ;  /* 0x00007400ff0477ac */ /* 0x000e620008000800 */
[----:B------:R-:W-:Y:S02]  /*0030*/  IMAD.MOV.U32 R32, RZ, RZ, 0xffff ;  /* 0x0000ffffff207424 */ /* 0x000fe400078e00ff */
[----:B------:R-:W-:Y:S01]  /*0040*/  IMAD.MOV.U32 R33, RZ, RZ, 0xffff ;  /* 0x0000ffffff217424 */ /* 0x000fe200078e00ff */
[----:B------:R-:W2:Y:S01]  /*0050*/  LDCU.64 UR10, c[0x0][0x358] ;  /* 0x00006b00ff0a77ac */ /* 0x000ea20008000a00 */
[----:B------:R-:W-:Y:S02]  /*0060*/  IMAD.MOV.U32 R34, RZ, RZ, 0xffff ;  /* 0x0000ffffff227424 */ /* 0x000fe400078e00ff */
[----:B------:R-:W-:Y:S02]  /*0070*/  IMAD.MOV.U32 R8, RZ, RZ, 0xffff ;  /* 0x0000ffffff087424 */ /* 0x000fe400078e00ff */
[----:B------:R-:W-:-:S02]  /*0080*/  IMAD.MOV.U32 R10, RZ, RZ, 0xffff ;  /* 0x0000ffffff0a7424 */ /* 0x000fc400078e00ff */
[----:B------:R-:W-:Y:S02]  /*0090*/  IMAD.MOV.U32 R11, RZ, RZ, 0xffff ;  /* 0x0000ffffff0b7424 */ /* 0x000fe400078e00ff */
[----:B------:R-:W-:Y:S02]  /*00a0*/  IMAD.MOV.U32 R35, RZ, RZ, 0xffff ;  /* 0x0000ffffff237424 */ /* 0x000fe400078e00ff */
[----:B------:R-:W-:Y:S02]  /*00b0*/  IMAD.MOV.U32 R29, RZ, RZ, 0xffff ;  /* 0x0000ffffff1d7424 */ /* 0x000fe400078e00ff */
        /* <DEDUP_REMOVED lines=10> */
[----:B------:R-:W-:Y:S01]  /*0160*/  IMAD.MOV.U32 R44, RZ, RZ, 0xffff ;  /* 0x0000ffffff2c7424 */ /* 0x000fe200078e00ff */
[----:B------:R-:W3:Y:S01]  /*0170*/  S2UR UR5, SR_CgaCtaId ;  /* 0x00000000000579c3 */ /* 0x000ee20000008800 */
[----:B0-----:R-:W-:Y:S01]  /*0180*/  IMAD R9, R0, 0x13, RZ ;  /* 0x0000001300097824 */ /* 0x001fe200078e02ff */
[----:B------:R-:W0:Y:S03]  /*0190*/  LDCU UR6, c[0x0][0x3a4] ;  /* 0x00007480ff0677ac */ /* 0x000e260008000800 */
[C---:B------:R-:W-:Y:S01]  /*01a0*/  VIADD R6, R9.reuse, 0x3 ;  /* 0x0000000309067836 */ /* 0x040fe20000000000 */
[C---:B-1----:R-:W-:Y:S01]  /*01b0*/  ISETP.GE.AND P6, PT, R9.reuse, UR4, PT ;  /* 0x0000000409007c0c */ /* 0x042fe2000bfc6270 */
[C---:B------:R-:W-:Y:S01]  /*01c0*/  VIADD R7, R9.reuse, 0x6 ;  /* 0x0000000609077836 */ /* 0x040fe20000000000 */
[----:B------:R-:W1:Y:S01]  /*01d0*/  LDCU UR7, c[0x0][0x3a8] ;  /* 0x00007500ff0777ac */ /* 0x000e620008000800 */
[C---:B------:R-:W-:Y:S01]  /*01e0*/  VIADD R51, R9.reuse, 0x7 ;  /* 0x0000000709337836 */ /* 0x040fe20000000000 */
[----:B------:R-:W-:Y:S01]  /*01f0*/  ISETP.GE.AND P3, PT, R6, UR4, PT ;  /* 0x0000000406007c0c */ /* 0x000fe2000bf66270 */
[----:B------:R-:W-:Y:S01]  /*0200*/  VIADD R52, R9, 0x8 ;  /* 0x0000000809347836 */ /* 0x000fe20000000000 */
[----:B------:R-:W-:Y:S01]  /*0210*/  ISETP.GE.AND P0, PT, R7, UR4, PT ;  /* 0x0000000407007c0c */ /* 0x000fe2000bf06270 */
[C---:B------:R-:W-:Y:S01]  /*0220*/  VIADD R4, R9.reuse, 0x1 ;  /* 0x0000000109047836 */ /* 0x040fe20000000000 */
[----:B------:R-:W4:Y:S01]  /*0230*/  LDC.64 R6, c[0x0][0x380] ;  /* 0x0000e000ff067b82 */ /* 0x000f220000000a00 */
[C---:B------:R-:W-:Y:S01]  /*0240*/  VIADD R5, R9.reuse, 0x2 ;  /* 0x0000000209057836 */ /* 0x040fe20000000000 */
[----:B------:R-:W-:Y:S01]  /*0250*/  P2R R50, PR, RZ, 0x1 ;  /* 0x00000001ff327803 */ /* 0x000fe20000000000 */
[C---:B------:R-:W-:Y:S01]  /*0260*/  VIADD R53, R9.reuse, 0x9 ;  /* 0x0000000909357836 */ /* 0x040fe20000000000 */
[----:B------:R-:W-:Y:S01]  /*0270*/  ISETP.GE.AND P5, PT, R4, UR4, PT ;  /* 0x0000000404007c0c */ /* 0x000fe2000bfa6270 */
[----:B------:R-:W-:Y:S01]  /*0280*/  VIADD R54, R9, 0xa ;  /* 0x0000000a09367836 */ /* 0x000fe20000000000 */
[----:B------:R-:W-:Y:S01]  /*0290*/  ISETP.GE.AND P4, PT, R5, UR4, PT ;  /* 0x0000000405007c0c */ /* 0x000fe2000bf86270 */
[C---:B------:R-:W-:Y:S01]  /*02a0*/  VIADD R5, R9.reuse, 0x5 ;  /* 0x0000000509057836 */ /* 0x040fe20000000000 */
[----:B------:R-:W-:Y:S01]  /*02b0*/  P2R R47, PR, RZ, 0x8 ;  /* 0x00000008ff2f7803 */ /* 0x000fe20000000000 */
[C---:B------:R-:W-:Y:S01]  /*02c0*/  VIADD R4, R9.reuse, 0x4 ;  /* 0x0000000409047836 */ /* 0x040fe20000000000 */
[----:B------:R-:W-:Y:S01]  /*02d0*/  P2R R46, PR, RZ, 0x10 ;  /* 0x00000010ff2e7803 */ /* 0x000fe20000000000 */
[----:B------:R-:W-:Y:S01]  /*02e0*/  VIADD R55, R9, 0xb ;  /* 0x0000000b09377836 */ /* 0x000fe20000000000 */
[----:B------:R-:W-:Y:S01]  /*02f0*/  ISETP.GE.AND P1, PT, R5, UR4, PT ;  /* 0x0000000405007c0c */ /* 0x000fe2000bf26270 */
[C---:B------:R-:W-:Y:S01]  /*0300*/  VIADD R56, R9.reuse, 0xc ;  /* 0x0000000c09387836 */ /* 0x040fe20000000000 */
[----:B------:R-:W-:Y:S01]  /*0310*/  ISETP.GE.AND P2, PT, R4, UR4, PT ;  /* 0x0000000404007c0c */ /* 0x000fe2000bf46270 */
[C---:B------:R-:W-:Y:S01]  /*0320*/  VIADD R58, R9.reuse, 0xd ;  /* 0x0000000d093a7836 */ /* 0x040fe20000000000 */
[----:B------:R-:W-:Y:S01]  /*0330*/  P2R R49, PR, RZ, 0x2 ;  /* 0x00000002ff317803 */ /* 0x000fe20000000000 */
[C---:B------:R-:W-:Y:S01]  /*0340*/  VIADD R59, R9.reuse, 0xe ;  /* 0x0000000e093b7836 */ /* 0x040fe20000000000 */
[----:B------:R-:W-:Y:S01]  /*0350*/  P2R R48, PR, RZ, 0x4 ;  /* 0x00000004ff307803 */ /* 0x000fe20000000000 */
[C---:B------:R-:W-:Y:S01]  /*0360*/  VIADD R60, R9.reuse, 0xf ;  /* 0x0000000f093c7836 */ /* 0x040fe20000000000 */
[----:B------:R-:W-:Y:S01]  /*0370*/  P2R R45, PR, RZ, 0x20 ;  /* 0x00000020ff2d7803 */ /* 0x000fe20000000000 */
[C---:B------:R-:W-:Y:S01]  /*0380*/  VIADD R61, R9.reuse, 0x10 ;  /* 0x00000010093d7836 */ /* 0x040fe20000000000 */
[----:B------:R-:W-:Y:S01]  /*0390*/  P2R R57, PR, RZ, 0x40 ;  /* 0x00000040ff397803 */ /* 0x000fe20000000000 */
[C---:B------:R-:W-:Y:S01]  /*03a0*/  VIADD R62, R9.reuse, 0x11 ;  /* 0x00000011093e7836 */ /* 0x040fe20000000000 */
[----:B------:R-:W0:Y:S01]  /*03b0*/  LDC.64 R4, c[0x0][0x390] ;  /* 0x0000e400ff047b82 */ /* 0x000e220000000a00 */
[C---:B----4-:R-:W-:Y:S01]  /*03c0*/  IMAD.WIDE.U32 R6, R9.reuse, 0x2, R6 ;  /* 0x0000000209067825 */ /* 0x050fe200078e0006 */
[----:B------:R-:W4:Y:S03]  /*03d0*/  LDCU UR9, c[0x0][0x3a8] ;  /* 0x00007500ff0977ac */ /* 0x000f260008000800 */
[----:B------:R-:W-:Y:S01]  /*03e0*/  VIADD R63, R9, 0x12 ;  /* 0x00000012093f7836 */ /* 0x000fe20000000000 */
[----:B--2---:R-:W2:Y:S01]  /*03f0*/  @!P0 LDG.E.U16 R32, desc[UR10][R6.64+0xc] ;  /* 0x00000c0a06208981 */ /* 0x004ea2000c1e1500 */
[----:B------:R-:W-:-:S03]  /*0400*/  ISETP.GE.AND P0, PT, R51, UR4, PT ;  /* 0x0000000433007c0c */ /* 0x000fc6000bf06270 */
[----:B------:R-:W3:Y:S01]  /*0410*/  @!P6 LDG.E.U16 R8, desc[UR10][R6.64] ;  /* 0x0000000a0608e981 */ /* 0x000ee2000c1e1500 */
[----:B------:R-:W-:-:S03]  /*0420*/  P2R R51, PR, RZ, 0x1 ;  /* 0x00000001ff337803 */ /* 0x000fc60000000000 */
[----:B------:R-:W4:Y:S04]  /*0430*/  @!P5 LDG.E.U16 R10, desc[UR10][R6.64+0x2] ;  /* 0x0000020a060ad981 */ /* 0x000f28000c1e1500 */
[----:B------:R-:W2:Y:S04]  /*0440*/  @!P4 LDG.E.U16 R11, desc[UR10][R6.64+0x4] ;  /* 0x0000040a060bc981 */ /* 0x000ea8000c1e1500 */
[----:B------:R-:W2:Y:S01]  /*0450*/  @!P0 LDG.E.U16 R33, desc[UR10][R6.64+0xe] ;  /* 0x00000e0a06218981 */ /* 0x000ea2000c1e1500 */
[----:B------:R-:W-:-:S03]  /*0460*/  ISETP.GE.AND P0, PT, R52, UR4, PT ;  /* 0x0000000434007c0c */ /* 0x000fc6000bf06270 */
[----:B------:R-:W2:Y:S01]  /*0470*/  @!P3 LDG.E.U16 R29, desc[UR10][R6.64+0x6] ;  /* 0x0000060a061db981 */ /* 0x000ea2000c1e1500 */
[----:B------:R-:W-:-:S03]  /*0480*/  P2R R52, PR, RZ, 0x1 ;  /* 0x00000001ff347803 */ /* 0x000fc60000000000 */
[----:B------:R-:W2:Y:S04]  /*0490*/  @!P1 LDG.E.U16 R31, desc[UR10][R6.64+0xa] ;  /* 0x00000a0a061f9981 */ /* 0x000ea8000c1e1500 */
[----:B------:R-:W2:Y:S04]  /*04a0*/  @!P2 LDG.E.U16 R30, desc[UR10][R6.64+0x8] ;  /* 0x0000080a061ea981 */ /* 0x000ea8000c1e1500 */
[----:B------:R-:W2:Y:S01]  /*04b0*/  @!P0 LDG.E.U16 R34, desc[UR10][R6.64+0x10] ;  /* 0x0000100a06228981 */ /* 0x000ea2000c1e1500 */
[----:B------:R-:W-:-:S04]  /*04c0*/  ISETP.GE.AND P0, PT, R53, UR4, PT ;  /* 0x0000000435007c0c */ /* 0x000fc8000bf06270 */
[----:B------:R-:W-:-:S09]  /*04d0*/  P2R R53, PR, RZ, 0x1 ;  /* 0x00000001ff357803 */ /* 0x000fd20000000000 */
[----:B------:R-:W2:Y:S01]  /*04e0*/  @!P0 LDG.E.U16 R35, desc[UR10][R6.64+0x12] ;  /* 0x0000120a06238981 */ /* 0x000ea2000c1e1500 */
[----:B------:R-:W-:-:S04]  /*04f0*/  ISETP.GE.AND P0, PT, R54, UR4, PT ;  /* 0x0000000436007c0c */ /* 0x000fc8000bf06270 */
[----:B------:R-:W-:-:S09]  /*0500*/  P2R R54, PR, RZ, 0x1 ;  /* 0x00000001ff367803 */ /* 0x000fd20000000000 */
[----:B------:R-:W2:Y:S01]  /*0510*/  @!P0 LDG.E.U16 R36, desc[UR10][R6.64+0x14] ;  /* 0x0000140a06248981 */ /* 0x000ea2000c1e1500 */
[----:B------:R-:W-:-:S04]  /*0520*/  ISETP.GE.AND P0, PT, R55, UR4, PT ;  /* 0x0000000437007c0c */ /* 0x000fc8000bf06270 */
[----:B------:R-:W-:Y:S02]  /*0530*/  P2R R55, PR, RZ, 0x1 ;  /* 0x00000001ff377803 */ /* 0x000fe40000000000 */
[----:B------:R-:W-:-:S07]  /*0540*/  ISETP.GE.AND P1, PT, R58, UR4, PT ;  /* 0x000000043a007c0c */ /* 0x000fce000bf26270 */
[----:B------:R-:W2:Y:S01]  /*0550*/  @!P0 LDG.E.U16 R37, desc[UR10][R6.64+0x16] ;  /* 0x0000160a06258981 */ /* 0x000ea2000c1e1500 */
[----:B------:R-:W-:Y:S02]  /*0560*/  ISETP.GE.AND P0, PT, R56, UR4, PT ;  /* 0x0000000438007c0c */ /* 0x000fe4000bf06270 */
[----:B------:R-:W-:-:S03]  /*0570*/  ISETP.GE.AND P2, PT, R59, UR4, PT ;  /* 0x000000043b007c0c */ /* 0x000fc6000bf46270 */
[----:B------:R-:W2:Y:S01]  /*0580*/  @!P1 LDG.E.U16 R39, desc[UR10][R6.64+0x1a] ;  /* 0x00001a0a06279981 */ /* 0x000ea2000c1e1500 */
[----:B------:R-:W-:-:S07]  /*0590*/  ISETP.GE.AND P3, PT, R60, UR4, PT ;  /* 0x000000043c007c0c */ /* 0x000fce000bf66270 */
[----:B------:R-:W2:Y:S01]  /*05a0*/  @!P0 LDG.E.U16 R38, desc[UR10][R6.64+0x18] ;  /* 0x0000180a06268981 */ /* 0x000ea2000c1e1500 */
[----:B------:R-:W-:-:S03]  /*05b0*/  ISETP.GE.AND P4, PT, R61, UR4, PT ;  /* 0x000000043d007c0c */ /* 0x000fc6000bf86270 */
[----:B------:R-:W2:Y:S01]  /*05c0*/  @!P2 LDG.E.U16 R40, desc[UR10][R6.64+0x1c] ;  /* 0x00001c0a0628a981 */ /* 0x000ea2000c1e1500 */
[----:B------:R-:W-:Y:S02]  /*05d0*/  ISETP.GE.AND P5, PT, R62, UR4, PT ;  /* 0x000000043e007c0c */ /* 0x000fe4000bfa6270 */
[----:B------:R-:W-:Y:S01]  /*05e0*/  P2R R56, PR, RZ, 0x1 ;  /* 0x00000001ff387803 */ /* 0x000fe20000000000 */
[----:B------:R-:W2:Y:S01]  /*05f0*/  @!P3 LDG.E.U16 R41, desc[UR10][R6.64+0x1e] ;  /* 0x00001e0a0629b981 */ /* 0x000ea2000c1e1500 */
[----:B------:R-:W-:-:S04]  /*0600*/  ISETP.NE.AND P0, PT, R55, RZ, PT ;  /* 0x000000ff3700720c */ /* 0x000fc80003f05270 */
[----:B------:R-:W-:Y:S01]  /*0610*/  P2R R55, PR, RZ, 0x1 ;  /* 0x00000001ff377803 */ /* 0x000fe20000000000 */
[----:B------:R-:W2:Y:S01]  /*0620*/  @!P4 LDG.E.U16 R42, desc[UR10][R6.64+0x20] ;  /* 0x0000200a062ac981 */ /* 0x000ea2000c1e1500 */
[----:B------:R-:W-:Y:S02]  /*0630*/  ISETP.NE.AND P0, PT, R54, RZ, PT ;  /* 0x000000ff3600720c */ /* 0x000fe40003f05270 */
[----:B------:R-:W-:Y:S01]  /*0640*/  ISETP.GE.AND P6, PT, R63, UR4, PT ;  /* 0x000000043f007c0c */ /* 0x000fe2000bfc6270 */
[----:B------:R-:W2:Y:S01]  /*0650*/  @!P5 LDG.E.U16 R43, desc[UR10][R6.64+0x22] ;  /* 0x0000220a062bd981 */ /* 0x000ea2000c1e1500 */
[----:B------:R-:W-:Y:S02]  /*0660*/  P2R R54, PR, RZ, 0x1 ;  /* 0x00000001ff367803 */ /* 0x000fe40000000000 */
[----:B------:R-:W-:-:S04]  /*0670*/  ISETP.NE.AND P0, PT, R53, RZ, PT ;  /* 0x000000ff3500720c */ /* 0x000fc80003f05270 */
[----:B------:R-:W-:Y:S02]  /*0680*/  P2R R53, PR, RZ, 0x1 ;  /* 0x00000001ff357803 */ /* 0x000fe40000000000 */
[----:B------:R-:W-:-:S03]  /*0690*/  ISETP.NE.AND P0, PT, R52, RZ, PT ;  /* 0x000000ff3400720c */ /* 0x000fc60003f05270 */
[----:B------:R3:W2:Y:S01]  /*06a0*/  @!P6 LDG.E.U16 R44, desc[UR10][R6.64+0x24] ;  /* 0x0000240a062ce981 */ /* 0x0006a2000c1e1500 */
[----:B------:R-:W-:Y:S01]  /*06b0*/  P2R R52, PR, RZ, 0x1 ;  /* 0x00000001ff347803 */ /* 0x000fe20000000000 */
[----:B------:R-:W-:Y:S01]  /*06c0*/  BAR.SYNC.DEFER_BLOCKING 0x0 ;  /* 0x0000000000007b1d */ /* 0x000fe20000010000 */
[----:B------:R-:W-:-:S04]  /*06d0*/  ISETP.NE.AND P0, PT, R51, RZ, PT ;  /* 0x000000ff3300720c */ /* 0x000fc80003f05270 */
[----:B------:R-:W-:Y:S02]  /*06e0*/  P2R R51, PR, RZ, 0x1 ;  /* 0x00000001ff337803 */ /* 0x000fe40000000000 */
        /* <DEDUP_REMOVED lines=12> */
[----:B------:R-:W-:Y:S01]  /*07b0*/  ISETP.NE.AND P0, PT, R57, RZ, PT ;  /* 0x000000ff3900720c */ /* 0x000fe20003f05270 */
[----:B0-----:R-:W-:-:S05]  /*07c0*/  IMAD.WIDE.U32 R4, R9, 0x4, R4 ;  /* 0x0000000409047825 */ /* 0x001fca00078e0004 */
[----:B------:R-:W5:Y:S04]  /*07d0*/  @!P1 LDG.E R23, desc[UR10][R4.64+0x34] ;  /* 0x0000340a04179981 */ /* 0x000f68000c1e1900 */
[----:B------:R-:W5:Y:S04]  /*07e0*/  @!P2 LDG.E R24, desc[UR10][R4.64+0x38] ;  /* 0x0000380a0418a981 */ /* 0x000f68000c1e1900 */
[----:B------:R-:W5:Y:S01]  /*07f0*/  @!P0 LDG.E R2, desc[UR10][R4.64] ;  /* 0x0000000a04028981 */ /* 0x000f62000c1e1900 */
[----:B------:R-:W-:-:S03]  /*0800*/  ISETP.NE.AND P0, PT, R45, RZ, PT ;  /* 0x000000ff2d00720c */ /* 0x000fc60003f05270 */
[----:B------:R-:W5:Y:S04]  /*0810*/  @!P3 LDG.E R25, desc[UR10][R4.64+0x3c] ;  /* 0x00003c0a0419b981 */ /* 0x000f68000c1e1900 */
[----:B------:R-:W5:Y:S04]  /*0820*/  @!P4 LDG.E R26, desc[UR10][R4.64+0x40] ;  /* 0x0000400a041ac981 */ /* 0x000f68000c1e1900 */
[----:B------:R-:W5:Y:S04]  /*0830*/  @!P5 LDG.E R27, desc[UR10][R4.64+0x44] ;  /* 0x0000440a041bd981 */ /* 0x000f68000c1e1900 */
[----:B------:R-:W5:Y:S01]  /*0840*/  @!P0 LDG.E R3, desc[UR10][R4.64+0x4] ;  /* 0x0000040a04038981 */ /* 0x000f62000c1e1900 */
[----:B------:R-:W-:-:S03]  /*0850*/  ISETP.NE.AND P0, PT, R46, RZ, PT ;  /* 0x000000ff2e00720c */ /* 0x000fc60003f05270 */
[----:B------:R-:W5:Y:S10]  /*0860*/  @!P6 LDG.E R28, desc[UR10][R4.64+0x48] ;  /* 0x0000480a041ce981 */ /* 0x000f74000c1e1900 */
[----:B------:R-:W5:Y:S01]  /*0870*/  @!P0 LDG.E R12, desc[UR10][R4.64+0x8] ;  /* 0x0000080a040c8981 */ /* 0x000f62000c1e1900 */
[----:B------:R-:W-:-:S13]  /*0880*/  ISETP.NE.AND P0, PT, R47, RZ, PT ;  /* 0x000000ff2f00720c */ /* 0x000fda0003f05270 */
        /* <DEDUP_REMOVED lines=15> */
[----:B------:R-:W-:Y:S02]  /*0980*/  ISETP.NE.AND P0, PT, R55, RZ, PT ;  /* 0x000000ff3700720c */ /* 0x000fe40003f05270 */
[----:B---3--:R-:W-:-:S11]  /*0990*/  PRMT R6, R8, 0x9910, RZ ;  /* 0x0000991008067816 */ /* 0x008fd600000000ff */
[----:B------:R-:W5:Y:S01]  /*09a0*/  @!P0 LDG.E R21, desc[UR10][R4.64+0x2c] ;  /* 0x00002c0a04158981 */ /* 0x000f62000c1e1900 */
[----:B------:R-:W-:Y:S02]  /*09b0*/  ISETP.NE.AND P0, PT, R56, RZ, PT ;  /* 0x000000ff3800720c */ /* 0x000fe40003f05270 */
[----:B----4-:R-:W-:Y:S01]  /*09c0*/  PRMT R7, R10, 0x9910, RZ ;  /* 0x000099100a077816 */ /* 0x010fe200000000ff */
[----:B------:R-:W-:-:S10]  /*09d0*/  IMAD.MOV.U32 R55, RZ, RZ, 0xffff ;  /* 0x0000ffffff377424 */ /* 0x000fd400078e00ff */
[----:B------:R0:W5:Y:S01]  /*09e0*/  @!P0 LDG.E R22, desc[UR10][R4.64+0x30] ;  /* 0x0000300a04168981 */ /* 0x000162000c1e1900 */
[----:B------:R-:W-:Y:S01]  /*09f0*/  BAR.SYNC.DEFER_BLOCKING 0x0 ;  /* 0x0000000000007b1d */ /* 0x000fe20000010000 */
[----:B------:R-:W-:Y:S01]  /*0a00*/  ISETP.GT.AND P0, PT, R6, -0x1, PT ;  /* 0xffffffff0600780c */ /* 0x000fe20003f04270 */
[----:B------:R-:W-:Y:S01]  /*0a10*/  IMAD.MOV.U32 R6, RZ, RZ, R7 ;  /* 0x000000ffff067224 */ /* 0x000fe200078e0007 */
[----:B--2---:R-:W-:-:S04]  /*0a20*/  PRMT R7, R11, 0x9910, RZ ;  /* 0x000099100b077816 */ /* 0x004fc800000000ff */
[----:B------:R-:W-:Y:S01]  /*0a30*/  ISETP.GT.AND P1, PT, R6, -0x1, PT ;  /* 0xffffffff0600780c */ /* 0x000fe20003f24270 */
[----:B------:R-:W-:Y:S01]  /*0a40*/  IMAD.MOV.U32 R6, RZ, RZ, R7 ;  /* 0x000000ffff067224 */ /* 0x000fe200078e0007 */
[----:B------:R-:W-:-:S04]  /*0a50*/  SEL R7, R55, 0x8000, !P0 ;  /* 0x0000800037077807 */ /* 0x000fc80004000000 */
[----:B------:R-:W-:Y:S02]  /*0a60*/  ISETP.GT.AND P0, PT, R6, -0x1, PT ;  /* 0xffffffff0600780c */ /* 0x000fe40003f04270 */
[----:B------:R-:W-:Y:S02]  /*0a70*/  PRMT R6, R29, 0x9910, RZ ;  /* 0x000099101d067816 */ /* 0x000fe400000000ff */
[C---:B0-----:R-:W-:Y:S02]  /*0a80*/  SEL R4, R55.reuse, 0x8000, !P0 ;  /* 0x0000800037047807 */ /* 0x041fe40004000000 */
[----:B------:R-:W-:Y:S02]  /*0a90*/  ISETP.GT.AND P0, PT, R6, -0x1, PT ;  /* 0xffffffff0600780c */ /* 0x000fe40003f04270 */
[----:B------:R-:W-:Y:S02]  /*0aa0*/  SEL R5, R55, 0x8000, !P1 ;  /* 0x0000800037057807 */ /* 0x000fe40004800000 */
[----:B------:R-:W-:-:S02]  /*0ab0*/  PRMT R9, R31, 0x9910, RZ ;  /* 0x000099101f097816 */ /* 0x000fc400000000ff */
[----:B------:R-:W-:Y:S02]  /*0ac0*/  LOP3.LUT R7, R7, R8, RZ, 0x3c, !PT ;  /* 0x0000000807077212 */ /* 0x000fe400078e3cff */
[----:B------:R-:W-:Y:S02]  /*0ad0*/  PRMT R8, R30, 0x9910, RZ ;  /* 0x000099101e087816 */ /* 0x000fe400000000ff */
[----:B------:R-:W-:Y:S02]  /*0ae0*/  SEL R6, R55, 0x8000, !P0 ;  /* 0x0000800037067807 */ /* 0x000fe40004000000 */
[----:B------:R-:W-:Y:S02]  /*0af0*/  LOP3.LUT R5, R5, R10, RZ, 0x3c, !PT ;  /* 0x0000000a05057212 */ /* 0x000fe400078e3cff */
[----:B------:R-:W-:Y:S02]  /*0b00*/  ISETP.GT.AND P0, PT, R9, -0x1, PT ;  /* 0xffffffff0900780c */ /* 0x000fe40003f04270 */
[----:B------:R-:W-:-:S02]  /*0b10*/  PRMT R10, R32, 0x9910, RZ ;  /* 0x00009910200a7816 */ /* 0x000fc400000000ff */
[----:B------:R-:W-:Y:S02]  /*0b20*/  ISETP.GT.AND P1, PT, R8, -0x1, PT ;  /* 0xffffffff0800780c */ /* 0x000fe40003f24270 */
[C---:B------:R-:W-:Y:S02]  /*0b30*/  SEL R8, R55.reuse, 0x8000, !P0 ;  /* 0x0000800037087807 */ /* 0x040fe40004000000 */
[----:B------:R-:W-:Y:S02]  /*0b40*/  ISETP.GT.AND P0, PT, R10, -0x1, PT ;  /* 0xffffffff0a00780c */ /* 0x000fe40003f04270 */
[----:B------:R-:W-:Y:S02]  /*0b50*/  SEL R9, R55, 0x8000, !P1 ;  /* 0x0000800037097807 */ /* 0x000fe40004800000 */
[----:B------:R-:W-:Y:S02]  /*0b60*/  PRMT R10, R33, 0x9910, RZ ;  /* 0x00009910210a7816 */ /* 0x000fe400000000ff */
[----:B------:R-:W-:-:S02]  /*0b70*/  LOP3.LUT R4, R4, R11, RZ, 0x3c, !PT ;  /* 0x0000000b04047212 */ /* 0x000fc400078e3cff */
[----:B------:R-:W-:Y:S02]  /*0b80*/  SEL R11, R55, 0x8000, !P0 ;  /* 0x00008000370b7807 */ /* 0x000fe40004000000 */
[----:B------:R-:W-:Y:S02]  /*0b90*/  LOP3.LUT R6, R6, R29, RZ, 0x3c, !PT ;  /* 0x0000001d06067212 */ /* 0x000fe400078e3cff */
[----:B------:R-:W-:Y:S02]  /*0ba0*/  LOP3.LUT R9, R9, R30, RZ, 0x3c, !PT ;  /* 0x0000001e09097212 */ /* 0x000fe400078e3cff */
[----:B------:R-:W-:Y:S02]  /*0bb0*/  ISETP.GT.AND P0, PT, R10, -0x1, PT ;  /* 0xffffffff0a00780c */ /* 0x000fe40003f04270 */
[----:B------:R-:W-:Y:S02]  /*0bc0*/  PRMT R29, R34, 0x9910, RZ ;  /* 0x00009910221d7816 */ /* 0x000fe400000000ff */
[----:B------:R-:W-:-:S02]  /*0bd0*/  PRMT R30, R35, 0x9910, RZ ;  /* 0x00009910231e7816 */ /* 0x000fc400000000ff */
[----:B------:R-:W-:Y:S02]  /*0be0*/  SEL R10, R55, 0x8000, !P0 ;  /* 0x00008000370a7807 */ /* 0x000fe40004000000 */
[----:B------:R-:W-:Y:S02]  /*0bf0*/  LOP3.LUT R8, R8, R31, RZ, 0x3c, !PT ;  /* 0x0000001f08087212 */ /* 0x000fe400078e3cff */
[----:B------:R-:W-:Y:S02]  /*0c00*/  ISETP.GT.AND P1, PT, R29, -0x1, PT ;  /* 0xffffffff1d00780c */ /* 0x000fe40003f24270 */
[----:B------:R-:W-:Y:S02]  /*0c10*/  ISETP.GT.AND P0, PT, R30, -0x1, PT ;  /* 0xffffffff1e00780c */ /* 0x000fe40003f04270 */
[----:B------:R-:W-:Y:S02]  /*0c20*/  PRMT R31, R36, 0x9910, RZ ;  /* 0x00009910241f7816 */ /* 0x000fe400000000ff */
[----:B------:R-:W-:-:S02]  /*0c30*/  SEL R29, R55, 0x8000, !P1 ;  /* 0x00008000371d7807 */ /* 0x000fc40004800000 */
[----:B------:R-:W-:Y:S02]  /*0c40*/  SEL R30, R55, 0x8000, !P0 ;  /* 0x00008000371e7807 */ /* 0x000fe40004000000 */
[----:B------:R-:W-:Y:S02]  /*0c50*/  ISETP.GT.AND P0, PT, R31, -0x1, PT ;  /* 0xffffffff1f00780c */ /* 0x000fe40003f04270 */
[----:B------:R-:W-:Y:S02]  /*0c60*/  PRMT R31, R37, 0x9910, RZ ;  /* 0x00009910251f7816 */ /* 0x000fe400000000ff */
[----:B------:R-:W-:Y:S02]  /*0c70*/  LOP3.LUT R11, R11, R32, RZ, 0x3c, !PT ;  /* 0x000000200b0b7212 */ /* 0x000fe400078e3cff */
[----:B------:R-:W-:Y:S02]  /*0c80*/  LOP3.LUT R45, R29, R34, RZ, 0x3c, !PT ;  /* 0x000000221d2d7212 */ /* 0x000fe400078e3cff */
[----:B------:R-:W-:-:S02]  /*0c90*/  SEL R29, R55, 0x8000, !P0 ;  /* 0x00008000371d7807 */ /* 0x000fc40004000000 */
[----:B------:R-:W-:Y:S02]  /*0ca0*/  PRMT R32, R38, 0x9910, RZ ;  /* 0x0000991026207816 */ /* 0x000fe400000000ff */
[----:B------:R-:W-:Y:S01]  /*0cb0*/  LOP3.LUT R46, R30, R35, RZ, 0x3c, !PT ;  /* 0x000000231e2e7212 */ /* 0x000fe200078e3cff */
[----:B------:R-:W-:Y:S01]  /*0cc0*/  IMAD.MOV.U32 R30, RZ, RZ, R31 ;  /* 0x000000ffff1e7224 */ /* 0x000fe200078e001f */
[----:B------:R-:W-:Y:S02]  /*0cd0*/  PRMT R31, R39, 0x9910, RZ ;  /* 0x00009910271f7816 */ /* 0x000fe400000000ff */
[----:B------:R-:W-:Y:S01]  /*0ce0*/  LOP3.LUT R47, R29, R36, RZ, 0x3c, !PT ;  /* 0x000000241d2f7212 */ /* 0x000fe200078e3cff */
[----:B------:R-:W-:Y:S01]  /*0cf0*/  IMAD.MOV.U32 R29, RZ, RZ, R32 ;  /* 0x000000ffff1d7224 */ /* 0x000fe200078e0020 */
[----:B------:R-:W-:Y:S01]  /*0d00*/  ISETP.GT.AND P0, PT, R30, -0x1, PT ;  /* 0xffffffff1e00780c */ /* 0x000fe20003f04270 */
[----:B------:R-:W-:Y:S01]  /*0d10*/  IMAD.MOV.U32 R30, RZ, RZ, R31 ;  /* 0x000000ffff1e7224 */ /* 0x000fe200078e001f */
[----:B------:R-:W-:-:S02]  /*0d20*/  PRMT R31, R40, 0x9910, RZ ;  /* 0x00009910281f7816 */ /* 0x000fc400000000ff */
[----:B------:R-:W-:Y:S02]  /*0d30*/  ISETP.GT.AND P1, PT, R29, -0x1, PT ;  /* 0xffffffff1d00780c */ /* 0x000fe40003f24270 */
[----:B------:R-:W-:Y:S02]  /*0d40*/  ISETP.GT.AND P2, PT, R30, -0x1, PT ;  /* 0xffffffff1e00780c */ /* 0x000fe40003f44270 */
[C---:B------:R-:W-:Y:S02]  /*0d50*/  SEL R30, R55.reuse, 0x8000, !P0 ;  /* 0x00008000371e7807 */ /* 0x040fe40004000000 */
[----:B------:R-:W-:Y:S02]  /*0d60*/  SEL R29, R55, 0x8000, !P1 ;  /* 0x00008000371d7807 */ /* 0x000fe40004800000 */
[----:B------:R-:W-:Y:S02]  /*0d70*/  ISETP.GT.AND P0, PT, R31, -0x1, PT ;  /* 0xffffffff1f00780c */ /* 0x000fe40003f04270 */
[----:B------:R-:W-:-:S02]  /*0d80*/  LOP3.LUT R48, R30, R37, RZ, 0x3c, !PT ;  /* 0x000000251e307212 */ /* 0x000fc400078e3cff */
[----:B------:R-:W-:Y:S02]  /*0d90*/  LOP3.LUT R49, R29, R38, RZ, 0x3c, !PT ;  /* 0x000000261d317212 */ /* 0x000fe400078e3cff */
[----:B------:R-:W-:Y:S02]  /*0da0*/  SEL R29, R55, 0x8000, !P0 ;  /* 0x00008000371d7807 */ /* 0x000fe40004000000 */
[----:B------:R-:W-:Y:S02]  /*0db0*/  PRMT R30, R41, 0x9910, RZ ;  /* 0x00009910291e7816 */ /* 0x000fe400000000ff */
[----:B------:R-:W-:Y:S02]  /*0dc0*/  PRMT R31, R42, 0x9910, RZ ;  /* 0x000099102a1f7816 */ /* 0x000fe400000000ff */
[----:B------:R-:W-:Y:S01]  /*0dd0*/  LOP3.LUT R51, R29, R40, RZ, 0x3c, !PT ;  /* 0x000000281d337212 */ /* 0x000fe200078e3cff */
[----:B------:R-:W-:Y:S02]  /*0de0*/  IMAD.MOV.U32 R29, RZ, RZ, R30 ;  /* 0x000000ffff1d7224 */ /* 0x000fe400078e001e */
[----:B------:R-:W-:Y:S01]  /*0df0*/  IMAD.MOV.U32 R30, RZ, RZ, R31 ;  /* 0x000000ffff1e7224 */ /* 0x000fe200078e001f */
[----:B------:R-:W-:-:S02]  /*0e00*/  PRMT R31, R43, 0x9910, RZ ;  /* 0x000099102b1f7816 */ /* 0x000fc400000000ff */
[----:B------:R-:W-:Y:S01]  /*0e10*/  ISETP.GT.AND P0, PT, R29, -0x1, PT ;  /* 0xffffffff1d00780c */ /* 0x000fe20003f04270 */
[----:B------:R-:W-:Y:S01]  /*0e20*/  UMOV UR4, 0x400 ;  /* 0x0000040000047882 */ /* 0x000fe20000000000 */
[C---:B------:R-:W-:Y:S01]  /*0e30*/  SEL R32, R55.reuse, 0x8000, !P2 ;  /* 0x0000800037207807 */ /* 0x040fe20005000000 */
[----:B------:R-:W-:Y:S01]  /*0e40*/  IMAD.MOV.U32 R29, RZ, RZ, R31 ;  /* 0x000000ffff1d7224 */ /* 0x000fe200078e001f */
[----:B------:R-:W-:Y:S01]  /*0e50*/  ISETP.GT.AND P1, PT, R30, -0x1, PT ;  /* 0xffffffff1e00780c */ /* 0x000fe20003f24270 */
[----:B------:R-:W-:Y:S01]  /*0e60*/  ULEA UR4, UR5, UR4, 0x18 ;  /* 0x0000000405047291 */ /* 0x000fe2000f8ec0ff */
[----:B------:R-:W-:Y:S02]  /*0e70*/  SEL R30, R55, 0x8000, !P0 ;  /* 0x00008000371e7807 */ /* 0x000fe40004000000 */
[----:B------:R-:W-:Y:S02]  /*0e80*/  LOP3.LUT R50, R32, R39, RZ, 0x3c, !PT ;  /* 0x0000002720327212 */ /* 0x000fe400078e3cff */
[----:B------:R-:W-:-:S02]  /*0e90*/  ISETP.GT.AND P0, PT, R29, -0x1, PT ;  /* 0xffffffff1d00780c */ /* 0x000fc40003f04270 */
[----:B------:R-:W-:Y:S02]  /*0ea0*/  PRMT R32, R44, 0x9910, RZ ;  /* 0x000099102c207816 */ /* 0x000fe400000000ff */
[----:B------:R-:W-:Y:S02]  /*0eb0*/  LOP3.LUT R52, R30, R41, RZ, 0x3c, !PT ;  /* 0x000000291e347212 */ /* 0x000fe400078e3cff */
[C---:B------:R-:W-:Y:S02]  /*0ec0*/  SEL R31, R55.reuse, 0x8000, !P1 ;  /* 0x00008000371f7807 */ /* 0x040fe40004800000 */
[----:B------:R-:W-:Y:S02]  /*0ed0*/  SEL R30, R55, 0x8000, !P0 ;  /* 0x00008000371e7807 */ /* 0x000fe40004000000 */
[----:B------:R-:W-:Y:S02]  /*0ee0*/  LEA R29, R0, UR4, 0x2 ;  /* 0x00000004001d7c11 */ /* 0x000fe4000f8e10ff */
[----:B------:R-:W-:-:S02]  /*0ef0*/  ISETP.GT.AND P0, PT, R32, -0x1, PT ;  /* 0xffffffff2000780c */ /* 0x000fc40003f04270 */
[----:B------:R-:W-:Y:S01]  /*0f00*/  LOP3.LUT R53, R31, R42, RZ, 0x3c, !PT ;  /* 0x0000002a1f357212 */ /* 0x000fe200078e3cff */
[----:B------:R-:W-:Y:S01]  /*0f10*/  IMAD R31, R0, 0x80, R29 ;  /* 0x00000080001f7824 */ /* 0x000fe200078e021d */
[----:B------:R-:W-:Y:S02]  /*0f20*/  SEL R35, R55, 0x8000, !P0 ;  /* 0x0000800037237807 */ /* 0x000fe40004000000 */
[----:B------:R-:W-:Y:S01]  /*0f30*/  LOP3.LUT R10, R10, R33, RZ, 0x3c, !PT ;  /* 0x000000210a0a7212 */ /* 0x000fe200078e3cff */
[----:B------:R-:W-:Y:S01]  /*0f40*/  IMAD R33, R0, -0x5e, R31 ;  /* 0xffffffa200217824 */ /* 0x000fe200078e021f */
[----:B------:R-:W-:Y:S02]  /*0f50*/  LOP3.LUT R54, R30, R43, RZ, 0x3c, !PT ;  /* 0x0000002b1e367212 */ /* 0x000fe400078e3cff */
[----:B------:R-:W-:Y:S02]  /*0f60*/  SHF.R.U32.HI R124, RZ, 0x5, R0 ;  /* 0x00000005ff7c7819 */ /* 0x000fe40000011600 */
[----:B------:R-:W-:-:S02]  /*0f70*/  LOP3.LUT R55, R35, R44, RZ, 0x3c, !PT ;  /* 0x0000002c23377212 */ /* 0x000fc400078e3cff */
[----:B------:R-:W-:Y:S02]  /*0f80*/  PRMT R42, R45, 0x7610, R42 ;  /* 0x000076102d2a7816 */ /* 0x000fe4000000002a */
[----:B------:R-:W-:Y:S02]  /*0f90*/  PRMT R43, R46, 0x7610, R43 ;  /* 0x000076102e2b7816 */ /* 0x000fe4000000002b */
[----:B------:R-:W-:Y:S02]  /*0fa0*/  PRMT R44, R47, 0x7610, R44 ;  /* 0x000076102f2c7816 */ /* 0x000fe4000000002c */
[----:B------:R-:W-:Y:S02]  /*0fb0*/  PRMT R45, R48, 0x7610, R45 ;  /* 0x00007610302d7816 */ /* 0x000fe4000000002d */
[----:B------:R-:W-:Y:S01]  /*0fc0*/  PRMT R46, R49, 0x7610, R46 ;  /* 0x00007610312e7816 */ /* 0x000fe2000000002e */
[----:B------:R-:W-:Y:S01]  /*0fd0*/  IMAD R35, R0, 0x26, R33 ;  /* 0x0000002600237824 */ /* 0x000fe200078e0221 */
[----:B------:R-:W-:-:S02]  /*0fe0*/  PRMT R47, R50, 0x7610, R47 ;  /* 0x00007610322f7816 */ /* 0x000fc4000000002f */
[----:B------:R-:W-:Y:S02]  /*0ff0*/  PRMT R48, R51, 0x7610, R48 ;  /* 0x0000761033307816 */ /* 0x000fe40000000030 */
[----:B------:R-:W-:Y:S02]  /*1000*/  PRMT R49, R52, 0x7610, R49 ;  /* 0x0000761034317816 */ /* 0x000fe40000000031 */
[----:B------:R-:W-:Y:S02]  /*1010*/  LEA R30, R124, UR4, 0x2 ;  /* 0x000000047c1e7c11 */ /* 0x000fe4000f8e10ff */
[----:B------:R-:W-:Y:S02]  /*1020*/  PRMT R32, R7, 0x7610, R32 ;  /* 0x0000761007207816 */ /* 0x000fe40000000020 */
[----:B------:R-:W-:Y:S02]  /*1030*/  PRMT R34, R5, 0x7610, R34 ;  /* 0x0000761005227816 */ /* 0x000fe40000000022 */
[----:B------:R-:W-:-:S02]  /*1040*/  PRMT R36, R4, 0x7610, R36 ;  /* 0x0000761004247816 */ /* 0x000fc40000000024 */
[----:B------:R-:W-:Y:S02]  /*1050*/  PRMT R37, R6, 0x7610, R37 ;  /* 0x0000761006257816 */ /* 0x000fe40000000025 */
[----:B------:R-:W-:Y:S02]  /*1060*/  PRMT R38, R9, 0x7610, R38 ;  /* 0x0000761009267816 */ /* 0x000fe40000000026 */
[----:B------:R-:W-:Y:S02]  /*1070*/  PRMT R39, R8, 0x7610, R39 ;  /* 0x0000761008277816 */ /* 0x000fe40000000027 */
[----:B------:R-:W-:Y:S02]  /*1080*/  PRMT R40, R11, 0x7610, R40 ;  /* 0x000076100b287816 */ /* 0x000fe40000000028 */
[----:B------:R-:W-:Y:S02]  /*1090*/  PRMT R41, R10, 0x7610, R41 ;  /* 0x000076100a297816 */ /* 0x000fe40000000029 */
[----:B------:R-:W-:-:S02]  /*10a0*/  PRMT R50, R53, 0x7610, R50 ;  /* 0x0000761035327816 */ /* 0x000fc40000000032 */
[----:B------:R-:W-:Y:S02]  /*10b0*/  PRMT R51, R54, 0x7610, R51 ;  /* 0x0000761036337816 */ /* 0x000fe40000000033 */
[----:B------:R-:W-:Y:S01]  /*10c0*/  PRMT R52, R55, 0x7610, R52 ;  /* 0x0000761037347816 */ /* 0x000fe20000000034 */
[----:B------:R-:W-:Y:S02]  /*10d0*/  UIADD3 UR8, UPT, UPT, UR6, 0x6, URZ ;  /* 0x0000000606087890 */ /* 0x000fe4000fffe0ff */
[----:B-1----:R-:W-:-:S12]  /*10e0*/  UIADD3 UR5, UPT, UPT, -UR6, UR7, URZ ;  /* 0x0000000706057290 */ /* 0x002fd8000fffe1ff */
.L_x_1653:
[----:B0-2---:R-:W-:Y:S01]  /*10f0*/  PRMT R4, R32, 0x9910, RZ ;  /* 0x0000991020047816 */ /* 0x005fe200000000ff */
[----:B------:R-:W-:Y:S01]  /*1100*/  UISETP.LT.AND UP0, UPT, UR5, 0x6, UPT ;  /* 0x000000060500788c */ /* 0x000fe2000bf01270 */
[----:B------:R-:W-:Y:S01]  /*1110*/  STS [R29], RZ ;  /* 0x000000ff1d007388 */ /* 0x000fe20000000800 */
[----:B------:R-:W-:Y:S01]  /*1120*/  UIADD3 UR6, UPT, UPT, UR8, -0x6, URZ ;  /* 0xfffffffa08067890 */ /* 0x000fe2000fffe0ff */
[----:B------:R-:W-:Y:S01]  /*1130*/  ISETP.NE.AND P0, PT, R4, 0x7fff, PT ;  /* 0x00007fff0400780c */ /* 0x000fe20003f05270 */
[----:B------:R-:W-:Y:S01]  /*1140*/  USEL UR4, UR5, 0x6, UP0 ;  /* 0x0000000605047887 */ /* 0x000fe20008000000 */
[----:B------:R-:W-:Y:S01]  /*1150*/  STS [R29+0x400], RZ ;  /* 0x000400ff1d007388 */ /* 0x000fe20000000800 */
[----:B------:R-:W-:Y:S01]  /*1160*/  ISETP.NE.AND P2, PT, R124, 0x6, PT ;  /* 0x000000067c00780c */ /* 0x000fe20003f45270 */
[----:B------:R-:W-:Y:S01]  /*1170*/  UISETP.GE.AND UP0, UPT, UR8, UR9, UPT ;  /* 0x000000090800728c */ /* 0x000fe2000bf06270 */
[----:B------:R-:W-:Y:S01]  /*1180*/  SEL R4, R32, 0x8000, P0 ;  /* 0x0000800020047807 */ /* 0x000fe20000000000 */
[----:B------:R-:W-:Y:S01]  /*1190*/  UBMSK UR4, URZ, UR4 ;  /* 0x00000004ff04729b */ /* 0x000fe20008000000 */
        /* <DEDUP_REMOVED lines=10> */
[----:B------:R-:W-:Y:S02]  /*1240*/  STS [R29+0x1800], RZ ;  /* 0x001800ff1d007388 */ /* 0x000fe40000000800 */
[----:B------:R-:W-:-:S02]  /*1250*/  LOP3.LUT R6, R6, 0xffe, RZ, 0xc0, !PT ;  /* 0x00000ffe06067812 */ /* 0x000fc400078ec0ff */
[----:B------:R-:W-:Y:S01]  /*1260*/  LOP3.LUT R4, R5, 0x7c00, RZ, 0xc, !PT ;  /* 0x00007c0005047812 */ /* 0x000fe200078e0cff */
[----:B------:R-:W-:Y:S03]  /*1270*/  STS [R29+0x1c00], RZ ;  /* 0x001c00ff1d007388 */ /* 0x000fe60000000800 */
[----:B------:R-:W-:Y:S01]  /*1280*/  IADD3 R55, PT, PT, -R6, R29, R4 ;  /* 0x0000001d06377210 */ /* 0x000fe20007ffe104 */
[----:B------:R-:W-:Y:S01]  /*1290*/  STS [R29+0x2000], RZ ;  /* 0x002000ff1d007388 */ /* 0x000fe20000000800 */
[----:B------:R-:W-:-:S03]  /*12a0*/  PRMT R4, R34, 0x9910, RZ ;  /* 0x0000991022047816 */ /* 0x000fc600000000ff */
[----:B------:R-:W-:Y:S01]  /*12b0*/  STS [R29+0x2400], RZ ;  /* 0x002400ff1d007388 */ /* 0x000fe20000000800 */
[----:B------:R-:W-:-:S03]  /*12c0*/  ISETP.NE.AND P0, PT, R4, 0x7fff, PT ;  /* 0x00007fff0400780c */ /* 0x000fc60003f05270 */
[----:B------:R-:W-:Y:S01]  /*12d0*/  STS [R29+0x2800], RZ ;  /* 0x002800ff1d007388 */ /* 0x000fe20000000800 */
[----:B------:R-:W-:-:S03]  /*12e0*/  SEL R4, R34, 0x8000, P0 ;  /* 0x0000800022047807 */ /* 0x000fc60000000000 */
[----:B------:R-:W-:Y:S01]  /*12f0*/  STS [R29+0x2c00], RZ ;  /* 0x002c00ff1d007388 */ /* 0x000fe20000000800 */
[----:B------:R-:W-:-:S03]  /*1300*/  LOP3.LUT R4, R4, 0xffff, RZ, 0xc0, !PT ;  /* 0x0000ffff04047812 */ /* 0x000fc600078ec0ff */
[----:B------:R-:W-:Y:S01]  /*1310*/  STS [R29+0x3000], RZ ;  /* 0x003000ff1d007388 */ /* 0x000fe20000000800 */
[----:B------:R-:W-:-:S03]  /*1320*/  SHF.R.U32.HI R4, RZ, UR6, R4 ;  /* 0x00000006ff047c19 */ /* 0x000fc60008011604 */
[----:B------:R-:W-:Y:S01]  /*1330*/  STS [R29+0x3400], RZ ;  /* 0x003400ff1d007388 */ /* 0x000fe20000000800 */
[----:B------:R-:W-:-:S03]  /*1340*/  LOP3.LUT R4, R4, UR4, RZ, 0xc0, !PT ;  /* 0x0000000404047c12 */ /* 0x000fc6000f8ec0ff */
[----:B------:R-:W-:Y:S02]  /*1350*/  STS [R29+0x3800], RZ ;  /* 0x003800ff1d007388 */ /* 0x000fe40000000800 */
        /* <DEDUP_REMOVED lines=8> */
[C---:B------:R-:W-:Y:S01]  /*13e0*/  PRMT R5, R36.reuse, 0x9910, RZ ;  /* 0x0000991024057816 */ /* 0x040fe200000000ff */
[----:B------:R-:W-:Y:S03]  /*13f0*/  STS [R29+0x4800], RZ ;  /* 0x004800ff1d007388 */ /* 0x000fe60000000800 */
[----:B------:R-:W-:Y:S01]  /*1400*/  ISETP.NE.AND P0, PT, R5, 0x7fff, PT ;  /* 0x00007fff0500780c */ /* 0x000fe20003f05270 */
[----:B------:R-:W-:Y:S03]  /*1410*/  STS [R29+0x4c00], RZ ;  /* 0x004c00ff1d007388 */ /* 0x000fe60000000800 */
        /* <DEDUP_REMOVED lines=8> */
[----:B------:R-:W-:Y:S01]  /*14a0*/  STS [R29+0x6000], RZ ;  /* 0x006000ff1d007388 */ /* 0x000fe20000000800 */
[----:B------:R-:W-:Y:S01]  /*14b0*/  IMAD.SHL.U32 R6, R5, 0x400, RZ ;  /* 0x0000040005067824 */ /* 0x000fe200078e00ff */
[----:B------:R-:W-:-:S02]  /*14c0*/  SHF.R.U32.HI R5, RZ, 0x4, R5 ;  /* 0x00000004ff057819 */ /* 0x000fc40000011605 */
[----:B------:R-:W-:Y:S02]  /*14d0*/  STS [R29+0x6400], RZ ;  /* 0x006400ff1d007388 */ /* 0x000fe40000000800 */
[----:B------:R-:W-:Y:S02]  /*14e0*/  LOP3.LUT R6, R6, 0x7c00, RZ, 0xc, !PT ;  /* 0x00007c0006067812 */ /* 0x000fe400078e0cff */
[----:B------:R-:W-:Y:S01]  /*14f0*/  STS [R29+0x6800], RZ ;  /* 0x006800ff1d007388 */ /* 0x000fe20000000800 */
[----:B------:R-:W-:-:S03]  /*1500*/  LOP3.LUT R58, R5, 0xffe, RZ, 0xc0, !PT ;  /* 0x00000ffe053a7812 */ /* 0x000fc600078ec0ff */
[----:B------:R-:W-:Y:S01]  /*1510*/  STS [R29+0x6c00], RZ ;  /* 0x006c00ff1d007388 */ /* 0x000fe20000000800 */
[----:B------:R-:W-:-:S03]  /*1520*/  IADD3 R58, PT, PT, -R58, R29, R6 ;  /* 0x0000001d3a3a7210 */ /* 0x000fc60007ffe106 */
[----:B------:R-:W-:Y:S04]  /*1530*/  STS [R29+0x7000], RZ ;  /* 0x007000ff1d007388 */ /* 0x000fe80000000800 */
[----:B------:R-:W-:Y:S04]  /*1540*/  STS [R29+0x7400], RZ ;  /* 0x007400ff1d007388 */ /* 0x000fe80000000800 */
[----:B------:R-:W-:Y:S04]  /*1550*/  STS [R29+0x7800], RZ ;  /* 0x007800ff1d007388 */ /* 0x000fe80000000800 */
[----:B------:R-:W-:Y:S04]  /*1560*/  STS [R29+0x7c00], RZ ;  /* 0x007c00ff1d007388 */ /* 0x000fe80000000800 */
[----:B------:R-:W-:Y:S04]  /*1570*/  STS [R29+0x8000], RZ ;  /* 0x008000ff1d007388 */ /* 0x000fe80000000800 */
[----:B------:R-:W0:Y:S01]  /*1580*/  LDS.U16 R54, [R55+0x2] ;  /* 0x0000020037367984 */ /* 0x000e220000000400 */
[----:B------:R-:W1:Y:S02]  /*1590*/  S2R R128, SR_LANEID ;  /* 0x0000000000807919 */ /* 0x000e640000000000 */
[----:B-1----:R-:W-:Y:S01]  /*15a0*/  ISETP.NE.AND P1, PT, R128, 0x1f, PT ;  /* 0x0000001f8000780c */ /* 0x002fe20003f25270 */
[----:B0-----:R-:W-:-:S05]  /*15b0*/  VIADD R4, R54, 0x1 ;  /* 0x0000000136047836 */ /* 0x001fca0000000000 */
[----:B------:R0:W-:Y:S04]  /*15c0*/  STS.U16 [R55+0x2], R4 ;  /* 0x0000020437007388 */ /* 0x0001e80000000400 */
[----:B------:R-:W1:Y:S01]  /*15d0*/  LDS.U16 R57, [R56+0x2] ;  /* 0x0000020038397984 */ /* 0x000e620000000400 */
[----:B0-----:R-:W-:-:S04]  /*15e0*/  PRMT R4, R37, 0x9910, RZ ;  /* 0x0000991025047816 */ /* 0x001fc800000000ff */
        /* <DEDUP_REMOVED lines=8> */
[----:B------:R-:W-:Y:S01]  /*1670*/  LOP3.LUT R4, R4, 0xffe, RZ, 0xc0, !PT ;  /* 0x00000ffe04047812 */ /* 0x000fe200078ec0ff */
[----:B-1----:R-:W-:-:S03]  /*1680*/  VIADD R5, R57, 0x1 ;  /* 0x0000000139057836 */ /* 0x002fc60000000000 */
[----:B------:R-:W-:Y:S02]  /*1690*/  IADD3 R60, PT, PT, -R4, R29, R6 ;  /* 0x0000001d043c7210 */ /* 0x000fe40007ffe106 */
[----:B------:R-:W-:Y:S01]  /*16a0*/  PRMT R4, R38, 0x9910, RZ ;  /* 0x0000991026047816 */ /* 0x000fe200000000ff */
[----:B------:R-:W-:Y:S03]  /*16b0*/  STS.U16 [R56+0x2], R5 ;  /* 0x0000020538007388 */ /* 0x000fe60000000400 */
[----:B------:R-:W-:Y:S01]  /*16c0*/  ISETP.NE.AND P0, PT, R4, 0x7fff, PT ;  /* 0x00007fff0400780c */ /* 0x000fe20003f05270 */
[----:B------:R-:W0:Y:S03]  /*16d0*/  LDS.U16 R59, [R58+0x2] ;  /* 0x000002003a3b7984 */ /* 0x000e260000000400 */
        /* <DEDUP_REMOVED lines=11> */
[----:B0-----:R-:W-:-:S03]  /*1790*/  VIADD R5, R59, 0x1 ;  /* 0x000000013b057836 */ /* 0x001fc60000000000 */
[----:B------:R-:W-:Y:S02]  /*17a0*/  SEL R4, R39, 0x8000, P0 ;  /* 0x0000800027047807 */ /* 0x000fe40000000000 */
[----:B------:R-:W-:Y:S02]  /*17b0*/  STS.U16 [R58+0x2], R5 ;  /* 0x000002053a007388 */ /* 0x000fe40000000400 */
[----:B------:R-:W-:Y:S02]  /*17c0*/  LOP3.LUT R4, R4, 0xffff, RZ, 0xc0, !PT ;  /* 0x0000ffff04047812 */ /* 0x000fe400078ec0ff */
[----:B------:R-:W0:Y:S02]  /*17d0*/  LDS.U16 R61, [R60+0x2] ;  /* 0x000002003c3d7984 */ /* 0x000e240000000400 */
        /* <DEDUP_REMOVED lines=8> */
[----:B------:R-:W-:-:S04]  /*1860*/  ISETP.NE.AND P0, PT, R4, 0x7fff, PT ;  /* 0x00007fff0400780c */ /* 0x000fc80003f05270 */
[----:B------:R-:W-:-:S04]  /*1870*/  SEL R4, R40, 0x8000, P0 ;  /* 0x0000800028047807 */ /* 0x000fc80000000000 */
[----:B------:R-:W-:-:S04]  /*1880*/  LOP3.LUT R4, R4, 0xffff, RZ, 0xc0, !PT ;  /* 0x0000ffff04047812 */ /* 0x000fc800078ec0ff */
[----:B------:R-:W-:Y:S01]  /*1890*/  SHF.R.U32.HI R4, RZ, UR6, R4 ;  /* 0x00000006ff047c19 */ /* 0x000fe20008011604 */
[----:B0-----:R-:W-:-:S03]  /*18a0*/  VIADD R5, R61, 0x1 ;  /* 0x000000013d057836 */ /* 0x001fc60000000000 */
[----:B------:R-:W-:Y:S02]  /*18b0*/  LOP3.LUT R4, R4, UR4, RZ, 0xc0, !PT ;  /* 0x0000000404047c12 */ /* 0x000fe4000f8ec0ff */
[----:B------:R-:W-:Y:S03]  /*18c0*/  STS.U16 [R60+0x2], R5 ;  /* 0x000002053c007388 */ /* 0x000fe60000000400 */
[----:B------:R-:W-:Y:S01]  /*18d0*/  IMAD.SHL.U32 R6, R4, 0x400, RZ ;  /* 0x0000040004067824 */ /* 0x000fe200078e00ff */
[----:B------:R-:W0:Y:S01]  /*18e0*/  LDS.U16 R63, [R62+0x2] ;  /* 0x000002003e3f7984 */ /* 0x000e220000000400 */
[----:B------:R-:W-:-:S03]  /*18f0*/  SHF.R.U32.HI R4, RZ, 0x4, R4 ;  /* 0x00000004ff047819 */ /* 0x000fc60000011604 */
[----:B------:R-:W-:Y:S02]  /*1900*/  LOP3.LUT R6, R6, 0x7c00, RZ, 0xc, !PT ;  /* 0x00007c0006067812 */ /* 0x000fe400078e0cff */
[----:B------:R-:W-:-:S04]  /*1910*/  LOP3.LUT R4, R4, 0xffe, RZ, 0xc0, !PT ;  /* 0x00000ffe04047812 */ /* 0x000fc800078ec0ff */
[----:B------:R-:W-:Y:S02]  /*1920*/  IADD3 R66, PT, PT, -R4, R29, R6 ;  /* 0x0000001d04427210 */ /* 0x000fe40007ffe106 */
[----:B------:R-:W-:-:S04]  /*1930*/  PRMT R4, R41, 0x9910, RZ ;  /* 0x0000991029047816 */ /* 0x000fc800000000ff */
[----:B------:R-:W-:-:S04]  /*1940*/  ISETP.NE.AND P0, PT, R4, 0x7fff, PT ;  /* 0x00007fff0400780c */ /* 0x000fc80003f05270 */
[----:B------:R-:W-:-:S04]  /*1950*/  SEL R4, R41, 0x8000, P0 ;  /* 0x0000800029047807 */ /* 0x000fc80000000000 */
[----:B------:R-:W-:-:S04]  /*1960*/  LOP3.LUT R4, R4, 0xffff, RZ, 0xc0, !PT ;  /* 0x0000ffff04047812 */ /* 0x000fc800078ec0ff */
[----:B------:R-:W-:-:S04]  /*1970*/  SHF.R.U32.HI R4, RZ, UR6, R4 ;  /* 0x00000006ff047c19 */ /* 0x000fc80008011604 */
[----:B------:R-:W-:-:S05]  /*1980*/  LOP3.LUT R4, R4, UR4, RZ, 0xc0, !PT ;  /* 0x0000000404047c12 */ /* 0x000fca000f8ec0ff */
[----:B------:R-:W-:Y:S01]  /*1990*/  IMAD.SHL.U32 R6, R4, 0x400, RZ ;  /* 0x0000040004067824 */ /* 0x000fe200078e00ff */
[----:B------:R-:W-:Y:S01]  /*19a0*/  SHF.R.U32.HI R4, RZ, 0x4, R4 ;  /* 0x00000004ff047819 */ /* 0x000fe20000011604 */
[----:B0-----:R-:W-:-:S03]  /*19b0*/  VIADD R5, R63, 0x1 ;  /* 0x000000013f057836 */ /* 0x001fc60000000000 */
[----:B------:R-:W-:Y:S02]  /*19c0*/  LOP3.LUT R6, R6, 0x7c00, RZ, 0xc, !PT ;  /* 0x00007c0006067812 */ /* 0x000fe400078e0cff */
[----:B------:R-:W-:Y:S01]  /*19d0*/  LOP3.LUT R4, R4, 0xffe, RZ, 0xc0, !PT ;  /* 0x00000ffe04047812 */ /* 0x000fe200078ec0ff */
[----:B------:R-:W-:Y:S03]  /*19e0*/  STS.U16 [R62+0x2], R5 ;  /* 0x000002053e007388 */ /* 0x000fe60000000400 */
[----:B------:R-:W-:Y:S01]  /*19f0*/  IADD3 R68, PT, PT, -R4, R29, R6 ;  /* 0x0000001d04447210 */ /* 0x000fe20007ffe106 */
[----:B------:R-:W0:Y:S01]  /*1a00*/  LDS.U16 R65, [R64+0x2] ;  /* 0x0000020040417984 */ /* 0x000e220000000400 */
[----:B------:R-:W-:-:S04]  /*1a10*/  PRMT R4, R42, 0x9910, RZ ;  /* 0x000099102a047816 */ /* 0x000fc800000000ff */
        /* <DEDUP_REMOVED lines=10> */
[----:B------:R-:W-:Y:S01]  /*1ac0*/  PRMT R4, R43, 0x9910, RZ ;  /* 0x000099102b047816 */ /* 0x000fe200000000ff */
[----:B0-----:R-:W-:-:S03]  /*1ad0*/  VIADD R5, R65, 0x1 ;  /* 0x0000000141057836 */ /* 0x001fc60000000000 */
[----:B------:R-:W-:Y:S02]  /*1ae0*/  ISETP.NE.AND P0, PT, R4, 0x7fff, PT ;  /* 0x00007fff0400780c */ /* 0x000fe40003f05270 */
[----:B------:R-:W-:Y:S02]  /*1af0*/  STS.U16 [R64+0x2], R5 ;  /* 0x0000020540007388 */ /* 0x000fe40000000400 */
[----:B------:R-:W-:Y:S02]  /*1b00*/  SEL R4, R43, 0x8000, P0 ;  /* 0x000080002b047807 */ /* 0x000fe40000000000 */
[----:B------:R-:W0:Y:S02]  /*1b10*/  LDS.U16 R67, [R66+0x2] ;  /* 0x0000020042437984 */ /* 0x000e240000000400 */
        /* <DEDUP_REMOVED lines=10> */
[----:B------:R-:W-:Y:S01]  /*1bc0*/  SEL R4, R44, 0x8000, P0 ;  /* 0x000080002c047807 */ /* 0x000fe20000000000 */
[----:B0-----:R-:W-:-:S03]  /*1bd0*/  VIADD R5, R67, 0x1 ;  /* 0x0000000143057836 */ /* 0x001fc60000000000 */
[----:B------:R-:W-:Y:S02]  /*1be0*/  LOP3.LUT R4, R4, 0xffff, RZ, 0xc0, !PT ;  /* 0x0000ffff04047812 */ /* 0x000fe400078ec0ff */
[----:B------:R-:W-:Y:S02]  /*1bf0*/  STS.U16 [R66+0x2], R5 ;  /* 0x0000020542007388 */ /* 0x000fe40000000400 */
[----:B------:R-:W-:Y:S02]  /*1c00*/  SHF.R.U32.HI R4, RZ, UR6, R4 ;  /* 0x00000006ff047c19 */ /* 0x000fe40008011604 */
[----:B------:R-:W0:Y:S02]  /*1c10*/  LDS.U16 R69, [R68+0x2] ;  /* 0x0000020044457984 */ /* 0x000e240000000400 */
        /* <DEDUP_REMOVED lines=11> */
[----:B------:R-:W-:Y:S01]  /*1cd0*/  LOP3.LUT R4, R4, UR4, RZ, 0xc0, !PT ;  /* 0x0000000404047c12 */ /* 0x000fe2000f8ec0ff */
[----:B0-----:R-:W-:-:S04]  /*1ce0*/  VIADD R5, R69, 0x1 ;  /* 0x0000000145057836 */ /* 0x001fc80000000000 */
[----:B------:R-:W-:Y:S01]  /*1cf0*/  IMAD.SHL.U32 R6, R4, 0x400, RZ ;  /* 0x0000040004067824 */ /* 0x000fe200078e00ff */
[----:B------:R-:W-:Y:S01]  /*1d00*/  STS.U16 [R68+0x2], R5 ;  /* 0x0000020544007388 */ /* 0x000fe20000000400 */
[----:B------:R-:W-:-:S03]  /*1d10*/  SHF.R.U32.HI R4, RZ, 0x4, R4 ;  /* 0x00000004ff047819 */ /* 0x000fc60000011604 */
[----:B------:R-:W0:Y:S01]  /*1d20*/  LDS.U16 R71, [R70+0x2] ;  /* 0x0000020046477984 */ /* 0x000e220000000400 */
        /* <DEDUP_REMOVED lines=11> */
[----:B------:R-:W-:Y:S01]  /*1de0*/  LOP3.LUT R6, R6, 0x7c00, RZ, 0xc, !PT ;  /* 0x00007c0006067812 */ /* 0x000fe200078e0cff */
[----:B0-----:R-:W-:Y:S01]  /*1df0*/  VIADD R5, R71, 0x1 ;  /* 0x0000000147057836 */ /* 0x001fe20000000000 */
[----:B------:R-:W-:-:S04]  /*1e00*/  LOP3.LUT R4, R4, 0xffe, RZ, 0xc0, !PT ;  /* 0x00000ffe04047812 */ /* 0x000fc800078ec0ff */
[----:B------:R-:W-:Y:S01]  /*1e10*/  STS.U16 [R70+0x2], R5 ;  /* 0x0000020546007388 */ /* 0x000fe20000000400 */
[----:B------:R-:W-:Y:S02]  /*1e20*/  IADD3 R78, PT, PT, -R4, R29, R6 ;  /* 0x0000001d044e7210 */ /* 0x000fe40007ffe106 */
[----:B------:R-:W-:Y:S01]  /*1e30*/  PRMT R4, R47, 0x9910, RZ ;  /* 0x000099102f047816 */ /* 0x000fe200000000ff */
[----:B------:R-:W0:Y:S03]  /*1e40*/  LDS.U16 R73, [R72+0x2] ;  /* 0x0000020048497984 */ /* 0x000e260000000400 */
        /* <DEDUP_REMOVED lines=27> */
[----:B------:R-:W-:Y:S01]  /*2000*/  LOP3.LUT R4, R4, 0xffff, RZ, 0xc0, !PT ;  /* 0x0000ffff04047812 */ /* 0x000fe200078ec0ff */
[----:B0-----:R-:W-:-:S03]  /*2010*/  VIADD R5, R75, 0x1 ;  /* 0x000000014b057836 */ /* 0x001fc60000000000 */
[----:B------:R-:W-:Y:S02]  /*2020*/  SHF.R.U32.HI R4, RZ, UR6, R4 ;  /* 0x00000006ff047c19 */ /* 0x000fe40008011604 */
[----:B------:R-:W-:Y:S02]  /*2030*/  STS.U16 [R74+0x2], R5 ;  /* 0x000002054a007388 */ /* 0x000fe40000000400 */
[----:B------:R-:W-:Y:S02]  /*2040*/  LOP3.LUT R4, R4, UR4, RZ, 0xc0, !PT ;  /* 0x0000000404047c12 */ /* 0x000fe4000f8ec0ff */
[----:B------:R-:W0:Y:S03]  /*2050*/  LDS.U16 R77, [R76+0x2] ;  /* 0x000002004c4d7984 */ /* 0x000e260000000400 */
        /* <DEDUP_REMOVED lines=13> */
[----:B------:R-:W-:Y:S01]  /*2130*/  SHF.R.U32.HI R4, RZ, 0x4, R4 ;  /* 0x00000004ff047819 */ /* 0x000fe20000011604 */
[----:B------:R-:W-:Y:S03]  /*2140*/  STS.U16 [R76+0x2], R5 ;  /* 0x000002054c007388 */ /* 0x000fe60000000400 */
[----:B------:R-:W-:Y:S01]  /*2150*/  LOP3.LUT R6, R6, 0x7c00, RZ, 0xc, !PT ;  /* 0x00007c0006067812 */ /* 0x000fe200078e0cff */
[----:B------:R-:W0:Y:S01]  /*2160*/  LDS.U16 R79, [R78+0x2] ;  /* 0x000002004e4f7984 */ /* 0x000e220000000400 */
        /* <DEDUP_REMOVED lines=12> */
[----:B0-----:R-:W-:-:S03]  /*2230*/  VIADD R5, R79, 0x1 ;  /* 0x000000014f057836 */ /* 0x001fc60000000000 */
[----:B------:R-:W-:Y:S02]  /*2240*/  IADD3 R88, PT, PT, -R4, R29, R6 ;  /* 0x0000001d04587210 */ /* 0x000fe40007ffe106 */
[----:B------:R-:W-:Y:S01]  /*2250*/  STS.U16 [R78+0x2], R5 ;  /* 0x000002054e007388 */ /* 0x000fe20000000400 */
[----:B------:R-:W-:-:S03]  /*2260*/  PRMT R4, R52, 0x9910, RZ ;  /* 0x0000991034047816 */ /* 0x000fc600000000ff */
[----:B------:R-:W0:Y:S01]  /*2270*/  LDS.U16 R81, [R80+0x2] ;  /* 0x0000020050517984 */ /* 0x000e220000000400 */
[----:B------:R-:W-:-:S04]  /*2280*/  ISETP.NE.AND P0, PT, R4, 0x7fff, PT ;  /* 0x00007fff0400780c */ /* 0x000fc80003f05270 */
[----:B------:R-:W-:-:S04]  /*2290*/  SEL R4, R52, 0x8000, P0 ;  /* 0x0000800034047807 */ /* 0x000fc80000000000 */
[----:B------:R-:W-:-:S04]  /*22a0*/  LOP3.LUT R4, R4, 0xffff, RZ, 0xc0, !PT ;  /* 0x0000ffff04047812 */ /* 0x000fc800078ec0ff */
[----:B------:R-:W-:Y:S01]  /*22b0*/  SHF.R.U32.HI R4, RZ, UR6, R4 ;  /* 0x00000006ff047c19 */ /* 0x000fe20008011604 */
[----:B------:R-:W1:Y:S03]  /*22c0*/  S2UR UR6, SR_CgaCtaId ;  /* 0x00000000000679c3 */ /* 0x000e660000008800 */
[----:B------:R-:W-:Y:S01]  /*22d0*/  LOP3.LUT R4, R4, UR4, RZ, 0xc0, !PT ;  /* 0x0000000404047c12 */ /* 0x000fe2000f8ec0ff */
[----:B------:R-:W-:-:S04]  /*22e0*/  UMOV UR4, 0x400 ;  /* 0x0000040000047882 */ /* 0x000fc80000000000 */
[----:B------:R-:W-:Y:S01]  /*22f0*/  IMAD.SHL.U32 R6, R4, 0x400, RZ ;  /* 0x0000040004067824 */ /* 0x000fe200078e00ff */
[----:B------:R-:W-:-:S04]  /*2300*/  SHF.R.U32.HI R4, RZ, 0x4, R4 ;  /* 0x00000004ff047819 */ /* 0x000fc80000011604 */
[----:B------:R-:W-:Y:S02]  /*2310*/  LOP3.LUT R6, R6, 0x7c00, RZ, 0xc, !PT ;  /* 0x00007c0006067812 */ /* 0x000fe400078e0cff */
[----:B------:R-:W-:-:S04]  /*2320*/  LOP3.LUT R4, R4, 0xffe, RZ, 0xc0, !PT ;  /* 0x00000ffe04047812 */ /* 0x000fc800078ec0ff */
[----:B------:R-:W-:Y:S01]  /*2330*/  IADD3 R90, PT, PT, -R4, R29, R6 ;  /* 0x0000001d045a7210 */ /* 0x000fe20007ffe106 */
[----:B-1----:R-:W-:Y:S01]  /*2340*/  ULEA UR4, UR6, UR4, 0x18 ;  /* 0x0000000406047291 */ /* 0x002fe2000f8ec0ff */
[----:B0-----:R-:W-:-:S05]  /*2350*/  VIADD R5, R81, 0x1 ;  /* 0x0000000151057836 */ /* 0x001fca0000000000 */
[----:B------:R-:W-:Y:S04]  /*2360*/  STS.U16 [R80+0x2], R5 ;  /* 0x0000020550007388 */ /* 0x000fe80000000400 */
[----:B------:R-:W0:Y:S02]  /*2370*/  LDS.U16 R83, [R82+0x2] ;  /* 0x0000020052537984 */ /* 0x000e240000000400 */
        /* <DEDUP_REMOVED lines=23> */
[----:B------:R-:W4:Y:S04]  /*24f0*/  LDS R100, [R31+0x20] ;  /* 0x000020001f647984 */ /* 0x000f280000000800 */
[----:B------:R-:W4:Y:S04]  /*2500*/  LDS R101, [R31+0x24] ;  /* 0x000024001f657984 */ /* 0x000f280000000800 */
[----:B------:R-:W4:Y:S04]  /*2510*/  LDS R102, [R31+0x28] ;  /* 0x000028001f667984 */ /* 0x000f280000000800 */
[----:B------:R-:W4:Y:S01]  /*2520*/  LDS R103, [R31+0x2c] ;  /* 0x00002c001f677984 */ /* 0x000f220000000800 */
        /* <DEDUP_REMOVED lines=10> */
[----:B------:R-:W-:-:S03]  /*25d0*/  IMAD.IADD R98, R98, 0x1, R97 ;  /* 0x0000000162627824 */ /* 0x000fc600078e0261 */
        /* <DEDUP_REMOVED lines=31> */
[----:B------:R-:W-:-:S04]  /*27d0*/  IMAD.IADD R114, R114, 0x1, R113 ;  /* 0x0000000172727824 */ /* 0x000fc800078e0271 */
[----:B0-----:R-:W-:-:S04]  /*27e0*/  IMAD.IADD R115, R115, 0x1, R114 ;  /* 0x0000000173737824 */ /* 0x001fc800078e0272 */
[----:B-1----:R-:W-:-:S04]  /*27f0*/  IMAD.IADD R116, R116, 0x1, R115 ;  /* 0x0000000174747824 */ /* 0x002fc800078e0273 */
[----:B--2---:R-:W-:-:S04]  /*2800*/  IMAD.IADD R117, R117, 0x1, R116 ;  /* 0x0000000175757824 */ /* 0x004fc800078e0274 */
[----:B---3--:R-:W-:-:S04]  /*2810*/  IMAD.IADD R118, R118, 0x1, R117 ;  /* 0x0000000176767824 */ /* 0x008fc800078e0275 */
[----:B----4-:R-:W-:-:S04]  /*2820*/  IMAD.IADD R119, R119, 0x1, R118 ;  /* 0x0000000177777824 */ /* 0x010fc800078e0276 */
[----:B------:R-:W-:-:S04]  /*2830*/  IMAD.IADD R120, R120, 0x1, R119 ;  /* 0x0000000178787824 */ /* 0x000fc800078e0277 */
[----:B------:R-:W-:-:S04]  /*2840*/  IMAD.IADD R121, R121, 0x1, R120 ;  /* 0x0000000179797824 */ /* 0x000fc800078e0278 */
        /* <DEDUP_REMOVED lines=29> */
[----:B------:R-:W-:Y:S02]  /*2a20*/  ISETP.NE.AND P0, PT, R124, 0x5, PT ;  /* 0x000000057c00780c */ /* 0x000fe40003f05270 */
[----:B------:R-:W-:Y:S01]  /*2a30*/  SEL R53, R7, R53, !P1 ;  /* 0x0000003507357207 */ /* 0x000fe20004800000 */
[----:B------:R-:W-:Y:S01]  /*2a40*/  IMAD.IADD R9, R9, 0x1, R8 ;  /* 0x0000000109097824 */ /* 0x000fe200078e0208 */
[----:B------:R-:W-:Y:S02]  /*2a50*/  ISETP.NE.AND P1, PT, R128, RZ, PT ;  /* 0x000000ff8000720c */ /* 0x000fe40003f25270 */
[----:B------:R-:W-:Y:S01]  /*2a60*/  SEL R53, R8, R53, !P0 ;  /* 0x0000003508357207 */ /* 0x000fe20004000000 */
[----:B------:R-:W-:Y:S01]  /*2a70*/  IMAD.IADD R10, R10, 0x1, R9 ;  /* 0x000000010a0a7824 */ /* 0x000fe200078e0209 */
[----:B------:R-:W-:-:S02]  /*2a80*/  ISETP.GT.U32.AND P0, PT, R0, 0x1f, PT ;  /* 0x0000001f0000780c */ /* 0x000fc40003f04070 */
[----:B------:R-:W-:Y:S01]  /*2a90*/  SEL R53, R9, R53, !P2 ;  /* 0x0000003509357207 */ /* 0x000fe20005000000 */
[----:B------:R-:W-:Y:S01]  /*2aa0*/  IMAD.IADD R11, R11, 0x1, R10 ;  /* 0x000000010b0b7824 */ /* 0x000fe200078e020a */
        /* <DEDUP_REMOVED lines=80> */
[----:B------:R-:W3:Y:S04]  /*2fb0*/  LDS.U16 R60, [R60+0x2] ;  /* 0x000002003c3c7984 */ /* 0x000ee80000000400 */
[----:B------:R-:W4:Y:S04]  /*2fc0*/  LDS.U16 R62, [R62+0x2] ;  /* 0x000002003e3e7984 */ /* 0x000f280000000400 */
[----:B------:R-:W4:Y:S04]  /*2fd0*/  LDS.U16 R64, [R64+0x2] ;  /* 0x0000020040407984 */ /* 0x000f280000000400 */
[----:B------:R-:W4:Y:S04]  /*2fe0*/  LDS.U16 R66, [R66+0x2] ;  /* 0x0000020042427984 */ /* 0x000f280000000400 */
[----:B------:R-:W4:Y:S04]  /*2ff0*/  LDS.U16 R68, [R68+0x2] ;  /* 0x0000020044447984 */ /* 0x000f280000000400 */
[----:B------:R-:W4:Y:S04]  /*3000*/  LDS.U16 R70, [R70+0x2] ;  /* 0x0000020046467984 */ /* 0x000f280000000400 */
[----:B------:R-:W4:Y:S04]  /*3010*/  LDS.U16 R72, [R72+0x2] ;  /* 0x0000020048487984 */ /* 0x000f280000000400 */
[----:B------:R-:W4:Y:S01]  /*3020*/  LDS.U16 R74, [R74+0x2] ;  /* 0x000002004a4a7984 */ /* 0x000f220000000400 */
[----:B0-----:R-:W-:-:S03]  /*3030*/  IMAD.IADD R54, R54, 0x1, R55 ;  /* 0x0000000136367824 */ /* 0x001fc600078e0237 */
[----:B------:R-:W0:Y:S01]  /*3040*/  LDS.U16 R76, [R76+0x2] ;  /* 0x000002004c4c7984 */ /* 0x000e220000000400 */
[----:B-1----:R-:W-:-:S03]  /*3050*/  IMAD.IADD R56, R57, 0x1, R56 ;  /* 0x0000000139387824 */ /* 0x002fc600078e0238 */
[----:B------:R-:W1:Y:S01]  /*3060*/  LDS.U16 R78, [R78+0x2] ;  /* 0x000002004e4e7984 */ /* 0x000e620000000400 */
[----:B--2---:R-:W-:-:S03]  /*3070*/  IMAD.IADD R58, R59, 0x1, R58 ;  /* 0x000000013b3a7824 */ /* 0x004fc600078e023a */
[----:B------:R-:W2:Y:S01]  /*3080*/  LDS.U16 R80, [R80+0x2] ;  /* 0x0000020050507984 */ /* 0x000ea20000000400 */
[----:B---3--:R-:W-:-:S03]  /*3090*/  IMAD.IADD R61, R61, 0x1, R60 ;  /* 0x000000013d3d7824 */ /* 0x008fc600078e023c */
[----:B------:R-:W3:Y:S01]  /*30a0*/  LDS.U16 R82, [R82+0x2] ;  /* 0x0000020052527984 */ /* 0x000ee20000000400 */
[----:B----4-:R-:W-:-:S03]  /*30b0*/  IMAD.IADD R62, R63, 0x1, R62 ;  /* 0x000000013f3e7824 */ /* 0x010fc600078e023e */
[----:B------:R-:W4:Y:S01]  /*30c0*/  LDS.U16 R84, [R84+0x2] ;  /* 0x0000020054547984 */ /* 0x000f220000000400 */
[----:B------:R-:W-:-:S03]  /*30d0*/  IMAD.IADD R65, R65, 0x1, R64 ;  /* 0x0000000141417824 */ /* 0x000fc600078e0240 */
[----:B------:R-:W4:Y:S01]  /*30e0*/  LDS.U16 R86, [R86+0x2] ;  /* 0x0000020056567984 */ /* 0x000f220000000400 */
[----:B------:R-:W-:-:S03]  /*30f0*/  IMAD.IADD R66, R67, 0x1, R66 ;  /* 0x0000000143427824 */ /* 0x000fc600078e0242 */
[----:B------:R-:W4:Y:S01]  /*3100*/  LDS.U16 R88, [R88+0x2] ;  /* 0x0000020058587984 */ /* 0x000f220000000400 */
[----:B------:R-:W-:-:S03]  /*3110*/  IMAD.IADD R69, R69, 0x1, R68 ;  /* 0x0000000145457824 */ /* 0x000fc600078e0244 */
[----:B------:R-:W4:Y:S01]  /*3120*/  LDS.U16 R90, [R90+0x2] ;  /* 0x000002005a5a7984 */ /* 0x000f220000000400 */
[----:B------:R-:W-:Y:S02]  /*3130*/  IMAD.IADD R70, R71, 0x1, R70 ;  /* 0x0000000147467824 */ /* 0x000fe400078e0246 */
[----:B------:R-:W-:Y:S02]  /*3140*/  IMAD.IADD R73, R73, 0x1, R72 ;  /* 0x0000000149497824 */ /* 0x000fe400078e0248 */
[----:B------:R-:W-:Y:S02]  /*3150*/  IMAD.IADD R74, R75, 0x1, R74 ;  /* 0x000000014b4a7824 */ /* 0x000fe400078e024a */
[----:B0-----:R-:W-:Y:S02]  /*3160*/  IMAD.IADD R77, R77, 0x1, R76 ;  /* 0x000000014d4d7824 */ /* 0x001fe400078e024c */
[----:B-1----:R-:W-:Y:S02]  /*3170*/  IMAD.IADD R78, R79, 0x1, R78 ;  /* 0x000000014f4e7824 */ /* 0x002fe400078e024e */
[----:B--2---:R-:W-:-:S02]  /*3180*/  IMAD.IADD R81, R81, 0x1, R80 ;  /* 0x0000000151517824 */ /* 0x004fc400078e0250 */
[----:B---3--:R-:W-:Y:S02]  /*3190*/  IMAD.IADD R82, R83, 0x1, R82 ;  /* 0x0000000153527824 */ /* 0x008fe400078e0252 */
[----:B----4-:R-:W-:Y:S02]  /*31a0*/  IMAD.IADD R85, R85, 0x1, R84 ;  /* 0x0000000155557824 */ /* 0x010fe400078e0254 */
[----:B------:R-:W-:Y:S02]  /*31b0*/  IMAD.IADD R86, R87, 0x1, R86 ;  /* 0x0000000157567824 */ /* 0x000fe400078e0256 */
[----:B------:R-:W-:Y:S02]  /*31c0*/  IMAD.IADD R89, R89, 0x1, R88 ;  /* 0x0000000159597824 */ /* 0x000fe400078e0258 */
[----:B------:R-:W-:Y:S01]  /*31d0*/  IMAD.IADD R90, R91, 0x1, R90 ;  /* 0x000000015b5a7824 */ /* 0x000fe200078e025a */
[----:B------:R-:W-:Y:S06]  /*31e0*/  BAR.SYNC.DEFER_BLOCKING 0x0 ;  /* 0x0000000000007b1d */ /* 0x000fec0000010000 */
[----:B------:R-:W-:Y:S05]  /*31f0*/  BRA.U UP0, `(.L_x_1652) ;  /* 0x0000000500e47547 */ /* 0x000fea000b800000 */
[----:B------:R-:W-:Y:S01]  /*3200*/  LEA R5, R54, UR4, 0x1 ;  /* 0x0000000436057c11 */ /* 0x000fe2000f8e08ff */
[----:B------:R-:W-:Y:S01]  /*3210*/  UIADD3 UR8, UPT, UPT, UR8, 0x6, URZ ;  /* 0x0000000608087890 */ /* 0x000fe2000fffe0ff */
[----:B------:R-:W-:Y:S01]  /*3220*/  LEA R7, R56, UR4, 0x1 ;  /* 0x0000000438077c11 */ /* 0x000fe2000f8e08ff */
[----:B------:R-:W-:Y:S01]  /*3230*/  UIADD3 UR5, UPT, UPT, UR5, -0x6, URZ ;  /* 0xfffffffa05057890 */ /* 0x000fe2000fffe0ff */
[----:B------:R-:W-:Y:S01]  /*3240*/  LEA R9, R58, UR4, 0x1 ;  /* 0x000000043a097c11 */ /* 0x000fe2000f8e08ff */
[----:B------:R0:W-:Y:S01]  /*3250*/  STS.U16 [R5], R32 ;  /* 0x0000002005007388 */ /* 0x0001e20000000400 */
[----:B------:R-:W-:Y:S01]  /*3260*/  LEA R4, R61, UR4, 0x1 ;  /* 0x000000043d047c11 */ /* 0x000fe2000f8e08ff */
[----:B------:R-:W-:Y:S01]  /*3270*/  IMAD R55, R54, 0x2, R5 ;  /* 0x0000000236377824 */ /* 0x000fe200078e0205 */
[----:B------:R-:W-:Y:S01]  /*3280*/  LEA R11, R62, UR4, 0x1 ;  /* 0x000000043e0b7c11 */ /* 0x000fe2000f8e08ff */
[----:B------:R1:W-:Y:S01]  /*3290*/  STS.U16 [R7], R34 ;  /* 0x0000002207007388 */ /* 0x0003e20000000400 */
[----:B------:R-:W-:Y:S01]  /*32a0*/  LEA R6, R65, UR4, 0x1 ;  /* 0x0000000441067c11 */ /* 0x000fe2000f8e08ff */
[----:B------:R-:W-:Y:S01]  /*32b0*/  IMAD R10, R56, 0x2, R7 ;  /* 0x00000002380a7824 */ /* 0x000fe200078e0207 */
[----:B------:R-:W-:Y:S01]  /*32c0*/  LEA R8, R69, UR4, 0x1 ;  /* 0x0000000445087c11 */ /* 0x000fe2000f8e08ff */
[----:B------:R2:W-:Y:S01]  /*32d0*/  STS.U16 [R9], R36 ;  /* 0x0000002409007388 */ /* 0x0005e20000000400 */
[----:B------:R-:W-:Y:S01]  /*32e0*/  IMAD R54, R61, 0x2, R4 ;  /* 0x000000023d367824 */ /* 0x000fe200078e0204 */
[----:B0-----:R-:W-:Y:S01]  /*32f0*/  LEA R5, R66, UR4, 0x1 ;  /* 0x0000000442057c11 */ /* 0x001fe2000f8e08ff */
[----:B------:R-:W-:Y:S01]  /*3300*/  IMAD R57, R58, 0x2, R9 ;  /* 0x000000023a397824 */ /* 0x000fe200078e0209 */
[----:B------:R0:W-:Y:S01]  /*3310*/  STS.U16 [R4], R37 ;  /* 0x0000002504007388 */ /* 0x0001e20000000400 */
[----:B------:R-:W-:Y:S01]  /*3320*/  IMAD R56, R65, 0x2, R6 ;  /* 0x0000000241387824 */ /* 0x000fe200078e0206 */
[----:B-1----:R-:W-:Y:S01]  /*3330*/  LEA R7, R70, UR4, 0x1 ;  /* 0x0000000446077c11 */ /* 0x002fe2000f8e08ff */
[----:B------:R-:W-:Y:S01]  /*3340*/  IMAD R61, R66, 0x2, R5 ;  /* 0x00000002423d7824 */ /* 0x000fe200078e0205 */
[----:B------:R1:W-:Y:S01]  /*3350*/  STS.U16 [R11], R38 ;  /* 0x000000260b007388 */ /* 0x0003e20000000400 */
[----:B------:R-:W-:Y:S01]  /*3360*/  IMAD R59, R62, 0x2, R11 ;  /* 0x000000023e3b7824 */ /* 0x000fe200078e020b */
[----:B--2---:R-:W-:Y:S01]  /*3370*/  LEA R9, R74, UR4, 0x1 ;  /* 0x000000044a097c11 */ /* 0x004fe2000f8e08ff */
[----:B------:R-:W-:Y:S01]  /*3380*/  IMAD R58, R69, 0x2, R8 ;  /* 0x00000002453a7824 */ /* 0x000fe200078e0208 */
[----:B------:R2:W-:Y:S01]  /*3390*/  STS.U16 [R6], R39 ;  /* 0x0000002706007388 */ /* 0x0005e20000000400 */
[----:B0-----:R-:W-:-:S02]  /*33a0*/  LEA R4, R73, UR4, 0x1 ;  /* 0x0000000449047c11 */ /* 0x001fc4000f8e08ff */
[----:B------:R-:W-:Y:S01]  /*33b0*/  IMAD R63, R74, 0x2, R9 ;  /* 0x000000024a3f7824 */ /* 0x000fe200078e0209 */
[----:B------:R0:W-:Y:S01]  /*33c0*/  STS.U16 [R5], R40 ;  /* 0x0000002805007388 */ /* 0x0001e20000000400 */
[----:B-1----:R-:W-:-:S03]  /*33d0*/  IMAD R11, R70, 0x2, R7 ;  /* 0x00000002460b7824 */ /* 0x002fc600078e0207 */
[----:B------:R1:W-:Y:S01]  /*33e0*/  STS.U16 [R8], R41 ;  /* 0x0000002908007388 */ /* 0x0003e20000000400 */
[----:B------:R-:W-:Y:S01]  /*33f0*/  IMAD R60, R73, 0x2, R4 ;  /* 0x00000002493c7824 */ /* 0x000fe200078e0204 */
[C---:B--2---:R-:W-:Y:S02]  /*3400*/  LEA R6, R77.reuse, UR4, 0x1 ;  /* 0x000000044d067c11 */ /* 0x044fe4000f8e08ff */
[----:B------:R2:W-:Y:S01]  /*3410*/  STS.U16 [R7], R42 ;  /* 0x0000002a07007388 */ /* 0x0005e20000000400 */
[C---:B0-----:R-:W-:Y:S02]  /*3420*/  LEA R5, R78.reuse, UR4, 0x1 ;  /* 0x000000044e057c11 */ /* 0x041fe4000f8e08ff */
[----:B------:R-:W-:Y:S01]  /*3430*/  IMAD R62, R77, 0x2, R6 ;  /* 0x000000024d3e7824 */ /* 0x000fe200078e0206 */
[----:B------:R0:W-:Y:S01]  /*3440*/  STS.U16 [R4], R43 ;  /* 0x0000002b04007388 */ /* 0x0001e20000000400 */
[----:B-1----:R-:W-:Y:S01]  /*3450*/  LEA R8, R81, UR4, 0x1 ;  /* 0x0000000451087c11 */ /* 0x002fe2000f8e08ff */
[----:B------:R-:W-:-:S02]  /*3460*/  IMAD R65, R78, 0x2, R5 ;  /* 0x000000024e417824 */ /* 0x000fc400078e0205 */
[----:B------:R1:W-:Y:S01]  /*3470*/  STS.U16 [R9], R44 ;  /* 0x0000002c09007388 */ /* 0x0003e20000000400 */
[C---:B--2---:R-:W-:Y:S01]  /*3480*/  LEA R7, R82.reuse, UR4, 0x1 ;  /* 0x0000000452077c11 */ /* 0x044fe2000f8e08ff */
[----:B------:R-:W-:Y:S02]  /*3490*/  IMAD R64, R81, 0x2, R8 ;  /* 0x0000000251407824 */ /* 0x000fe400078e0208 */
[----:B------:R2:W-:Y:S01]  /*34a0*/  STS.U16 [R6], R45 ;  /* 0x0000002d06007388 */ /* 0x0005e20000000400 */
[C---:B0-----:R-:W-:Y:S01]  /*34b0*/  LEA R4, R85.reuse, UR4, 0x1 ;  /* 0x0000000455047c11 */ /* 0x041fe2000f8e08ff */
[----:B------:R-:W-:Y:S02]  /*34c0*/  IMAD R67, R82, 0x2, R7 ;  /* 0x0000000252437824 */ /* 0x000fe400078e0207 */
[----:B------:R0:W-:Y:S01]  /*34d0*/  STS.U16 [R5], R46 ;  /* 0x0000002e05007388 */ /* 0x0001e20000000400 */
[----:B-1----:R-:W-:Y:S01]  /*34e0*/  LEA R9, R86, UR4, 0x1 ;  /* 0x0000000456097c11 */ /* 0x002fe2000f8e08ff */
[----:B------:R-:W-:-:S02]  /*34f0*/  IMAD R66, R85, 0x2, R4 ;  /* 0x0000000255427824 */ /* 0x000fc400078e0204 */
[----:B------:R1:W-:Y:S01]  /*3500*/  STS.U16 [R8], R47 ;  /* 0x0000002f08007388 */ /* 0x0003e20000000400 */
[----:B--2---:R-:W-:Y:S01]  /*3510*/  LEA R6, R89, UR4, 0x1 ;  /* 0x0000000459067c11 */ /* 0x004fe2000f8e08ff */
[----:B------:R-:W-:Y:S02]  /*3520*/  IMAD R69, R86, 0x2, R9 ;  /* 0x0000000256457824 */ /* 0x000fe400078e0209 */
[----:B------:R2:W-:Y:S01]  /*3530*/  STS.U16 [R7], R48 ;  /* 0x0000003007007388 */ /* 0x0005e20000000400 */
[----:B0-----:R-:W-:-:S03]  /*3540*/  LEA R5, R90, UR4, 0x1 ;  /* 0x000000045a057c11 */ /* 0x001fc6000f8e08ff */
[----:B------:R2:W-:Y:S01]  /*3550*/  STS.U16 [R4], R49 ;  /* 0x0000003104007388 */ /* 0x0005e20000000400 */
[----:B-1----:R-:W-:-:S03]  /*3560*/  IMAD R8, R89, 0x2, R6 ;  /* 0x0000000259087824 */ /* 0x002fc600078e0206 */
[----:B------:R2:W-:Y:S01]  /*3570*/  STS.U16 [R9], R50 ;  /* 0x0000003209007388 */ /* 0x0005e20000000400 */
[----:B------:R-:W-:-:S03]  /*3580*/  IMAD R71, R90, 0x2, R5 ;  /* 0x000000025a477824 */ /* 0x000fc600078e0205 */
[----:B------:R2:W-:Y:S04]  /*3590*/  STS.U16 [R6], R51 ;  /* 0x0000003306007388 */ /* 0x0005e80000000400 */
[----:B------:R2:W-:Y:S01]  /*35a0*/  STS.U16 [R5], R52 ;  /* 0x0000003405007388 */ /* 0x0005e20000000400 */
[----:B------:R-:W-:Y:S06]  /*35b0*/  BAR.SYNC.DEFER_BLOCKING 0x0 ;  /* 0x0000000000007b1d */ /* 0x000fec0000010000 */
[----:B------:R2:W0:Y:S04]  /*35c0*/  LDS.U16 R32, [R33] ;  /* 0x0000000021207984 */ /* 0x0004280000000400 */
[----:B------:R2:W1:Y:S04]  /*35d0*/  LDS.U16 R34, [R33+0x2] ;  /* 0x0000020021227984 */ /* 0x0004680000000400 */
[----:B------:R2:W3:Y:S04]  /*35e0*/  LDS.U16 R36, [R33+0x4] ;  /* 0x0000040021247984 */ /* 0x0004e80000000400 */
[----:B------:R2:W4:Y:S04]  /*35f0*/  LDS.U16 R37, [R33+0x6] ;  /* 0x0000060021257984 */ /* 0x0005280000000400 */
[----:B------:R2:W0:Y:S04]  /*3600*/  LDS.U16 R38, [R33+0x8] ;  /* 0x0000080021267984 */ /* 0x0004280000000400 */
        /* <DEDUP_REMOVED lines=13> */
[----:B------:R2:W0:Y:S01]  /*36e0*/  LDS.U16 R52, [R33+0x24] ;  /* 0x0000240021347984 */ /* 0x0004220000000400 */
[----:B------:R-:W-:Y:S06]  /*36f0*/  BAR.SYNC.DEFER_BLOCKING 0x0 ;  /* 0x0000000000007b1d */ /* 0x000fec0000010000 */
[----:B-----5:R2:W-:Y:S04]  /*3700*/  STS [R55], R2 ;  /* 0x0000000237007388 */ /* 0x0205e80000000800 */
[----:B------:R2:W-:Y:S04]  /*3710*/  STS [R10], R3 ;  /* 0x000000030a007388 */ /* 0x0005e80000000800 */
        /* <DEDUP_REMOVED lines=16> */
[----:B------:R2:W-:Y:S01]  /*3820*/  STS [R71], R28 ;  /* 0x0000001c47007388 */ /* 0x0005e20000000800 */
[----:B------:R-:W-:Y:S06]  /*3830*/  BAR.SYNC.DEFER_BLOCKING 0x0 ;  /* 0x0000000000007b1d */ /* 0x000fec0000010000 */
[----:B------:R2:W0:Y:S04]  /*3840*/  LDS R2, [R35] ;  /* 0x0000000023027984 */ /* 0x0004280000000800 */
[----:B------:R2:W0:Y:S04]  /*3850*/  LDS R3, [R35+0x4] ;  /* 0x0000040023037984 */ /* 0x0004280000000800 */
        /* <DEDUP_REMOVED lines=16> */
[----:B------:R2:W0:Y:S01]  /*3960*/  LDS R28, [R35+0x48] ;  /* 0x00004800231c7984 */ /* 0x0004220000000800 */
[----:B------:R-:W-:Y:S06]  /*3970*/  BAR.SYNC.DEFER_BLOCKING 0x0 ;  /* 0x0000000000007b1d */ /* 0x000fec0000010000 */
[----:B-1-34-:R-:W-:Y:S05]  /*3980*/  BRA `(.L_x_1653) ;  /* 0xffffffd400d87947 */ /* 0x01afea000383ffff */
.L_x_1652:
[----:B------:R-:W-:Y:S01]  /*3990*/  LEA R5, R54, UR4, 0x1 ;  /* 0x0000000436057c11 */ /* 0x000fe2000f8e08ff */
[----:B------:R-:W-:Y:S01]  /*39a0*/  IMAD R35, R0, -0x4a, R35 ;  /* 0xffffffb600237824 */ /* 0x000fe200078e0223 */
[----:B------:R-:W-:Y:S02]  /*39b0*/  LEA R7, R56, UR4, 0x1 ;  /* 0x0000000438077c11 */ /* 0x000fe4000f8e08ff */
        /* <DEDUP_REMOVED lines=17> */
[----:B------:R-:W-:Y:S01]  /*3ad0*/  STS.U16 [R11], R38 ;  /* 0x000000260b007388 */ /* 0x000fe20000000400 */
[----:B------:R-:W-:Y:S01]  /*3ae0*/  IMAD R60, R69, 0x2, R8 ;  /* 0x00000002453c7824 */ /* 0x000fe200078e0208 */
[----:B--2---:R-:W-:Y:S01]  /*3af0*/  LEA R9, R74, UR4, 0x1 ;  /* 0x000000044a097c11 */ /* 0x004fe2000f8e08ff */
[----:B------:R-:W-:Y:S01]  /*3b00*/  IMAD R57, R62, 0x2, R11 ;  /* 0x000000023e397824 */ /* 0x000fe200078e020b */
[----:B------:R1:W-:Y:S01]  /*3b10*/  STS.U16 [R6], R39 ;  /* 0x0000002706007388 */ /* 0x0003e20000000400 */
[----:B------:R-:W-:Y:S01]  /*3b20*/  IMAD R61, R70, 0x2, R7 ;  /* 0x00000002463d7824 */ /* 0x000fe200078e0207 */
[C---:B0-----:R-:W-:Y:S01]  /*3b30*/  LEA R4, R73.reuse, UR4, 0x1 ;  /* 0x0000000449047c11 */ /* 0x041fe2000f8e08ff */
[----:B------:R-:W-:Y:S01]  /*3b40*/  IMAD R63, R74, 0x2, R9 ;  /* 0x000000024a3f7824 */ /* 0x000fe200078e0209 */
[----:B------:R0:W-:Y:S03]  /*3b50*/  STS.U16 [R5], R40 ;  /* 0x0000002805007388 */ /* 0x0001e60000000400 */
[----:B------:R-:W-:Y:S01]  /*3b60*/  IMAD R62, R73, 0x2, R4 ;  /* 0x00000002493e7824 */ /* 0x000fe200078e0204 */
[----:B------:R2:W-:Y:S01]  /*3b70*/  STS.U16 [R8], R41 ;  /* 0x0000002908007388 */ /* 0x0005e20000000400 */
[----:B-1----:R-:W-:-:S03]  /*3b80*/  LEA R6, R77, UR4, 0x1 ;  /* 0x000000044d067c11 */ /* 0x002fc6000f8e08ff */
[----:B------:R1:W-:Y:S01]  /*3b90*/  STS.U16 [R7], R42 ;  /* 0x0000002a07007388 */ /* 0x0003e20000000400 */
[C---:B0-----:R-:W-:Y:S01]  /*3ba0*/  LEA R5, R78.reuse, UR4, 0x1 ;  /* 0x000000044e057c11 */ /* 0x041fe2000f8e08ff */
[----:B------:R-:W-:Y:S02]  /*3bb0*/  IMAD R64, R77, 0x2, R6 ;  /* 0x000000024d407824 */ /* 0x000fe400078e0206 */
[----:B------:R0:W-:Y:S01]  /*3bc0*/  STS.U16 [R4], R43 ;  /* 0x0000002b04007388 */ /* 0x0001e20000000400 */
[C---:B--2---:R-:W-:Y:S01]  /*3bd0*/  LEA R8, R81.reuse, UR4, 0x1 ;  /* 0x0000000451087c11 */ /* 0x044fe2000f8e08ff */
[----:B------:R-:W-:Y:S02]  /*3be0*/  IMAD R65, R78, 0x2, R5 ;  /* 0x000000024e417824 */ /* 0x000fe400078e0205 */
[----:B------:R2:W-:Y:S01]  /*3bf0*/  STS.U16 [R9], R44 ;  /* 0x0000002c09007388 */ /* 0x0005e20000000400 */
[----:B-1----:R-:W-:Y:S01]  /*3c00*/  LEA R7, R82, UR4, 0x1 ;  /* 0x0000000452077c11 */ /* 0x002fe2000f8e08ff */
[----:B------:R-:W-:-:S02]  /*3c10*/  IMAD R66, R81, 0x2, R8 ;  /* 0x0000000251427824 */ /* 0x000fc400078e0208 */
        /* <DEDUP_REMOVED lines=9> */
[----:B------:R-:W-:Y:S01]  /*3cb0*/  STS.U16 [R7], R48 ;  /* 0x0000003007007388 */ /* 0x000fe20000000400 */
[C---:B0-----:R-:W-:Y:S01]  /*3cc0*/  LEA R5, R90.reuse, UR4, 0x1 ;  /* 0x000000045a057c11 */ /* 0x041fe2000f8e08ff */
[----:B------:R-:W-:Y:S02]  /*3cd0*/  IMAD R46, R89, 0x2, R6 ;  /* 0x00000002592e7824 */ /* 0x000fe400078e0206 */
[----:B------:R0:W-:Y:S01]  /*3ce0*/  STS.U16 [R4], R49 ;  /* 0x0000003104007388 */ /* 0x0001e20000000400 */
[----:B------:R-:W1:Y:S01]  /*3cf0*/  LDCU UR4, c[0x0][0x3a0] ;  /* 0x00007400ff0477ac */ /* 0x000e620008000800 */
[----:B--2---:R-:W-:Y:S02]  /*3d00*/  IMAD R47, R90, 0x2, R5 ;  /* 0x000000025a2f7824 */ /* 0x004fe400078e0205 */
[----:B------:R-:W-:Y:S04]  /*3d10*/  STS.U16 [R9], R50 ;  /* 0x0000003209007388 */ /* 0x000fe80000000400 */
[----:B------:R-:W-:Y:S01]  /*3d20*/  STS.U16 [R6], R51 ;  /* 0x0000003306007388 */ /* 0x000fe20000000400 */
[----:B0-----:R-:W-:-:S03]  /*3d30*/  VIADD R4, R0, 0x100 ;  /* 0x0000010000047836 */ /* 0x001fc60000000000 */
[----:B------:R0:W-:Y:S01]  /*3d40*/  STS.U16 [R5], R52 ;  /* 0x0000003405007388 */ /* 0x0001e20000000400 */
[----:B------:R-:W-:Y:S01]  /*3d50*/  BAR.SYNC.DEFER_BLOCKING 0x0 ;  /* 0x0000000000007b1d */ /* 0x000fe20000010000 */
[----:B-1----:R-:W-:Y:S02]  /*3d60*/  ISETP.GE.U32.AND P0, PT, R0, UR4, PT ;  /* 0x0000000400007c0c */ /* 0x002fe4000bf06070 */
[----:B------:R-:W-:-:S05]  /*3d70*/  ISETP.GE.U32.AND P2, PT, R4, UR4, PT ;  /* 0x0000000404007c0c */ /* 0x000fca000bf46070 */
[----:B0-----:R-:W0:Y:S01]  /*3d80*/  LDC.64 R4, c[0x0][0x398] ;  /* 0x0000e600ff047b82 */ /* 0x001e220000000a00 */
[----:B------:R-:W1:Y:S04]  /*3d90*/  LDS.U16 R30, [R35] ;  /* 0x00000000231e7984 */ /* 0x000e680000000400 */
[----:B------:R-:W2:Y:S01]  /*3da0*/  LDS.U16 R31, [R35+0x200] ;  /* 0x00020000231f7984 */ /* 0x000ea20000000400 */
[----:B0-----:R-:W-:-:S03]  /*3db0*/  IMAD.WIDE.U32 R4, R0, 0x4, R4 ;  /* 0x0000000400047825 */ /* 0x001fc600078e0004 */
[----:B------:R-:W0:Y:S04]  /*3dc0*/  LDS.U16 R32, [R35+0x400] ;  /* 0x0004000023207984 */ /* 0x000e280000000400 */
[----:B------:R-:W3:Y:S04]  /*3dd0*/  LDS.U16 R33, [R35+0x600] ;  /* 0x0006000023217984 */ /* 0x000ee80000000400 */
[----:B------:R-:W-:Y:S04]  /*3de0*/  LDS.U16 R34, [R35+0x800] ;  /* 0x0008000023227984 */ /* 0x000fe80000000400 */
[----:B------:R-:W4:Y:S04]  /*3df0*/  LDS.U16 R36, [R35+0xa00] ;  /* 0x000a000023247984 */ /* 0x000f280000000400 */
[----:B------:R-:W-:Y:S04]  /*3e00*/  LDS.U16 R37, [R35+0xc00] ;  /* 0x000c000023257984 */ /* 0x000fe80000000400 */
        /* <DEDUP_REMOVED lines=11> */
[----:B------:R1:W-:Y:S01]  /*3ec0*/  LDS.U16 R6, [R35+0x2400] ;  /* 0x0024000023067984 */ /* 0x0003e20000000400 */
[----:B------:R-:W-:Y:S01]  /*3ed0*/  BAR.SYNC.DEFER_BLOCKING 0x0 ;  /* 0x0000000000007b1d */ /* 0x000fe20000010000 */
[----:B-1----:R-:W-:-:S05]  /*3ee0*/  IMAD R35, R0, 0x2, R35 ;  /* 0x0000000200237824 */ /* 0x002fca00078e0223 */
[----:B-----5:R-:W-:Y:S04]  /*3ef0*/  STS [R53], R2 ;  /* 0x0000000235007388 */ /* 0x020fe80000000800 */
[----:B------:R1:W-:Y:S04]  /*3f00*/  STS [R56], R3 ;  /* 0x0000000338007388 */ /* 0x0003e80000000800 */
[----:B------:R2:W-:Y:S04]  /*3f10*/  STS [R55], R12 ;  /* 0x0000000c37007388 */ /* 0x0005e80000000800 */
[----:B------:R-:W-:Y:S01]  /*3f20*/  STS [R54], R13 ;  /* 0x0000000d36007388 */ /* 0x000fe20000000800 */
[----:B-1----:R-:W1:Y:S03]  /*3f30*/  LDC.64 R2, c[0x0][0x388] ;  /* 0x0000e200ff027b82 */ /* 0x002e660000000a00 */
[----:B------:R0:W-:Y:S01]  /*3f40*/  STS [R57], R14 ;  /* 0x0000000e39007388 */ /* 0x0001e20000000800 */
[----:B--2---:R-:W-:-:S03]  /*3f50*/  VIADD R12, R0, 0x200 ;  /* 0x00000200000c7836 */ /* 0x004fc60000000000 */
[----:B------:R-:W-:Y:S02]  /*3f60*/  STS [R58], R15 ;  /* 0x0000000f3a007388 */ /* 0x000fe40000000800 */
[----:B------:R-:W-:Y:S02]  /*3f70*/  ISETP.GE.U32.AND P3, PT, R12, UR4, PT ;  /* 0x000000040c007c0c */ /* 0x000fe4000bf66070 */
[----:B------:R2:W-:Y:S01]  /*3f80*/  STS [R59], R16 ;  /* 0x000000103b007388 */ /* 0x0005e20000000800 */
[----:B------:R-:W-:Y:S01]  /*3f90*/  VIADD R12, R0, 0x300 ;  /* 0x00000300000c7836 */ /* 0x000fe20000000000 */
[----:B0-----:R-:W-:Y:S02]  /*3fa0*/  @!P0 PRMT R14, R30, 0x9910, RZ ;  /* 0x000099101e0e8816 */ /* 0x001fe400000000ff */
[----:B------:R0:W-:Y:S02]  /*3fb0*/  STS [R60], R17 ;  /* 0x000000113c007388 */ /* 0x0001e40000000800 */
[----:B------:R-:W-:-:S02]  /*3fc0*/  @!P0 ISETP.GT.AND P1, PT, R14, -0x1, PT ;  /* 0xffffffff0e00880c */ /* 0x000fc40003f24270 */
[----:B------:R-:W-:Y:S01]  /*3fd0*/  STS [R61], R18 ;  /* 0x000000123d007388 */ /* 0x000fe20000000800 */
[----:B------:R-:W-:Y:S02]  /*3fe0*/  LOP3.LUT R14, R0, 0x400, RZ, 0xfc, !PT ;  /* 0x00000400000e7812 */ /* 0x000fe400078efcff */
[----:B--2---:R-:W-:Y:S01]  /*3ff0*/  @!P2 PRMT R16, R31, 0x9910, RZ ;  /* 0x000099101f10a816 */ /* 0x004fe200000000ff */
[----:B------:R-:W-:Y:S01]  /*4000*/  STS [R62], R19 ;  /* 0x000000133e007388 */ /* 0x000fe20000000800 */
[----:B------:R-:W-:Y:S01]  /*4010*/  ISETP.GE.U32.AND P6, PT, R14, UR4, PT ;  /* 0x000000040e007c0c */ /* 0x000fe2000bfc6070 */
[----:B0-----:R-:W-:Y:S01]  /*4020*/  @!P0 IMAD.MOV.U32 R17, RZ, RZ, 0xffff ;  /* 0x0000ffffff118424 */ /* 0x001fe200078e00ff */
[----:B------:R-:W-:Y:S01]  /*4030*/  @!P2 ISETP.GT.AND P4, PT, R16, -0x1, PT ;  /* 0xffffffff1000a80c */ /* 0x000fe20003f84270 */
[----:B------:R-:W-:Y:S01]  /*4040*/  STS [R63], R20 ;  /* 0x000000143f007388 */ /* 0x000fe20000000800 */
[----:B------:R-:W-:Y:S01]  /*4050*/  @!P3 PRMT R16, R32, 0x9910, RZ ;  /* 0x000099102010b816 */ /* 0x000fe200000000ff */
[----:B-1----:R-:W-:Y:S01]  /*4060*/  IMAD.WIDE.U32 R2, R0, 0x2, R2 ;  /* 0x0000000200027825 */ /* 0x002fe200078e0002 */
[----:B------:R-:W-:Y:S01]  /*4070*/  @!P0 SEL R17, R17, 0x8000, P1 ;  /* 0x0000800011118807 */ /* 0x000fe20000800000 */
[----:B------:R0:W-:Y:S01]  /*4080*/  STS [R64], R21 ;  /* 0x0000001540007388 */ /* 0x0001e20000000800 */
[----:B------:R-:W-:Y:S01]  /*4090*/  ISETP.GE.U32.AND P1, PT, R12, UR4, PT ;  /* 0x000000040c007c0c */ /* 0x000fe2000bf26070 */
[----:B------:R-:W-:-:S02]  /*40a0*/  @!P2 IMAD.MOV.U32 R12, RZ, RZ, 0xffff ;  /* 0x0000ffffff0ca424 */ /* 0x000fc400078e00ff */
[----:B------:R-:W-:Y:S01]  /*40b0*/  STS [R65], R22 ;  /* 0x0000001641007388 */ /* 0x000fe20000000800 */
[----:B------:R-:W-:Y:S02]  /*40c0*/  VIADD R14, R0, 0x500 ;  /* 0x00000500000e7836 */ /* 0x000fe40000000000 */
[----:B------:R-:W-:Y:S01]  /*40d0*/  @!P2 SEL R12, R12, 0x8000, P4 ;  /* 0x000080000c0ca807 */ /* 0x000fe20002000000 */
[----:B------:R1:W-:Y:S01]  /*40e0*/  STS [R66], R23 ;  /* 0x0000001742007388 */ /* 0x0003e20000000800 */
[----:B------:R-:W-:Y:S02]  /*40f0*/  @!P3 ISETP.GT.AND P4, PT, R16, -0x1, PT ;  /* 0xffffffff1000b80c */ /* 0x000fe40003f84270 */
[----:B0-----:R-:W-:Y:S01]  /*4100*/  @!P0 LOP3.LUT R21, R17, R30, RZ, 0x3c, !PT ;  /* 0x0000001e11158212 */ /* 0x001fe200078e3cff */
[----:B------:R-:W-:Y:S01]  /*4110*/  STS [R67], R24 ;  /* 0x0000001843007388 */ /* 0x000fe20000000800 */
[----:B------:R-:W-:Y:S01]  /*4120*/  @!P2 LOP3.LUT R31, R12, R31, RZ, 0x3c, !PT ;  /* 0x0000001f0c1fa212 */ /* 0x000fe200078e3cff */
[----:B------:R-:W-:Y:S01]  /*4130*/  VIADD R12, R0, 0x600 ;  /* 0x00000600000c7836 */ /* 0x000fe20000000000 */
[----:B---3--:R-:W-:Y:S01]  /*4140*/  @!P1 PRMT R16, R33, 0x9910, RZ ;  /* 0x0000991021109816 */ /* 0x008fe200000000ff */
[----:B------:R-:W-:Y:S01]  /*4150*/  STS [R44], R25 ;  /* 0x000000192c007388 */ /* 0x000fe20000000800 */
[----:B------:R-:W-:Y:S01]  /*4160*/  ISETP.GE.U32.AND P5, PT, R14, UR4, PT ;  /* 0x000000040e007c0c */ /* 0x000fe2000bfa6070 */
[----:B-1----:R-:W-:-:S02]  /*4170*/  @!P3 IMAD.MOV.U32 R23, RZ, RZ, 0xffff ;  /* 0x0000ffffff17b424 */ /* 0x002fc400078e00ff */
[----:B------:R-:W-:Y:S01]  /*4180*/  STS [R45], R26 ;  /* 0x0000001a2d007388 */ /* 0x000fe20000000800 */
[----:B------:R-:W-:Y:S02]  /*4190*/  VIADD R14, R0, 0x700 ;  /* 0x00000700000e7836 */ /* 0x000fe40000000000 */
[----:B------:R-:W-:Y:S01]  /*41a0*/  @!P3 SEL R23, R23, 0x8000, P4 ;  /* 0x000080001717b807 */ /* 0x000fe20002000000 */
[----:B------:R-:W-:Y:S02]  /*41b0*/  STS [R46], R27 ;  /* 0x0000001b2e007388 */ /* 0x000fe40000000800 */
[----:B------:R-:W-:Y:S02]  /*41c0*/  ISETP.GE.U32.AND P4, PT, R14, UR4, PT ;  /* 0x000000040e007c0c */ /* 0x000fe4000bf86070 */
[----:B------:R-:W-:Y:S01]  /*41d0*/  STS [R47], R28 ;  /* 0x0000001c2f007388 */ /* 0x000fe20000000800 */
[----:B------:R-:W-:Y:S01]  /*41e0*/  @!P3 LOP3.LUT R23, R23, R32, RZ, 0x3c, !PT ;  /* 0x000000201717b212 */ /* 0x000fe200078e3cff */
[----:B------:R-:W-:Y:S01]  /*41f0*/  @!P5 IMAD.MOV.U32 R18, RZ, RZ, 0xffff ;  /* 0x0000ffffff12d424 */ /* 0x000fe200078e00ff */
[----:B----4-:R-:W-:Y:S01]  /*4200*/  @!P5 PRMT R14, R36, 0x9910, RZ ;  /* 0x00009910240ed816 */ /* 0x010fe200000000ff */
[----:B------:R-:W-:Y:S06]  /*4210*/  BAR.SYNC.DEFER_BLOCKING 0x0 ;  /* 0x0000000000007b1d */ /* 0x000fec0000010000 */
[----:B------:R-:W0:Y:S04]  /*4220*/  @!P0 LDS R43, [R35] ;  /* 0x00000000232b8984 */ /* 0x000e280000000800 */
[----:B------:R-:W1:Y:S04]  /*4230*/  LDS R13, [R35+0x400] ;  /* 0x00040000230d7984 */ /* 0x000e680000000800 */
[----:B------:R-:W2:Y:S04]  /*4240*/  LDS R15, [R35+0x800] ;  /* 0x00080000230f7984 */ /* 0x000ea80000000800 */
[----:B------:R-:W3:Y:S04]  /*4250*/  LDS R17, [R35+0xc00] ;  /* 0x000c000023117984 */ /* 0x000ee80000000800 */
[----:B------:R-:W-:Y:S04]  /*4260*/  @!P0 STG.E.U16 desc[UR10][R2.64], R21 ;  /* 0x0000001502008986 */ /* 0x000fe8000c10150a */
[----:B------:R-:W4:Y:S04]  /*4270*/  LDS R19, [R35+0x1000] ;  /* 0x0010000023137984 */ /* 0x000f280000000800 */
[----:B------:R-:W4:Y:S04]  /*4280*/  LDS R21, [R35+0x1400] ;  /* 0x0014000023157984 */ /* 0x000f280000000800 */
[----:B0-----:R-:W-:Y:S01]  /*4290*/  @!P0 STG.E desc[UR10][R4.64], R43 ;  /* 0x0000002b04008986 */ /* 0x001fe2000c10190a */
[----:B------:R-:W-:Y:S01]  /*42a0*/  ISETP.GE.U32.AND P0, PT, R12, UR4, PT ;  /* 0x000000040c007c0c */ /* 0x000fe2000bf06070 */
[----:B------:R-:W-:-:S02]  /*42b0*/  @!P1 IMAD.MOV.U32 R12, RZ, RZ, R16 ;  /* 0x000000ffff0c9224 */ /* 0x000fc400078e0010 */
[----:B------:R-:W-:Y:S01]  /*42c0*/  @!P2 STG.E.U16 desc[UR10][R2.64+0x200], R31 ;  /* 0x0002001f0200a986 */ /* 0x000fe2000c10150a */
[----:B------:R-:W-:-:S03]  /*42d0*/  @!P1 IMAD.MOV.U32 R16, RZ, RZ, 0xffff ;  /* 0x0000ffffff109424 */ /* 0x000fc600078e00ff */
[----:B-1----:R0:W-:Y:S01]  /*42e0*/  @!P2 STG.E desc[UR10][R4.64+0x400], R13 ;  /* 0x0004000d0400a986 */ /* 0x0021e2000c10190a */
[----:B------:R-:W-:Y:S02]  /*42f0*/  @!P1 ISETP.GT.AND P2, PT, R12, -0x1, PT ;  /* 0xffffffff0c00980c */ /* 0x000fe40003f44270 */
[----:B------:R-:W-:Y:S01]  /*4300*/  @!P6 PRMT R12, R34, 0x9910, RZ ;  /* 0x00009910220ce816 */ /* 0x000fe200000000ff */
[----:B------:R1:W-:Y:S04]  /*4310*/  @!P3 STG.E.U16 desc[UR10][R2.64+0x400], R23 ;  /* 0x000400170200b986 */ /* 0x0003e8000c10150a */
[----:B--2---:R-:W-:Y:S01]  /*4320*/  @!P3 STG.E desc[UR10][R4.64+0x800], R15 ;  /* 0x0008000f0400b986 */ /* 0x004fe2000c10190a */
[----:B------:R-:W-:Y:S02]  /*4330*/  @!P6 ISETP.GT.AND P3, PT, R12, -0x1, PT ;  /* 0xffffffff0c00e80c */ /* 0x000fe40003f64270 */
[----:B------:R-:W-:Y:S01]  /*4340*/  @!P1 SEL R12, R16, 0x8000, P2 ;  /* 0x00008000100c9807 */ /* 0x000fe20001000000 */
[----:B0-----:R-:W-:Y:S01]  /*4350*/  @!P6 IMAD.MOV.U32 R13, RZ, RZ, 0xffff ;  /* 0x0000ffffff0de424 */ /* 0x001fe200078e00ff */
[----:B------:R-:W-:Y:S01]  /*4360*/  @!P5 ISETP.GT.AND P2, PT, R14, -0x1, PT ;  /* 0xffffffff0e00d80c */ /* 0x000fe20003f44270 */
[----:B------:R-:W-:Y:S01]  /*4370*/  LDS R15, [R35+0x1c00] ;  /* 0x001c0000230f7984 */ /* 0x000fe20000000800 */
[C---:B------:R-:W-:Y:S01]  /*4380*/  LOP3.LUT R14, R0.reuse, 0x800, RZ, 0xfc, !PT ;  /* 0x00000800000e7812 */ /* 0x040fe200078efcff */
[----:B------:R-:W-:Y:S01]  /*4390*/  VIADD R16, R0, 0x900 ;  /* 0x0000090000107836 */ /* 0x000fe20000000000 */
[----:B------:R-:W-:-:S02]  /*43a0*/  @!P6 SEL R13, R13, 0x8000, P3 ;  /* 0x000080000d0de807 */ /* 0x000fc40001800000 */
[----:B-1----:R-:W-:Y:S02]  /*43b0*/  @!P5 SEL R23, R18, 0x8000, P2 ;  /* 0x000080001217d807 */ /* 0x002fe40001000000 */
[----:B------:R-:W-:Y:S02]  /*43c0*/  @!P6 LOP3.LUT R25, R13, R34, RZ, 0x3c, !PT ;  /* 0x000000220d19e212 */ /* 0x000fe400078e3cff */
[----:B------:R-:W0:Y:S01]  /*43d0*/  LDS R13, [R35+0x1800] ;  /* 0x00180000230d7984 */ /* 0x000e220000000800 */
[----:B------:R-:W-:Y:S01]  /*43e0*/  @!P1 LOP3.LUT R33, R12, R33, RZ, 0x3c, !PT ;  /* 0x000000210c219212 */ /* 0x000fe200078e3cff */
[----:B------:R-:W-:Y:S01]  /*43f0*/  VIADD R12, R0, 0xa00 ;  /* 0x00000a00000c7836 */ /* 0x000fe20000000000 */
[----:B------:R-:W-:Y:S02]  /*4400*/  @!P5 LOP3.LUT R27, R23, R36, RZ, 0x3c, !PT ;  /* 0x00000024171bd212 */ /* 0x000fe400078e3cff */
[----:B------:R-:W1:Y:S01]  /*4410*/  LDS R23, [R35+0x2000] ;  /* 0x0020000023177984 */ /* 0x000e620000000800 */
[----:B------:R-:W-:-:S02]  /*4420*/  ISETP.GE.U32.AND P3, PT, R14, UR4, PT ;  /* 0x000000040e007c0c */ /* 0x000fc4000bf66070 */
[----:B------:R-:W-:Y:S01]  /*4430*/  @!P0 PRMT R14, R37, 0x9910, RZ ;  /* 0x00009910250e8816 */ /* 0x000fe200000000ff */
[----:B------:R-:W-:Y:S01]  /*4440*/  @!P1 STG.E.U16 desc[UR10][R2.64+0x600], R33 ;  /* 0x0006002102009986 */ /* 0x000fe2000c10150a */
[----:B------:R-:W-:Y:S01]  /*4450*/  ISETP.GE.U32.AND P2, PT, R16, UR4, PT ;  /* 0x0000000410007c0c */ /* 0x000fe2000bf46070 */
[----:B------:R-:W-:Y:S02]  /*4460*/  @!P0 IMAD.MOV.U32 R16, RZ, RZ, 0xffff ;  /* 0x0000ffffff108424 */ /* 0x000fe400078e00ff */
[----:B---3--:R-:W-:Y:S01]  /*4470*/  @!P1 STG.E desc[UR10][R4.64+0xc00], R17 ;  /* 0x000c001104009986 */ /* 0x008fe2000c10190a */
[----:B------:R-:W-:Y:S02]  /*4480*/  ISETP.GE.U32.AND P1, PT, R12, UR4, PT ;  /* 0x000000040c007c0c */ /* 0x000fe4000bf26070 */
[----:B------:R-:W-:Y:S01]  /*4490*/  @!P4 PRMT R12, R38, 0x9910, RZ ;  /* 0x00009910260cc816 */ /* 0x000fe200000000ff */
[----:B------:R-:W-:Y:S02]  /*44a0*/  @!P6 STG.E.U16 desc[UR10][R2.64+0x800], R25 ;  /* 0x000800190200e986 */ /* 0x000fe4000c10150a */
[----:B------:R-:W-:-:S02]  /*44b0*/  @!P3 IMAD.MOV.U32 R18, RZ, RZ, 0xffff ;  /* 0x0000ffffff12b424 */ /* 0x000fc400078e00ff */
[----:B----4-:R2:W-:Y:S01]  /*44c0*/  @!P6 STG.E desc[UR10][R4.64+0x1000], R19 ;  /* 0x001000130400e986 */ /* 0x0105e2000c10190a */
[----:B------:R-:W-:Y:S02]  /*44d0*/  @!P0 ISETP.GT.AND P6, PT, R14, -0x1, PT ;  /* 0xffffffff0e00880c */ /* 0x000fe40003fc4270 */
[----:B------:R-:W-:Y:S01]  /*44e0*/  @!P3 PRMT R14, R39, 0x9910, RZ ;  /* 0x00009910270eb816 */ /* 0x000fe200000000ff */
[----:B------:R-:W3:Y:S04]  /*44f0*/  LDS R17, [R35+0x2400] ;  /* 0x0024000023117984 */ /* 0x000ee80000000800 */
[----:B------:R4:W-:Y:S04]  /*4500*/  @!P5 STG.E.U16 desc[UR10][R2.64+0xa00], R27 ;  /* 0x000a001b0200d986 */ /* 0x0009e8000c10150a */
[----:B------:R-:W-:Y:S01]  /*4510*/  @!P5 STG.E desc[UR10][R4.64+0x1400], R21 ;  /* 0x001400150400d986 */ /* 0x000fe2000c10190a */
[----:B--2---:R-:W-:Y:S01]  /*4520*/  @!P4 IMAD.MOV.U32 R19, RZ, RZ, 0xffff ;  /* 0x0000ffffff13c424 */ /* 0x004fe200078e00ff */
[----:B------:R-:W-:-:S02]  /*4530*/  @!P4 ISETP.GT.AND P5, PT, R12, -0x1, PT ;  /* 0xffffffff0c00c80c */ /* 0x000fc40003fa4270 */
[----:B------:R-:W-:Y:S01]  /*4540*/  @!P0 SEL R12, R16, 0x8000, P6 ;  /* 0x00008000100c8807 */ /* 0x000fe20003000000 */
[----:B------:R-:W-:Y:S01]  /*4550*/  LDS R21, [R35+0x2c00] ;  /* 0x002c000023157984 */ /* 0x000fe20000000800 */
[----:B------:R-:W-:Y:S02]  /*4560*/  @!P4 SEL R19, R19, 0x8000, P5 ;  /* 0x000080001313c807 */ /* 0x000fe40002800000 */
[----:B------:R-:W-:Y:S01]  /*4570*/  @!P3 ISETP.GT.AND P6, PT, R14, -0x1, PT ;  /* 0xffffffff0e00b80c */ /* 0x000fe20003fc4270 */
[----:B------:R-:W-:Y:S01]  /*4580*/  VIADD R14, R0, 0xb00 ;  /* 0x00000b00000e7836 */ /* 0x000fe20000000000 */
[----:B------:R-:W-:Y:S01]  /*4590*/  @!P4 LOP3.LUT R25, R19, R38, RZ, 0x3c, !PT ;  /* 0x000000261319c212 */ /* 0x000fe200078e3cff */
[----:B----4-:R-:W-:Y:S01]  /*45a0*/  @!P2 IMAD.MOV.U32 R27, RZ, RZ, 0xffff ;  /* 0x0000ffffff1ba424 */ /* 0x010fe200078e00ff */
[----:B------:R-:W2:Y:S01]  /*45b0*/  LDS R19, [R35+0x2800] ;  /* 0x0028000023137984 */ /* 0x000ea20000000800 */
[----:B------:R-:W-:Y:S02]  /*45c0*/  @!P0 LOP3.LUT R37, R12, R37, RZ, 0x3c, !PT ;  /* 0x000000250c258212 */ /* 0x000fe400078e3cff */
[----:B------:R-:W-:-:S02]  /*45d0*/  ISETP.GE.U32.AND P5, PT, R14, UR4, PT ;  /* 0x000000040e007c0c */ /* 0x000fc4000bfa6070 */
[----:B------:R-:W-:Y:S01]  /*45e0*/  @!P2 PRMT R12, R40, 0x9910, RZ ;  /* 0x00009910280ca816 */ /* 0x000fe200000000ff */
[----:B------:R-:W-:Y:S01]  /*45f0*/  @!P0 STG.E.U16 desc[UR10][R2.64+0xc00], R37 ;  /* 0x000c002502008986 */ /* 0x000fe2000c10150a */
[----:B------:R-:W-:Y:S02]  /*4600*/  LOP3.LUT R16, R0, 0xc00, RZ, 0xfc, !PT ;  /* 0x00000c0000107812 */ /* 0x000fe400078efcff */
[----:B------:R-:W-:Y:S01]  /*4610*/  @!P3 SEL R14, R18, 0x8000, P6 ;  /* 0x00008000120eb807 */ /* 0x000fe20003000000 */
[----:B0-----:R0:W-:Y:S01]  /*4620*/  @!P0 STG.E desc[UR10][R4.64+0x1800], R13 ;  /* 0x0018000d04008986 */ /* 0x0011e2000c10190a */
[----:B------:R-:W-:Y:S01]  /*4630*/  @!P2 ISETP.GT.AND P0, PT, R12, -0x1, PT ;  /* 0xffffffff0c00a80c */ /* 0x000fe20003f04270 */
[----:B------:R-:W-:Y:S01]  /*4640*/  VIADD R12, R0, 0xd00 ;  /* 0x00000d00000c7836 */ /* 0x000fe20000000000 */
[----:B------:R-:W-:Y:S01]  /*4650*/  ISETP.GE.U32.AND P6, PT, R16, UR4, PT ;  /* 0x0000000410007c0c */ /* 0x000fe2000bfc6070 */
[----:B------:R-:W-:Y:S01]  /*4660*/  @!P4 STG.E.U16 desc[UR10][R2.64+0xe00], R25 ;  /* 0x000e00190200c986 */ /* 0x000fe2000c10150a */
[----:B------:R-:W-:-:S02]  /*4670*/  @!P1 PRMT R16, R41, 0x9910, RZ ;  /* 0x0000991029109816 */ /* 0x000fc400000000ff */
[----:B------:R-:W-:Y:S01]  /*4680*/  @!P3 LOP3.LUT R39, R14, R39, RZ, 0x3c, !PT ;  /* 0x000000270e27b212 */ /* 0x000fe200078e3cff */
[----:B------:R4:W-:Y:S01]  /*4690*/  @!P4 STG.E desc[UR10][R4.64+0x1c00], R15 ;  /* 0x001c000f0400c986 */ /* 0x0009e2000c10190a */
[----:B------:R-:W-:Y:S01]  /*46a0*/  ISETP.GE.U32.AND P4, PT, R12, UR4, PT ;  /* 0x000000040c007c0c */ /* 0x000fe2000bf86070 */
[----:B------:R-:W-:Y:S01]  /*46b0*/  @!P1 IMAD.MOV.U32 R12, RZ, RZ, R16 ;  /* 0x000000ffff0c9224 */ /* 0x000fe200078e0010 */
[----:B------:R-:W-:Y:S01]  /*46c0*/  @!P2 SEL R27, R27, 0x8000, P0 ;  /* 0x000080001b1ba807 */ /* 0x000fe20000000000 */
[----:B------:R-:W-:Y:S01]  /*46d0*/  VIADD R14, R0, 0xe00 ;  /* 0x00000e00000e7836 */ /* 0x000fe20000000000 */
[----:B0-----:R-:W-:Y:S01]  /*46e0*/  @!P5 PRMT R13, R42, 0x9910, RZ ;  /* 0x000099102a0dd816 */ /* 0x001fe200000000ff */
[----:B------:R-:W-:Y:S01]  /*46f0*/  @!P3 STG.E.U16 desc[UR10][R2.64+0x1000], R39 ;  /* 0x001000270200b986 */ /* 0x000fe2000c10150a */
[----:B------:R-:W-:Y:S02]  /*4700*/  @!P2 LOP3.LUT R27, R27, R40, RZ, 0x3c, !PT ;  /* 0x000000281b1ba212 */ /* 0x000fe400078e3cff */
[----:B------:R-:W-:Y:S01]  /*4710*/  ISETP.GE.U32.AND P0, PT, R14, UR4, PT ;  /* 0x000000040e007c0c */ /* 0x000fe2000bf06070 */
[----:B-1----:R-:W-:Y:S01]  /*4720*/  @!P3 STG.E desc[UR10][R4.64+0x2000], R23 ;  /* 0x002000170400b986 */ /* 0x002fe2000c10190a */
[----:B------:R-:W-:Y:S01]  /*4730*/  @!P1 ISETP.GT.AND P3, PT, R12, -0x1, PT ;  /* 0xffffffff0c00980c */ /* 0x000fe20003f64270 */
[----:B------:R-:W-:-:S02]  /*4740*/  @!P5 IMAD.MOV.U32 R12, RZ, RZ, R13 ;  /* 0x000000ffff0cd224 */ /* 0x000fc400078e000d */
[----:B------:R-:W-:Y:S01]  /*4750*/  @!P1 IMAD.MOV.U32 R14, RZ, RZ, 0xffff ;  /* 0x0000ffffff0e9424 */ /* 0x000fe200078e00ff */
[----:B------:R0:W-:Y:S01]  /*4760*/  @!P2 STG.E.U16 desc[UR10][R2.64+0x1200], R27 ;  /* 0x0012001b0200a986 */ /* 0x0001e2000c10150a */
[----:B------:R-:W-:Y:S02]  /*4770*/  VIADD R13, R0, 0xf00 ;  /* 0x00000f00000d7836 */ /* 0x000fe40000000000 */
[----:B----4-:R-:W-:Y:S01]  /*4780*/  @!P5 IMAD.MOV.U32 R15, RZ, RZ, 0xffff ;  /* 0x0000ffffff0fd424 */ /* 0x010fe200078e00ff */
[----:B---3--:R-:W-:Y:S01]  /*4790*/  @!P2 STG.E desc[UR10][R4.64+0x2400], R17 ;  /* 0x002400110400a986 */ /* 0x008fe2000c10190a */
[----:B------:R-:W-:Y:S02]  /*47a0*/  @!P5 ISETP.GT.AND P2, PT, R12, -0x1, PT ;  /* 0xffffffff0c00d80c */ /* 0x000fe40003f44270 */
[----:B------:R-:W-:Y:S01]  /*47b0*/  @!P1 SEL R12, R14, 0x8000, P3 ;  /* 0x000080000e0c9807 */ /* 0x000fe20001800000 */
[----:B------:R-:W-:Y:S01]  /*47c0*/  LDS R17, [R35+0x3800] ;  /* 0x0038000023117984 */ /* 0x000fe20000000800 */
[----:B------:R-:W-:Y:S01]  /*47d0*/  ISETP.GE.U32.AND P3, PT, R13, UR4, PT ;  /* 0x000000040d007c0c */ /* 0x000fe2000bf66070 */
[----:B------:R-:W-:Y:S01]  /*47e0*/  @!P0 IMAD.MOV.U32 R25, RZ, RZ, 0xffff ;  /* 0x0000ffffff198424 */ /* 0x000fe200078e00ff */
[----:B------:R-:W-:Y:S01]  /*47f0*/  @!P5 SEL R13, R15, 0x8000, P2 ;  /* 0x000080000f0dd807 */ /* 0x000fe20001000000 */
[----:B------:R-:W-:Y:S01]  /*4800*/  LDS R23, [R35+0x4400] ;  /* 0x0044000023177984 */ /* 0x000fe20000000800 */
[----:B------:R-:W-:-:S02]  /*4810*/  @!P1 LOP3.LUT R41, R12, R41, RZ, 0x3c, !PT ;  /* 0x000000290c299212 */ /* 0x000fc400078e3cff */
[----:B------:R-:W-:Y:S02]  /*4820*/  @!P5 LOP3.LUT R15, R13, R42, RZ, 0x3c, !PT ;  /* 0x0000002a0d0fd212 */ /* 0x000fe400078e3cff */
[----:B------:R-:W-:Y:S01]  /*4830*/  @!P6 PRMT R12, R29, 0x9910, RZ ;  /* 0x000099101d0ce816 */ /* 0x000fe200000000ff */
[----:B------:R-:W-:Y:S01]  /*4840*/  @!P1 STG.E.U16 desc[UR10][R2.64+0x1400], R41 ;  /* 0x0014002902009986 */ /* 0x000fe2000c10150a */
[----:B------:R-:W-:Y:S02]  /*4850*/  @!P4 PRMT R13, R11, 0x9910, RZ ;  /* 0x000099100b0dc816 */ /* 0x000fe400000000ff */
[----:B------:R-:W-:Y:S01]  /*4860*/  LOP3.LUT R14, R0, 0x1000, RZ, 0xfc, !PT ;  /* 0x00001000000e7812 */ /* 0x000fe200078efcff */
[----:B--2---:R-:W-:Y:S01]  /*4870*/  @!P1 STG.E desc[UR10][R4.64+0x2800], R19 ;  /* 0x0028001304009986 */ /* 0x004fe2000c10190a */
[----:B------:R-:W-:Y:S01]  /*4880*/  @!P6 ISETP.GT.AND P1, PT, R12, -0x1, PT ;  /* 0xffffffff0c00e80c */ /* 0x000fe20003f24270 */
[----:B------:R-:W-:Y:S01]  /*4890*/  @!P6 IMAD.MOV.U32 R12, RZ, RZ, 0xffff ;  /* 0x0000ffffff0ce424 */ /* 0x000fe200078e00ff */
[----:B------:R-:W-:Y:S01]  /*48a0*/  ISETP.GE.U32.AND P2, PT, R14, UR4, PT ;  /* 0x000000040e007c0c */ /* 0x000fe2000bf46070 */
[----:B------:R-:W-:Y:S01]  /*48b0*/  @!P5 STG.E.U16 desc[UR10][R2.64+0x1600], R15 ;  /* 0x0016000f0200d986 */ /* 0x000fe2000c10150a */
[----:B------:R-:W-:Y:S01]  /*48c0*/  @!P4 IMAD.MOV.U32 R14, RZ, RZ, 0xffff ;  /* 0x0000ffffff0ec424 */ /* 0x000fe200078e00ff */
[----:B------:R-:W-:-:S02]  /*48d0*/  @!P0 PRMT R16, R10, 0x9910, RZ ;  /* 0x000099100a108816 */ /* 0x000fc400000000ff */
[----:B------:R-:W-:Y:S01]  /*48e0*/  @!P5 STG.E desc[UR10][R4.64+0x2c00], R21 ;  /* 0x002c00150400d986 */ /* 0x000fe2000c10190a */
[----:B------:R-:W-:Y:S01]  /*48f0*/  @!P4 ISETP.GT.AND P5, PT, R13, -0x1, PT ;  /* 0xffffffff0d00c80c */ /* 0x000fe20003fa4270 */
[----:B------:R-:W-:Y:S01]  /*4900*/  VIADD R13, R0, 0x1100 ;  /* 0x00001100000d7836 */ /* 0x000fe20000000000 */
[----:B------:R-:W-:Y:S01]  /*4910*/  @!P6 SEL R12, R12, 0x8000, P1 ;  /* 0x000080000c0ce807 */ /* 0x000fe20000800000 */
[----:B------:R-:W-:Y:S01]  /*4920*/  LDS R15, [R35+0x3400] ;  /* 0x00340000230f7984 */ /* 0x000fe20000000800 */
[----:B------:R-:W-:Y:S02]  /*4930*/  @!P4 SEL R14, R14, 0x8000, P5 ;  /* 0x000080000e0ec807 */ /* 0x000fe40002800000 */
[----:B------:R-:W-:Y:S01]  /*4940*/  ISETP.GE.U32.AND P1, PT, R13, UR4, PT ;  /* 0x000000040d007c0c */ /* 0x000fe2000bf26070 */
[----:B------:R-:W-:Y:S01]  /*4950*/  LDS R19, [R35+0x3c00] ;  /* 0x003c000023137984 */ /* 0x000fe20000000800 */
[----:B------:R-:W-:Y:S01]  /*4960*/  @!P0 ISETP.GT.AND P5, PT, R16, -0x1, PT ;  /* 0xffffffff1000880c */ /* 0x000fe20003fa4270 */
[----:B0-----:R-:W-:Y:S01]  /*4970*/  @!P2 IMAD.MOV.U32 R27, RZ, RZ, 0xffff ;  /* 0x0000ffffff1ba424 */ /* 0x001fe200078e00ff */
[----:B------:R-:W-:Y:S01]  /*4980*/  @!P3 PRMT R16, R9, 0x9910, RZ ;  /* 0x000099100910b816 */ /* 0x000fe200000000ff */
[----:B------:R-:W0:Y:S01]  /*4990*/  LDS R13, [R35+0x3000] ;  /* 0x00300000230d7984 */ /* 0x000e220000000800 */
[----:B------:R-:W-:-:S02]  /*49a0*/  @!P0 SEL R25, R25, 0x8000, P5 ;  /* 0x0000800019198807 */ /* 0x000fc40002800000 */
[----:B------:R-:W-:Y:S01]  /*49b0*/  @!P3 ISETP.GT.AND P5, PT, R16, -0x1, PT ;  /* 0xffffffff1000b80c */ /* 0x000fe20003fa4270 */
[----:B------:R-:W1:Y:S01]  /*49c0*/  LDS R21, [R35+0x4000] ;  /* 0x0040000023157984 */ /* 0x000e620000000800 */
[----:B------:R-:W-:Y:S01]  /*49d0*/  @!P3 IMAD.MOV.U32 R16, RZ, RZ, 0xffff ;  /* 0x0000ffffff10b424 */ /* 0x000fe200078e00ff */
[----:B------:R-:W-:Y:S02]  /*49e0*/  @!P2 PRMT R18, R8, 0x9910, RZ ;  /* 0x000099100812a816 */ /* 0x000fe400000000ff */
[----:B------:R-:W-:Y:S02]  /*49f0*/  @!P1 PRMT R20, R7, 0x9910, RZ ;  /* 0x0000991007149816 */ /* 0x000fe400000000ff */
[----:B------:R-:W-:Y:S02]  /*4a00*/  @!P3 SEL R16, R16, 0x8000, P5 ;  /* 0x000080001010b807 */ /* 0x000fe40002800000 */
[----:B------:R-:W-:Y:S01]  /*4a10*/  @!P2 ISETP.GT.AND P5, PT, R18, -0x1, PT ;  /* 0xffffffff1200a80c */ /* 0x000fe20003fa4270 */
[----:B------:R-:W-:Y:S01]  /*4a20*/  @!P1 IMAD.MOV.U32 R18, RZ, RZ, R20 ;  /* 0x000000ffff129224 */ /* 0x000fe200078e0014 */
[----:B------:R-:W-:Y:S01]  /*4a30*/  @!P6 LOP3.LUT R29, R12, R29, RZ, 0x3c, !PT ;  /* 0x0000001d0c1de212 */ /* 0x000fe200078e3cff */
[----:B------:R-:W-:Y:S01]  /*4a40*/  @!P1 IMAD.MOV.U32 R20, RZ, RZ, 0xffff ;  /* 0x0000ffffff149424 */ /* 0x000fe200078e00ff */
[----:B------:R-:W-:-:S02]  /*4a50*/  @!P2 SEL R27, R27, 0x8000, P5 ;  /* 0x000080001b1ba807 */ /* 0x000fc40002800000 */
[----:B------:R-:W-:Y:S01]  /*4a60*/  @!P1 ISETP.GT.AND P5, PT, R18, -0x1, PT ;  /* 0xffffffff1200980c */ /* 0x000fe20003fa4270 */
[----:B------:R-:W-:Y:S01]  /*4a70*/  VIADD R18, R0, 0x1200 ;  /* 0x0000120000127836 */ /* 0x000fe20000000000 */
[----:B------:R-:W-:Y:S01]  /*4a80*/  @!P4 LOP3.LUT R11, R14, R11, RZ, 0x3c, !PT ;  /* 0x0000000b0e0bc212 */ /* 0x000fe200078e3cff */
[----:B------:R2:W-:Y:S01]  /*4a90*/  @!P6 STG.E.U16 desc[UR10][R2.64+0x1800], R29 ;  /* 0x0018001d0200e986 */ /* 0x0005e2000c10150a */
[----:B------:R-:W-:Y:S02]  /*4aa0*/  @!P1 SEL R0, R20, 0x8000, P5 ;  /* 0x0000800014009807 */ /* 0x000fe40002800000 */
[----:B------:R-:W-:Y:S02]  /*4ab0*/  ISETP.GE.U32.AND P5, PT, R18, UR4, PT ;  /* 0x0000000412007c0c */ /* 0x000fe4000bfa6070 */
[----:B------:R-:W-:Y:S02]  /*4ac0*/  @!P0 LOP3.LUT R25, R25, R10, RZ, 0x3c, !PT ;  /* 0x0000000a19198212 */ /* 0x000fe400078e3cff */
[----:B------:R-:W-:-:S02]  /*4ad0*/  @!P3 LOP3.LUT R9, R16, R9, RZ, 0x3c, !PT ;  /* 0x000000091009b212 */ /* 0x000fc400078e3cff */
[----:B------:R-:W-:Y:S02]  /*4ae0*/  @!P2 LOP3.LUT R27, R27, R8, RZ, 0x3c, !PT ;  /* 0x000000081b1ba212 */ /* 0x000fe400078e3cff */
[----:B------:R-:W-:Y:S01]  /*4af0*/  @!P1 LOP3.LUT R7, R0, R7, RZ, 0x3c, !PT ;  /* 0x0000000700079212 */ /* 0x000fe200078e3cff */
[----:B0-----:R2:W-:Y:S04]  /*4b00*/  @!P6 STG.E desc[UR10][R4.64+0x3000], R13 ;  /* 0x0030000d0400e986 */ /* 0x0015e8000c10190a */
[----:B------:R2:W-:Y:S04]  /*4b10*/  @!P4 STG.E.U16 desc[UR10][R2.64+0x1a00], R11 ;  /* 0x001a000b0200c986 */ /* 0x0005e8000c10150a */
[----:B------:R2:W-:Y:S04]  /*4b20*/  @!P4 STG.E desc[UR10][R4.64+0x3400], R15 ;  /* 0x0034000f0400c986 */ /* 0x0005e8000c10190a */
[----:B------:R2:W-:Y:S04]  /*4b30*/  @!P0 STG.E.U16 desc[UR10][R2.64+0x1c00], R25 ;  /* 0x001c001902008986 */ /* 0x0005e8000c10150a */
[----:B------:R2:W-:Y:S04]  /*4b40*/  @!P0 STG.E desc[UR10][R4.64+0x3800], R17 ;  /* 0x0038001104008986 */ /* 0x0005e8000c10190a */
[----:B------:R2:W-:Y:S04]  /*4b50*/  @!P3 STG.E.U16 desc[UR10][R2.64+0x1e00], R9 ;  /* 0x001e00090200b986 */ /* 0x0005e8000c10150a */
[----:B------:R2:W-:Y:S04]  /*4b60*/  @!P3 STG.E desc[UR10][R4.64+0x3c00], R19 ;  /* 0x003c00130400b986 */ /* 0x0005e8000c10190a */
[----:B------:R2:W-:Y:S04]  /*4b70*/  @!P2 STG.E.U16 desc[UR10][R2.64+0x2000], R27 ;  /* 0x0020001b0200a986 */ /* 0x0005e8000c10150a */
[----:B-1----:R2:W-:Y:S04]  /*4b80*/  @!P2 STG.E desc[UR10][R4.64+0x4000], R21 ;  /* 0x004000150400a986 */ /* 0x0025e8000c10190a */
[----:B------:R2:W-:Y:S04]  /*4b90*/  @!P1 STG.E.U16 desc[UR10][R2.64+0x2200], R7 ;  /* 0x0022000702009986 */ /* 0x0005e8000c10150a */
[----:B------:R2:W-:Y:S01]  /*4ba0*/  @!P1 STG.E desc[UR10][R4.64+0x4400], R23 ;  /* 0x0044001704009986 */ /* 0x0005e2000c10190a */
[----:B------:R-:W-:Y:S05]  /*4bb0*/  @P5 EXIT ;  /* 0x000000000000594d */ /* 0x000fea0003800000 */
[----:B------:R-:W0:Y:S01]  /*4bc0*/  LDS R35, [R35+0x4800] ;  /* 0x0048000023237984 */ /* 0x000e220000000800 */
[----:B------:R-:W-:Y:S01]  /*4bd0*/  PRMT R0, R6, 0x9910, RZ ;  /* 0x0000991006007816 */ /* 0x000fe200000000ff */
[----:B--2---:R-:W-:-:S03]  /*4be0*/  IMAD.MOV.U32 R7, RZ, RZ, 0xffff ;  /* 0x0000ffffff077424 */ /* 0x004fc600078e00ff */
[----:B------:R-:W-:-:S04]  /*4bf0*/  ISETP.GT.AND P0, PT, R0, -0x1, PT ;  /* 0xffffffff0000780c */ /* 0x000fc80003f04270 */
[----:B------:R-:W-:-:S04]  /*4c00*/  SEL R7, R7, 0x8000, P0 ;  /* 0x0000800007077807 */ /* 0x000fc80000000000 */
[----:B------:R-:W-:-:S05]  /*4c10*/  LOP3.LUT R7, R7, R6, RZ, 0x3c, !PT ;  /* 0x0000000607077212 */ /* 0x000fca00078e3cff */
[----:B------:R-:W-:Y:S04]  /*4c20*/  STG.E.U16 desc[UR10][R2.64+0x2400], R7 ;  /* 0x0024000702007986 */ /* 0x000fe8000c10150a */
[----:B0-----:R-:W-:Y:S01]  /*4c30*/  STG.E desc[UR10][R4.64+0x4800], R35 ;  /* 0x0048002304007986 */ /* 0x001fe2000c10190a */
[----:B------:R-:W-:Y:S05]  /*4c40*/  EXIT ;  /* 0x000000000000794d */ /* 0x000fea0003800000 */
.L_x_1654:
        /* <DEDUP_REMOVED lines=11> */
.L_x_2112:


//--------------------- .text._ZN3cub18CUB_300001_SM_10006detail10radix_sort30DeviceSegmentedRadixSortKernelINS1_5radix10policy_hubI6__halfiiE10Policy1000ELb1ELNS0_9SortOrderE1ES6_iPiSA_iNS1_21identity_decomposer_tEEEvPKT2_PSC_PKT3_PSG_T4_T5_iiiT7_ --------------------------
	.section	.text._ZN3cub18CUB_300001_SM_10006detail10radix_sort30DeviceSegmentedRadixSortKernelINS1_5radix10policy_hubI6__halfiiE10Policy1000ELb1ELNS0_9SortOrderE1ES6_iPiSA_iNS1_21identity_decomposer_tEEEvPKT2_PSC_PKT3_PSG_T4_T5_iiiT7_,"ax",@progbits
	.align	128
        .global         _ZN3cub18CUB_300001_SM_10006detail10radix_sort30DeviceSegmentedRadixSortKernelINS1_5radix10policy_hubI6__halfiiE10Policy1000ELb1ELNS0_9SortOrderE1ES6_iPiSA_iNS1_21identity_decomposer_tEEEvPKT2_PSC_PKT3_PSG_T4_T5_iiiT7_
        .type           _ZN3cub18CUB_300001_SM_10006detail10radix_sort30DeviceSegmentedRadixSortKernelINS1_5radix10policy_hubI6__halfiiE10Policy1000ELb1ELNS0_9SortOrderE1ES6_iPiSA_iNS1_21identity_decomposer_tEEEvPKT2_PSC_PKT3_PSG_T4_T5_iiiT7_,@function
        .size           _ZN3cub18CUB_300001_SM_10006detail10radix_sort30DeviceSegmentedRadixSortKernelINS1_5radix10policy_hubI6__halfiiE10Policy1000ELb1ELNS0_9SortOrderE1ES6_iPiSA_iNS1_21identity_decomposer_tEEEvPKT2_PSC_PKT3_PSG_T4_T5_iiiT7_,(.L_x_2113 - _ZN3cub18CUB_300001_SM_10006detail10radix_sort30DeviceSegmentedRadixSortKernelINS1_5radix10policy_hubI6__halfiiE10Policy1000ELb1ELNS0_9SortOrderE1ES6_iPiSA_iNS1_21identity_decomposer_tEEEvPKT2_PSC_PKT3_PSG_T4_T5_iiiT7_)
        .other          _ZN3cub18CUB_300001_SM_10006detail10radix_sort30DeviceSegmentedRadixSortKernelINS1_5radix10policy_hubI6__halfiiE10Policy1000ELb1ELNS0_9SortOrderE1ES6_iPiSA_iNS1_21identity_decomposer_tEEEvPKT2_PSC_PKT3_PSG_T4_T5_iiiT7_,@"STO_CUDA_ENTRY STV_DEFAULT"
_ZN3cub18CUB_300001_SM_10006detail10radix_sort30DeviceSegmentedRadixSortKernelINS1_5radix10policy_hubI6__halfiiE10Policy1000ELb1ELNS0_9SortOrderE1ES6_iPiSA_iNS1_21identity_decomposer_tEEEvPKT2_PSC_PKT3_PSG_T4_T5_iiiT7_:
.text._ZN3cub18CUB_300001_SM_10006detail10radix_sort30DeviceSegmentedRadixSortKernelINS1_5radix10policy_hubI6__halfiiE10Policy1000ELb1ELNS0_9SortOrderE1ES6_iPiSA_iNS1_21identity_decomposer_tEEEvPKT2_PSC_PKT3_PSG_T4_T5_iiiT7_:
[----:B------:R-:W-:Y:S01]  /*0000*/  LDC R1, c[0x0][0x37c] ;  /* 0x0000df00ff017b82 */ /* 0x000fe20000000800 */
[----:B------:R-:W0:Y:S07]  /*0010*/  S2R R7, SR_CTAID.X ;  /* 0x0000000000077919 */ /* 0x000e2e0000002500 */
[----:B------:R-:W0:Y:S01]  /*0020*/  LDC.64 R4, c[0x0][0x3a0] ;  /* 0x0000e800ff047b82 */ /* 0x000e220000000a00 */
[----:B------:R-:W1:Y:S07]  /*0030*/  LDCU.64 UR10, c[0x0][0x358] ;  /* 0x00006b00ff0a77ac */ /* 0x000e6e0008000a00 */
[----:B------:R-:W2:Y:S01]  /*0040*/  LDC.64 R2, c[0x0][0x3a8] ;  /* 0x0000ea00ff027b82 */ /* 0x000ea20000000a00 */
[----:B0-----:R-:W-:-:S04]  /*0050*/  IMAD.WIDE.U32 R4, R7, 0x4, R4 ;  /* 0x0000000407047825 */ /* 0x001fc800078e0004 */
[----:B--2---:R-:W-:Y:S02]  /*0060*/  IMAD.WIDE.U32 R2, R7, 0x4, R2 ;  /* 0x0000000407027825 */ /* 0x004fe400078e0002 */
[----:B-1----:R-:W2:Y:S04]  /*0070*/  LDG.E R5, desc[UR10][R4.64] ;  /* 0x0000000a04057981 */ /* 0x002ea8000c1e1900 */
[----:B------:R-:W2:Y:S02]  /*0080*/  LDG.E R2, desc[UR10][R2.64] ;  /* 0x0000000a02027981 */ /* 0x000ea4000c1e1900 */
[----:B--2---:R-:W-:-:S05]  /*0090*/  IMAD.IADD R3, R2, 0x1, -R5 ;  /* 0x0000000102037824 */ /* 0x004fca00078e0a05 */
[----:B------:R-:W-:-:S13]  /*00a0*/  ISETP.GE.AND P0, PT, R3, 0x1, PT ;  /* 0x000000010300780c */ /* 0x000fda0003f06270 */
[----:B------:R-:W-:Y:S05]  /*00b0*/  @!P0 EXIT ;  /* 0x000000000000894d */ /* 0x000fea0003800000 */
[----:B------:R-:W0:Y:S01]  /*00c0*/  S2R R0, SR_CgaCtaId ;  /* 0x0000000000007919 */ /* 0x000e220000008800 */
[----:B------:R-:W-:Y:S01]  /*00d0*/  MOV R7, 0x400 ;  /* 0x0000040000077802 */ /* 0x000fe20000000f00 */
[----:B------:R-:W1:Y:S01]  /*00e0*/  LDCU.64 UR4, c[0x0][0x380] ;  /* 0x00007000ff0477ac */ /* 0x000e620008000a00 */
[----:B------:R-:W-:Y:S01]  /*00f0*/  ISETP.GE.U32.AND P0, PT, R3, 0x17b80, PT ;  /* 0x00017b800300780c */ /* 0x000fe20003f06070 */
[----:B------:R-:W2:Y:S01]  /*0100*/  S2R R69, SR_TID.X ;  /* 0x0000000000457919 */ /* 0x000ea20000002100 */
[----:B------:R-:W-:Y:S01]  /*0110*/  CS2R R10, SRZ ;  /* 0x00000000000a7805 */ /* 0x000fe2000001ff00 */
[----:B------:R-:W-:Y:S01]  /*0120*/  UMOV UR6, 0xf00 ;  /* 0x00000f0000067882 */ /* 0x000fe20000000000 */
[----:B------:R-:W-:Y:S01]  /*0130*/  UMOV UR7, 0x0 ;  /* 0x0000000000077882 */ /* 0x000fe20000000000 */
[----:B------:R-:W-:Y:S01]  /*0140*/  CS2R R8, SRZ ;  /* 0x0000000000087805 */ /* 0x000fe2000001ff00 */
[----:B------:R-:W-:Y:S01]  /*0150*/  IMAD.MOV.U32 R13, RZ, RZ, R5 ;  /* 0x000000ffff0d7224 */ /* 0x000fe200078e0005 */
[----:B-1----:R-:W-:Y:S01]  /*0160*/  UIMAD.WIDE.U32 UR6, UR4, 0x1, UR6 ;  /* 0x00000001040678a5 */ /* 0x002fe2000f8e0006 */
[----:B0-----:R-:W-:-:S02]  /*0170*/  LEA R7, R0, R7, 0x18 ;  /* 0x0000000700077211 */ /* 0x001fc400078ec0ff */
[----:B--2---:R-:W-:-:S03]  /*0180*/  SHF.R.U32.HI R4, RZ, 0x5, R69 ;  /* 0x00000005ff047819 */ /* 0x004fc60000011645 */
[--C-:B------:R-:W-:Y:S02]  /*0190*/  IMAD R0, R69, 0x4, R7.reuse ;  /* 0x0000000445007824 */ /* 0x100fe400078e0207 */
[----:B------:R-:W-:-:S03]  /*01a0*/  IMAD R4, R4, 0x600, R7 ;  /* 0x0000060004047824 */ /* 0x000fc600078e0207 */
[----:B------:R0:W-:Y:S04]  /*01b0*/  STS [R0], RZ ;  /* 0x000000ff00007388 */ /* 0x0001e80000000800 */
[----:B------:R0:W-:Y:S04]  /*01c0*/  STS [R0+0x600], RZ ;  /* 0x000600ff00007388 */ /* 0x0001e80000000800 */
[----:B------:R0:W-:Y:S04]  /*01d0*/  STS [R0+0xc00], RZ ;  /* 0x000c00ff00007388 */ /* 0x0001e80000000800 */
[----:B------:R0:W-:Y:S04]  /*01e0*/  STS [R0+0x1200], RZ ;  /* 0x001200ff00007388 */ /* 0x0001e80000000800 */
[----:B------:R0:W-:Y:S04]  /*01f0*/  STS [R0+0x1800], RZ ;  /* 0x001800ff00007388 */ /* 0x0001e80000000800 */
[----:B------:R0:W-:Y:S04]  /*0200*/  STS [R0+0x1e00], RZ ;  /* 0x001e00ff00007388 */ /* 0x0001e80000000800 */
[----:B------:R0:W-:Y:S04]  /*0210*/  STS [R0+0x2400], RZ ;  /* 0x002400ff00007388 */ /* 0x0001e80000000800 */
[----:B------:R0:W-:Y:S01]  /*0220*/  STS [R0+0x2a00], RZ ;  /* 0x002a00ff00007388 */ /* 0x0001e20000000800 */
[----:B------:R-:W-:Y:S05]  /*0230*/  @!P0 BRA `(.L_x_1655) ;  /* 0x0000001000fc8947 */ /* 0x000fea0003800000 */
[----:B------:R-:W-:Y:S01]  /*0240*/  IMAD.MOV.U32 R11, RZ, RZ, RZ ;  /* 0x000000ffff0b7224 */ /* 0x000fe200078e00ff */
[----:B------:R-:W-:Y:S01]  /*0250*/  UIADD3 UR5, UPT, UPT, UR7, UR5, URZ ;  /* 0x0000000507057290 */ /* 0x000fe2000fffe0ff */
[----:B------:R-:W-:-:S11]  /*0260*/  IMAD.MOV.U32 R13, RZ, RZ, R5 ;  /* 0x000000ffff0d7224 */ /* 0x000fd600078e0005 */
.L_x_1659:
[----:B------:R-:W-:Y:S01]  /*0270*/  IMAD.IADD R6, R2, 0x1, -R13 ;  /* 0x0000000102067824 */ /* 0x000fe200078e0a0d */
[----:B-1----:R-:W1:Y:S01]  /*0280*/  LDCU UR9, c[0x0][0x3b4] ;  /* 0x00007680ff0977ac */ /* 0x002e620008000800 */
[----:B------:R-:W2:Y:S01]  /*0290*/  LDCU UR12, c[0x0][0x3b8] ;  /* 0x00007700ff0c77ac */ /* 0x000ea20008000800 */
[----:B---3--:R-:W-:-:S05]  /*02a0*/  UMOV UR4, URZ ;  /* 0x000000ff00047c82 */ /* 0x008fca0008000000 */
.L_x_1656:
[----:B------:R-:W-:-:S04]  /*02b0*/  IADD3 R12, P0, PT, R69, R13, RZ ;  /* 0x0000000d450c7210 */ /* 0x000fc80007f1e0ff */
[----:B---3--:R-:W-:Y:S02]  /*02c0*/  LEA.HI.X.SX32 R15, R13, RZ, 0x1, P0 ;  /* 0x000000ff0d0f7211 */ /* 0x008fe400000f0eff */
[----:B------:R-:W-:-:S04]  /*02d0*/  LEA R20, P0, R12, UR6, 0x1 ;  /* 0x000000060c147c11 */ /* 0x000fc8000f8008ff */
[----:B------:R-:W-:-:S05]  /*02e0*/  LEA.HI.X R21, R12, UR5, R15, 0x1, P0 ;  /* 0x000000050c157c11 */ /* 0x000fca00080f0c0f */
[----:B------:R-:W3:Y:S04]  /*02f0*/  LDG.E.U16 R16, desc[UR10][R20.64+-0xf00] ;  /* 0xfff1000a14107981 */ /* 0x000ee8000c1e1500 */
[----:B------:R-:W4:Y:S04]  /*0300*/  LDG.E.U16 R23, desc[UR10][R20.64+-0xc00] ;  /* 0xfff4000a14177981 */ /* 0x000f28000c1e1500 */
[----:B------:R-:W5:Y:S04]  /*0310*/  LDG.E.U16 R24, desc[UR10][R20.64+-0x900] ;  /* 0xfff7000a14187981 */ /* 0x000f68000c1e1500 */
[----:B------:R-:W5:Y:S04]  /*0320*/  LDG.E.U16 R25, desc[UR10][R20.64+-0x600] ;  /* 0xfffa000a14197981 */ /* 0x000f68000c1e1500 */
[----:B------:R-:W5:Y:S04]  /*0330*/  LDG.E.U16 R22, desc[UR10][R20.64+-0x300] ;  /* 0xfffd000a14167981 */ /* 0x000f68000c1e1500 */
[----:B------:R-:W5:Y:S04]  /*0340*/  LDG.E.U16 R15, desc[UR10][R20.64] ;  /* 0x0000000a140f7981 */ /* 0x000f68000c1e1500 */
[----:B------:R-:W5:Y:S01]  /*0350*/  LDG.E.U16 R14, desc[UR10][R20.64+0x300] ;  /* 0x0003000a140e7981 */ /* 0x000f62000c1e1500 */
[----:B--2---:R-:W-:Y:S01]  /*0360*/  UBMSK UR8, URZ, UR12 ;  /* 0x0000000cff08729b */ /* 0x004fe20008000000 */
[----:B---3--:R-:W-:-:S04]  /*0370*/  PRMT R12, R16, 0x9910, RZ ;  /* 0x00009910100c7816 */ /* 0x008fc800000000ff */
[----:B------:R-:W-:Y:S01]  /*0380*/  ISETP.GT.AND P0, PT, R12, -0x1, PT ;  /* 0xffffffff0c00780c */ /* 0x000fe20003f04270 */
[----:B------:R-:W-:-:S05]  /*0390*/  IMAD.MOV.U32 R12, RZ, RZ, 0x8000 ;  /* 0x00008000ff0c7424 */ /* 0x000fca00078e00ff */
[----:B------:R-:W-:-:S04]  /*03a0*/  SEL R17, R12, 0xffff, P0 ;  /* 0x0000ffff0c117807 */ /* 0x000fc80000000000 */
[----:B------:R-:W-:Y:S02]  /*03b0*/  LOP3.LUT R17, R17, R16, RZ, 0x3c, !PT ;  /* 0x0000001011117212 */ /* 0x000fe400078e3cff */
[----:B------:R-:W2:Y:S02]  /*03c0*/  LDG.E.U16 R16, desc[UR10][R20.64+0x600] ;  /* 0x0006000a14107981 */ /* 0x000ea4000c1e1500 */
[----:B------:R-:W-:-:S04]  /*03d0*/  PRMT R18, R17, 0x9910, RZ ;  /* 0x0000991011127816 */ /* 0x000fc800000000ff */
[----:B------:R-:W-:-:S04]  /*03e0*/  ISETP.NE.AND P0, PT, R18, 0x7fff, PT ;  /* 0x00007fff1200780c */ /* 0x000fc80003f05270 */
[----:B------:R-:W-:-:S04]  /*03f0*/  SEL R17, R17, 0x8000, P0 ;  /* 0x0000800011117807 */ /* 0x000fc80000000000 */
[----:B-1----:R-:W-:-:S04]  /*0400*/  SHF.R.U32.HI R17, RZ, UR9, R17 ;  /* 0x00000009ff117c19 */ /* 0x002fc80008011611 */
[----:B------:R-:W-:-:S04]  /*0410*/  LOP3.LUT R17, R17, UR8, RZ, 0xc0, !PT ;  /* 0x0000000811117c12 */ /* 0x000fc8000f8ec0ff */
[----:B------:R-:W-:-:S04]  /*0420*/  SHF.R.U32.HI R18, RZ, 0x2, R17 ;  /* 0x00000002ff127819 */ /* 0x000fc80000011611 */
[----:B------:R-:W-:Y:S02]  /*0430*/  LOP3.LUT R19, R18, 0x3fff, RZ, 0xc0, !PT ;  /* 0x00003fff12137812 */ /* 0x000fe400078ec0ff */
[----:B----4-:R-:W-:Y:S02]  /*0440*/  PRMT R26, R23, 0x9910, RZ ;  /* 0x00009910171a7816 */ /* 0x010fe400000000ff */
[----:B------:R-:W-:Y:S01]  /*0450*/  LOP3.LUT R17, R17, 0x3, RZ, 0xc0, !PT ;  /* 0x0000000311117812 */ /* 0x000fe200078ec0ff */
[----:B------:R-:W-:Y:S01]  /*0460*/  IMAD R18, R19, 0x600, R0 ;  /* 0x0000060013127824 */ /* 0x000fe200078e0200 */
[----:B------:R-:W-:Y:S01]  /*0470*/  ISETP.GT.AND P0, PT, R26, -0x1, PT ;  /* 0xffffffff1a00780c */ /* 0x000fe20003f04270 */
[----:B------:R-:W3:Y:S02]  /*0480*/  LDG.E.U16 R19, desc[UR10][R20.64+0xf00] ;  /* 0x000f000a14137981 */ /* 0x000ee4000c1e1500 */
[----:B------:R-:W-:Y:S02]  /*0490*/  IMAD.IADD R26, R17, 0x1, R18 ;  /* 0x00000001111a7824 */ /* 0x000fe400078e0212 */
[----:B------:R-:W4:Y:S04]  /*04a0*/  LDG.E.U16 R18, desc[UR10][R20.64+0x900] ;  /* 0x0009000a14127981 */ /* 0x000f28000c1e1500 */
[----:B------:R1:W3:Y:S01]  /*04b0*/  LDG.E.U16 R17, desc[UR10][R20.64+0xc00] ;  /* 0x000c000a14117981 */ /* 0x0002e2000c1e1500 */
[----:B------:R-:W-:-:S04]  /*04c0*/  SEL R28, R12, 0xffff, P0 ;  /* 0x0000ffff0c1c7807 */ /* 0x000fc80000000000 */
[----:B------:R-:W-:Y:S01]  /*04d0*/  LOP3.LUT R28, R28, R23, RZ, 0x3c, !PT ;  /* 0x000000171c1c7212 */ /* 0x000fe200078e3cff */
[----:B------:R-:W-:Y:S03]  /*04e0*/  BAR.SYNC.DEFER_BLOCKING 0x0 ;  /* 0x0000000000007b1d */ /* 0x000fe60000010000 */
[----:B------:R-:W-:-:S04]  /*04f0*/  PRMT R27, R28, 0x9910, RZ ;  /* 0x000099101c1b7816 */ /* 0x000fc800000000ff */
[----:B------:R-:W-:Y:S01]  /*0500*/  ISETP.NE.AND P0, PT, R27, 0x7fff, PT ;  /* 0x00007fff1b00780c */ /* 0x000fe20003f05270 */
[----:B------:R-:W0:Y:S03]  /*0510*/  LDS.U8 R23, [R26] ;  /* 0x000000001a177984 */ /* 0x000e260000000000 */
[----:B------:R-:W-:-:S04]  /*0520*/  SEL R28, R28, 0x8000, P0 ;  /* 0x000080001c1c7807 */ /* 0x000fc80000000000 */
[----:B------:R-:W-:-:S04]  /*0530*/  SHF.R.U32.HI R28, RZ, UR9, R28 ;  /* 0x00000009ff1c7c19 */ /* 0x000fc8000801161c */
[----:B------:R-:W-:-:S04]  /*0540*/  LOP3.LUT R28, R28, UR8, RZ, 0xc0, !PT ;  /* 0x000000081c1c7c12 */ /* 0x000fc8000f8ec0ff */
[----:B-1----:R-:W-:-:S04]  /*0550*/  SHF.R.U32.HI R20, RZ, 0x2, R28 ;  /* 0x00000002ff147819 */ /* 0x002fc8000001161c */
[----:B------:R-:W-:Y:S02]  /*0560*/  LOP3.LUT R21, R20, 0x3fff, RZ, 0xc0, !PT ;  /* 0x00003fff14157812 */ /* 0x000fe400078ec0ff */
[----:B------:R-:W-:Y:S02]  /*0570*/  LOP3.LUT R28, R28, 0x3, RZ, 0xc0, !PT ;  /* 0x000000031c1c7812 */ /* 0x000fe400078ec0ff */
[----:B-----5:R-:W-:Y:S01]  /*0580*/  PRMT R27, R24, 0x9910, RZ ;  /* 0x00009910181b7816 */ /* 0x020fe200000000ff */
[----:B------:R-:W-:-:S03]  /*0590*/  IMAD R21, R21, 0x600, R0 ;  /* 0x0000060015157824 */ /* 0x000fc600078e0200 */
[----:B------:R-:W-:Y:S01]  /*05a0*/  ISETP.GT.AND P0, PT, R27, -0x1, PT ;  /* 0xffffffff1b00780c */ /* 0x000fe20003f04270 */
[----:B------:R-:W-:-:S03]  /*05b0*/  IMAD.IADD R21, R28, 0x1, R21 ;  /* 0x000000011c157824 */ /* 0x000fc600078e0215 */
[----:B------:R-:W-:Y:S01]  /*05c0*/  SEL R27, R12, 0xffff, P0 ;  /* 0x0000ffff0c1b7807 */ /* 0x000fe20000000000 */
[----:B0-----:R-:W-:-:S05]  /*05d0*/  VIADD R23, R23, 0x1 ;  /* 0x0000000117177836 */ /* 0x001fca0000000000 */
[----:B------:R0:W-:Y:S04]  /*05e0*/  STS.U8 [R26], R23 ;  /* 0x000000171a007388 */ /* 0x0001e80000000000 */
[----:B------:R-:W1:Y:S01]  /*05f0*/  LDS.U8 R20, [R21] ;  /* 0x0000000015147984 */ /* 0x000e620000000000 */
[----:B------:R-:W-:-:S04]  /*0600*/  LOP3.LUT R27, R27, R24, RZ, 0x3c, !PT ;  /* 0x000000181b1b7212 */ /* 0x000fc800078e3cff */
[----:B------:R-:W-:-:S04]  /*0610*/  PRMT R24, R27, 0x9910, RZ ;  /* 0x000099101b187816 */ /* 0x000fc800000000ff */
[----:B------:R-:W-:-:S04]  /*0620*/  ISETP.NE.AND P0, PT, R24, 0x7fff, PT ;  /* 0x00007fff1800780c */ /* 0x000fc80003f05270 */
[----:B------:R-:W-:-:S04]  /*0630*/  SEL R27, R27, 0x8000, P0 ;  /* 0x000080001b1b7807 */ /* 0x000fc80000000000 */
[----:B------:R-:W-:-:S04]  /*0640*/  SHF.R.U32.HI R27, RZ, UR9, R27 ;  /* 0x00000009ff1b7c19 */ /* 0x000fc8000801161b */
[----:B------:R-:W-:-:S04]  /*0650*/  LOP3.LUT R27, R27, UR8, RZ, 0xc0, !PT ;  /* 0x000000081b1b7c12 */ /* 0x000fc8000f8ec0ff */
[----:B------:R-:W-:-:S04]  /*0660*/  SHF.R.U32.HI R24, RZ, 0x2, R27 ;  /* 0x00000002ff187819 */ /* 0x000fc8000001161b */
[----:B0-----:R-:W-:Y:S02]  /*0670*/  LOP3.LUT R23, R24, 0x3fff, RZ, 0xc0, !PT ;  /* 0x00003fff18177812 */ /* 0x001fe400078ec0ff */
[----:B------:R-:W-:Y:S02]  /*0680*/  LOP3.LUT R27, R27, 0x3, RZ, 0xc0, !PT ;  /* 0x000000031b1b7812 */ /* 0x000fe400078ec0ff */
[----:B------:R-:W-:Y:S01]  /*0690*/  PRMT R28, R25, 0x9910, RZ ;  /* 0x00009910191c7816 */ /* 0x000fe200000000ff */
[----:B------:R-:W-:-:S03]  /*06a0*/  IMAD R24, R23, 0x600, R0 ;  /* 0x0000060017187824 */ /* 0x000fc600078e0200 */
[----:B------:R-:W-:Y:S01]  /*06b0*/  ISETP.GT.AND P0, PT, R28, -0x1, PT ;  /* 0xffffffff1c00780c */ /* 0x000fe20003f04270 */
[----:B------:R-:W-:Y:S02]  /*06c0*/  IMAD.IADD R24, R27, 0x1, R24 ;  /* 0x000000011b187824 */ /* 0x000fe400078e0218 */
[----:B-1----:R-:W-:Y:S01]  /*06d0*/  VIADD R20, R20, 0x1 ;  /* 0x0000000114147836 */ /* 0x002fe20000000000 */
[----:B------:R-:W-:-:S04]  /*06e0*/  SEL R26, R12, 0xffff, P0 ;  /* 0x0000ffff0c1a7807 */ /* 0x000fc80000000000 */
[----:B------:R-:W-:Y:S04]  /*06f0*/  STS.U8 [R21], R20 ;  /* 0x0000001415007388 */ /* 0x000fe80000000000 */
[----:B------:R-:W0:Y:S01]  /*0700*/  LDS.U8 R23, [R24] ;  /* 0x0000000018177984 */ /* 0x000e220000000000 */
[----:B------:R-:W-:-:S04]  /*0710*/  LOP3.LUT R26, R26, R25, RZ, 0x3c, !PT ;  /* 0x000000191a1a7212 */ /* 0x000fc800078e3cff */
[----:B------:R-:W-:-:S04]  /*0720*/  PRMT R25, R26, 0x9910, RZ ;  /* 0x000099101a197816 */ /* 0x000fc800000000ff */
[----:B------:R-:W-:-:S04]  /*0730*/  ISETP.NE.AND P0, PT, R25, 0x7fff, PT ;  /* 0x00007fff1900780c */ /* 0x000fc80003f05270 */
[----:B------:R-:W-:-:S04]  /*0740*/  SEL R26, R26, 0x8000, P0 ;  /* 0x000080001a1a7807 */ /* 0x000fc80000000000 */
[----:B------:R-:W-:-:S04]  /*0750*/  SHF.R.U32.HI R26, RZ, UR9, R26 ;  /* 0x00000009ff1a7c19 */ /* 0x000fc8000801161a */
[----:B------:R-:W-:-:S04]  /*0760*/  LOP3.LUT R26, R26, UR8, RZ, 0xc0, !PT ;  /* 0x000000081a1a7c12 */ /* 0x000fc8000f8ec0ff */
[----:B------:R-:W-:-:S04]  /*0770*/  SHF.R.U32.HI R25, RZ, 0x2, R26 ;  /* 0x00000002ff197819 */ /* 0x000fc8000001161a */
[----:B------:R-:W-:Y:S02]  /*0780*/  LOP3.LUT R25, R25, 0x3fff, RZ, 0xc0, !PT ;  /* 0x00003fff19197812 */ /* 0x000fe400078ec0ff */
[----:B------:R-:W-:Y:S02]  /*0790*/  LOP3.LUT R26, R26, 0x3, RZ, 0xc0, !PT ;  /* 0x000000031a1a7812 */ /* 0x000fe400078ec0ff */
[----:B------:R-:W-:Y:S01]  /*07a0*/  PRMT R27, R22, 0x9910, RZ ;  /* 0x00009910161b7816 */ /* 0x000fe200000000ff */
[----:B------:R-:W-:-:S03]  /*07b0*/  IMAD R25, R25, 0x600, R0 ;  /* 0x0000060019197824 */ /* 0x000fc600078e0200 */
[----:B------:R-:W-:Y:S01]  /*07c0*/  ISETP.GT.AND P0, PT, R27, -0x1, PT ;  /* 0xffffffff1b00780c */ /* 0x000fe20003f04270 */
[----:B------:R-:W-:Y:S02]  /*07d0*/  IMAD.IADD R25, R26, 0x1, R25 ;  /* 0x000000011a197824 */ /* 0x000fe400078e0219 */
[----:B0-----:R-:W-:Y:S01]  /*07e0*/  VIADD R23, R23, 0x1 ;  /* 0x0000000117177836 */ /* 0x001fe20000000000 */
[----:B------:R-:W-:-:S04]  /*07f0*/  SEL R21, R12, 0xffff, P0 ;  /* 0x0000ffff0c157807 */ /* 0x000fc80000000000 */
        /* <DEDUP_REMOVED lines=8> */
[----:B------:R-:W-:Y:S02]  /*0880*/  SHF.R.U32.HI R22, RZ, 0x2, R21 ;  /* 0x00000002ff167819 */ /* 0x000fe40000011615 */
[----:B------:R-:W-:Y:S02]  /*0890*/  PRMT R26, R15, 0x9910, RZ ;  /* 0x000099100f1a7816 */ /* 0x000fe400000000ff */
[----:B0-----:R-:W-:Y:S02]  /*08a0*/  LOP3.LUT R23, R22, 0x3fff, RZ, 0xc0, !PT ;  /* 0x00003fff16177812 */ /* 0x001fe400078ec0ff */
[----:B------:R-:W-:Y:S02]  /*08b0*/  LOP3.LUT R21, R21, 0x3, RZ, 0xc0, !PT ;  /* 0x0000000315157812 */ /* 0x000fe400078ec0ff */
[----:B------:R-:W-:Y:S01]  /*08c0*/  ISETP.GT.AND P0, PT, R26, -0x1, PT ;  /* 0xffffffff1a00780c */ /* 0x000fe20003f04270 */
[----:B------:R-:W-:-:S03]  /*08d0*/  IMAD R22, R23, 0x600, R0 ;  /* 0x0000060017167824 */ /* 0x000fc600078e0200 */
[----:B------:R-:W-:Y:S01]  /*08e0*/  SEL R24, R12, 0xffff, P0 ;  /* 0x0000ffff0c187807 */ /* 0x000fe20000000000 */
[----:B------:R-:W-:Y:S02]  /*08f0*/  IMAD.IADD R21, R21, 0x1, R22 ;  /* 0x0000000115157824 */ /* 0x000fe400078e0216 */
[----:B-1----:R-:W-:Y:S01]  /*0900*/  VIADD R20, R20, 0x1 ;  /* 0x0000000114147836 */ /* 0x002fe20000000000 */
[----:B------:R-:W-:-:S04]  /*0910*/  LOP3.LUT R24, R24, R15, RZ, 0x3c, !PT ;  /* 0x0000000f18187212 */ /* 0x000fc800078e3cff */
[----:B------:R0:W-:Y:S04]  /*0920*/  STS.U8 [R25], R20 ;  /* 0x0000001419007388 */ /* 0x0001e80000000000 */
[----:B------:R-:W1:Y:S01]  /*0930*/  LDS.U8 R15, [R21] ;  /* 0x00000000150f7984 */ /* 0x000e620000000000 */
[----:B------:R-:W-:-:S04]  /*0940*/  PRMT R22, R24, 0x9910, RZ ;  /* 0x0000991018167816 */ /* 0x000fc800000000ff */
[----:B------:R-:W-:-:S04]  /*0950*/  ISETP.NE.AND P0, PT, R22, 0x7fff, PT ;  /* 0x00007fff1600780c */ /* 0x000fc80003f05270 */
[----:B------:R-:W-:-:S04]  /*0960*/  SEL R24, R24, 0x8000, P0 ;  /* 0x0000800018187807 */ /* 0x000fc80000000000 */
[----:B------:R-:W-:-:S04]  /*0970*/  SHF.R.U32.HI R24, RZ, UR9, R24 ;  /* 0x00000009ff187c19 */ /* 0x000fc80008011618 */
[----:B------:R-:W-:-:S04]  /*0980*/  LOP3.LUT R24, R24, UR8, RZ, 0xc0, !PT ;  /* 0x0000000818187c12 */ /* 0x000fc8000f8ec0ff */
[----:B------:R-:W-:Y:S02]  /*0990*/  SHF.R.U32.HI R22, RZ, 0x2, R24 ;  /* 0x00000002ff167819 */ /* 0x000fe40000011618 */
[----:B------:R-:W-:Y:S02]  /*09a0*/  PRMT R26, R14, 0x9910, RZ ;  /* 0x000099100e1a7816 */ /* 0x000fe400000000ff */
[----:B------:R-:W-:Y:S02]  /*09b0*/  LOP3.LUT R23, R22, 0x3fff, RZ, 0xc0, !PT ;  /* 0x00003fff16177812 */ /* 0x000fe400078ec0ff */
[----:B------:R-:W-:Y:S02]  /*09c0*/  LOP3.LUT R24, R24, 0x3, RZ, 0xc0, !PT ;  /* 0x0000000318187812 */ /* 0x000fe400078ec0ff */
[----:B------:R-:W-:Y:S01]  /*09d0*/  ISETP.GT.AND P0, PT, R26, -0x1, PT ;  /* 0xffffffff1a00780c */ /* 0x000fe20003f04270 */
[----:B------:R-:W-:-:S03]  /*09e0*/  IMAD R23, R23, 0x600, R0 ;  /* 0x0000060017177824 */ /* 0x000fc600078e0200 */
[----:B0-----:R-:W-:Y:S01]  /*09f0*/  SEL R25, R12, 0xffff, P0 ;  /* 0x0000ffff0c197807 */ /* 0x001fe20000000000 */
        /* <DEDUP_REMOVED lines=11> */
[----:B--2---:R-:W-:Y:S02]  /*0ab0*/  PRMT R22, R16, 0x9910, RZ ;  /* 0x0000991010167816 */ /* 0x004fe400000000ff */
[----:B------:R-:W-:Y:S02]  /*0ac0*/  LOP3.LUT R15, R15, 0x3fff, RZ, 0xc0, !PT ;  /* 0x00003fff0f0f7812 */ /* 0x000fe400078ec0ff */
[----:B------:R-:W-:Y:S02]  /*0ad0*/  ISETP.GT.AND P0, PT, R22, -0x1, PT ;  /* 0xffffffff1600780c */ /* 0x000fe40003f04270 */
[----:B------:R-:W-:Y:S01]  /*0ae0*/  LOP3.LUT R25, R25, 0x3, RZ, 0xc0, !PT ;  /* 0x0000000319197812 */ /* 0x000fe200078ec0ff */
[----:B0-----:R-:W-:Y:S01]  /*0af0*/  IMAD R20, R15, 0x600, R0 ;  /* 0x000006000f147824 */ /* 0x001fe200078e0200 */
[----:B------:R-:W-:-:S03]  /*0b00*/  SEL R15, R12, 0xffff, P0 ;  /* 0x0000ffff0c0f7807 */ /* 0x000fc60000000000 */
[----:B------:R-:W-:Y:S01]  /*0b10*/  IMAD.IADD R20, R25, 0x1, R20 ;  /* 0x0000000119147824 */ /* 0x000fe200078e0214 */
[----:B------:R-:W-:Y:S01]  /*0b20*/  LOP3.LUT R16, R15, R16, RZ, 0x3c, !PT ;  /* 0x000000100f107212 */ /* 0x000fe200078e3cff */
[----:B-1----:R-:W-:-:S05]  /*0b30*/  VIADD R14, R14, 0x1 ;  /* 0x000000010e0e7836 */ /* 0x002fca0000000000 */
[----:B------:R-:W-:Y:S04]  /*0b40*/  STS.U8 [R23], R14 ;  /* 0x0000000e17007388 */ /* 0x000fe80000000000 */
[----:B------:R-:W0:Y:S01]  /*0b50*/  LDS.U8 R15, [R20] ;  /* 0x00000000140f7984 */ /* 0x000e220000000000 */
        /* <DEDUP_REMOVED lines=8> */
[----:B----4-:R-:W-:Y:S01]  /*0be0*/  PRMT R22, R18, 0x9910, RZ ;  /* 0x0000991012167816 */ /* 0x010fe200000000ff */
        /* <DEDUP_REMOVED lines=16> */
[----:B---3--:R-:W-:Y:S01]  /*0cf0*/  PRMT R21, R17, 0x9910, RZ ;  /* 0x0000991011157816 */ /* 0x008fe200000000ff */
        /* <DEDUP_REMOVED lines=16> */
[----:B------:R-:W-:Y:S02]  /*0e00*/  ISETP.GT.AND P0, PT, R21, -0x1, PT ;  /* 0xffffffff1500780c */ /* 0x000fe40003f04270 */
[----:B------:R-:W-:Y:S01]  /*0e10*/  LOP3.LUT R20, R20, 0x3, RZ, 0xc0, !PT ;  /* 0x0000000314147812 */ /* 0x000fe200078ec0ff */
[----:B------:R-:W-:Y:S01]  /*0e20*/  IMAD R17, R17, 0x600, R0 ;  /* 0x0000060011117824 */ /* 0x000fe200078e0200 */
[----:B------:R-:W-:-:S03]  /*0e30*/  SEL R12, R12, 0xffff, P0 ;  /* 0x0000ffff0c0c7807 */ /* 0x000fc60000000000 */
[----:B------:R-:W-:Y:S02]  /*0e40*/  IMAD.IADD R17, R20, 0x1, R17 ;  /* 0x0000000114117824 */ /* 0x000fe400078e0211 */
[----:B0-----:R-:W-:Y:S01]  /*0e50*/  VIADD R15, R14, 0x1 ;  /* 0x000000010e0f7836 */ /* 0x001fe20000000000 */
[----:B------:R-:W-:-:S04]  /*0e60*/  LOP3.LUT R19, R12, R19, RZ, 0x3c, !PT ;  /* 0x000000130c137212 */ /* 0x000fc800078e3cff */
        /* <DEDUP_REMOVED lines=9> */
[----:B------:R-:W-:-:S03]  /*0f00*/  LOP3.LUT R19, R19, 0x3, RZ, 0xc0, !PT ;  /* 0x0000000313137812 */ /* 0x000fc600078ec0ff */
[----:B------:R-:W-:-:S04]  /*0f10*/  IMAD R14, R21, 0x600, R0 ;  /* 0x00000600150e7824 */ /* 0x000fc800078e0200 */
[----:B------:R-:W-:Y:S02]  /*0f20*/  IMAD.IADD R14, R19, 0x1, R14 ;  /* 0x00000001130e7824 */ /* 0x000fe400078e020e */
[----:B0-----:R-:W-:-:S05]  /*0f30*/  VIADD R12, R12, 0x1 ;  /* 0x000000010c0c7836 */ /* 0x001fca0000000000 */
[----:B------:R-:W-:Y:S04]  /*0f40*/  STS.U8 [R17], R12 ;  /* 0x0000000c11007388 */ /* 0x000fe80000000000 */
[----:B------:R-:W0:Y:S01]  /*0f50*/  LDS.U8 R15, [R14] ;  /* 0x000000000e0f7984 */ /* 0x000e220000000000 */
[----:B------:R-:W-:-:S04]  /*0f60*/  UIADD3 UR4, UPT, UPT, UR4, -0x1080, URZ ;  /* 0xffffef8004047890 */ /* 0x000fc8000fffe0ff */
[----:B------:R-:W-:Y:S01]  /*0f70*/  UISETP.NE.AND UP0, UPT, UR4, -0x17b80, UPT ;  /* 0xfffe84800400788c */ /* 0x000fe2000bf05270 */
[----:B------:R-:W-:Y:S02]  /*0f80*/  VIADD R6, R6, 0xffffef80 ;  /* 0xffffef8006067836 */ /* 0x000fe40000000000 */
[----:B------:R-:W-:Y:S02]  /*0f90*/  VIADD R13, R13, 0x1080 ;  /* 0x000010800d0d7836 */ /* 0x000fe40000000000 */
[----:B0-----:R-:W-:-:S05]  /*0fa0*/  VIADD R15, R15, 0x1 ;  /* 0x000000010f0f7836 */ /* 0x001fca0000000000 */
[----:B------:R3:W-:Y:S01]  /*0fb0*/  STS.U8 [R14], R15 ;  /* 0x0000000f0e007388 */ /* 0x0007e20000000000 */
[----:B------:R-:W-:Y:S05]  /*0fc0*/  BRA.U UP0, `(.L_x_1656) ;  /* 0xfffffff100b87547 */ /* 0x000fea000b83ffff */
[----:B------:R-:W-:Y:S01]  /*0fd0*/  BAR.SYNC.DEFER_BLOCKING 0x0 ;  /* 0x0000000000007b1d */ /* 0x000fe20000010000 */
[----:B------:R-:W-:-:S05]  /*0fe0*/  ISETP.GT.U32.AND P0, PT, R69, 0xff, PT ;  /* 0x000000ff4500780c */ /* 0x000fca0003f04070 */
[----:B------:R-:W-:Y:S08]  /*0ff0*/  BSSY.RECONVERGENT B0, `(.L_x_1657) ;  /* 0x0000058000007945 */ /* 0x000ff00003800200 */
[----:B------:R-:W-:Y:S05]  /*1000*/  @P0 BRA `(.L_x_1658) ;  /* 0x0000000400580947 */ /* 0x000fea0003800000 */
[----:B---3--:R-:W0:Y:S02]  /*1010*/  S2R R15, SR_LANEID ;  /* 0x00000000000f7919 */ /* 0x008e240000000000 */
[----:B0-----:R-:W-:-:S05]  /*1020*/  IMAD R12, R15, 0x4, R4 ;  /* 0x000000040f0c7824 */ /* 0x001fca00078e0204 */
[----:B------:R-:W0:Y:S04]  /*1030*/  LDS R14, [R12] ;  /* 0x000000000c0e7984 */ /* 0x000e280000000800 */
        /* <DEDUP_REMOVED lines=9> */
[----:B0-----:R-:W-:-:S03]  /*10d0*/  PRMT R15, R14, 0x7770, RZ ;  /* 0x000077700e0f7816 */ /* 0x001fc600000000ff */
[----:B------:R-:W0:Y:S01]  /*10e0*/  LDS R28, [R12+0x500] ;  /* 0x000500000c1c7984 */ /* 0x000e220000000800 */
[----:B------:R-:W-:Y:S02]  /*10f0*/  PRMT R16, R14, 0x7771, RZ ;  /* 0x000077710e107816 */ /* 0x000fe400000000ff */
[C---:B-1----:R-:W-:Y:S02]  /*1100*/  PRMT R18, R17.reuse, 0x7770, RZ ;  /* 0x0000777011127816 */ /* 0x042fe400000000ff */
[----:B------:R-:W-:Y:S02]  /*1110*/  PRMT R19, R17, 0x7771, RZ ;  /* 0x0000777111137816 */ /* 0x000fe400000000ff */
[----:B------:R-:W-:Y:S02]  /*1120*/  IADD3 R15, PT, PT, R18, R8, R15 ;  /* 0x00000008120f7210 */ /* 0x000fe40007ffe00f */
[----:B------:R-:W-:Y:S02]  /*1130*/  IADD3 R16, PT, PT, R19, R9, R16 ;  /* 0x0000000913107210 */ /* 0x000fe40007ffe010 */
[----:B------:R-:W-:-:S02]  /*1140*/  PRMT R9, R14, 0x7772, RZ ;  /* 0x000077720e097816 */ /* 0x000fc400000000ff */
[C---:B------:R-:W-:Y:S02]  /*1150*/  PRMT R8, R17.reuse, 0x7772, RZ ;  /* 0x0000777211087816 */ /* 0x040fe400000000ff */
[----:B------:R-:W-:Y:S02]  /*1160*/  PRMT R14, R14, 0x7773, RZ ;  /* 0x000077730e0e7816 */ /* 0x000fe400000000ff */
[----:B------:R-:W-:Y:S02]  /*1170*/  PRMT R17, R17, 0x7773, RZ ;  /* 0x0000777311117816 */ /* 0x000fe400000000ff */
[----:B--2---:R-:W-:Y:S02]  /*1180*/  PRMT R18, R20, 0x7770, RZ ;  /* 0x0000777014127816 */ /* 0x004fe400000000ff */
[----:B---3--:R-:W-:Y:S02]  /*1190*/  PRMT R19, R21, 0x7770, RZ ;  /* 0x0000777015137816 */ /* 0x008fe400000000ff */
[----:B------:R-:W-:-:S02]  /*11a0*/  IADD3 R8, PT, PT, R8, R10, R9 ;  /* 0x0000000a08087210 */ /* 0x000fc40007ffe009 */
[----:B------:R-:W-:Y:S02]  /*11b0*/  IADD3 R14, PT, PT, R17, R11, R14 ;  /* 0x0000000b110e7210 */ /* 0x000fe40007ffe00e */
[C---:B------:R-:W-:Y:S02]  /*11c0*/  PRMT R10, R21.reuse, 0x7771, RZ ;  /* 0x00007771150a7816 */ /* 0x040fe400000000ff */
[----:B------:R-:W-:Y:S02]  /*11d0*/  PRMT R17, R21, 0x7772, RZ ;  /* 0x0000777215117816 */ /* 0x000fe400000000ff */
[----:B------:R-:W-:Y:S02]  /*11e0*/  IADD3 R18, PT, PT, R19, R15, R18 ;  /* 0x0000000f13127210 */ /* 0x000fe40007ffe012 */
[----:B------:R-:W-:Y:S02]  /*11f0*/  PRMT R21, R21, 0x7773, RZ ;  /* 0x0000777315157816 */ /* 0x000fe400000000ff */
[----:B------:R-:W-:-:S02]  /*1200*/  PRMT R15, R20, 0x7773, RZ ;  /* 0x00007773140f7816 */ /* 0x000fc400000000ff */
[C---:B------:R-:W-:Y:S02]  /*1210*/  PRMT R9, R20.reuse, 0x7771, RZ ;  /* 0x0000777114097816 */ /* 0x040fe400000000ff */
[----:B------:R-:W-:Y:S02]  /*1220*/  IADD3 R14, PT, PT, R21, R14, R15 ;  /* 0x0000000e150e7210 */ /* 0x000fe40007ffe00f */
[----:B------:R1:W2:Y:S01]  /*1230*/  LDS R21, [R12+0x580] ;  /* 0x000580000c157984 */ /* 0x0002a20000000800 */
[----:B------:R-:W-:Y:S02]  /*1240*/  PRMT R11, R20, 0x7772, RZ ;  /* 0x00007772140b7816 */ /* 0x000fe400000000ff */
[----:B------:R-:W-:Y:S02]  /*1250*/  IADD3 R9, PT, PT, R10, R16, R9 ;  /* 0x000000100a097210 */ /* 0x000fe40007ffe009 */
[----:B------:R-:W-:Y:S02]  /*1260*/  IADD3 R8, PT, PT, R17, R8, R11 ;  /* 0x0000000811087210 */ /* 0x000fe40007ffe00b */
[----:B----4-:R-:W-:-:S02]  /*1270*/  PRMT R11, R22, 0x7770, RZ ;  /* 0x00007770160b7816 */ /* 0x010fc400000000ff */
[C---:B------:R-:W-:Y:S02]  /*1280*/  PRMT R10, R22.reuse, 0x7771, RZ ;  /* 0x00007771160a7816 */ /* 0x040fe400000000ff */
[C---:B------:R-:W-:Y:S02]  /*1290*/  PRMT R15, R22.reuse, 0x7772, RZ ;  /* 0x00007772160f7816 */ /* 0x040fe400000000ff */
[C---:B-----5:R-:W-:Y:S02]  /*12a0*/  PRMT R16, R23.reuse, 0x7770, RZ ;  /* 0x0000777017107816 */ /* 0x060fe400000000ff */
[C---:B------:R-:W-:Y:S02]  /*12b0*/  PRMT R19, R23.reuse, 0x7771, RZ ;  /* 0x0000777117137816 */ /* 0x040fe400000000ff */
[----:B------:R-:W-:Y:S02]  /*12c0*/  PRMT R20, R23, 0x7772, RZ ;  /* 0x0000777217147816 */ /* 0x000fe400000000ff */
[----:B------:R-:W-:-:S02]  /*12d0*/  PRMT R17, R22, 0x7773, RZ ;  /* 0x0000777316117816 */ /* 0x000fc400000000ff */
[----:B------:R-:W-:Y:S02]  /*12e0*/  PRMT R23, R23, 0x7773, RZ ;  /* 0x0000777317177816 */ /* 0x000fe400000000ff */
[----:B------:R-:W-:Y:S02]  /*12f0*/  IADD3 R11, PT, PT, R16, R18, R11 ;  /* 0x00000012100b7210 */ /* 0x000fe40007ffe00b */
[----:B------:R-:W-:Y:S02]  /*1300*/  IADD3 R9, PT, PT, R19, R9, R10 ;  /* 0x0000000913097210 */ /* 0x000fe40007ffe00a */
[----:B------:R-:W-:Y:S02]  /*1310*/  IADD3 R8, PT, PT, R20, R8, R15 ;  /* 0x0000000814087210 */ /* 0x000fe40007ffe00f */
[----:B------:R-:W-:Y:S02]  /*1320*/  IADD3 R14, PT, PT, R23, R14, R17 ;  /* 0x0000000e170e7210 */ /* 0x000fe40007ffe011 */
[----:B------:R-:W-:-:S02]  /*1330*/  PRMT R10, R24, 0x7770, RZ ;  /* 0x00007770180a7816 */ /* 0x000fc400000000ff */
[C---:B-1----:R-:W-:Y:S02]  /*1340*/  PRMT R12, R24.reuse, 0x7771, RZ ;  /* 0x00007771180c7816 */ /* 0x042fe400000000ff */
[C---:B------:R-:W-:Y:S02]  /*1350*/  PRMT R15, R24.reuse, 0x7772, RZ ;  /* 0x00007772180f7816 */ /* 0x040fe400000000ff */
[C---:B------:R-:W-:Y:S02]  /*1360*/  PRMT R16, R25.reuse, 0x7770, RZ ;  /* 0x0000777019107816 */ /* 0x040fe400000000ff */
        /* <DEDUP_REMOVED lines=9> */
[C---:B------:R-:W-:Y:S02]  /*1400*/  PRMT R12, R26.reuse, 0x7771, RZ ;  /* 0x000077711a0c7816 */ /* 0x040fe400000000ff */
        /* <DEDUP_REMOVED lines=10> */
[----:B0-----:R-:W-:-:S02]  /*14b0*/  PRMT R11, R28, 0x7770, RZ ;  /* 0x000077701c0b7816 */ /* 0x001fc400000000ff */
[C---:B--2---:R-:W-:Y:S02]  /*14c0*/  PRMT R8, R21.reuse, 0x7770, RZ ;  /* 0x0000777015087816 */ /* 0x044fe400000000ff */
[C---:B------:R-:W-:Y:S02]  /*14d0*/  PRMT R18, R21.reuse, 0x7771, RZ ;  /* 0x0000777115127816 */ /* 0x040fe400000000ff */
[----:B------:R-:W-:Y:S02]  /*14e0*/  PRMT R19, R21, 0x7772, RZ ;  /* 0x0000777215137816 */ /* 0x000fe400000000ff */
[C---:B------:R-:W-:Y:S02]  /*14f0*/  PRMT R12, R28.reuse, 0x7771, RZ ;  /* 0x000077711c0c7816 */ /* 0x040fe400000000ff */
[C---:B------:R-:W-:Y:S02]  /*1500*/  PRMT R16, R28.reuse, 0x7772, RZ ;  /* 0x000077721c107816 */ /* 0x040fe400000000ff */
[----:B------:R-:W-:-:S02]  /*1510*/  PRMT R17, R28, 0x7773, RZ ;  /* 0x000077731c117816 */ /* 0x000fc400000000ff */
[----:B------:R-:W-:Y:S02]  /*1520*/  PRMT R21, R21, 0x7773, RZ ;  /* 0x0000777315157816 */ /* 0x000fe400000000ff */
[----:B------:R-:W-:Y:S02]  /*1530*/  IADD3 R8, PT, PT, R8, R10, R11 ;  /* 0x0000000a08087210 */ /* 0x000fe40007ffe00b */
[----:B------:R-:W-:Y:S02]  /*1540*/  IADD3 R9, PT, PT, R18, R9, R12 ;  /* 0x0000000912097210 */ /* 0x000fe40007ffe00c */
[----:B------:R-:W-:Y:S02]  /*1550*/  IADD3 R10, PT, PT, R19, R15, R16 ;  /* 0x0000000f130a7210 */ /* 0x000fe40007ffe010 */
[----:B------:R-:W-:-:S07]  /*1560*/  IADD3 R11, PT, PT, R21, R14, R17 ;  /* 0x0000000e150b7210 */ /* 0x000fce0007ffe011 */
.L_x_1658:
[----:B------:R-:W-:Y:S05]  /*1570*/  BSYNC.RECONVERGENT B0 ;  /* 0x0000000000007941 */ /* 0x000fea0003800200 */
.L_x_1657:
[----:B------:R-:W-:Y:S01]  /*1580*/  BAR.SYNC.DEFER_BLOCKING 0x0 ;  /* 0x0000000000007b1d */ /* 0x000fe20000010000 */
[----:B------:R-:W-:-:S05]  /*1590*/  ISETP.GT.AND P0, PT, R6, 0x17b7f, PT ;  /* 0x00017b7f0600780c */ /* 0x000fca0003f04270 */
        /* <DEDUP_REMOVED lines=9> */
.L_x_1655:
[----:B---3--:R-:W-:Y:S01]  /*1630*/  IMAD.IADD R15, R2, 0x1, -R13 ;  /* 0x00000001020f7824 */ /* 0x008fe200078e0a0d */
[----:B------:R-:W2:Y:S04]  /*1640*/  LDCU UR9, c[0x0][0x3b4] ;  /* 0x00007680ff0977ac */ /* 0x000ea80008000800 */
[----:B------:R-:W-:Y:S01]  /*1650*/  ISETP.GE.AND P0, PT, R15, 0x1080, PT ;  /* 0x000010800f00780c */ /* 0x000fe20003f06270 */
[----:B------:R-:W3:-:S12]  /*1660*/  LDCU UR12, c[0x0][0x3b4] ;  /* 0x00007680ff0c77ac */ /* 0x000ed80008000800 */
[----:B------:R-:W-:Y:S05]  /*1670*/  @!P0 BRA `(.L_x_1660) ;  /* 0x0000000c00588947 */ /* 0x000fea0003800000 */
[----:B------:R-:W4:Y:S01]  /*1680*/  LDCU.64 UR4, c[0x0][0x380] ;  /* 0x00007000ff0477ac */ /* 0x000f220008000a00 */
[----:B------:R-:W0:Y:S01]  /*1690*/  LDCU UR6, c[0x0][0x3b4] ;  /* 0x00007680ff0677ac */ /* 0x000e220008000800 */
[----:B------:R-:W0:Y:S01]  /*16a0*/  LDCU UR7, c[0x0][0x3b8] ;  /* 0x00007700ff0777ac */ /* 0x000e220008000800 */
[----:B----4-:R-:W-:-:S04]  /*16b0*/  UIADD3 UR4, UP0, UPT, UR4, 0xf00, URZ ;  /* 0x00000f0004047890 */ /* 0x010fc8000ff1e0ff */
[----:B0-----:R-:W-:-:S12]  /*16c0*/  UIADD3.X UR5, UPT, UPT, URZ, UR5, URZ, UP0, !UPT ;  /* 0x00000005ff057290 */ /* 0x001fd800087fe4ff */
.L_x_1661:
[----:B------:R-:W-:-:S04]  /*16d0*/  IADD3 R6, P0, PT, R69, R13, RZ ;  /* 0x0000000d45067210 */ /* 0x000fc80007f1e0ff */
[----:B------:R-:W-:Y:S02]  /*16e0*/  LEA.HI.X.SX32 R17, R13, RZ, 0x1, P0 ;  /* 0x000000ff0d117211 */ /* 0x000fe400000f0eff */
[----:B------:R-:W-:-:S04]  /*16f0*/  LEA R20, P0, R6, UR4, 0x1 ;  /* 0x0000000406147c11 */ /* 0x000fc8000f8008ff */
[----:B------:R-:W-:-:S05]  /*1700*/  LEA.HI.X R21, R6, UR5, R17, 0x1, P0 ;  /* 0x0000000506157c11 */ /* 0x000fca00080f0c11 */
[----:B----4-:R-:W4:Y:S04]  /*1710*/  LDG.E.U16 R16, desc[UR10][R20.64+-0xf00] ;  /* 0xfff1000a14107981 */ /* 0x010f28000c1e1500 */
[----:B------:R-:W5:Y:S04]  /*1720*/  LDG.E.U16 R23, desc[UR10][R20.64+-0xc00] ;  /* 0xfff4000a14177981 */ /* 0x000f68000c1e1500 */
[----:B------:R-:W2:Y:S04]  /*1730*/  LDG.E.U16 R24, desc[UR10][R20.64+-0x900] ;  /* 0xfff7000a14187981 */ /* 0x000ea8000c1e1500 */
[----:B------:R-:W3:Y:S04]  /*1740*/  LDG.E.U16 R25, desc[UR10][R20.64+-0x600] ;  /* 0xfffa000a14197981 */ /* 0x000ee8000c1e1500 */
[----:B------:R-:W3:Y:S04]  /*1750*/  LDG.E.U16 R22, desc[UR10][R20.64+-0x300] ;  /* 0xfffd000a14167981 */ /* 0x000ee8000c1e1500 */
[----:B------:R-:W3:Y:S04]  /*1760*/  LDG.E.U16 R14, desc[UR10][R20.64] ;  /* 0x0000000a140e7981 */ /* 0x000ee8000c1e1500 */
[----:B------:R-:W3:Y:S01]  /*1770*/  LDG.E.U16 R12, desc[UR10][R20.64+0x300] ;  /* 0x0003000a140c7981 */ /* 0x000ee2000c1e1500 */
[----:B------:R-:W-:Y:S01]  /*1780*/  UBMSK UR8, URZ, UR7 ;  /* 0x00000007ff08729b */ /* 0x000fe20008000000 */
[----:B----4-:R-:W-:-:S04]  /*1790*/  PRMT R6, R16, 0x9910, RZ ;  /* 0x0000991010067816 */ /* 0x010fc800000000ff */
[----:B------:R-:W-:Y:S01]  /*17a0*/  ISETP.GT.AND P0, PT, R6, -0x1, PT ;  /* 0xffffffff0600780c */ /* 0x000fe20003f04270 */
[----:B------:R-:W-:-:S05]  /*17b0*/  IMAD.MOV.U32 R6, RZ, RZ, 0x8000 ;  /* 0x00008000ff067424 */ /* 0x000fca00078e00ff */
[----:B------:R-:W-:-:S04]  /*17c0*/  SEL R17, R6, 0xffff, P0 ;  /* 0x0000ffff06117807 */ /* 0x000fc80000000000 */
[----:B------:R-:W-:Y:S02]  /*17d0*/  LOP3.LUT R17, R17, R16, RZ, 0x3c, !PT ;  /* 0x0000001011117212 */ /* 0x000fe400078e3cff */
[----:B------:R-:W4:Y:S02]  /*17e0*/  LDG.E.U16 R16, desc[UR10][R20.64+0x600] ;  /* 0x0006000a14107981 */ /* 0x000f24000c1e1500 */
[----:B------:R-:W-:-:S04]  /*17f0*/  PRMT R18, R17, 0x9910, RZ ;  /* 0x0000991011127816 */ /* 0x000fc800000000ff */
[----:B------:R-:W-:-:S04]  /*1800*/  ISETP.NE.AND P0, PT, R18, 0x7fff, PT ;  /* 0x00007fff1200780c */ /* 0x000fc80003f05270 */
[----:B------:R-:W-:-:S04]  /*1810*/  SEL R17, R17, 0x8000, P0 ;  /* 0x0000800011117807 */ /* 0x000fc80000000000 */
[----:B------:R-:W-:-:S04]  /*1820*/  SHF.R.U32.HI R17, RZ, UR6, R17 ;  /* 0x00000006ff117c19 */ /* 0x000fc80008011611 */
[----:B------:R-:W-:-:S04]  /*1830*/  LOP3.LUT R17, R17, UR8, RZ, 0xc0, !PT ;  /* 0x0000000811117c12 */ /* 0x000fc8000f8ec0ff */
[----:B------:R-:W-:-:S04]  /*1840*/  SHF.R.U32.HI R18, RZ, 0x2, R17 ;  /* 0x00000002ff127819 */ /* 0x000fc80000011611 */
[----:B------:R-:W-:Y:S02]  /*1850*/  LOP3.LUT R19, R18, 0x3fff, RZ, 0xc0, !PT ;  /* 0x00003fff12137812 */ /* 0x000fe400078ec0ff */
[----:B-----5:R-:W-:Y:S02]  /*1860*/  PRMT R26, R23, 0x9910, RZ ;  /* 0x00009910171a7816 */ /* 0x020fe400000000ff */
[----:B------:R-:W-:Y:S01]  /*1870*/  LOP3.LUT R17, R17, 0x3, RZ, 0xc0, !PT ;  /* 0x0000000311117812 */ /* 0x000fe200078ec0ff */
[----:B------:R-:W-:Y:S01]  /*1880*/  IMAD R18, R19, 0x600, R0 ;  /* 0x0000060013127824 */ /* 0x000fe200078e0200 */
[----:B------:R-:W-:Y:S01]  /*1890*/  ISETP.GT.AND P0, PT, R26, -0x1, PT ;  /* 0xffffffff1a00780c */ /* 0x000fe20003f04270 */
[----:B------:R-:W5:Y:S02]  /*18a0*/  LDG.E.U16 R19, desc[UR10][R20.64+0xf00] ;  /* 0x000f000a14137981 */ /* 0x000f64000c1e1500 */
[----:B------:R-:W-:Y:S02]  /*18b0*/  IMAD.IADD R26, R17, 0x1, R18 ;  /* 0x00000001111a7824 */ /* 0x000fe400078e0212 */
[----:B------:R-:W5:Y:S04]  /*18c0*/  LDG.E.U16 R18, desc[UR10][R20.64+0x900] ;  /* 0x0009000a14127981 */ /* 0x000f68000c1e1500 */
[----:B------:R0:W5:Y:S01]  /*18d0*/  LDG.E.U16 R17, desc[UR10][R20.64+0xc00] ;  /* 0x000c000a14117981 */ /* 0x000162000c1e1500 */
[----:B------:R-:W-:-:S04]  /*18e0*/  SEL R28, R6, 0xffff, P0 ;  /* 0x0000ffff061c7807 */ /* 0x000fc80000000000 */
[----:B------:R-:W-:Y:S01]  /*18f0*/  LOP3.LUT R28, R28, R23, RZ, 0x3c, !PT ;  /* 0x000000171c1c7212 */ /* 0x000fe200078e3cff */
[----:B------:R-:W-:Y:S03]  /*1900*/  BAR.SYNC.DEFER_BLOCKING 0x0 ;  /* 0x0000000000007b1d */ /* 0x000fe60000010000 */
[----:B------:R-:W-:-:S04]  /*1910*/  PRMT R27, R28, 0x9910, RZ ;  /* 0x000099101c1b7816 */ /* 0x000fc800000000ff */
[----:B------:R-:W-:Y:S01]  /*1920*/  ISETP.NE.AND P0, PT, R27, 0x7fff, PT ;  /* 0x00007fff1b00780c */ /* 0x000fe20003f05270 */
[----:B------:R-:W1:Y:S03]  /*1930*/  LDS.U8 R23, [R26] ;  /* 0x000000001a177984 */ /* 0x000e660000000000 */
[----:B------:R-:W-:-:S04]  /*1940*/  SEL R28, R28, 0x8000, P0 ;  /* 0x000080001c1c7807 */ /* 0x000fc80000000000 */
[----:B------:R-:W-:-:S04]  /*1950*/  SHF.R.U32.HI R28, RZ, UR6, R28 ;  /* 0x00000006ff1c7c19 */ /* 0x000fc8000801161c */
[----:B------:R-:W-:-:S04]  /*1960*/  LOP3.LUT R28, R28, UR8, RZ, 0xc0, !PT ;  /* 0x000000081c1c7c12 */ /* 0x000fc8000f8ec0ff */
[----:B0-----:R-:W-:-:S04]  /*1970*/  SHF.R.U32.HI R20, RZ, 0x2, R28 ;  /* 0x00000002ff147819 */ /* 0x001fc8000001161c */
[----:B------:R-:W-:Y:S02]  /*1980*/  LOP3.LUT R21, R20, 0x3fff, RZ, 0xc0, !PT ;  /* 0x00003fff14157812 */ /* 0x000fe400078ec0ff */
[----:B------:R-:W-:Y:S02]  /*1990*/  LOP3.LUT R28, R28, 0x3, RZ, 0xc0, !PT ;  /* 0x000000031c1c7812 */ /* 0x000fe400078ec0ff */
[----:B--2---:R-:W-:Y:S01]  /*19a0*/  PRMT R27, R24, 0x9910, RZ ;  /* 0x00009910181b7816 */ /* 0x004fe200000000ff */
[----:B------:R-:W-:-:S03]  /*19b0*/  IMAD R21, R21, 0x600, R0 ;  /* 0x0000060015157824 */ /* 0x000fc600078e0200 */
[----:B------:R-:W-:Y:S01]  /*19c0*/  ISETP.GT.AND P0, PT, R27, -0x1, PT ;  /* 0xffffffff1b00780c */ /* 0x000fe20003f04270 */
[----:B------:R-:W-:-:S03]  /*19d0*/  IMAD.IADD R21, R28, 0x1, R21 ;  /* 0x000000011c157824 */ /* 0x000fc600078e0215 */
[----:B------:R-:W-:Y:S01]  /*19e0*/  SEL R27, R6, 0xffff, P0 ;  /* 0x0000ffff061b7807 */ /* 0x000fe20000000000 */
[----:B-1----:R-:W-:-:S05]  /*19f0*/  VIADD R23, R23, 0x1 ;  /* 0x0000000117177836 */ /* 0x002fca0000000000 */
        /* <DEDUP_REMOVED lines=79> */
[----:B----4-:R-:W-:Y:S01]  /*1ef0*/  PRMT R23, R16, 0x9910, RZ ;  /* 0x0000991010177816 */ /* 0x010fe200000000ff */
[----:B------:R-:W-:-:S03]  /*1f00*/  IMAD R14, R21, 0x600, R0 ;  /* 0x00000600150e7824 */ /* 0x000fc600078e0200 */
[----:B------:R-:W-:Y:S01]  /*1f10*/  ISETP.GT.AND P0, PT, R23, -0x1, PT ;  /* 0xffffffff1700780c */ /* 0x000fe20003f04270 */
[----:B------:R-:W-:Y:S02]  /*1f20*/  IMAD.IADD R14, R25, 0x1, R14 ;  /* 0x00000001190e7824 */ /* 0x000fe400078e020e */
[----:B-1----:R-:W-:Y:S01]  /*1f30*/  VIADD R21, R12, 0x1 ;  /* 0x000000010c157836 */ /* 0x002fe20000000000 */
        /* <DEDUP_REMOVED lines=12> */
[----:B-----5:R-:W-:Y:S01]  /*2000*/  PRMT R22, R18, 0x9910, RZ ;  /* 0x0000991012167816 */ /* 0x020fe200000000ff */
        /* <DEDUP_REMOVED lines=35> */
[----:B0-----:R-:W-:Y:S01]  /*2240*/  IMAD R21, R17, 0x600, R0 ;  /* 0x0000060011157824 */ /* 0x001fe200078e0200 */
[----:B------:R-:W-:-:S03]  /*2250*/  SEL R6, R6, 0xffff, P0 ;  /* 0x0000ffff06067807 */ /* 0x000fc60000000000 */
[----:B------:R-:W-:Y:S02]  /*2260*/  IMAD.IADD R18, R18, 0x1, R21 ;  /* 0x0000000112127824 */ /* 0x000fe400078e0215 */
[----:B-1----:R-:W-:Y:S01]  /*2270*/  VIADD R17, R12, 0x1 ;  /* 0x000000010c117836 */ /* 0x002fe20000000000 */
        /* <DEDUP_REMOVED lines=16> */
[----:B------:R-:W-:-:S05]  /*2380*/  VIADD R15, R15, 0xffffef80 ;  /* 0xffffef800f0f7836 */ /* 0x000fca0000000000 */
[----:B------:R-:W-:Y:S01]  /*2390*/  ISETP.GT.AND P0, PT, R15, 0x107f, PT ;  /* 0x0000107f0f00780c */ /* 0x000fe20003f04270 */
[----:B------:R-:W-:Y:S02]  /*23a0*/  VIADD R13, R13, 0x1080 ;  /* 0x000010800d0d7836 */ /* 0x000fe40000000000 */
[----:B0-----:R-:W-:-:S05]  /*23b0*/  VIADD R19, R6, 0x1 ;  /* 0x0000000106137836 */ /* 0x001fca0000000000 */
[----:B------:R4:W-:Y:S05]  /*23c0*/  STS.U8 [R12], R19 ;  /* 0x000000130c007388 */ /* 0x0009ea0000000000 */
[----:B------:R-:W-:Y:S05]  /*23d0*/  @P0 BRA `(.L_x_1661) ;  /* 0xfffffff000bc0947 */ /* 0x000fea000383ffff */
.L_x_1660:
[----:B------:R-:W-:Y:S01]  /*23e0*/  ISETP.GE.AND P0, PT, R69, R15, PT ;  /* 0x0000000f4500720c */ /* 0x000fe20003f06270 */
[----:B------:R-:W-:-:S12]  /*23f0*/  BSSY.RECONVERGENT B0, `(.L_x_1662) ;  /* 0x0000081000007945 */ /* 0x000fd80003800200 */
[----:B------:R-:W-:Y:S05]  /*2400*/  @P0 BRA `(.L_x_1663) ;  /* 0x0000000400fc0947 */ /* 0x000fea0003800000 */
[----:B------:R-:W-:Y:S01]  /*2410*/  LOP3.LUT R6, RZ, R69, RZ, 0x33, !PT ;  /* 0x00000045ff067212 */ /* 0x000fe200078e33ff */
[----:B------:R-:W5:Y:S01]  /*2420*/  LDCU UR4, c[0x0][0x3b8] ;  /* 0x00007700ff0477ac */ /* 0x000f620008000800 */
[----:B------:R-:W-:Y:S03]  /*2430*/  BSSY.RECONVERGENT B1, `(.L_x_1664) ;  /* 0x0000028000017945 */ /* 0x000fe60003800200 */
[----:B------:R-:W-:-:S04]  /*2440*/  IMAD.IADD R14, R6, 0x1, R15 ;  /* 0x00000001060e7824 */ /* 0x000fc800078e020f */
[C---:B------:R-:W-:Y:S01]  /*2450*/  IMAD.HI.U32 R6, R14.reuse, -0x55555555, RZ ;  /* 0xaaaaaaab0e067827 */ /* 0x040fe200078e00ff */
[----:B------:R-:W-:-:S03]  /*2460*/  ISETP.GE.U32.AND P1, PT, R14, 0x480, PT ;  /* 0x000004800e00780c */ /* 0x000fc60003f26070 */
[----:B------:R-:W-:Y:S01]  /*2470*/  IMAD.MOV.U32 R14, RZ, RZ, R69 ;  /* 0x000000ffff0e7224 */ /* 0x000fe200078e0045 */
[----:B----4-:R-:W-:-:S04]  /*2480*/  SHF.R.U32.HI R12, RZ, 0x8, R6 ;  /* 0x00000008ff0c7819 */ /* 0x010fc80000011606 */
[----:B------:R-:W-:-:S04]  /*2490*/  LOP3.LUT R6, R12, 0x3, RZ, 0xc0, !PT ;  /* 0x000000030c067812 */ /* 0x000fc800078ec0ff */
[----:B------:R-:W-:Y:S02]  /*24a0*/  ISETP.NE.AND P0, PT, R6, 0x3, PT ;  /* 0x000000030600780c */ /* 0x000fe40003f05270 */
[----:B-----5:R-:W-:-:S11]  /*24b0*/  BMSK R6, RZ, UR4 ;  /* 0x00000004ff067c1b */ /* 0x020fd60008000000 */
[----:B------:R-:W-:Y:S05]  /*24c0*/  @!P0 BRA `(.L_x_1665) ;  /* 0x0000000000788947 */ /* 0x000fea0003800000 */
[----:B------:R-:W4:Y:S01]  /*24d0*/  LDC.64 R18, c[0x0][0x380] ;  /* 0x0000e000ff127b82 */ /* 0x000f220000000a00 */
[----:B------:R-:W-:Y:S02]  /*24e0*/  VIADD R17, R12, 0x1 ;  /* 0x000000010c117836 */ /* 0x000fe40000000000 */
[----:B------:R-:W-:-:S03]  /*24f0*/  IMAD.IADD R21, R69, 0x1, R13 ;  /* 0x0000000145157824 */ /* 0x000fc600078e020d */
[----:B------:R-:W-:-:S05]  /*2500*/  LOP3.LUT R17, R17, 0x3, RZ, 0xc0, !PT ;  /* 0x0000000311117812 */ /* 0x000fca00078ec0ff */
[----:B------:R-:W-:Y:S02]  /*2510*/  IMAD R14, R17, 0x180, R69 ;  /* 0x00000180110e7824 */ /* 0x000fe400078e0245 */
[----:B------:R-:W-:-:S07]  /*2520*/  IMAD.MOV R12, RZ, RZ, -R17 ;  /* 0x000000ffff0c7224 */ /* 0x000fce00078e0a11 */
.L_x_1666:
[----:B--2-4-:R-:W-:-:S06]  /*2530*/  IMAD.WIDE R16, R21, 0x2, R18 ;  /* 0x0000000215107825 */ /* 0x014fcc00078e0212 */
[----:B------:R-:W4:Y:S01]  /*2540*/  LDG.E.U16 R16, desc[UR10][R16.64] ;  /* 0x0000000a10107981 */ /* 0x000f22000c1e1500 */
[----:B------:R-:W-:Y:S02]  /*2550*/  IMAD.MOV.U32 R23, RZ, RZ, 0x8000 ;  /* 0x00008000ff177424 */ /* 0x000fe400078e00ff */
[----:B------:R-:W-:Y:S02]  /*2560*/  VIADD R12, R12, 0x1 ;  /* 0x000000010c0c7836 */ /* 0x000fe40000000000 */
[----:B------:R-:W-:Y:S01]  /*2570*/  VIADD R21, R21, 0x180 ;  /* 0x0000018015157836 */ /* 0x000fe20000000000 */
[----:B----4-:R-:W-:-:S04]  /*2580*/  PRMT R20, R16, 0x9910, RZ ;  /* 0x0000991010147816 */ /* 0x010fc800000000ff */
[----:B------:R-:W-:-:S04]  /*2590*/  ISETP.GT.AND P0, PT, R20, -0x1, PT ;  /* 0xffffffff1400780c */ /* 0x000fc80003f04270 */
[----:B------:R-:W-:-:S04]  /*25a0*/  SEL R23, R23, 0xffff, P0 ;  /* 0x0000ffff17177807 */ /* 0x000fc80000000000 */
[----:B------:R-:W-:-:S04]  /*25b0*/  LOP3.LUT R23, R23, R16, RZ, 0x3c, !PT ;  /* 0x0000001017177212 */ /* 0x000fc800078e3cff */
[----:B------:R-:W-:-:S04]  /*25c0*/  PRMT R20, R23, 0x9910, RZ ;  /* 0x0000991017147816 */ /* 0x000fc800000000ff */
[----:B------:R-:W-:-:S04]  /*25d0*/  ISETP.NE.AND P0, PT, R20, 0x7fff, PT ;  /* 0x00007fff1400780c */ /* 0x000fc80003f05270 */
[----:B------:R-:W-:Y:S02]  /*25e0*/  SEL R23, R23, 0x8000, P0 ;  /* 0x0000800017177807 */ /* 0x000fe40000000000 */
[----:B------:R-:W-:Y:S02]  /*25f0*/  ISETP.NE.AND P0, PT, R12, RZ, PT ;  /* 0x000000ff0c00720c */ /* 0x000fe40003f05270 */
[----:B--2---:R-:W-:-:S04]  /*2600*/  SHF.R.U32.HI R23, RZ, UR9, R23 ;  /* 0x00000009ff177c19 */ /* 0x004fc80008011617 */
[----:B------:R-:W-:-:S04]  /*2610*/  LOP3.LUT R23, R6, R23, RZ, 0xc0, !PT ;  /* 0x0000001706177212 */ /* 0x000fc800078ec0ff */
[----:B------:R-:W-:Y:S02]  /*2620*/  SHF.R.U32.HI R16, RZ, 0x2, R23 ;  /* 0x00000002ff107819 */ /* 0x000fe40000011617 */
[----:B------:R-:W-:Y:S02]  /*2630*/  LOP3.LUT R23, R23, 0x3, RZ, 0xc0, !PT ;  /* 0x0000000317177812 */ /* 0x000fe400078ec0ff */
[----:B------:R-:W-:-:S05]  /*2640*/  LOP3.LUT R17, R16, 0x3fff, RZ, 0xc0, !PT ;  /* 0x00003fff10117812 */ /* 0x000fca00078ec0ff */
[----:B------:R-:W-:-:S04]  /*2650*/  IMAD R16, R17, 0x600, R0 ;  /* 0x0000060011107824 */ /* 0x000fc800078e0200 */
[----:B------:R-:W-:-:S05]  /*2660*/  IMAD.IADD R16, R23, 0x1, R16 ;  /* 0x0000000117107824 */ /* 0x000fca00078e0210 */
[----:B------:R-:W2:Y:S02]  /*2670*/  LDS.U8 R17, [R16] ;  /* 0x0000000010117984 */ /* 0x000ea40000000000 */
[----:B--2---:R-:W-:-:S05]  /*2680*/  VIADD R17, R17, 0x1 ;  /* 0x0000000111117836 */ /* 0x004fca0000000000 */
[----:B------:R2:W-:Y:S01]  /*2690*/  STS.U8 [R16], R17 ;  /* 0x0000001110007388 */ /* 0x0005e20000000000 */
[----:B------:R-:W-:Y:S05]  /*26a0*/  @P0 BRA `(.L_x_1666) ;  /* 0xfffffffc00a00947 */ /* 0x000fea000383ffff */
.L_x_1665:
[----:B--23--:R-:W-:Y:S05]  /*26b0*/  BSYNC.RECONVERGENT B1 ;  /* 0x0000000000017941 */ /* 0x00cfea0003800200 */
.L_x_1664:
[----:B------:R-:W-:Y:S05]  /*26c0*/  @!P1 BRA `(.L_x_1663) ;  /* 0x00000004004c9947 */ /* 0x000fea0003800000 */
[----:B------:R-:W2:Y:S01]  /*26d0*/  LDC.64 R18, c[0x0][0x380] ;  /* 0x0000e000ff127b82 */ /* 0x000ea20000000a00 */
[----:B------:R-:W-:Y:S01]  /*26e0*/  IMAD.IADD R17, R14, 0x1, R13 ;  /* 0x000000010e117824 */ /* 0x000fe200078e020d */
[----:B--2---:R-:W-:-:S05]  /*26f0*/  IADD3 R12, P0, PT, R18, 0x600, RZ ;  /* 0x00000600120c7810 */ /* 0x004fca0007f1e0ff */
[----:B------:R-:W-:-:S08]  /*2700*/  IMAD.X R13, RZ, RZ, R19, P0 ;  /* 0x000000ffff0d7224 */ /* 0x000fd000000e0613 */
.L_x_1667:
[----:B--2---:R-:W-:-:S05]  /*2710*/  IMAD.WIDE R18, R17, 0x2, R12 ;  /* 0x0000000211127825 */ /* 0x004fca00078e020c */
[----:B------:R-:W2:Y:S04]  /*2720*/  LDG.E.U16 R16, desc[UR10][R18.64+-0x600] ;  /* 0xfffa000a12107981 */ /* 0x000ea8000c1e1500 */
[----:B------:R-:W3:Y:S04]  /*2730*/  LDG.E.U16 R20, desc[UR10][R18.64+-0x300] ;  /* 0xfffd000a12147981 */ /* 0x000ee8000c1e1500 */
[----:B------:R-:W4:Y:S04]  /*2740*/  LDG.E.U16 R22, desc[UR10][R18.64] ;  /* 0x0000000a12167981 */ /* 0x000f28000c1e1500 */
[----:B------:R3:W5:Y:S01]  /*2750*/  LDG.E.U16 R23, desc[UR10][R18.64+0x300] ;  /* 0x0003000a12177981 */ /* 0x000762000c1e1500 */
[----:B------:R-:W-:-:S02]  /*2760*/  IMAD.MOV.U32 R25, RZ, RZ, 0x8000 ;  /* 0x00008000ff197424 */ /* 0x000fc400078e00ff */
[----:B------:R-:W-:Y:S02]  /*2770*/  VIADD R14, R14, 0x600 ;  /* 0x000006000e0e7836 */ /* 0x000fe40000000000 */
[----:B------:R-:W-:Y:S01]  /*2780*/  VIADD R17, R17, 0x600 ;  /* 0x0000060011117836 */ /* 0x000fe20000000000 */
[----:B--2---:R-:W-:-:S04]  /*2790*/  PRMT R21, R16, 0x9910, RZ ;  /* 0x0000991010157816 */ /* 0x004fc800000000ff */
[----:B------:R-:W-:Y:S02]  /*27a0*/  ISETP.GT.AND P0, PT, R21, -0x1, PT ;  /* 0xffffffff1500780c */ /* 0x000fe40003f04270 */
[----:B---3--:R-:W-:Y:S02]  /*27b0*/  PRMT R18, R20, 0x9910, RZ ;  /* 0x0000991014127816 */ /* 0x008fe400000000ff */
[----:B------:R-:W-:Y:S02]  /*27c0*/  SEL R21, R25, 0xffff, P0 ;  /* 0x0000ffff19157807 */ /* 0x000fe40000000000 */
[----:B----4-:R-:W-:Y:S02]  /*27d0*/  PRMT R24, R22, 0x9910, RZ ;  /* 0x0000991016187816 */ /* 0x010fe400000000ff */
[----:B------:R-:W-:-:S04]  /*27e0*/  LOP3.LUT R21, R21, R16, RZ, 0x3c, !PT ;  /* 0x0000001015157212 */ /* 0x000fc800078e3cff */
[----:B------:R-:W-:-:S04]  /*27f0*/  PRMT R16, R21, 0x9910, RZ ;  /* 0x0000991015107816 */ /* 0x000fc800000000ff */
[----:B------:R-:W-:-:S04]  /*2800*/  ISETP.NE.AND P0, PT, R16, 0x7fff, PT ;  /* 0x00007fff1000780c */ /* 0x000fc80003f05270 */
[----:B------:R-:W-:Y:S02]  /*2810*/  SEL R21, R21, 0x8000, P0 ;  /* 0x0000800015157807 */ /* 0x000fe40000000000 */
[----:B------:R-:W-:Y:S02]  /*2820*/  ISETP.GT.AND P0, PT, R18, -0x1, PT ;  /* 0xffffffff1200780c */ /* 0x000fe40003f04270 */
[----:B------:R-:W-:-:S04]  /*2830*/  SHF.R.U32.HI R21, RZ, UR12, R21 ;  /* 0x0000000cff157c19 */ /* 0x000fc80008011615 */
[----:B------:R-:W-:-:S04]  /*2840*/  LOP3.LUT R21, R6, R21, RZ, 0xc0, !PT ;  /* 0x0000001506157212 */ /* 0x000fc800078ec0ff */
[----:B------:R-:W-:Y:S02]  /*2850*/  SHF.R.U32.HI R16, RZ, 0x2, R21 ;  /* 0x00000002ff107819 */ /* 0x000fe40000011615 */
[----:B------:R-:W-:Y:S02]  /*2860*/  LOP3.LUT R21, R21, 0x3, RZ, 0xc0, !PT ;  /* 0x0000000315157812 */ /* 0x000fe400078ec0ff */
[----:B------:R-:W-:-:S05]  /*2870*/  LOP3.LUT R19, R16, 0x3fff, RZ, 0xc0, !PT ;  /* 0x00003fff10137812 */ /* 0x000fca00078ec0ff */
[----:B------:R-:W-:Y:S01]  /*2880*/  IMAD R16, R19, 0x600, R0 ;  /* 0x0000060013107824 */ /* 0x000fe200078e0200 */
[----:B------:R-:W-:-:S03]  /*2890*/  SEL R19, R25, 0xffff, P0 ;  /* 0x0000ffff19137807 */ /* 0x000fc60000000000 */
[----:B------:R-:W-:Y:S01]  /*28a0*/  IMAD.IADD R16, R21, 0x1, R16 ;  /* 0x0000000115107824 */ /* 0x000fe200078e0210 */
[----:B------:R-:W-:-:S04]  /*28b0*/  LOP3.LUT R19, R19, R20, RZ, 0x3c, !PT ;  /* 0x0000001413137212 */ /* 0x000fc800078e3cff */
[----:B------:R-:W2:Y:S01]  /*28c0*/  LDS.U8 R18, [R16] ;  /* 0x0000000010127984 */ /* 0x000ea20000000000 */
[----:B------:R-:W-:-:S04]  /*28d0*/  PRMT R20, R19, 0x9910, RZ ;  /* 0x0000991013147816 */ /* 0x000fc800000000ff */
[----:B------:R-:W-:-:S04]  /*28e0*/  ISETP.NE.AND P0, PT, R20, 0x7fff, PT ;  /* 0x00007fff1400780c */ /* 0x000fc80003f05270 */
[----:B------:R-:W-:Y:S02]  /*28f0*/  SEL R19, R19, 0x8000, P0 ;  /* 0x0000800013137807 */ /* 0x000fe40000000000 */
[----:B------:R-:W-:Y:S02]  /*2900*/  ISETP.GT.AND P0, PT, R24, -0x1, PT ;  /* 0xffffffff1800780c */ /* 0x000fe40003f04270 */
[----:B------:R-:W-:Y:S02]  /*2910*/  SHF.R.U32.HI R19, RZ, UR12, R19 ;  /* 0x0000000cff137c19 */ /* 0x000fe40008011613 */
[----:B-----5:R-:W-:Y:S02]  /*2920*/  PRMT R24, R23, 0x9910, RZ ;  /* 0x0000991017187816 */ /* 0x020fe400000000ff */
[----:B------:R-:W-:-:S04]  /*2930*/  LOP3.LUT R19, R6, R19, RZ, 0xc0, !PT ;  /* 0x0000001306137212 */ /* 0x000fc800078ec0ff */
[----:B------:R-:W-:-:S04]  /*2940*/  SHF.R.U32.HI R20, RZ, 0x2, R19 ;  /* 0x00000002ff147819 */ /* 0x000fc80000011613 */
[----:B------:R-:W-:Y:S02]  /*2950*/  LOP3.LUT R21, R20, 0x3fff, RZ, 0xc0, !PT ;  /* 0x00003fff14157812 */ /* 0x000fe400078ec0ff */
[----:B------:R-:W-:-:S03]  /*2960*/  LOP3.LUT R20, R19, 0x3, RZ, 0xc0, !PT ;  /* 0x0000000313147812 */ /* 0x000fc600078ec0ff */
[----:B------:R-:W-:-:S04]  /*2970*/  IMAD R21, R21, 0x600, R0 ;  /* 0x0000060015157824 */ /* 0x000fc800078e0200 */
[----:B------:R-:W-:Y:S01]  /*2980*/  IMAD.IADD R20, R20, 0x1, R21 ;  /* 0x0000000114147824 */ /* 0x000fe200078e0215 */
[----:B------:R-:W-:-:S04]  /*2990*/  SEL R21, R25, 0xffff, P0 ;  /* 0x0000ffff19157807 */ /* 0x000fc80000000000 */
[----:B------:R-:W-:Y:S01]  /*29a0*/  LOP3.LUT R21, R21, R22, RZ, 0x3c, !PT ;  /* 0x0000001615157212 */ /* 0x000fe200078e3cff */
[----:B--2---:R-:W-:-:S03]  /*29b0*/  VIADD R19, R18, 0x1 ;  /* 0x0000000112137836 */ /* 0x004fc60000000000 */
[C---:B------:R-:W-:Y:S02]  /*29c0*/  PRMT R22, R21.reuse, 0x9910, RZ ;  /* 0x0000991015167816 */ /* 0x040fe400000000ff */
[----:B------:R2:W-:Y:S02]  /*29d0*/  STS.U8 [R16], R19 ;  /* 0x0000001310007388 */ /* 0x0005e40000000000 */
[----:B------:R-:W-:Y:S02]  /*29e0*/  ISETP.NE.AND P0, PT, R22, 0x7fff, PT ;  /* 0x00007fff1600780c */ /* 0x000fe40003f05270 */
[----:B------:R-:W3:Y:S02]  /*29f0*/  LDS.U8 R18, [R20] ;  /* 0x0000000014127984 */ /* 0x000ee40000000000 */
[----:B------:R-:W-:-:S04]  /*2a00*/  SEL R21, R21, 0x8000, P0 ;  /* 0x0000800015157807 */ /* 0x000fc80000000000 */
[----:B------:R-:W-:Y:S01]  /*2a10*/  SHF.R.U32.HI R21, RZ, UR12, R21 ;  /* 0x0000000cff157c19 */ /* 0x000fe20008011615 */
[----:B--2---:R-:W-:-:S03]  /*2a20*/  IMAD.MOV.U32 R16, RZ, RZ, R24 ;  /* 0x000000ffff107224 */ /* 0x004fc600078e0018 */
[----:B------:R-:W-:Y:S02]  /*2a30*/  LOP3.LUT R21, R6, R21, RZ, 0xc0, !PT ;  /* 0x0000001506157212 */ /* 0x000fe400078ec0ff */
[----:B------:R-:W-:Y:S02]  /*2a40*/  ISETP.GT.AND P0, PT, R16, -0x1, PT ;  /* 0xffffffff1000780c */ /* 0x000fe40003f04270 */
[----:B------:R-:W-:Y:S02]  /*2a50*/  SHF.R.U32.HI R22, RZ, 0x2, R21 ;  /* 0x00000002ff167819 */ /* 0x000fe40000011615 */
[----:B------:R-:W-:Y:S02]  /*2a60*/  LOP3.LUT R21, R21, 0x3, RZ, 0xc0, !PT ;  /* 0x0000000315157812 */ /* 0x000fe400078ec0ff */
[----:B------:R-:W-:Y:S02]  /*2a70*/  LOP3.LUT R19, R22, 0x3fff, RZ, 0xc0, !PT ;  /* 0x00003fff16137812 */ /* 0x000fe400078ec0ff */
[----:B------:R-:W-:-:S03]  /*2a80*/  SEL R22, R25, 0xffff, P0 ;  /* 0x0000ffff19167807 */ /* 0x000fc60000000000 */
[----:B------:R-:W-:Y:S01]  /*2a90*/  IMAD R16, R19, 0x600, R0 ;  /* 0x0000060013107824 */ /* 0x000fe200078e0200 */
[----:B------:R-:W-:-:S03]  /*2aa0*/  LOP3.LUT R22, R22, R23, RZ, 0x3c, !PT ;  /* 0x0000001716167212 */ /* 0x000fc600078e3cff */
[----:B------:R-:W-:Y:S01]  /*2ab0*/  IMAD.IADD R16, R21, 0x1, R16 ;  /* 0x0000000115107824 */ /* 0x000fe200078e0210 */
[----:B------:R-:W-:-:S04]  /*2ac0*/  PRMT R21, R22, 0x9910, RZ ;  /* 0x0000991016157816 */ /* 0x000fc800000000ff */
[----:B------:R-:W-:-:S04]  /*2ad0*/  ISETP.NE.AND P0, PT, R21, 0x7fff, PT ;  /* 0x00007fff1500780c */ /* 0x000fc80003f05270 */
[----:B------:R-:W-:Y:S02]  /*2ae0*/  SEL R22, R22, 0x8000, P0 ;  /* 0x0000800016167807 */ /* 0x000fe40000000000 */
[----:B------:R-:W-:Y:S01]  /*2af0*/  ISETP.GE.AND P0, PT, R14, R15, PT ;  /* 0x0000000f0e00720c */ /* 0x000fe20003f06270 */
[----:B---3--:R-:W-:Y:S01]  /*2b00*/  VIADD R19, R18, 0x1 ;  /* 0x0000000112137836 */ /* 0x008fe20000000000 */
[----:B------:R-:W-:-:S04]  /*2b10*/  SHF.R.U32.HI R21, RZ, UR12, R22 ;  /* 0x0000000cff157c19 */ /* 0x000fc80008011616 */
[----:B------:R-:W-:Y:S01]  /*2b20*/  STS.U8 [R20], R19 ;  /* 0x0000001314007388 */ /* 0x000fe20000000000 */
[----:B------:R-:W-:-:S03]  /*2b30*/  LOP3.LUT R21, R6, R21, RZ, 0xc0, !PT ;  /* 0x0000001506157212 */ /* 0x000fc600078ec0ff */
[----:B------:R-:W2:Y:S01]  /*2b40*/  LDS.U8 R18, [R16] ;  /* 0x0000000010127984 */ /* 0x000ea20000000000 */
[----:B------:R-:W-:Y:S02]  /*2b50*/  SHF.R.U32.HI R22, RZ, 0x2, R21 ;  /* 0x00000002ff167819 */ /* 0x000fe40000011615 */
[----:B------:R-:W-:Y:S02]  /*2b60*/  LOP3.LUT R21, R21, 0x3, RZ, 0xc0, !PT ;  /* 0x0000000315157812 */ /* 0x000fe400078ec0ff */
[----:B------:R-:W-:-:S05]  /*2b70*/  LOP3.LUT R23, R22, 0x3fff, RZ, 0xc0, !PT ;  /* 0x00003fff16177812 */ /* 0x000fca00078ec0ff */
[----:B------:R-:W-:-:S04]  /*2b80*/  IMAD R22, R23, 0x600, R0 ;  /* 0x0000060017167824 */ /* 0x000fc800078e0200 */
[----:B------:R-:W-:Y:S02]  /*2b90*/  IMAD.IADD R21, R21, 0x1, R22 ;  /* 0x0000000115157824 */ /* 0x000fe400078e0216 */
[----:B--2---:R-:W-:-:S05]  /*2ba0*/  VIADD R19, R18, 0x1 ;  /* 0x0000000112137836 */ /* 0x004fca0000000000 */
[----:B------:R-:W-:Y:S04]  /*2bb0*/  STS.U8 [R16], R19 ;  /* 0x0000001310007388 */ /* 0x000fe80000000000 */
[----:B------:R-:W2:Y:S02]  /*2bc0*/  LDS.U8 R18, [R21] ;  /* 0x0000000015127984 */ /* 0x000ea40000000000 */
[----:B--2---:R-:W-:-:S05]  /*2bd0*/  VIADD R18, R18, 0x1 ;  /* 0x0000000112127836 */ /* 0x004fca0000000000 */
[----:B------:R2:W-:Y:S01]  /*2be0*/  STS.U8 [R21], R18 ;  /* 0x0000001215007388 */ /* 0x0005e20000000000 */
[----:B------:R-:W-:Y:S05]  /*2bf0*/  @!P0 BRA `(.L_x_1667) ;  /* 0xfffffff800c48947 */ /* 0x000fea000383ffff */
.L_x_1663:
[----:B--23--:R-:W-:Y:S05]  /*2c00*/  BSYNC.RECONVERGENT B0 ;  /* 0x0000000000007941 */ /* 0x00cfea0003800200 */
.L_x_1662:
[----:B------:R-:W2:Y:S01]  /*2c10*/  S2R R14, SR_LANEID ;  /* 0x00000000000e7919 */ /* 0x000ea20000000000 */
[----:B------:R-:W-:Y:S01]  /*2c20*/  BAR.SYNC.DEFER_BLOCKING 0x0 ;  /* 0x0000000000007b1d */ /* 0x000fe20000010000 */
[C---:B------:R-:W-:Y:S02]  /*2c30*/  ISETP.GT.U32.AND P0, PT, R69.reuse, 0xff, PT ;  /* 0x000000ff4500780c */ /* 0x040fe40003f04070 */
[----:B------:R-:W-:-:S03]  /*2c40*/  ISETP.GT.U32.AND P1, PT, R69, 0x1f, PT ;  /* 0x0000001f4500780c */ /* 0x000fc60003f24070 */
[----:B------:R-:W-:Y:S08]  /*2c50*/  BSSY.RECONVERGENT B0, `(.L_x_1668) ;  /* 0x000005b000007945 */ /* 0x000ff00003800200 */
[----:B----4-:R-:W-:-:S04]  /*2c60*/  @!P0 SHF.R.U32.HI R12, RZ, 0x1, R69 ;  /* 0x00000001ff0c8819 */ /* 0x010fc80000011645 */
[----:B------:R-:W-:Y:S01]  /*2c70*/  @!P0 LOP3.LUT R13, R12, 0x70, RZ, 0xc0, !PT ;  /* 0x000000700c0d8812 */ /* 0x000fe200078ec0ff */
[----:B--2---:R-:W-:-:S04]  /*2c80*/  @!P0 IMAD R6, R14, 0x80, R7 ;  /* 0x000000800e068824 */ /* 0x004fc800078e0207 */
[----:B------:R-:W-:Y:S01]  /*2c90*/  @!P0 IMAD.IADD R6, R6, 0x1, R13 ;  /* 0x0000000106068824 */ /* 0x000fe200078e020d */
[----:B------:R-:W-:Y:S06]  /*2ca0*/  @P0 BRA `(.L_x_1669) ;  /* 0x0000000400540947 */ /* 0x000fec0003800000 */
[----:B------:R-:W-:-:S05]  /*2cb0*/  IMAD R26, R14, 0x4, R4 ;  /* 0x000000040e1a7824 */ /* 0x000fca00078e0204 */
[----:B------:R-:W2:Y:S04]  /*2cc0*/  LDS R4, [R26] ;  /* 0x000000001a047984 */ /* 0x000ea80000000800 */
[----:B------:R-:W3:Y:S04]  /*2cd0*/  LDS R14, [R26+0x80] ;  /* 0x000080001a0e7984 */ /* 0x000ee80000000800 */
[----:B------:R-:W4:Y:S04]  /*2ce0*/  LDS R17, [R26+0x100] ;  /* 0x000100001a117984 */ /* 0x000f280000000800 */
[----:B------:R-:W5:Y:S04]  /*2cf0*/  LDS R18, [R26+0x180] ;  /* 0x000180001a127984 */ /* 0x000f680000000800 */
[----:B------:R-:W0:Y:S04]  /*2d00*/  LDS R19, [R26+0x200] ;  /* 0x000200001a137984 */ /* 0x000e280000000800 */
[----:B------:R-:W1:Y:S04]  /*2d10*/  LDS R20, [R26+0x280] ;  /* 0x000280001a147984 */ /* 0x000e680000000800 */
[----:B------:R-:W1:Y:S04]  /*2d20*/  LDS R21, [R26+0x300] ;  /* 0x000300001a157984 */ /* 0x000e680000000800 */
[----:B------:R-:W1:Y:S04]  /*2d30*/  LDS R22, [R26+0x380] ;  /* 0x000380001a167984 */ /* 0x000e680000000800 */
[----:B------:R-:W1:Y:S04]  /*2d40*/  LDS R23, [R26+0x400] ;  /* 0x000400001a177984 */ /* 0x000e680000000800 */
[----:B------:R-:W1:Y:S01]  /*2d50*/  LDS R24, [R26+0x480] ;  /* 0x000480001a187984 */ /* 0x000e620000000800 */
[----:B--2---:R-:W-:-:S03]  /*2d60*/  PRMT R13, R4, 0x7770, RZ ;  /* 0x00007770040d7816 */ /* 0x004fc600000000ff */
[----:B------:R-:W2:Y:S01]  /*2d70*/  LDS R25, [R26+0x500] ;  /* 0x000500001a197984 */ /* 0x000ea20000000800 */
[----:B------:R-:W-:Y:S02]  /*2d80*/  PRMT R12, R4, 0x7771, RZ ;  /* 0x00007771040c7816 */ /* 0x000fe400000000ff */
[C---:B---3--:R-:W-:Y:S02]  /*2d90*/  PRMT R15, R14.reuse, 0x7770, RZ ;  /* 0x000077700e0f7816 */ /* 0x048fe400000000ff */
[----:B------:R-:W-:Y:S02]  /*2da0*/  PRMT R16, R14, 0x7771, RZ ;  /* 0x000077710e107816 */ /* 0x000fe400000000ff */
[----:B------:R-:W-:Y:S02]  /*2db0*/  IADD3 R13, PT, PT, R15, R8, R13 ;  /* 0x000000080f0d7210 */ /* 0x000fe40007ffe00d */
[----:B------:R-:W-:Y:S02]  /*2dc0*/  IADD3 R12, PT, PT, R16, R9, R12 ;  /* 0x00000009100c7210 */ /* 0x000fe40007ffe00c */
[----:B------:R-:W-:-:S02]  /*2dd0*/  PRMT R9, R4, 0x7772, RZ ;  /* 0x0000777204097816 */ /* 0x000fc400000000ff */
[----:B------:R-:W-:Y:S02]  /*2de0*/  PRMT R8, R14, 0x7772, RZ ;  /* 0x000077720e087816 */ /* 0x000fe400000000ff */
[----:B------:R-:W-:Y:S02]  /*2df0*/  PRMT R4, R4, 0x7773, RZ ;  /* 0x0000777304047816 */ /* 0x000fe400000000ff */
        /* <DEDUP_REMOVED lines=13> */
[----:B------:R-:W3:Y:S01]  /*2ed0*/  LDS R17, [R26+0x580] ;  /* 0x000580001a117984 */ /* 0x000ee20000000800 */
[----:B------:R-:W-:Y:S02]  /*2ee0*/  IADD3 R9, PT, PT, R10, R12, R9 ;  /* 0x0000000c0a097210 */ /* 0x000fe40007ffe009 */
[----:B------:R-:W-:Y:S02]  /*2ef0*/  IADD3 R8, PT, PT, R14, R8, R11 ;  /* 0x000000080e087210 */ /* 0x000fe40007ffe00b */
[----:B0-----:R-:W-:-:S02]  /*2f00*/  PRMT R10, R19, 0x7770, RZ ;  /* 0x00007770130a7816 */ /* 0x001fc400000000ff */
[C---:B------:R-:W-:Y:S02]  /*2f10*/  PRMT R12, R19.reuse, 0x7771, RZ ;  /* 0x00007771130c7816 */ /* 0x040fe400000000ff */
[C---:B------:R-:W-:Y:S02]  /*2f20*/  PRMT R11, R19.reuse, 0x7772, RZ ;  /* 0x00007772130b7816 */ /* 0x040fe400000000ff */
[C---:B-1----:R-:W-:Y:S02]  /*2f30*/  PRMT R14, R20.reuse, 0x7770, RZ ;  /* 0x00007770140e7816 */ /* 0x042fe400000000ff */
[C---:B------:R-:W-:Y:S02]  /*2f40*/  PRMT R15, R20.reuse, 0x7771, RZ ;  /* 0x00007771140f7816 */ /* 0x040fe400000000ff */
[----:B------:R-:W-:Y:S02]  /*2f50*/  PRMT R16, R20, 0x7772, RZ ;  /* 0x0000777214107816 */ /* 0x000fe400000000ff */
[----:B------:R-:W-:-:S02]  /*2f60*/  PRMT R19, R19, 0x7773, RZ ;  /* 0x0000777313137816 */ /* 0x000fc400000000ff */
[----:B------:R-:W-:Y:S02]  /*2f70*/  PRMT R20, R20, 0x7773, RZ ;  /* 0x0000777314147816 */ /* 0x000fe400000000ff */
[----:B------:R-:W-:Y:S02]  /*2f80*/  IADD3 R10, PT, PT, R14, R13, R10 ;  /* 0x0000000d0e0a7210 */ /* 0x000fe40007ffe00a */
[----:B------:R-:W-:Y:S02]  /*2f90*/  IADD3 R9, PT, PT, R15, R9, R12 ;  /* 0x000000090f097210 */ /* 0x000fe40007ffe00c */
[----:B------:R-:W-:Y:S02]  /*2fa0*/  IADD3 R8, PT, PT, R16, R8, R11 ;  /* 0x0000000810087210 */ /* 0x000fe40007ffe00b */
[C---:B------:R-:W-:Y:S02]  /*2fb0*/  PRMT R11, R21.reuse, 0x7770, RZ ;  /* 0x00007770150b7816 */ /* 0x040fe400000000ff */
[----:B------:R-:W-:-:S02]  /*2fc0*/  PRMT R12, R21, 0x7771, RZ ;  /* 0x00007771150c7816 */ /* 0x000fc400000000ff */
[C---:B------:R-:W-:Y:S02]  /*2fd0*/  PRMT R13, R21.reuse, 0x7772, RZ ;  /* 0x00007772150d7816 */ /* 0x040fe400000000ff */
[C---:B------:R-:W-:Y:S02]  /*2fe0*/  PRMT R14, R22.reuse, 0x7770, RZ ;  /* 0x00007770160e7816 */ /* 0x040fe400000000ff */
[C---:B------:R-:W-:Y:S02]  /*2ff0*/  PRMT R15, R22.reuse, 0x7771, RZ ;  /* 0x00007771160f7816 */ /* 0x040fe400000000ff */
[----:B------:R-:W-:Y:S02]  /*3000*/  PRMT R16, R22, 0x7772, RZ ;  /* 0x0000777216107816 */ /* 0x000fe400000000ff */
[----:B------:R-:W-:Y:S02]  /*3010*/  IADD3 R4, PT, PT, R20, R4, R19 ;  /* 0x0000000414047210 */ /* 0x000fe40007ffe013 */
        /* <DEDUP_REMOVED lines=17> */
[C---:B--2---:R-:W-:Y:S02]  /*3130*/  PRMT R11, R25.reuse, 0x7770, RZ ;  /* 0x00007770190b7816 */ /* 0x044fe400000000ff */
[----:B------:R-:W-:-:S02]  /*3140*/  PRMT R12, R25, 0x7771, RZ ;  /* 0x00007771190c7816 */ /* 0x000fc400000000ff */
[----:B------:R-:W-:Y:S02]  /*3150*/  PRMT R14, R25, 0x7772, RZ ;  /* 0x00007772190e7816 */ /* 0x000fe400000000ff */
[C---:B---3--:R-:W-:Y:S02]  /*3160*/  PRMT R8, R17.reuse, 0x7770, RZ ;  /* 0x0000777011087816 */ /* 0x048fe400000000ff */
        /* <DEDUP_REMOVED lines=8> */
[----:B------:R-:W-:-:S07]  /*31f0*/  IADD3 R11, PT, PT, R17, R4, R25 ;  /* 0x00000004110b7210 */ /* 0x000fce0007ffe019 */
.L_x_1669:
[----:B------:R-:W-:Y:S05]  /*3200*/  BSYNC.RECONVERGENT B0 ;  /* 0x0000000000007941 */ /* 0x000fea0003800200 */
.L_x_1668:
[----:B------:R-:W-:Y:S01]  /*3210*/  BAR.SYNC.DEFER_BLOCKING 0x0 ;  /* 0x0000000000007b1d */ /* 0x000fe20000010000 */
[----:B------:R-:W-:-:S05]  /*3220*/  IMAD R12, R69, -0x4, R7 ;  /* 0xfffffffc450c7824 */ /* 0x000fca00078e0207 */
[----:B------:R-:W-:Y:S01]  /*3230*/  BSSY.RECONVERGENT B0, `(.L_x_1670) ;  /* 0x0000034000007945 */ /* 0x000fe20003800200 */
[----:B------:R2:W-:Y:S01]  /*3240*/  @!P0 STS.128 [R6], R8 ;  /* 0x0000000806008388 */ /* 0x0005e20000000c00 */
[----:B------:R-:W-:Y:S06]  /*3250*/  BAR.SYNC.DEFER_BLOCKING 0x0 ;  /* 0x0000000000007b1d */ /* 0x000fec0000010000 */
[----:B------:R-:W-:Y:S05]  /*3260*/  @P1 BRA `(.L_x_1671) ;  /* 0x0000000000c01947 */ /* 0x000fea0003800000 */
[----:B------:R-:W-:Y:S04]  /*3270*/  LDS R4, [R0] ;  /* 0x0000000000047984 */ /* 0x000fe80000000800 */
[----:B--2---:R-:W-:Y:S04]  /*3280*/  LDS R9, [R0+0x80] ;  /* 0x0000800000097984 */ /* 0x004fe80000000800 */
        /* <DEDUP_REMOVED lines=8> */
[----:B------:R-:W0:Y:S04]  /*3310*/  LDS R16, [R0+0x500] ;  /* 0x0005000000107984 */ /* 0x000e280000000800 */
[----:B------:R-:W-:Y:S04]  /*3320*/  LDS R19, [R0+0x580] ;  /* 0x0005800000137984 */ /* 0x000fe80000000800 */
[----:B------:R-:W1:Y:S01]  /*3330*/  LDS R18, [R0+0x600] ;  /* 0x0006000000127984 */ /* 0x000e620000000800 */
[----:B--2---:R-:W-:-:S03]  /*3340*/  IADD3 R4, PT, PT, R6, R9, R4 ;  /* 0x0000000906047210 */ /* 0x004fc60007ffe004 */
[----:B------:R-:W-:Y:S04]  /*3350*/  LDS R21, [R0+0x680] ;  /* 0x0006800000157984 */ /* 0x000fe80000000800 */
[----:B------:R-:W2:Y:S01]  /*3360*/  LDS R20, [R0+0x700] ;  /* 0x0007000000147984 */ /* 0x000ea20000000800 */
[----:B---3--:R-:W-:-:S03]  /*3370*/  IADD3 R4, PT, PT, R8, R11, R4 ;  /* 0x0000000b08047210 */ /* 0x008fc60007ffe004 */
[----:B------:R-:W-:Y:S04]  /*3380*/  LDS R23, [R0+0x780] ;  /* 0x0007800000177984 */ /* 0x000fe80000000800 */
[----:B------:R-:W3:Y:S01]  /*3390*/  LDS R22, [R0+0x800] ;  /* 0x0008000000167984 */ /* 0x000ee20000000800 */
[----:B----4-:R-:W-:-:S03]  /*33a0*/  IADD3 R4, PT, PT, R10, R13, R4 ;  /* 0x0000000d0a047210 */ /* 0x010fc60007ffe004 */
[----:B------:R-:W-:Y:S04]  /*33b0*/  LDS R25, [R0+0x880] ;  /* 0x0008800000197984 */ /* 0x000fe80000000800 */
[----:B------:R-:W4:Y:S01]  /*33c0*/  LDS R24, [R0+0x900] ;  /* 0x0009000000187984 */ /* 0x000f220000000800 */
[----:B-----5:R-:W-:-:S03]  /*33d0*/  IADD3 R4, PT, PT, R14, R15, R4 ;  /* 0x0000000f0e047210 */ /* 0x020fc60007ffe004 */
[----:B------:R-:W-:Y:S04]  /*33e0*/  LDS R27, [R0+0x980] ;  /* 0x00098000001b7984 */ /* 0x000fe80000000800 */
[----:B------:R-:W5:Y:S01]  /*33f0*/  LDS R26, [R0+0xa00] ;  /* 0x000a0000001a7984 */ /* 0x000f620000000800 */
[----:B0-----:R-:W-:-:S03]  /*3400*/  IADD3 R4, PT, PT, R16, R17, R4 ;  /* 0x0000001110047210 */ /* 0x001fc60007ffe004 */
[----:B------:R-:W-:Y:S04]  /*3410*/  LDS R9, [R0+0xa80] ;  /* 0x000a800000097984 */ /* 0x000fe80000000800 */
[----:B------:R-:W0:Y:S01]  /*3420*/  LDS R6, [R0+0xb00] ;  /* 0x000b000000067984 */ /* 0x000e220000000800 */
[----:B-1----:R-:W-:-:S03]  /*3430*/  IADD3 R4, PT, PT, R18, R19, R4 ;  /* 0x0000001312047210 */ /* 0x002fc60007ffe004 */
        /* <DEDUP_REMOVED lines=12> */
[----:B------:R-:W5:Y:S01]  /*3500*/  LDS R19, [R0+0xf80] ;  /* 0x000f800000137984 */ /* 0x000f620000000800 */
[----:B0-----:R-:W-:-:S04]  /*3510*/  IADD3 R4, PT, PT, R6, R9, R4 ;  /* 0x0000000906047210 */ /* 0x001fc80007ffe004 */
[----:B-1----:R-:W-:-:S04]  /*3520*/  IADD3 R4, PT, PT, R8, R11, R4 ;  /* 0x0000000b08047210 */ /* 0x002fc80007ffe004 */
[----:B--2---:R-:W-:-:S04]  /*3530*/  IADD3 R4, PT, PT, R10, R13, R4 ;  /* 0x0000000d0a047210 */ /* 0x004fc80007ffe004 */
[----:B---3--:R-:W-:-:S04]  /*3540*/  IADD3 R4, PT, PT, R14, R15, R4 ;  /* 0x0000000f0e047210 */ /* 0x008fc80007ffe004 */
[----:B----4-:R-:W-:-:S05]  /*3550*/  IADD3 R4, PT, PT, R16, R17, R4 ;  /* 0x0000001110047210 */ /* 0x010fca0007ffe004 */
[----:B-----5:R-:W-:-:S07]  /*3560*/  IMAD.IADD R19, R4, 0x1, R19 ;  /* 0x0000000104137824 */ /* 0x020fce00078e0213 */
.L_x_1671:
[----:B------:R-:W-:Y:S05]  /*3570*/  BSYNC.RECONVERGENT B0 ;  /* 0x0000000000007941 */ /* 0x000fea0003800200 */
.L_x_1670:
[----:B------:R-:W-:Y:S01]  /*3580*/  BAR.SYNC.DEFER_BLOCKING 0x0 ;  /* 0x0000000000007b1d */ /* 0x000fe20000010000 */
[----:B------:R-:W-:-:S04]  /*3590*/  IMAD.MOV.U32 R68, RZ, RZ, RZ ;  /* 0x000000ffff447224 */ /* 0x000fc800078e00ff */
[----:B------:R-:W-:Y:S01]  /*35a0*/  IMAD.HI.U32 R4, R69, 0x15555556, R68 ;  /* 0x1555555645047827 */ /* 0x000fe200078e0044 */
[----:B------:R-:W3:Y:S03]  /*35b0*/  LDCU UR13, c[0x0][0x3b4] ;  /* 0x00007680ff0d77ac */ /* 0x000ee60008000800 */
[----:B--2---:R-:W-:Y:S01]  /*35c0*/  IMAD R6, R4, 0x4, R7 ;  /* 0x0000000404067824 */ /* 0x004fe200078e0207 */
[----:B------:R-:W2:Y:S01]  /*35d0*/  LDCU UR12, c[0x0][0x3b8] ;  /* 0x00007700ff0c77ac */ /* 0x000ea20008000800 */
[----:B------:R-:W4:Y:S01]  /*35e0*/  LDCU.64 UR8, c[0x0][0x380] ;  /* 0x00007000ff0877ac */ /* 0x000f220008000a00 */
[----:B------:R-:W0:Y:S01]  /*35f0*/  LDCU.64 UR6, c[0x0][0x390] ;  /* 0x00007200ff0677ac */ /* 0x000e220008000a00 */
[----:B------:R-:W-:Y:S01]  /*3600*/  @!P1 STS [R0], R19 ;  /* 0x0000001300009388 */ /* 0x000fe20000000800 */
[----:B------:R-:W-:Y:S06]  /*3610*/  BAR.SYNC.DEFER_BLOCKING 0x0 ;  /* 0x0000000000007b1d */ /* 0x000fec0000010000 */
[----:B------:R-:W5:Y:S04]  /*3620*/  @!P1 LDS R19, [R12+0x7c] ;  /* 0x00007c000c139984 */ /* 0x000f680000000800 */
[----:B-----5:R0:W-:Y:S01]  /*3630*/  STS [R6+0x110], R19 ;  /* 0x0001101306007388 */ /* 0x0201e20000000800 */
[----:B------:R-:W-:Y:S06]  /*3640*/  BAR.SYNC.DEFER_BLOCKING 0x0 ;  /* 0x0000000000007b1d */ /* 0x000fec0000010000 */
[----:B--234-:R-:W-:Y:S05]  /*3650*/  @P1 BRA `(.L_x_1672) ;  /* 0x0000000000dc1947 */ /* 0x01cfea0003800000 */
[----:B------:R-:W-:Y:S01]  /*3660*/  IMAD R7, R69, 0x34, R7 ;  /* 0x0000003445077824 */ /* 0x000fe200078e0207 */
[----:B------:R-:W-:-:S04]  /*3670*/  UMOV UR4, 0xffffffff ;  /* 0xffffffff00047882 */ /* 0x000fc80000000000 */
[----:B------:R-:W-:Y:S04]  /*3680*/  LDS R4, [R7+0x110] ;  /* 0x0001100007047984 */ /* 0x000fe80000000800 */
        /* <DEDUP_REMOVED lines=9> */
[----:B------:R-:W1:Y:S04]  /*3720*/  LDS R18, [R7+0x138] ;  /* 0x0001380007127984 */ /* 0x000e680000000800 */
[----:B0-----:R-:W0:Y:S01]  /*3730*/  LDS R19, [R7+0x13c] ;  /* 0x00013c0007137984 */ /* 0x001e220000000800 */
[----:B--2---:R-:W-:-:S04]  /*3740*/  IADD3 R20, PT, PT, R8, R9, R4 ;  /* 0x0000000908147210 */ /* 0x004fc80007ffe004 */
[----:B---3--:R-:W-:-:S04]  /*3750*/  IADD3 R20, PT, PT, R11, R20, R10 ;  /* 0x000000140b147210 */ /* 0x008fc80007ffe00a */
[----:B----4-:R-:W-:-:S04]  /*3760*/  IADD3 R20, PT, PT, R14, R20, R13 ;  /* 0x000000140e147210 */ /* 0x010fc80007ffe00d */
[----:B-----5:R-:W-:-:S04]  /*3770*/  IADD3 R20, PT, PT, R16, R20, R15 ;  /* 0x0000001410147210 */ /* 0x020fc80007ffe00f */
[----:B-1----:R-:W-:-:S05]  /*3780*/  IADD3 R20, PT, PT, R18, R20, R17 ;  /* 0x0000001412147210 */ /* 0x002fca0007ffe011 */
[----:B0-----:R-:W-:Y:S01]  /*3790*/  IMAD.IADD R19, R19, 0x1, R20 ;  /* 0x0000000113137824 */ /* 0x001fe200078e0214 */
        /* <DEDUP_REMOVED lines=10> */
.L_x_1687:
        /* <DEDUP_REMOVED lines=25> */
.L_x_1672:
[----:B------:R-:W-:Y:S05]  /*39d0*/  WARPSYNC.ALL ;  /* 0x0000000000007948 */ /* 0x000fea0003800000 */
[----:B------:R-:W-:Y:S06]  /*39e0*/  BAR.SYNC.DEFER_BLOCKING 0x0 ;  /* 0x0000000000007b1d */ /* 0x000fec0000010000 */
[----:B--2---:R-:W2:Y:S02]  /*39f0*/  LDS R4, [R6+0x110] ;  /* 0x0001100006047984 */ /* 0x004ea40000000800 */
[----:B--2---:R-:W-:-:S05]  /*3a00*/  IMAD.IADD R4, R5, 0x1, R4 ;  /* 0x0000000105047824 */ /* 0x004fca00078e0204 */
[----:B------:R-:W-:Y:S01]  /*3a10*/  @!P1 STS [R0+0x80], R4 ;  /* 0x0000800400009388 */ /* 0x000fe20000000800 */
[----:B------:R-:W-:Y:S06]  /*3a20*/  BAR.SYNC.DEFER_BLOCKING 0x0 ;  /* 0x0000000000007b1d */ /* 0x000fec0000010000 */
[----:B------:R-:W2:Y:S02]  /*3a30*/  @!P1 LDS R4, [R12+0xfc] ;  /* 0x0000fc000c049984 */ /* 0x000ea40000000800 */
[----:B------:R-:W-:Y:S01]  /*3a40*/  BAR.SYNC.DEFER_BLOCKING 0x0 ;  /* 0x0000000000007b1d */ /* 0x000fe20000010000 */
[----:B--2---:R-:W-:-:S04]  /*3a50*/  ISETP.NE.AND P0, PT, R4, R3, PT ;  /* 0x000000030400720c */ /* 0x004fc80003f05270 */
[----:B------:R-:W-:-:S04]  /*3a60*/  ISETP.EQ.OR P0, PT, R4, RZ, !P0 ;  /* 0x000000ff0400720c */ /* 0x000fc80004702670 */
[----:B------:R-:W-:-:S13]  /*3a70*/  ISETP.GT.U32.OR P0, PT, R69, 0x1f, P0 ;  /* 0x0000001f4500780c */ /* 0x000fda0000704470 */
[----:B------:R-:W-:Y:S06]  /*3a80*/  BAR.RED.AND.DEFER_BLOCKING 0x0, P0 ;  /* 0x0000000000007b1d */ /* 0x000fec0000014400 */
[----:B------:R-:W2:Y:S02]  /*3a90*/  B2R.RESULT RZ, P0 ;  /* 0x0000000000ff731c */ /* 0x000ea40000004000 */
[----:B--2---:R-:W-:Y:S05]  /*3aa0*/  @P0 BRA `(.L_x_1674) ;  /* 0x0000006400400947 */ /* 0x004fea0003800000 */
[----:B------:R-:W-:-:S13]  /*3ab0*/  ISETP.GE.AND P0, PT, R3, 0x1080, PT ;  /* 0x000010800300780c */ /* 0x000fda0003f06270 */
[----:B------:R-:W-:Y:S05]  /*3ac0*/  @!P0 BRA `(.L_x_1675) ;  /* 0x0000002c00908947 */ /* 0x000fea0003800000 */
[C-C-:B------:R-:W-:Y:S02]  /*3ad0*/  IMAD R44, R69.reuse, -0x2, R0.reuse ;  /* 0xfffffffe452c7824 */ /* 0x140fe400078e0200 */
[----:B------:R-:W-:-:S07]  /*3ae0*/  IMAD R18, R69, 0x40, R0 ;  /* 0x0000004045127824 */ /* 0x000fce00078e0200 */
.L_x_1676:
[----:B0-----:R-:W-:-:S04]  /*3af0*/  IADD3 R7, P0, PT, R69, R5, RZ ;  /* 0x0000000545077210 */ /* 0x001fc80007f1e0ff */
[----:B------:R-:W-:Y:S02]  /*3b00*/  LEA.HI.X.SX32 R8, R5, RZ, 0x1, P0 ;  /* 0x000000ff05087211 */ /* 0x000fe400000f0eff */
[----:B0-----:R-:W-:-:S04]  /*3b10*/  LEA R6, P0, R7, UR8, 0x1 ;  /* 0x0000000807067c11 */ /* 0x001fc8000f8008ff */
[----:B------:R-:W-:-:S05]  /*3b20*/  LEA.HI.X R7, R7, UR9, R8, 0x1, P0 ;  /* 0x0000000907077c11 */ /* 0x000fca00080f0c08 */
[----:B------:R-:W2:Y:S04]  /*3b30*/  LDG.E.U16 R9, desc[UR10][R6.64] ;  /* 0x0000000a06097981 */ /* 0x000ea8000c1e1500 */
[----:B------:R-:W3:Y:S04]  /*3b40*/  LDG.E.U16 R11, desc[UR10][R6.64+0x300] ;  /* 0x0003000a060b7981 */ /* 0x000ee8000c1e1500 */
[----:B------:R-:W4:Y:S04]  /*3b50*/  LDG.E.U16 R13, desc[UR10][R6.64+0x600] ;  /* 0x0006000a060d7981 */ /* 0x000f28000c1e1500 */
[----:B------:R-:W5:Y:S04]  /*3b60*/  LDG.E.U16 R15, desc[UR10][R6.64+0x900] ;  /* 0x0009000a060f7981 */ /* 0x000f68000c1e1500 */
[----:B------:R-:W5:Y:S04]  /*3b70*/  LDG.E.U16 R21, desc[UR10][R6.64+0xc00] ;  /* 0x000c000a06157981 */ /* 0x000f68000c1e1500 */
[----:B------:R-:W5:Y:S04]  /*3b80*/  LDG.E.U16 R23, desc[UR10][R6.64+0xf00] ;  /* 0x000f000a06177981 */ /* 0x000f68000c1e1500 */
[----:B------:R-:W5:Y:S04]  /*3b90*/  LDG.E.U16 R25, desc[UR10][R6.64+0x1200] ;  /* 0x0012000a06197981 */ /* 0x000f68000c1e1500 */
[----:B------:R-:W5:Y:S04]  /*3ba0*/  LDG.E.U16 R27, desc[UR10][R6.64+0x1500] ;  /* 0x0015000a061b7981 */ /* 0x000f68000c1e1500 */
[----:B------:R-:W5:Y:S04]  /*3bb0*/  LDG.E.U16 R29, desc[UR10][R6.64+0x1800] ;  /* 0x0018000a061d7981 */ /* 0x000f68000c1e1500 */
[----:B------:R-:W5:Y:S04]  /*3bc0*/  LDG.E.U16 R31, desc[UR10][R6.64+0x1b00] ;  /* 0x001b000a061f7981 */ /* 0x000f68000c1e1500 */
[----:B------:R-:W5:Y:S01]  /*3bd0*/  LDG.E.U16 R33, desc[UR10][R6.64+0x1e00] ;  /* 0x001e000a06217981 */ /* 0x000f62000c1e1500 */
[----:B------:R-:W-:Y:S05]  /*3be0*/  WARPSYNC.ALL ;  /* 0x0000000000007948 */ /* 0x000fea0003800000 */
[----:B------:R-:W-:Y:S01]  /*3bf0*/  IMAD R12, R69, 0x12, R0 ;  /* 0x00000012450c7824 */ /* 0x000fe200078e0200 */
[----:B------:R-:W-:Y:S01]  /*3c00*/  BMSK R28, RZ, UR12 ;  /* 0x0000000cff1c7c1b */ /* 0x000fe20008000000 */
[----:B------:R-:W-:Y:S01]  /*3c10*/  IMAD.MOV.U32 R8, RZ, RZ, 0x8000 ;  /* 0x00008000ff087424 */ /* 0x000fe200078e00ff */
[----:B------:R-:W0:Y:S01]  /*3c20*/  S2R R72, SR_LANEID ;  /* 0x0000000000487919 */ /* 0x000e220000000000 */
[----:B------:R-:W1:Y:S01]  /*3c30*/  S2UR UR5, SR_CgaCtaId ;  /* 0x00000000000579c3 */ /* 0x000e620000008800 */
[----:B------:R-:W-:Y:S01]  /*3c40*/  UMOV UR4, 0x400 ;  /* 0x0000040000047882 */ /* 0x000fe20000000000 */
[----:B------:R-:W-:-:S04]  /*3c50*/  SHF.R.U32.HI R74, RZ, 0x5, R69 ;  /* 0x00000005ff4a7819 */ /* 0x000fc80000011645 */
[C---:B------:R-:W-:Y:S02]  /*3c60*/  ISETP.NE.AND P4, PT, R74.reuse, 0xa, PT ;  /* 0x0000000a4a00780c */ /* 0x040fe40003f85270 */
[----:B------:R-:W-:Y:S01]  /*3c70*/  ISETP.NE.AND P3, PT, R74, 0xb, PT ;  /* 0x0000000b4a00780c */ /* 0x000fe20003f65270 */
[----:B-1----:R-:W-:Y:S01]  /*3c80*/  ULEA UR4, UR5, UR4, 0x18 ;  /* 0x0000000405047291 */ /* 0x002fe2000f8ec0ff */
[----:B0-----:R-:W-:Y:S01]  /*3c90*/  ISETP.NE.AND P1, PT, R72, 0x1f, PT ;  /* 0x0000001f4800780c */ /* 0x001fe20003f25270 */
[----:B--2---:R-:W-:Y:S04]  /*3ca0*/  STS.U16 [R44], R9 ;  /* 0x000000092c007388 */ /* 0x004fe80000000400 */
[----:B---3--:R-:W-:Y:S04]  /*3cb0*/  STS.U16 [R44+0x300], R11 ;  /* 0x0003000b2c007388 */ /* 0x008fe80000000400 */
[----:B----4-:R-:W-:Y:S04]  /*3cc0*/  STS.U16 [R44+0x600], R13 ;  /* 0x0006000d2c007388 */ /* 0x010fe80000000400 */
[----:B-----5:R-:W-:Y:S04]  /*3cd0*/  STS.U16 [R44+0x900], R15 ;  /* 0x0009000f2c007388 */ /* 0x020fe80000000400 */
[----:B------:R-:W-:Y:S04]  /*3ce0*/  STS.U16 [R44+0xc00], R21 ;  /* 0x000c00152c007388 */ /* 0x000fe80000000400 */
[----:B------:R-:W-:Y:S04]  /*3cf0*/  STS.U16 [R44+0xf00], R23 ;  /* 0x000f00172c007388 */ /* 0x000fe80000000400 */
[----:B------:R-:W-:Y:S04]  /*3d00*/  STS.U16 [R44+0x1200], R25 ;  /* 0x001200192c007388 */ /* 0x000fe80000000400 */
[----:B------:R-:W-:Y:S04]  /*3d10*/  STS.U16 [R44+0x1500], R27 ;  /* 0x0015001b2c007388 */ /* 0x000fe80000000400 */
[----:B------:R-:W-:Y:S04]  /*3d20*/  STS.U16 [R44+0x1800], R29 ;  /* 0x0018001d2c007388 */ /* 0x000fe80000000400 */
[----:B------:R-:W-:Y:S04]  /*3d30*/  STS.U16 [R44+0x1b00], R31 ;  /* 0x001b001f2c007388 */ /* 0x000fe80000000400 */
[----:B------:R-:W-:Y:S01]  /*3d40*/  STS.U16 [R44+0x1e00], R33 ;  /* 0x001e00212c007388 */ /* 0x000fe20000000400 */
[----:B------:R-:W-:Y:S06]  /*3d50*/  BAR.SYNC.DEFER_BLOCKING 0x0 ;  /* 0x0000000000007b1d */ /* 0x000fec0000010000 */
[----:B------:R-:W0:Y:S04]  /*3d60*/  LDS.U16 R45, [R12] ;  /* 0x000000000c2d7984 */ /* 0x000e280000000400 */
[----:B------:R-:W1:Y:S04]  /*3d70*/  LDS.U16 R43, [R12+0x2] ;  /* 0x000002000c2b7984 */ /* 0x000e680000000400 */
[----:B------:R-:W-:Y:S04]  /*3d80*/  LDS.U16 R44, [R12+0x4] ;  /* 0x000004000c2c7984 */ /* 0x000fe80000000400 */
[----:B------:R-:W2:Y:S04]  /*3d90*/  LDS.U16 R49, [R12+0x6] ;  /* 0x000006000c317984 */ /* 0x000ea80000000400 */
[----:B------:R-:W-:Y:S04]  /*3da0*/  LDS.U16 R50, [R12+0x8] ;  /* 0x000008000c327984 */ /* 0x000fe80000000400 */
[----:B------:R-:W-:Y:S04]  /*3db0*/  LDS.U16 R47, [R12+0xa] ;  /* 0x00000a000c2f7984 */ /* 0x000fe80000000400 */
[----:B------:R-:W-:Y:S04]  /*3dc0*/  LDS.U16 R48, [R12+0xc] ;  /* 0x00000c000c307984 */ /* 0x000fe80000000400 */
[----:B------:R-:W-:Y:S04]  /*3dd0*/  LDS.U16 R29, [R12+0xe] ;  /* 0x00000e000c1d7984 */ /* 0x000fe80000000400 */
[----:B------:R-:W-:Y:S01]  /*3de0*/  LDS.U16 R46, [R12+0x14] ;  /* 0x000014000c2e7984 */ /* 0x000fe20000000400 */
[----:B0-----:R-:W-:-:S04]  /*3df0*/  PRMT R6, R45, 0x9910, RZ ;  /* 0x000099102d067816 */ /* 0x001fc800000000ff */
[----:B------:R-:W-:Y:S02]  /*3e00*/  ISETP.GT.AND P0, PT, R6, -0x1, PT ;  /* 0xffffffff0600780c */ /* 0x000fe40003f04270 */
[----:B-1----:R-:W-:Y:S02]  /*3e10*/  PRMT R9, R43, 0x9910, RZ ;  /* 0x000099102b097816 */ /* 0x002fe400000000ff */
[----:B------:R-:W-:-:S04]  /*3e20*/  SEL R6, R8, 0xffff, P0 ;  /* 0x0000ffff08067807 */ /* 0x000fc80000000000 */
[----:B------:R-:W-:Y:S02]  /*3e30*/  LOP3.LUT R45, R6, R45, RZ, 0x3c, !PT ;  /* 0x0000002d062d7212 */ /* 0x000fe400078e3cff */
[----:B--2---:R-:W-:Y:S02]  /*3e40*/  PRMT R14, R49, 0x9910, RZ ;  /* 0x00009910310e7816 */ /* 0x004fe400000000ff */
[----:B------:R-:W-:-:S04]  /*3e50*/  PRMT R6, R45, 0x9910, RZ ;  /* 0x000099102d067816 */ /* 0x000fc800000000ff */
[----:B------:R-:W-:-:S04]  /*3e60*/  ISETP.NE.AND P0, PT, R6, 0x7fff, PT ;  /* 0x00007fff0600780c */ /* 0x000fc80003f05270 */
[----:B------:R-:W-:Y:S02]  /*3e70*/  SEL R6, R45, 0x8000, P0 ;  /* 0x000080002d067807 */ /* 0x000fe40000000000 */
[----:B------:R-:W-:Y:S02]  /*3e80*/  ISETP.GT.AND P0, PT, R9, -0x1, PT ;  /* 0xffffffff0900780c */ /* 0x000fe40003f04270 */
[----:B------:R-:W-:Y:S02]  /*3e90*/  SHF.R.U32.HI R7, RZ, UR13, R6 ;  /* 0x0000000dff077c19 */ /* 0x000fe40008011606 */
[----:B------:R-:W-:Y:S02]  /*3ea0*/  LDS.U16 R6, [R12+0x10] ;  /* 0x000010000c067984 */ /* 0x000fe40000000400 */
[----:B------:R-:W-:-:S04]  /*3eb0*/  LOP3.LUT R7, R28, R7, RZ, 0xc0, !PT ;  /* 0x000000071c077212 */ /* 0x000fc800078ec0ff */
[----:B------:R-:W-:Y:S02]  /*3ec0*/  LOP3.LUT R9, R7, 0xf, RZ, 0xc, !PT ;  /* 0x0000000f07097812 */ /* 0x000fe400078e0cff */
[----:B------:R-:W-:Y:S02]  /*3ed0*/  SHF.R.U32.HI R10, RZ, 0x3, R7 ;  /* 0x00000003ff0a7819 */ /* 0x000fe40000011607 */
[----:B------:R0:W-:Y:S01]  /*3ee0*/  LDS.U16 R7, [R12+0x12] ;  /* 0x000012000c077984 */ /* 0x0001e20000000400 */
[----:B------:R-:W-:Y:S01]  /*3ef0*/  IMAD R9, R9, 0x600, R0 ;  /* 0x0000060009097824 */ /* 0x000fe200078e0200 */
[----:B------:R-:W-:Y:S01]  /*3f00*/  LOP3.LUT R10, R10, 0x1ffe, RZ, 0xc0, !PT ;  /* 0x00001ffe0a0a7812 */ /* 0x000fe200078ec0ff */
[----:B------:R-:W-:Y:S04]  /*3f10*/  BAR.SYNC.DEFER_BLOCKING 0x0 ;  /* 0x0000000000007b1d */ /* 0x000fe80000010000 */
[----:B------:R-:W-:Y:S01]  /*3f20*/  IMAD.IADD R11, R9, 0x1, -R10 ;  /* 0x00000001090b7824 */ /* 0x000fe200078e0a0a */
[----:B------:R-:W-:-:S04]  /*3f30*/  SEL R10, R8, 0xffff, P0 ;  /* 0x0000ffff080a7807 */ /* 0x000fc80000000000 */
[----:B------:R-:W-:Y:S02]  /*3f40*/  LOP3.LUT R43, R10, R43, RZ, 0x3c, !PT ;  /* 0x0000002b0a2b7212 */ /* 0x000fe400078e3cff */
[----:B------:R-:W-:Y:S02]  /*3f50*/  PRMT R10, R44, 0x9910, RZ ;  /* 0x000099102c0a7816 */ /* 0x000fe400000000ff */
[----:B------:R-:W-:-:S04]  /*3f60*/  PRMT R9, R43, 0x9910, RZ ;  /* 0x000099102b097816 */ /* 0x000fc800000000ff */
[----:B------:R-:W-:-:S04]  /*3f70*/  ISETP.NE.AND P0, PT, R9, 0x7fff, PT ;  /* 0x00007fff0900780c */ /* 0x000fc80003f05270 */
[----:B------:R-:W-:Y:S02]  /*3f80*/  SEL R9, R43, 0x8000, P0 ;  /* 0x000080002b097807 */ /* 0x000fe40000000000 */
[----:B------:R-:W-:Y:S01]  /*3f90*/  ISETP.GT.AND P0, PT, R10, -0x1, PT ;  /* 0xffffffff0a00780c */ /* 0x000fe20003f04270 */
[----:B------:R-:W-:Y:S01]  /*3fa0*/  STS [R0], RZ ;  /* 0x000000ff00007388 */ /* 0x000fe20000000800 */
[----:B------:R-:W-:-:S03]  /*3fb0*/  SHF.R.U32.HI R9, RZ, UR13, R9 ;  /* 0x0000000dff097c19 */ /* 0x000fc60008011609 */
[----:B------:R-:W-:Y:S01]  /*3fc0*/  STS [R0+0x600], RZ ;  /* 0x000600ff00007388 */ /* 0x000fe20000000800 */
[----:B------:R-:W-:-:S03]  /*3fd0*/  LOP3.LUT R9, R28, R9, RZ, 0xc0, !PT ;  /* 0x000000091c097212 */ /* 0x000fc600078ec0ff */
[----:B------:R-:W-:Y:S01]  /*3fe0*/  STS [R0+0xc00], RZ ;  /* 0x000c00ff00007388 */ /* 0x000fe20000000800 */
[----:B------:R-:W-:Y:S02]  /*3ff0*/  LOP3.LUT R13, R9, 0xf, RZ, 0xc, !PT ;  /* 0x0000000f090d7812 */ /* 0x000fe400078e0cff */
[----:B------:R-:W-:Y:S01]  /*4000*/  SHF.R.U32.HI R9, RZ, 0x3, R9 ;  /* 0x00000003ff097819 */ /* 0x000fe20000011609 */
[----:B------:R-:W-:Y:S02]  /*4010*/  STS [R0+0x1200], RZ ;  /* 0x001200ff00007388 */ /* 0x000fe40000000800 */
[----:B------:R-:W-:Y:S01]  /*4020*/  IMAD R13, R13, 0x600, R0 ;  /* 0x000006000d0d7824 */ /* 0x000fe200078e0200 */
[----:B0-----:R-:W-:Y:S01]  /*4030*/  LOP3.LUT R12, R9, 0x1ffe, RZ, 0xc0, !PT ;  /* 0x00001ffe090c7812 */ /* 0x001fe200078ec0ff */
[----:B------:R-:W-:Y:S01]  /*4040*/  STS [R0+0x1800], RZ ;  /* 0x001800ff00007388 */ /* 0x000fe20000000800 */
[----:B------:R-:W-:-:S03]  /*4050*/  SEL R9, R8, 0xffff, P0 ;  /* 0x0000ffff08097807 */ /* 0x000fc60000000000 */
[----:B------:R-:W-:Y:S01]  /*4060*/  STS [R0+0x1e00], RZ ;  /* 0x001e00ff00007388 */ /* 0x000fe20000000800 */
[----:B------:R-:W-:Y:S01]  /*4070*/  IMAD.IADD R12, R13, 0x1, -R12 ;  /* 0x000000010d0c7824 */ /* 0x000fe200078e0a0c */
[----:B------:R-:W-:Y:S02]  /*4080*/  LOP3.LUT R44, R9, R44, RZ, 0x3c, !PT ;  /* 0x0000002c092c7212 */ /* 0x000fe400078e3cff */
[----:B------:R-:W-:Y:S02]  /*4090*/  STS [R0+0x2400], RZ ;  /* 0x002400ff00007388 */ /* 0x000fe40000000800 */
[----:B------:R-:W-:Y:S02]  /*40a0*/  PRMT R9, R44, 0x9910, RZ ;  /* 0x000099102c097816 */ /* 0x000fe400000000ff */
[----:B------:R-:W-:Y:S02]  /*40b0*/  STS [R0+0x2a00], RZ ;  /* 0x002a00ff00007388 */ /* 0x000fe40000000800 */
[----:B------:R-:W-:-:S02]  /*40c0*/  ISETP.NE.AND P0, PT, R9, 0x7fff, PT ;  /* 0x00007fff0900780c */ /* 0x000fc40003f05270 */
[----:B------:R-:W-:Y:S02]  /*40d0*/  STS [R0+0x3000], RZ ;  /* 0x003000ff00007388 */ /* 0x000fe40000000800 */
[----:B------:R-:W-:Y:S02]  /*40e0*/  SEL R9, R44, 0x8000, P0 ;  /* 0x000080002c097807 */ /* 0x000fe40000000000 */
[----:B------:R-:W-:Y:S02]  /*40f0*/  STS [R0+0x3600], RZ ;  /* 0x003600ff00007388 */ /* 0x000fe40000000800 */
[----:B------:R-:W-:Y:S02]  /*4100*/  SHF.R.U32.HI R9, RZ, UR13, R9 ;  /* 0x0000000dff097c19 */ /* 0x000fe40008011609 */
[----:B------:R-:W-:Y:S02]  /*4110*/  STS [R0+0x3c00], RZ ;  /* 0x003c00ff00007388 */ /* 0x000fe40000000800 */
[----:B------:R-:W-:-:S02]  /*4120*/  LOP3.LUT R9, R28, R9, RZ, 0xc0, !PT ;  /* 0x000000091c097212 */ /* 0x000fc400078ec0ff */
[----:B------:R-:W-:Y:S02]  /*4130*/  STS [R0+0x4200], RZ ;  /* 0x004200ff00007388 */ /* 0x000fe40000000800 */
[----:B------:R-:W-:Y:S02]  /*4140*/  LOP3.LUT R13, R9, 0xf, RZ, 0xc, !PT ;  /* 0x0000000f090d7812 */ /* 0x000fe400078e0cff */
[----:B------:R-:W-:Y:S01]  /*4150*/  STS [R0+0x4800], RZ ;  /* 0x004800ff00007388 */ /* 0x000fe20000000800 */
[----:B------:R-:W-:Y:S02]  /*4160*/  SHF.R.U32.HI R9, RZ, 0x3, R9 ;  /* 0x00000003ff097819 */ /* 0x000fe40000011609 */
[----:B------:R-:W-:Y:S01]  /*4170*/  IMAD R13, R13, 0x600, R0 ;  /* 0x000006000d0d7824 */ /* 0x000fe200078e0200 */
[----:B------:R-:W-:Y:S01]  /*4180*/  STS [R0+0x4e00], RZ ;  /* 0x004e00ff00007388 */ /* 0x000fe20000000800 */
[----:B------:R-:W-:-:S03]  /*4190*/  LOP3.LUT R36, R9, 0x1ffe, RZ, 0xc0, !PT ;  /* 0x00001ffe09247812 */ /* 0x000fc600078ec0ff */
[----:B------:R-:W-:Y:S02]  /*41a0*/  STS [R0+0x5400], RZ ;  /* 0x005400ff00007388 */ /* 0x000fe40000000800 */
[----:B------:R-:W-:Y:S02]  /*41b0*/  IMAD.IADD R36, R13, 0x1, -R36 ;  /* 0x000000010d247824 */ /* 0x000fe400078e0a24 */
[----:B------:R-:W-:Y:S04]  /*41c0*/  STS [R0+0x5a00], RZ ;  /* 0x005a00ff00007388 */ /* 0x000fe80000000800 */
[----:B------:R-:W-:Y:S04]  /*41d0*/  STS [R0+0x6000], RZ ;  /* 0x006000ff00007388 */ /* 0x000fe80000000800 */
[----:B------:R-:W0:Y:S02]  /*41e0*/  LDS.U16 R35, [R11+0x2] ;  /* 0x000002000b237984 */ /* 0x000e240000000400 */
[----:B0-----:R-:W-:-:S05]  /*41f0*/  VIADD R10, R35, 0x1 ;  /* 0x00000001230a7836 */ /* 0x001fca0000000000 */
[----:B------:R0:W-:Y:S04]  /*4200*/  STS.U16 [R11+0x2], R10 ;  /* 0x0000020a0b007388 */ /* 0x0001e80000000400 */
[----:B------:R-:W1:Y:S01]  /*4210*/  LDS.U16 R31, [R12+0x2] ;  /* 0x000002000c1f7984 */ /* 0x000e620000000400 */
[----:B0-----:R-:W-:-:S05]  /*4220*/  IMAD.MOV.U32 R10, RZ, RZ, R14 ;  /* 0x000000ffff0a7224 */ /* 0x001fca00078e000e */
[----:B------:R-:W-:-:S04]  /*4230*/  ISETP.GT.AND P0, PT, R10, -0x1, PT ;  /* 0xffffffff0a00780c */ /* 0x000fc80003f04270 */
[----:B------:R-:W-:-:S04]  /*4240*/  SEL R10, R8, 0xffff, P0 ;  /* 0x0000ffff080a7807 */ /* 0x000fc80000000000 */
[----:B------:R-:W-:-:S04]  /*4250*/  LOP3.LUT R49, R10, R49, RZ, 0x3c, !PT ;  /* 0x000000310a317212 */ /* 0x000fc800078e3cff */
[----:B------:R-:W-:-:S04]  /*4260*/  PRMT R10, R49, 0x9910, RZ ;  /* 0x00009910310a7816 */ /* 0x000fc800000000ff */
[----:B------:R-:W-:-:S04]  /*4270*/  ISETP.NE.AND P0, PT, R10, 0x7fff, PT ;  /* 0x00007fff0a00780c */ /* 0x000fc80003f05270 */
[----:B------:R-:W-:-:S04]  /*4280*/  SEL R10, R49, 0x8000, P0 ;  /* 0x00008000310a7807 */ /* 0x000fc80000000000 */
[----:B------:R-:W-:Y:S02]  /*4290*/  SHF.R.U32.HI R11, RZ, UR13, R10 ;  /* 0x0000000dff0b7c19 */ /* 0x000fe4000801160a */
[----:B------:R-:W-:Y:S02]  /*42a0*/  PRMT R10, R50, 0x9910, RZ ;  /* 0x00009910320a7816 */ /* 0x000fe400000000ff */
[----:B------:R-:W-:Y:S01]  /*42b0*/  LOP3.LUT R11, R28, R11, RZ, 0xc0, !PT ;  /* 0x0000000b1c0b7212 */ /* 0x000fe200078ec0ff */
[----:B-1----:R-:W-:-:S03]  /*42c0*/  VIADD R9, R31, 0x1 ;  /* 0x000000011f097836 */ /* 0x002fc60000000000 */
[----:B------:R-:W-:Y:S02]  /*42d0*/  LOP3.LUT R13, R11, 0xf, RZ, 0xc, !PT ;  /* 0x0000000f0b0d7812 */ /* 0x000fe400078e0cff */
[----:B------:R0:W-:Y:S01]  /*42e0*/  STS.U16 [R12+0x2], R9 ;  /* 0x000002090c007388 */ /* 0x0001e20000000400 */
[----:B------:R-:W-:Y:S02]  /*42f0*/  SHF.R.U32.HI R11, RZ, 0x3, R11 ;  /* 0x00000003ff0b7819 */ /* 0x000fe4000001160b */
[----:B------:R-:W-:Y:S01]  /*4300*/  IMAD R13, R13, 0x600, R0 ;  /* 0x000006000d0d7824 */ /* 0x000fe200078e0200 */
[----:B------:R-:W1:Y:S01]  /*4310*/  LDS.U16 R37, [R36+0x2] ;  /* 0x0000020024257984 */ /* 0x000e620000000400 */
[----:B------:R-:W-:Y:S01]  /*4320*/  LOP3.LUT R38, R11, 0x1ffe, RZ, 0xc0, !PT ;  /* 0x00001ffe0b267812 */ /* 0x000fe200078ec0ff */
[----:B0-----:R-:W-:Y:S01]  /*4330*/  IMAD.MOV.U32 R9, RZ, RZ, R10 ;  /* 0x000000ffff097224 */ /* 0x001fe200078e000a */
[----:B------:R-:W-:-:S03]  /*4340*/  PRMT R10, R47, 0x9910, RZ ;  /* 0x000099102f0a7816 */ /* 0x000fc600000000ff */
[----:B------:R-:W-:Y:S01]  /*4350*/  IMAD.IADD R38, R13, 0x1, -R38 ;  /* 0x000000010d267824 */ /* 0x000fe200078e0a26 */
[----:B------:R-:W-:Y:S02]  /*4360*/  PRMT R12, R29, 0x9910, RZ ;  /* 0x000099101d0c7816 */ /* 0x000fe400000000ff */
[----:B------:R-:W-:-:S04]  /*4370*/  ISETP.GT.AND P0, PT, R9, -0x1, PT ;  /* 0xffffffff0900780c */ /* 0x000fc80003f04270 */
[----:B------:R-:W-:-:S04]  /*4380*/  SEL R9, R8, 0xffff, P0 ;  /* 0x0000ffff08097807 */ /* 0x000fc80000000000 */
[----:B------:R-:W-:-:S04]  /*4390*/  LOP3.LUT R50, R9, R50, RZ, 0x3c, !PT ;  /* 0x0000003209327212 */ /* 0x000fc800078e3cff */
[----:B------:R-:W-:-:S04]  /*43a0*/  PRMT R9, R50, 0x9910, RZ ;  /* 0x0000991032097816 */ /* 0x000fc800000000ff */
[----:B------:R-:W-:-:S04]  /*43b0*/  ISETP.NE.AND P0, PT, R9, 0x7fff, PT ;  /* 0x00007fff0900780c */ /* 0x000fc80003f05270 */
[----:B------:R-:W-:-:S04]  /*43c0*/  SEL R9, R50, 0x8000, P0 ;  /* 0x0000800032097807 */ /* 0x000fc80000000000 */
[----:B------:R-:W-:-:S04]  /*43d0*/  SHF.R.U32.HI R9, RZ, UR13, R9 ;  /* 0x0000000dff097c19 */ /* 0x000fc80008011609 */
[----:B------:R-:W-:Y:S01]  /*43e0*/  LOP3.LUT R9, R28, R9, RZ, 0xc0, !PT ;  /* 0x000000091c097212 */ /* 0x000fe200078ec0ff */
[----:B-1----:R-:W-:-:S03]  /*43f0*/  VIADD R11, R37, 0x1 ;  /* 0x00000001250b7836 */ /* 0x002fc60000000000 */
[----:B------:R-:W-:Y:S02]  /*4400*/  LOP3.LUT R13, R9, 0xf, RZ, 0xc, !PT ;  /* 0x0000000f090d7812 */ /* 0x000fe400078e0cff */
[----:B------:R0:W-:Y:S01]  /*4410*/  STS.U16 [R36+0x2], R11 ;  /* 0x0000020b24007388 */ /* 0x0001e20000000400 */
[----:B------:R-:W-:Y:S02]  /*4420*/  SHF.R.U32.HI R9, RZ, 0x3, R9 ;  /* 0x00000003ff097819 */ /* 0x000fe40000011609 */
[----:B------:R-:W-:Y:S01]  /*4430*/  IMAD R13, R13, 0x600, R0 ;  /* 0x000006000d0d7824 */ /* 0x000fe200078e0200 */
[----:B------:R-:W1:Y:S01]  /*4440*/  LDS.U16 R34, [R38+0x2] ;  /* 0x0000020026227984 */ /* 0x000e620000000400 */
[----:B0-----:R-:W-:Y:S01]  /*4450*/  IMAD.MOV.U32 R11, RZ, RZ, R10 ;  /* 0x000000ffff0b7224 */ /* 0x001fe200078e000a */
[----:B------:R-:W-:-:S04]  /*4460*/  LOP3.LUT R10, R9, 0x1ffe, RZ, 0xc0, !PT ;  /* 0x00001ffe090a7812 */ /* 0x000fc800078ec0ff */
[----:B------:R-:W-:Y:S01]  /*4470*/  ISETP.GT.AND P0, PT, R11, -0x1, PT ;  /* 0xffffffff0b00780c */ /* 0x000fe20003f04270 */
[----:B------:R-:W-:-:S03]  /*4480*/  IMAD.IADD R39, R13, 0x1, -R10 ;  /* 0x000000010d277824 */ /* 0x000fc600078e0a0a */
        /* <DEDUP_REMOVED lines=15> */
[----:B0-----:R-:W-:-:S04]  /*4580*/  IMAD.MOV.U32 R9, RZ, RZ, R10 ;  /* 0x000000ffff097224 */ /* 0x001fc800078e000a */
[----:B------:R-:W-:Y:S01]  /*4590*/  IMAD.IADD R40, R13, 0x1, -R40 ;  /* 0x000000010d287824 */ /* 0x000fe200078e0a28 */
[----:B------:R-:W-:-:S04]  /*45a0*/  ISETP.GT.AND P0, PT, R9, -0x1, PT ;  /* 0xffffffff0900780c */ /* 0x000fc80003f04270 */
[----:B------:R-:W-:-:S04]  /*45b0*/  SEL R9, R8, 0xffff, P0 ;  /* 0x0000ffff08097807 */ /* 0x000fc80000000000 */
[----:B------:R-:W-:-:S04]  /*45c0*/  LOP3.LUT R48, R9, R48, RZ, 0x3c, !PT ;  /* 0x0000003009307212 */ /* 0x000fc800078e3cff */
[----:B------:R-:W-:-:S04]  /*45d0*/  PRMT R9, R48, 0x9910, RZ ;  /* 0x0000991030097816 */ /* 0x000fc800000000ff */
[----:B------:R-:W-:-:S04]  /*45e0*/  ISETP.NE.AND P0, PT, R9, 0x7fff, PT ;  /* 0x00007fff0900780c */ /* 0x000fc80003f05270 */
[----:B------:R-:W-:Y:S02]  /*45f0*/  SEL R9, R48, 0x8000, P0 ;  /* 0x0000800030097807 */ /* 0x000fe40000000000 */
[----:B------:R-:W-:Y:S02]  /*4600*/  ISETP.GT.AND P0, PT, R12, -0x1, PT ;  /* 0xffffffff0c00780c */ /* 0x000fe40003f04270 */
        /* <DEDUP_REMOVED lines=9> */
[----:B0-----:R-:W-:-:S05]  /*46a0*/  LOP3.LUT R10, R9, 0x1ffe, RZ, 0xc0, !PT ;  /* 0x00001ffe090a7812 */ /* 0x001fca00078ec0ff */
[----:B------:R-:W-:Y:S01]  /*46b0*/  IMAD.IADD R41, R11, 0x1, -R10 ;  /* 0x000000010b297824 */ /* 0x000fe200078e0a0a */
        /* <DEDUP_REMOVED lines=10> */
[----:B------:R-:W-:Y:S01]  /*4760*/  SHF.R.U32.HI R11, RZ, 0x3, R11 ;  /* 0x00000003ff0b7819 */ /* 0x000fe2000001160b */
[----:B------:R0:W-:Y:S02]  /*4770*/  STS.U16 [R40+0x2], R9 ;  /* 0x0000020928007388 */ /* 0x0001e40000000400 */
[----:B------:R-:W-:Y:S01]  /*4780*/  IMAD R13, R13, 0x600, R0 ;  /* 0x000006000d0d7824 */ /* 0x000fe200078e0200 */
[----:B------:R-:W-:Y:S01]  /*4790*/  LOP3.LUT R42, R11, 0x1ffe, RZ, 0xc0, !PT ;  /* 0x00001ffe0b2a7812 */ /* 0x000fe200078ec0ff */
[----:B------:R-:W1:Y:S04]  /*47a0*/  LDS.U16 R24, [R41+0x2] ;  /* 0x0000020029187984 */ /* 0x000e680000000400 */
[----:B------:R-:W-:-:S02]  /*47b0*/  IMAD.IADD R42, R13, 0x1, -R42 ;  /* 0x000000010d2a7824 */ /* 0x000fc400078e0a2a */
[----:B0-----:R-:W-:-:S05]  /*47c0*/  IMAD.MOV.U32 R9, RZ, RZ, R10 ;  /* 0x000000ffff097224 */ /* 0x001fca00078e000a */
[----:B------:R-:W-:-:S04]  /*47d0*/  ISETP.GT.AND P0, PT, R9, -0x1, PT ;  /* 0xffffffff0900780c */ /* 0x000fc80003f04270 */
[----:B------:R-:W-:-:S04]  /*47e0*/  SEL R9, R8, 0xffff, P0 ;  /* 0x0000ffff08097807 */ /* 0x000fc80000000000 */
[----:B------:R-:W-:-:S04]  /*47f0*/  LOP3.LUT R6, R9, R6, RZ, 0x3c, !PT ;  /* 0x0000000609067212 */ /* 0x000fc800078e3cff */
[----:B------:R-:W-:-:S04]  /*4800*/  PRMT R9, R6, 0x9910, RZ ;  /* 0x0000991006097816 */ /* 0x000fc800000000ff */
[----:B------:R-:W-:-:S04]  /*4810*/  ISETP.NE.AND P0, PT, R9, 0x7fff, PT ;  /* 0x00007fff0900780c */ /* 0x000fc80003f05270 */
[----:B------:R-:W-:Y:S02]  /*4820*/  SEL R9, R6, 0x8000, P0 ;  /* 0x0000800006097807 */ /* 0x000fe40000000000 */
[----:B------:R-:W-:Y:S02]  /*4830*/  ISETP.GT.AND P0, PT, R12, -0x1, PT ;  /* 0xffffffff0c00780c */ /* 0x000fe40003f04270 */
        /* <DEDUP_REMOVED lines=37> */
[----:B------:R-:W-:Y:S01]  /*4a90*/  STS.U16 [R51+0x2], R10 ;  /* 0x0000020a33007388 */ /* 0x000fe20000000400 */
[----:B------:R-:W-:Y:S02]  /*4aa0*/  SHF.R.U32.HI R9, RZ, 0x3, R9 ;  /* 0x00000003ff097819 */ /* 0x000fe40000011609 */
[----:B------:R-:W-:Y:S01]  /*4ab0*/  IMAD R11, R11, 0x600, R0 ;  /* 0x000006000b0b7824 */ /* 0x000fe200078e0200 */
[----:B------:R-:W0:Y:S01]  /*4ac0*/  LDS.U16 R27, [R52+0x2] ;  /* 0x00000200341b7984 */ /* 0x000e220000000400 */
[----:B------:R-:W-:-:S05]  /*4ad0*/  LOP3.LUT R54, R9, 0x1ffe, RZ, 0xc0, !PT ;  /* 0x00001ffe09367812 */ /* 0x000fca00078ec0ff */
[----:B------:R-:W-:Y:S02]  /*4ae0*/  IMAD.IADD R54, R11, 0x1, -R54 ;  /* 0x000000010b367824 */ /* 0x000fe400078e0a36 */
        /* <DEDUP_REMOVED lines=28> */
[----:B-----5:R-:W-:-:S04]  /*4cb0*/  IMAD.IADD R64, R64, 0x1, R65 ;  /* 0x0000000140407824 */ /* 0x020fc800078e0241 */
[----:B------:R-:W-:-:S04]  /*4cc0*/  IMAD.IADD R63, R63, 0x1, R64 ;  /* 0x000000013f3f7824 */ /* 0x000fc800078e0240 */
[----:B------:R-:W-:-:S04]  /*4cd0*/  IMAD.IADD R62, R62, 0x1, R63 ;  /* 0x000000013e3e7824 */ /* 0x000fc800078e023f */
[----:B------:R-:W-:-:S04]  /*4ce0*/  IMAD.IADD R61, R61, 0x1, R62 ;  /* 0x000000013d3d7824 */ /* 0x000fc800078e023e */
[----:B------:R-:W-:-:S04]  /*4cf0*/  IMAD.IADD R60, R60, 0x1, R61 ;  /* 0x000000013c3c7824 */ /* 0x000fc800078e023d */
[----:B------:R-:W-:-:S04]  /*4d00*/  IMAD.IADD R59, R59, 0x1, R60 ;  /* 0x000000013b3b7824 */ /* 0x000fc800078e023c */
[----:B0-----:R-:W-:-:S04]  /*4d10*/  IMAD.IADD R58, R58, 0x1, R59 ;  /* 0x000000013a3a7824 */ /* 0x001fc800078e023b */
[----:B-1----:R-:W-:-:S04]  /*4d20*/  IMAD.IADD R57, R57, 0x1, R58 ;  /* 0x0000000139397824 */ /* 0x002fc800078e023a */
[----:B--2---:R-:W-:-:S04]  /*4d30*/  IMAD.IADD R56, R56, 0x1, R57 ;  /* 0x0000000138387824 */ /* 0x004fc800078e0239 */
[----:B---3--:R-:W-:-:S04]  /*4d40*/  IMAD.IADD R55, R55, 0x1, R56 ;  /* 0x0000000137377824 */ /* 0x008fc800078e0238 */
[----:B----4-:R-:W-:-:S05]  /*4d50*/  IMAD.IADD R18, R8, 0x1, R55 ;  /* 0x0000000108127824 */ /* 0x010fca00078e0237 */
[----:B------:R-:W0:Y:S02]  /*4d60*/  SHFL.UP P0, R9, R18, 0x1, RZ ;  /* 0x0420000012097989 */ /* 0x000e2400000000ff */
[----:B0-----:R-:W-:-:S05]  /*4d70*/  @P0 IMAD.IADD R9, R18, 0x1, R9 ;  /* 0x0000000112090824 */ /* 0x001fca00078e0209 */
[----:B------:R-:W0:Y:S02]  /*4d80*/  SHFL.UP P0, R8, R9, 0x2, RZ ;  /* 0x0440000009087989 */ /* 0x000e2400000000ff */
[----:B0-----:R-:W-:Y:S01]  /*4d90*/  @P0 IMAD.IADD R8, R9, 0x1, R8 ;  /* 0x0000000109080824 */ /* 0x001fe200078e0208 */
[----:B------:R-:W-:-:S04]  /*4da0*/  @!P1 SHF.R.U32.HI R9, RZ, 0x3, R69 ;  /* 0x00000003ff099819 */ /* 0x000fc80000011645 */
[----:B------:R-:W0:Y:S01]  /*4db0*/  SHFL.UP P0, R11, R8, 0x4, RZ ;  /* 0x04800000080b7989 */ /* 0x000e2200000000ff */
[----:B------:R-:W-:Y:S01]  /*4dc0*/  @!P1 LOP3.LUT R22, R9, 0x7c, RZ, 0xc0, !PT ;  /* 0x0000007c09169812 */ /* 0x000fe200078ec0ff */
[----:B0-----:R-:W-:-:S05]  /*4dd0*/  @P0 IMAD.IADD R11, R8, 0x1, R11 ;  /* 0x00000001080b0824 */ /* 0x001fca00078e020b */
[----:B------:R-:W0:Y:S02]  /*4de0*/  SHFL.UP P0, R20, R11, 0x8, RZ ;  /* 0x050000000b147989 */ /* 0x000e2400000000ff */
[----:B0-----:R-:W-:-:S05]  /*4df0*/  @P0 IMAD.IADD R20, R11, 0x1, R20 ;  /* 0x000000010b140824 */ /* 0x001fca00078e0214 */
[----:B------:R-:W0:Y:S02]  /*4e00*/  SHFL.UP P0, R73, R20, 0x10, RZ ;  /* 0x0600000014497989 */ /* 0x000e2400000000ff */
[----:B0-----:R-:W-:Y:S01]  /*4e10*/  @P0 IMAD.IADD R73, R20, 0x1, R73 ;  /* 0x0000000114490824 */ /* 0x001fe200078e0249 */
[----:B------:R-:W-:-:S04]  /*4e20*/  ISETP.NE.AND P0, PT, R74, 0x1, PT ;  /* 0x000000014a00780c */ /* 0x000fc80003f05270 */
[----:B------:R-:W-:Y:S01]  /*4e30*/  @!P1 STS [R22+UR4+0x6600], R73 ;  /* 0x0066004916009988 */ /* 0x000fe20008000804 */
[----:B------:R-:W-:Y:S01]  /*4e40*/  BAR.SYNC.DEFER_BLOCKING 0x0 ;  /* 0x0000000000007b1d */ /* 0x000fe20000010000 */
[----:B------:R-:W-:-:S05]  /*4e50*/  ISETP.NE.AND P1, PT, R74, 0x9, PT ;  /* 0x000000094a00780c */ /* 0x000fca0003f25270 */
[----:B------:R-:W0:Y:S04]  /*4e60*/  LDS.128 R8, [UR4+0x6600] ;  /* 0x00660004ff087984 */ /* 0x000e280008000c00 */
[----:B------:R-:W1:Y:S04]  /*4e70*/  LDS.128 R12, [UR4+0x6610] ;  /* 0x00661004ff0c7984 */ /* 0x000e680008000c00 */
[----:B------:R-:W2:Y:S01]  /*4e80*/  LDS.128 R20, [UR4+0x6620] ;  /* 0x00662004ff147984 */ /* 0x000ea20008000c00 */
[C---:B0-----:R-:W-:Y:S01]  /*4e90*/  SEL R19, R8.reuse, R19, !P0 ;  /* 0x0000001308137207 */ /* 0x041fe20004000000 */
[----:B------:R-:W-:Y:S01]  /*4ea0*/  IMAD.IADD R9, R8, 0x1, R9 ;  /* 0x0000000108097824 */ /* 0x000fe200078e0209 */
[----:B------:R-:W-:-:S03]  /*4eb0*/  ISETP.NE.AND P0, PT, R74, 0x2, PT ;  /* 0x000000024a00780c */ /* 0x000fc60003f05270 */
[----:B------:R-:W-:Y:S01]  /*4ec0*/  IMAD.IADD R10, R10, 0x1, R9 ;  /* 0x000000010a0a7824 */ /* 0x000fe200078e0209 */
[----:B------:R-:W-:Y:S02]  /*4ed0*/  SEL R19, R9, R19, !P0 ;  /* 0x0000001309137207 */ /* 0x000fe40004000000 */
[----:B------:R-:W-:Y:S01]  /*4ee0*/  ISETP.NE.AND P0, PT, R74, 0x3, PT ;  /* 0x000000034a00780c */ /* 0x000fe20003f05270 */
[----:B------:R-:W-:Y:S01]  /*4ef0*/  IMAD.IADD R11, R11, 0x1, R10 ;  /* 0x000000010b0b7824 */ /* 0x000fe200078e020a */
[----:B------:R-:W-:Y:S02]  /*4f00*/  PRMT R9, R43, 0x9910, RZ ;  /* 0x000099102b097816 */ /* 0x000fe400000000ff */
[----:B------:R-:W-:Y:S01]  /*4f10*/  SEL R19, R10, R19, !P0 ;  /* 0x000000130a137207 */ /* 0x000fe20004000000 */
[----:B-1----:R-:W-:Y:S01]  /*4f20*/  IMAD.IADD R12, R11, 0x1, R12 ;  /* 0x000000010b0c7824 */ /* 0x002fe200078e020c */
[----:B------:R-:W-:-:S03]  /*4f30*/  ISETP.NE.AND P0, PT, R74, 0x4, PT ;  /* 0x000000044a00780c */ /* 0x000fc60003f05270 */
[----:B------:R-:W-:Y:S01]  /*4f40*/  IMAD.IADD R13, R13, 0x1, R12 ;  /* 0x000000010d0d7824 */ /* 0x000fe200078e020c */
[----:B------:R-:W-:Y:S02]  /*4f50*/  SEL R19, R11, R19, !P0 ;  /* 0x000000130b137207 */ /* 0x000fe40004000000 */
[----:B------:R-:W-:Y:S01]  /*4f60*/  ISETP.NE.AND P0, PT, R74, 0x5, PT ;  /* 0x000000054a00780c */ /* 0x000fe20003f05270 */
[----:B------:R-:W-:Y:S01]  /*4f70*/  IMAD.IADD R14, R14, 0x1, R13 ;  /* 0x000000010e0e7824 */ /* 0x000fe200078e020d */
[----:B------:R-:W-:Y:S02]  /*4f80*/  PRMT R11, R45, 0x9910, RZ ;  /* 0x000099102d0b7816 */ /* 0x000fe400000000ff */
[----:B------:R-:W-:Y:S01]  /*4f90*/  SEL R19, R12, R19, !P0 ;  /* 0x000000130c137207 */ /* 0x000fe20004000000 */
[----:B------:R-:W-:Y:S01]  /*4fa0*/  IMAD.IADD R15, R15, 0x1, R14 ;  /* 0x000000010f0f7824 */ /* 0x000fe200078e020e */
[----:B------:R-:W-:Y:S01]  /*4fb0*/  ISETP.NE.AND P0, PT, R74, 0x6, PT ;  /* 0x000000064a00780c */ /* 0x000fe20003f05270 */
[----:B------:R-:W-:-:S02]  /*4fc0*/  IMAD.IADD R12, R73, 0x1, -R18 ;  /* 0x00000001490c7824 */ /* 0x000fc400078e0a12 */
[----:B--2---:R-:W-:Y:S01]  /*4fd0*/  IMAD.IADD R20, R15, 0x1, R20 ;  /* 0x000000010f147824 */ /* 0x004fe200078e0214 */
[----:B------:R-:W-:Y:S02]  /*4fe0*/  SEL R19, R13, R19, !P0 ;  /* 0x000000130d137207 */ /* 0x000fe40004000000 */
[----:B------:R-:W-:Y:S01]  /*4ff0*/  ISETP.NE.AND P0, PT, R74, 0x7, PT ;  /* 0x000000074a00780c */ /* 0x000fe20003f05270 */
[----:B------:R-:W-:-:S03]  /*5000*/  IMAD.IADD R21, R21, 0x1, R20 ;  /* 0x0000000115157824 */ /* 0x000fc600078e0214 */
[----:B------:R-:W-:Y:S01]  /*5010*/  SEL R19, R14, R19, !P0 ;  /* 0x000000130e137207 */ /* 0x000fe20004000000 */
[----:B------:R-:W-:Y:S01]  /*5020*/  IMAD.IADD R22, R22, 0x1, R21 ;  /* 0x0000000116167824 */ /* 0x000fe200078e0215 */
[----:B------:R-:W-:Y:S01]  /*5030*/  ISETP.NE.AND P0, PT, R74, 0x8, PT ;  /* 0x000000084a00780c */ /* 0x000fe20003f05270 */
[----:B------:R-:W-:Y:S02]  /*5040*/  IMAD.U32 R14, RZ, RZ, UR4 ;  /* 0x00000004ff0e7e24 */ /* 0x000fe4000f8e00ff */
[----:B------:R-:W-:Y:S01]  /*5050*/  IMAD.IADD R23, R23, 0x1, R22 ;  /* 0x0000000117177824 */ /* 0x000fe200078e0216 */
[----:B------:R-:W-:Y:S02]  /*5060*/  SEL R19, R15, R19, !P0 ;  /* 0x000000130f137207 */ /* 0x000fe40004000000 */
[----:B------:R-:W-:Y:S02]  /*5070*/  ISETP.NE.AND P0, PT, R72, RZ, PT ;  /* 0x000000ff4800720c */ /* 0x000fe40003f05270 */
[----:B------:R-:W-:-:S02]  /*5080*/  SEL R19, R20, R19, !P1 ;  /* 0x0000001314137207 */ /* 0x000fc40004800000 */
[C---:B------:R-:W-:Y:S02]  /*5090*/  ISETP.GT.U32.AND P1, PT, R69.reuse, 0x1f, PT ;  /* 0x0000001f4500780c */ /* 0x040fe40003f24070 */
[----:B------:R-:W-:Y:S02]  /*50a0*/  ISETP.GT.U32.OR P2, PT, R69, 0x1f, P0 ;  /* 0x0000001f4500780c */ /* 0x000fe40000744470 */
[----:B------:R-:W-:Y:S02]  /*50b0*/  SEL R19, R21, R19, !P4 ;  /* 0x0000001315137207 */ /* 0x000fe40006000000 */
[----:B------:R-:W-:Y:S02]  /*50c0*/  SEL R8, R12, RZ, P0 ;  /* 0x000000ff0c087207 */ /* 0x000fe40000000000 */
[----:B------:R-:W-:Y:S02]  /*50d0*/  SEL R19, R22, R19, !P3 ;  /* 0x0000001316137207 */ /* 0x000fe40005800000 */
[----:B------:R-:W-:-:S03]  /*50e0*/  ISETP.NE.AND P0, PT, R9, 0x7fff, PT ;  /* 0x00007fff0900780c */ /* 0x000fc60003f05270 */
[----:B------:R-:W-:Y:S01]  /*50f0*/  @P1 IMAD.IADD R12, R19, 0x1, R8 ;  /* 0x00000001130c1824 */ /* 0x000fe200078e0208 */
[----:B------:R-:W-:Y:S01]  /*5100*/  @!P1 IADD3 R10, PT, PT, -R69, 0x1f, RZ ;  /* 0x0000001f450a9810 */ /* 0x000fe20007ffe1ff */
[----:B------:R-:W-:Y:S02]  /*5110*/  @!P2 IMAD.U32 R12, R23, 0x10000, RZ ;  /* 0x00010000170ca824 */ /* 0x000fe400078e00ff */
[----:B------:R-:W-:Y:S01]  /*5120*/  @!P1 IMAD.MOV.U32 R16, RZ, RZ, 0x1080 ;  /* 0x00001080ff109424 */ /* 0x000fe200078e00ff */
[----:B------:R-:W-:Y:S02]  /*5130*/  @!P1 LOP3.LUT R9, R10, 0xf, RZ, 0xc0, !PT ;  /* 0x0000000f0a099812 */ /* 0x000fe400078ec0ff */
[----:B------:R-:W-:Y:S01]  /*5140*/  @!P2 STS [UR4+0x663c], R12 ;  /* 0x00663c0cff00a988 */ /* 0x000fe20008000804 */
[----:B------:R-:W-:Y:S01]  /*5150*/  BAR.SYNC.DEFER_BLOCKING 0x0 ;  /* 0x0000000000007b1d */ /* 0x000fe20000010000 */
[----:B------:R-:W-:Y:S01]  /*5160*/  ISETP.NE.AND P2, PT, R11, 0x7fff, PT ;  /* 0x00007fff0b00780c */ /* 0x000fe20003f45270 */
[----:B------:R-:W-:Y:S01]  /*5170*/  @!P1 IMAD R9, R9, 0x600, R14 ;  /* 0x0000060009099824 */ /* 0x000fe200078e020e */
[----:B------:R-:W-:-:S02]  /*5180*/  SEL R11, R43, 0x8000, P0 ;  /* 0x000080002b0b7807 */ /* 0x000fc40000000000 */
[----:B------:R-:W-:Y:S02]  /*5190*/  SEL R13, R45, 0x8000, P2 ;  /* 0x000080002d0d7807 */ /* 0x000fe40001000000 */
[----:B------:R-:W-:Y:S02]  /*51a0*/  SHF.R.U32.HI R11, RZ, UR13, R11 ;  /* 0x0000000dff0b7c19 */ /* 0x000fe4000801160b */
[----:B------:R-:W-:Y:S02]  /*51b0*/  SHF.R.U32.HI R13, RZ, UR13, R13 ;  /* 0x0000000dff0d7c19 */ /* 0x000fe4000801160d */
[C---:B------:R-:W-:Y:S02]  /*51c0*/  LOP3.LUT R11, R28.reuse, R11, RZ, 0xc0, !PT ;  /* 0x0000000b1c0b7212 */ /* 0x040fe400078ec0ff */
[----:B------:R-:W-:Y:S02]  /*51d0*/  LOP3.LUT R13, R28, R13, RZ, 0xc0, !PT ;  /* 0x0000000d1c0d7212 */ /* 0x000fe400078ec0ff */
[----:B------:R-:W-:-:S02]  /*51e0*/  ISETP.NE.AND P0, PT, R69, RZ, PT ;  /* 0x000000ff4500720c */ /* 0x000fc40003f05270 */
[----:B------:R-:W-:Y:S02]  /*51f0*/  @!P1 SHF.R.U32.HI R10, RZ, 0x3, R10 ;  /* 0x00000003ff0a9819 */ /* 0x000fe4000001160a */
[----:B------:R-:W-:Y:S02]  /*5200*/  LOP3.LUT R15, R13, 0xf, RZ, 0xc, !PT ;  /* 0x0000000f0d0f7812 */ /* 0x000fe400078e0cff */
[----:B------:R-:W-:Y:S02]  /*5210*/  SHF.R.U32.HI R18, RZ, 0x3, R13 ;  /* 0x00000003ff127819 */ /* 0x000fe4000001160d */
[----:B------:R-:W-:Y:S01]  /*5220*/  LOP3.LUT R13, R11, 0xf, RZ, 0xc, !PT ;  /* 0x0000000f0b0d7812 */ /* 0x000fe200078e0cff */
[----:B------:R-:W0:Y:S01]  /*5230*/  LDS R8, [UR4+0x663c] ;  /* 0x00663c04ff087984 */ /* 0x000e220008000800 */
[----:B------:R-:W-:Y:S01]  /*5240*/  SHF.R.U32.HI R14, RZ, 0x3, R11 ;  /* 0x00000003ff0e7819 */ /* 0x000fe2000001160b */
[--C-:B------:R-:W-:Y:S01]  /*5250*/  IMAD R15, R15, 0x600, R0.reuse ;  /* 0x000006000f0f7824 */ /* 0x100fe200078e0200 */
[----:B------:R-:W-:Y:S01]  /*5260*/  @!P1 LOP3.LUT R10, R10, 0x2, RZ, 0xc0, !PT ;  /* 0x000000020a0a9812 */ /* 0x000fe200078ec0ff */
[----:B------:R-:W-:Y:S01]  /*5270*/  IMAD R13, R13, 0x600, R0 ;  /* 0x000006000d0d7824 */ /* 0x000fe200078e0200 */
[----:B------:R-:W-:-:S02]  /*5280*/  LOP3.LUT R18, R18, 0x1ffe, RZ, 0xc0, !PT ;  /* 0x00001ffe12127812 */ /* 0x000fc400078ec0ff */
[----:B------:R-:W-:Y:S02]  /*5290*/  LOP3.LUT R14, R14, 0x1ffe, RZ, 0xc0, !PT ;  /* 0x00001ffe0e0e7812 */ /* 0x000fe400078ec0ff */
[----:B0-----:R-:W-:Y:S01]  /*52a0*/  SEL R11, R8, RZ, P0 ;  /* 0x000000ff080b7207 */ /* 0x001fe20000000000 */
[----:B------:R-:W-:Y:S02]  /*52b0*/  @!P1 IMAD.IADD R8, R9, 0x1, R10 ;  /* 0x0000000109089824 */ /* 0x000fe400078e020a */
[----:B------:R-:W-:Y:S02]  /*52c0*/  IMAD.IADD R9, R15, 0x1, -R18 ;  /* 0x000000010f097824 */ /* 0x000fe400078e0a12 */
[----:B------:R-:W-:Y:S02]  /*52d0*/  IMAD.IADD R12, R11, 0x1, R12 ;  /* 0x000000010b0c7824 */ /* 0x000fe400078e020c */
[----:B------:R-:W-:Y:S02]  /*52e0*/  IMAD.IADD R10, R13, 0x1, -R14 ;  /* 0x000000010d0a7824 */ /* 0x000fe400078e0a0e */
        /* <DEDUP_REMOVED lines=24> */
[----:B------:R-:W-:Y:S01]  /*5470*/  STS [R18+0x1c], R15 ;  /* 0x00001c0f12007388 */ /* 0x000fe20000000800 */
[----:B------:R-:W-:-:S03]  /*5480*/  VIADD R14, R69, 0xffffffe0 ;  /* 0xffffffe0450e7836 */ /* 0x000fc60000000000 */
[----:B------:R-:W-:Y:S02]  /*5490*/  STS [R18+0x20], R63 ;  /* 0x0000203f12007388 */ /* 0x000fe40000000800 */
[----:B------:R-:W-:Y:S02]  /*54a0*/  ISETP.GE.U32.AND P0, PT, R14, -0x1f, PT ;  /* 0xffffffe10e00780c */ /* 0x000fe40003f06070 */
        /* <DEDUP_REMOVED lines=9> */
[----:B------:R-:W-:Y:S04]  /*5540*/  @!P1 LDS.U16 R17, [R8] ;  /* 0x0000000008119984 */ /* 0x000fe80000000400 */
[----:B------:R-:W0:Y:S04]  /*5550*/  LDS.U16 R20, [R36+0x2] ;  /* 0x0000020024147984 */ /* 0x000e280000000400 */
[----:B------:R-:W1:Y:S04]  /*5560*/  LDS.U16 R11, [R38+0x2] ;  /* 0x00000200260b7984 */ /* 0x000e680000000400 */
[----:B------:R-:W2:Y:S04]  /*5570*/  LDS.U16 R22, [R39+0x2] ;  /* 0x0000020027167984 */ /* 0x000ea80000000400 */
[----:B------:R-:W3:Y:S04]  /*5580*/  LDS.U16 R13, [R40+0x2] ;  /* 0x00000200280d7984 */ /* 0x000ee80000000400 */
[----:B------:R-:W4:Y:S04]  /*5590*/  LDS.U16 R41, [R41+0x2] ;  /* 0x0000020029297984 */ /* 0x000f280000000400 */
[----:B------:R-:W5:Y:S04]  /*55a0*/  LDS.U16 R42, [R42+0x2] ;  /* 0x000002002a2a7984 */ /* 0x000f680000000400 */
[----:B------:R-:W5:Y:S04]  /*55b0*/  LDS.U16 R51, [R51+0x2] ;  /* 0x0000020033337984 */ /* 0x000f680000000400 */
[----:B------:R-:W5:Y:S04]  /*55c0*/  LDS.U16 R52, [R52+0x2] ;  /* 0x0000020034347984 */ /* 0x000f680000000400 */
[----:B------:R-:W5:Y:S04]  /*55d0*/  LDS.U16 R15, [R54+0x2] ;  /* 0x00000200360f7984 */ /* 0x000f680000000400 */
[----:B------:R-:W5:Y:S04]  /*55e0*/  LDS.U16 R10, [R10+0x2] ;  /* 0x000002000a0a7984 */ /* 0x000f680000000400 */
[----:B------:R-:W5:Y:S01]  /*55f0*/  LDS.U16 R12, [R9+0x2] ;  /* 0x00000200090c7984 */ /* 0x000f620000000400 */
[----:B0-----:R-:W-:Y:S01]  /*5600*/  IMAD.IADD R20, R37, 0x1, R20 ;  /* 0x0000000125147824 */ /* 0x001fe200078e0214 */
[----:B------:R-:W-:Y:S01]  /*5610*/  BAR.SYNC.DEFER_BLOCKING 0x0 ;  /* 0x0000000000007b1d */ /* 0x000fe20000010000 */
[----:B-1----:R-:W-:-:S03]  /*5620*/  IMAD.IADD R21, R34, 0x1, R11 ;  /* 0x0000000122157824 */ /* 0x002fc600078e020b */
[----:B------:R-:W-:Y:S01]  /*5630*/  LEA R37, R20, UR4, 0x1 ;  /* 0x0000000414257c11 */ /* 0x000fe2000f8e08ff */
[----:B--2---:R-:W-:Y:S02]  /*5640*/  IMAD.IADD R22, R33, 0x1, R22 ;  /* 0x0000000121167824 */ /* 0x004fe400078e0216 */
[----:B------:R-:W-:Y:S01]  /*5650*/  @!P1 IMAD.IADD R33, R4, 0x1, -R17 ;  /* 0x0000000104219824 */ /* 0x000fe200078e0a11 */
[----:B------:R-:W-:Y:S01]  /*5660*/  LEA R38, R21, UR4, 0x1 ;  /* 0x0000000415267c11 */ /* 0x000fe2000f8e08ff */
[----:B---3--:R-:W-:Y:S01]  /*5670*/  IMAD.IADD R23, R32, 0x1, R13 ;  /* 0x0000000120177824 */ /* 0x008fe200078e020d */
[----:B------:R-:W-:Y:S01]  /*5680*/  LEA R39, R22, UR4, 0x1 ;  /* 0x0000000416277c11 */ /* 0x000fe2000f8e08ff */
[----:B----4-:R-:W-:-:S03]  /*5690*/  IMAD.IADD R24, R24, 0x1, R41 ;  /* 0x0000000118187824 */ /* 0x010fc600078e0229 */
[----:B------:R-:W-:Y:S01]  /*56a0*/  LEA R36, R23, UR4, 0x1 ;  /* 0x0000000417247c11 */ /* 0x000fe2000f8e08ff */
[----:B-----5:R-:W-:Y:S01]  /*56b0*/  IMAD.IADD R25, R25, 0x1, R42 ;  /* 0x0000000119197824 */ /* 0x020fe200078e022a */
[----:B------:R-:W-:Y:S01]  /*56c0*/  LEA R41, R24, UR4, 0x1 ;  /* 0x0000000418297c11 */ /* 0x000fe2000f8e08ff */
[----:B------:R-:W-:-:S03]  /*56d0*/  IMAD.IADD R26, R26, 0x1, R51 ;  /* 0x000000011a1a7824 */ /* 0x000fc600078e0233 */
[----:B------:R-:W-:Y:S01]  /*56e0*/  LEA R40, R25, UR4, 0x1 ;  /* 0x0000000419287c11 */ /* 0x000fe2000f8e08ff */
[----:B------:R-:W-:Y:S01]  /*56f0*/  @!P1 STS [R0], R17 ;  /* 0x0000001100009388 */ /* 0x000fe20000000800 */
[----:B------:R-:W-:Y:S01]  /*5700*/  IMAD.IADD R27, R27, 0x1, R52 ;  /* 0x000000011b1b7824 */ /* 0x000fe200078e0234 */
[----:B------:R-:W-:Y:S01]  /*5710*/  BAR.SYNC.DEFER_BLOCKING 0x0 ;  /* 0x0000000000007b1d */ /* 0x000fe20000010000 */
[----:B------:R-:W-:-:S03]  /*5720*/  IMAD.IADD R30, R30, 0x1, R15 ;  /* 0x000000011e1e7824 */ /* 0x000fc600078e020f */
[----:B------:R-:W-:Y:S01]  /*5730*/  LEA R42, R27, UR4, 0x1 ;  /* 0x000000041b2a7c11 */ /* 0x000fe2000f8e08ff */
[----:B------:R-:W-:Y:S02]  /*5740*/  IMAD.IADD R31, R31, 0x1, R10 ;  /* 0x000000011f1f7824 */ /* 0x000fe400078e020a */
[----:B------:R-:W-:-:S03]  /*5750*/  IMAD.IADD R35, R35, 0x1, R12 ;  /* 0x0000000123237824 */ /* 0x000fc600078e020c */
[----:B------:R-:W-:Y:S02]  /*5760*/  LEA R34, R31, UR4, 0x1 ;  /* 0x000000041f227c11 */ /* 0x000fe4000f8e08ff */
[----:B------:R-:W-:Y:S01]  /*5770*/  LEA R32, R35, UR4, 0x1 ;  /* 0x0000000423207c11 */ /* 0x000fe2000f8e08ff */
[----:B------:R-:W-:Y:S01]  /*5780*/  @P0 LDS R16, [R0+-0x4] ;  /* 0xfffffc0000100984 */ /* 0x000fe20000000800 */
[----:B------:R-:W-:Y:S06]  /*5790*/  BAR.SYNC.DEFER_BLOCKING 0x0 ;  /* 0x0000000000007b1d */ /* 0x000fec0000010000 */
[----:B------:R-:W-:Y:S02]  /*57a0*/  @!P1 STS [R0+0x2100], R33 ;  /* 0x0021002100009388 */ /* 0x000fe40000000800 */
[----:B------:R-:W-:Y:S06]  /*57b0*/  BAR.SYNC.DEFER_BLOCKING 0x0 ;  /* 0x0000000000007b1d */ /* 0x000fec0000010000 */
[----:B------:R0:W-:Y:S04]  /*57c0*/  STS.U16 [R32], R45 ;  /* 0x0000002d20007388 */ /* 0x0001e80000000400 */
[----:B------:R1:W-:Y:S04]  /*57d0*/  STS.U16 [R34], R43 ;  /* 0x0000002b22007388 */ /* 0x0003e80000000400 */
[----:B------:R2:W-:Y:S01]  /*57e0*/  STS.U16 [R37], R44 ;  /* 0x0000002c25007388 */ /* 0x0005e20000000400 */
[----:B0-----:R-:W-:-:S03]  /*57f0*/  LEA R45, R30, UR4, 0x1 ;  /* 0x000000041e2d7c11 */ /* 0x001fc6000f8e08ff */
[----:B------:R-:W-:Y:S01]  /*5800*/  STS.U16 [R38], R49 ;  /* 0x0000003126007388 */ /* 0x000fe20000000400 */
[----:B-1----:R-:W-:-:S03]  /*5810*/  LEA R43, R26, UR4, 0x1 ;  /* 0x000000041a2b7c11 */ /* 0x002fc6000f8e08ff */
[----:B------:R-:W-:Y:S01]  /*5820*/  STS.U16 [R39], R50 ;  /* 0x0000003227007388 */ /* 0x000fe20000000400 */
[----:B--2---:R-:W-:-:S03]  /*5830*/  IMAD R44, R69, -0x2, R0 ;  /* 0xfffffffe452c7824 */ /* 0x004fc600078e0200 */
[----:B------:R-:W-:Y:S04]  /*5840*/  STS.U16 [R36], R47 ;  /* 0x0000002f24007388 */ /* 0x000fe80000000400 */
[----:B------:R0:W-:Y:S04]  /*5850*/  STS.U16 [R41], R48 ;  /* 0x0000003029007388 */ /* 0x0001e80000000400 */
[----:B------:R-:W-:Y:S04]  /*5860*/  STS.U16 [R40], R29 ;  /* 0x0000001d28007388 */ /* 0x000fe80000000400 */
[----:B------:R-:W-:Y:S01]  /*5870*/  STS.U16 [R43], R6 ;  /* 0x000000062b007388 */ /* 0x000fe20000000400 */
[----:B0-----:R-:W-:-:S03]  /*5880*/  IMAD.MOV.U32 R48, RZ, RZ, 0x8000 ;  /* 0x00008000ff307424 */ /* 0x001fc600078e00ff */
[----:B------:R-:W-:Y:S04]  /*5890*/  STS.U16 [R42], R7 ;  /* 0x000000072a007388 */ /* 0x000fe80000000400 */
[----:B------:R-:W-:Y:S01]  /*58a0*/  STS.U16 [R45], R46 ;  /* 0x0000002e2d007388 */ /* 0x000fe20000000400 */
[----:B------:R-:W-:Y:S06]  /*58b0*/  BAR.SYNC.DEFER_BLOCKING 0x0 ;  /* 0x0000000000007b1d */ /* 0x000fec0000010000 */
[----:B------:R-:W0:Y:S04]  /*58c0*/  LDS.U16 R8, [R44] ;  /* 0x000000002c087984 */ /* 0x000e280000000400 */
        /* <DEDUP_REMOVED lines=8> */
[----:B------:R-:W-:Y:S01]  /*5950*/  LDS.U16 R52, [R44+0x1b00] ;  /* 0x001b00002c347984 */ /* 0x000fe20000000400 */
[----:B0-----:R-:W-:-:S03]  /*5960*/  PRMT R11, R8, 0x9910, RZ ;  /* 0x00009910080b7816 */ /* 0x001fc600000000ff */
[----:B------:R-:W-:Y:S01]  /*5970*/  LDS.U16 R46, [R44+0x1e00] ;  /* 0x001e00002c2e7984 */ /* 0x000fe20000000400 */
[----:B-1----:R-:W-:Y:S02]  /*5980*/  PRMT R15, R10, 0x9910, RZ ;  /* 0x000099100a0f7816 */ /* 0x002fe400000000ff */
[----:B------:R-:W-:Y:S02]  /*5990*/  ISETP.NE.AND P0, PT, R11, 0x7fff, PT ;  /* 0x00007fff0b00780c */ /* 0x000fe40003f05270 */
[----:B------:R-:W-:Y:S02]  /*59a0*/  ISETP.NE.AND P2, PT, R15, 0x7fff, PT ;  /* 0x00007fff0f00780c */ /* 0x000fe40003f45270 */
[----:B------:R-:W-:Y:S02]  /*59b0*/  SEL R6, R8, 0x8000, P0 ;  /* 0x0000800008067807 */ /* 0x000fe40000000000 */
[----:B------:R-:W-:Y:S02]  /*59c0*/  SEL R9, R10, 0x8000, P2 ;  /* 0x000080000a097807 */ /* 0x000fe40001000000 */
[----:B------:R-:W-:-:S02]  /*59d0*/  SHF.R.U32.HI R7, RZ, UR13, R6 ;  /* 0x0000000dff077c19 */ /* 0x000fc40008011606 */
[----:B------:R-:W-:Y:S02]  /*59e0*/  SHF.R.U32.HI R9, RZ, UR13, R9 ;  /* 0x0000000dff097c19 */ /* 0x000fe40008011609 */
[--C-:B------:R-:W-:Y:S02]  /*59f0*/  LOP3.LUT R7, R7, 0xffff, R28.reuse, 0x80, !PT ;  /* 0x0000ffff07077812 */ /* 0x100fe400078e801c */
[----:B------:R-:W-:Y:S02]  /*5a00*/  LOP3.LUT R9, R9, 0xffff, R28, 0x80, !PT ;  /* 0x0000ffff09097812 */ /* 0x000fe400078e801c */
[----:B------:R-:W-:Y:S02]  /*5a10*/  LEA R47, R7, UR4, 0x2 ;  /* 0x00000004072f7c11 */ /* 0x000fe4000f8e10ff */
[----:B------:R-:W-:Y:S01]  /*5a20*/  LEA R9, R9, UR4, 0x2 ;  /* 0x0000000409097c11 */ /* 0x000fe2000f8e10ff */
[----:B------:R-:W0:Y:S01]  /*5a30*/  LDC.64 R6, c[0x0][0x388] ;  /* 0x0000e200ff067b82 */ /* 0x000e220000000a00 */
[----:B------:R-:W-:-:S02]  /*5a40*/  ISETP.GT.AND P0, PT, R11, -0x1, PT ;  /* 0xffffffff0b00780c */ /* 0x000fc40003f04270 */
[----:B------:R-:W1:Y:S01]  /*5a50*/  LDS R47, [R47+0x2100] ;  /* 0x002100002f2f7984 */ /* 0x000e620000000800 */
[----:B------:R-:W-:Y:S02]  /*5a60*/  ISETP.GT.AND P2, PT, R15, -0x1, PT ;  /* 0xffffffff0f00780c */ /* 0x000fe40003f44270 */
[----:B--2---:R-:W-:Y:S01]  /*5a70*/  PRMT R53, R14, 0x9910, RZ ;  /* 0x000099100e357816 */ /* 0x004fe200000000ff */
[----:B------:R2:W0:Y:S01]  /*5a80*/  LDS R49, [R9+0x2100] ;  /* 0x0021000009317984 */ /* 0x0004220000000800 */
[----:B------:R-:W-:Y:S02]  /*5a90*/  SEL R11, R48, 0xffff, !P2 ;  /* 0x0000ffff300b7807 */ /* 0x000fe40005000000 */
[----:B---3--:R-:W-:Y:S02]  /*5aa0*/  PRMT R55, R13, 0x9910, RZ ;  /* 0x000099100d377816 */ /* 0x008fe400000000ff */
[----:B------:R-:W-:Y:S02]  /*5ab0*/  ISETP.GT.AND P3, PT, R53, -0x1, PT ;  /* 0xffffffff3500780c */ /* 0x000fe40003f64270 */
[----:B------:R-:W-:-:S02]  /*5ac0*/  LOP3.LUT R51, R11, R10, RZ, 0x3c, !PT ;  /* 0x0000000a0b337212 */ /* 0x000fc400078e3cff */
[----:B--2---:R-:W-:Y:S02]  /*5ad0*/  SEL R9, R48, 0xffff, !P0 ;  /* 0x0000ffff30097807 */ /* 0x004fe40004000000 */
[----:B------:R-:W-:Y:S02]  /*5ae0*/  ISETP.NE.AND P5, PT, R55, 0x7fff, PT ;  /* 0x00007fff3700780c */ /* 0x000fe40003fa5270 */
[----:B------:R-:W-:Y:S02]  /*5af0*/  LOP3.LUT R15, R9, R8, RZ, 0x3c, !PT ;  /* 0x00000008090f7212 */ /* 0x000fe400078e3cff */
[----:B------:R-:W-:Y:S02]  /*5b00*/  ISETP.GT.AND P0, PT, R55, -0x1, PT ;  /* 0xffffffff3700780c */ /* 0x000fe40003f04270 */
[----:B----4-:R-:W-:Y:S02]  /*5b10*/  PRMT R55, R12, 0x9910, RZ ;  /* 0x000099100c377816 */ /* 0x010fe400000000ff */
[----:B------:R-:W-:-:S02]  /*5b20*/  SEL R71, R48, 0xffff, !P3 ;  /* 0x0000ffff30477807 */ /* 0x000fc40005800000 */
[----:B------:R-:W-:Y:S02]  /*5b30*/  ISETP.NE.AND P4, PT, R53, 0x7fff, PT ;  /* 0x00007fff3500780c */ /* 0x000fe40003f85270 */
[----:B------:R-:W-:Y:S02]  /*5b40*/  LOP3.LUT R71, R71, R14, RZ, 0x3c, !PT ;  /* 0x0000000e47477212 */ /* 0x000fe400078e3cff */
[----:B------:R-:W-:Y:S02]  /*5b50*/  SEL R14, R14, 0x8000, P4 ;  /* 0x000080000e0e7807 */ /* 0x000fe40002000000 */
[----:B-----5:R-:W-:Y:S02]  /*5b60*/  PRMT R70, R58, 0x9910, RZ ;  /* 0x000099103a467816 */ /* 0x020fe400000000ff */
[----:B------:R-:W-:Y:S02]  /*5b70*/  PRMT R66, R29, 0x9910, RZ ;  /* 0x000099101d427816 */ /* 0x000fe400000000ff */
[----:B------:R-:W-:-:S02]  /*5b80*/  ISETP.NE.AND P4, PT, R70, 0x7fff, PT ;  /* 0x00007fff4600780c */ /* 0x000fc40003f85270 */
[----:B------:R-:W-:Y:S02]  /*5b90*/  PRMT R60, R54, 0x9910, RZ ;  /* 0x00009910363c7816 */ /* 0x000fe400000000ff */
[----:B------:R-:W-:Y:S01]  /*5ba0*/  PRMT R62, R50, 0x9910, RZ ;  /* 0x00009910323e7816 */ /* 0x000fe200000000ff */
[----:B-1----:R-:W-:Y:S01]  /*5bb0*/  IMAD.IADD R47, R47, 0x1, R69 ;  /* 0x000000012f2f7824 */ /* 0x002fe200078e0245 */
[----:B------:R-:W-:Y:S02]  /*5bc0*/  PRMT R64, R52, 0x9910, RZ ;  /* 0x0000991034407816 */ /* 0x000fe400000000ff */
[----:B------:R-:W-:Y:S01]  /*5bd0*/  PRMT R56, R46, 0x9910, RZ ;  /* 0x000099102e387816 */ /* 0x000fe200000000ff */
[----:B0-----:R-:W-:Y:S01]  /*5be0*/  IMAD.WIDE.U32 R8, R47, 0x2, R6 ;  /* 0x000000022f087825 */ /* 0x001fe200078e0006 */
[----:B------:R-:W-:Y:S02]  /*5bf0*/  IADD3 R49, PT, PT, R69, 0x180, R49 ;  /* 0x0000018045317810 */ /* 0x000fe40007ffe031 */
[----:B------:R-:W-:-:S02]  /*5c00*/  ISETP.NE.AND P6, PT, R56, 0x7fff, PT ;  /* 0x00007fff3800780c */ /* 0x000fc40003fc5270 */
[----:B------:R0:W-:Y:S01]  /*5c10*/  STG.E.U16 desc[UR10][R8.64], R15 ;  /* 0x0000000f08007986 */ /* 0x0001e2000c10150a */
[----:B------:R-:W-:Y:S01]  /*5c20*/  IMAD.WIDE.U32 R10, R49, 0x2, R6 ;  /* 0x00000002310a7825 */ /* 0x000fe200078e0006 */
[----:B------:R-:W-:Y:S02]  /*5c30*/  SEL R61, R46, 0x8000, P6 ;  /* 0x000080002e3d7807 */ /* 0x000fe40003000000 */
[----:B------:R-:W-:Y:S02]  /*5c40*/  IADD3 R53, P2, PT, R69, R5, RZ ;  /* 0x0000000545357210 */ /* 0x000fe40007f5e0ff */
[----:B------:R1:W-:Y:S01]  /*5c50*/  STG.E.U16 desc[UR10][R10.64], R51 ;  /* 0x000000330a007986 */ /* 0x0003e2000c10150a */
[----:B------:R-:W-:-:S04]  /*5c60*/  SHF.R.U32.HI R61, RZ, UR13, R61 ;  /* 0x0000000dff3d7c19 */ /* 0x000fc8000801163d */
[----:B------:R-:W-:Y:S02]  /*5c70*/  LOP3.LUT R61, R61, 0xffff, R28, 0x80, !PT ;  /* 0x0000ffff3d3d7812 */ /* 0x000fe400078e801c */
[----:B0-----:R-:W-:Y:S02]  /*5c80*/  SHF.R.U32.HI R9, RZ, UR13, R14 ;  /* 0x0000000dff097c19 */ /* 0x001fe4000801160e */
[----:B------:R-:W-:Y:S02]  /*5c90*/  SEL R8, R13, 0x8000, P5 ;  /* 0x000080000d087807 */ /* 0x000fe40002800000 */
[----:B------:R-:W-:Y:S01]  /*5ca0*/  LOP3.LUT R9, R9, 0xffff, R28, 0x80, !PT ;  /* 0x0000ffff09097812 */ /* 0x000fe200078e801c */
[----:B-1----:R-:W-:Y:S01]  /*5cb0*/  IMAD.MOV.U32 R10, RZ, RZ, R55 ;  /* 0x000000ffff0a7224 */ /* 0x002fe200078e0037 */
[----:B------:R-:W-:Y:S02]  /*5cc0*/  SHF.R.U32.HI R11, RZ, UR13, R8 ;  /* 0x0000000dff0b7c19 */ /* 0x000fe40008011608 */
[----:B------:R-:W-:-:S02]  /*5cd0*/  LEA R51, R9, UR4, 0x2 ;  /* 0x0000000409337c11 */ /* 0x000fc4000f8e10ff */
[----:B------:R-:W-:Y:S02]  /*5ce0*/  ISETP.NE.AND P3, PT, R10, 0x7fff, PT ;  /* 0x00007fff0a00780c */ /* 0x000fe40003f65270 */
[----:B------:R-:W-:Y:S02]  /*5cf0*/  LOP3.LUT R11, R11, 0xffff, R28, 0x80, !PT ;  /* 0x0000ffff0b0b7812 */ /* 0x000fe400078e801c */
[----:B------:R-:W-:Y:S01]  /*5d00*/  SEL R14, R12, 0x8000, P3 ;  /* 0x000080000c0e7807 */ /* 0x000fe20001800000 */
[----:B------:R-:W0:Y:S01]  /*5d10*/  LDS R51, [R51+0x2100] ;  /* 0x0021000033337984 */ /* 0x000e220000000800 */
[----:B------:R-:W-:Y:S02]  /*5d20*/  ISETP.NE.AND P3, PT, R66, 0x7fff, PT ;  /* 0x00007fff4200780c */ /* 0x000fe40003f65270 */
[----:B------:R-:W-:Y:S02]  /*5d30*/  SHF.R.U32.HI R9, RZ, UR13, R14 ;  /* 0x0000000dff097c19 */ /* 0x000fe4000801160e */
[----:B------:R-:W-:-:S02]  /*5d40*/  SEL R14, R58, 0x8000, P4 ;  /* 0x000080003a0e7807 */ /* 0x000fc40002000000 */
[----:B------:R-:W-:Y:S02]  /*5d50*/  LOP3.LUT R9, R9, 0xffff, R28, 0x80, !PT ;  /* 0x0000ffff09097812 */ /* 0x000fe400078e801c */
[----:B------:R-:W-:Y:S02]  /*5d60*/  SEL R8, R29, 0x8000, P3 ;  /* 0x000080001d087807 */ /* 0x000fe40001800000 */
[----:B------:R-:W-:Y:S02]  /*5d70*/  LEA R55, R9, UR4, 0x2 ;  /* 0x0000000409377c11 */ /* 0x000fe4000f8e10ff */
[----:B------:R-:W-:Y:S02]  /*5d80*/  SHF.R.U32.HI R9, RZ, UR13, R14 ;  /* 0x0000000dff097c19 */ /* 0x000fe4000801160e */
[----:B------:R-:W-:Y:S02]  /*5d90*/  SHF.R.U32.HI R15, RZ, UR13, R8 ;  /* 0x0000000dff0f7c19 */ /* 0x000fe40008011608 */
[----:B------:R-:W-:Y:S01]  /*5da0*/  ISETP.NE.AND P3, PT, R60, 0x7fff, PT ;  /* 0x00007fff3c00780c */ /* 0x000fe20003f65270 */
[----:B------:R-:W-:Y:S01]  /*5db0*/  LDS R55, [R55+0x2100] ;  /* 0x0021000037377984 */ /* 0x000fe20000000800 */
[----:B------:R-:W-:-:S02]  /*5dc0*/  ISETP.NE.AND P4, PT, R62, 0x7fff, PT ;  /* 0x00007fff3e00780c */ /* 0x000fc40003f85270 */
[----:B------:R-:W-:Y:S02]  /*5dd0*/  ISETP.NE.AND P5, PT, R64, 0x7fff, PT ;  /* 0x00007fff4000780c */ /* 0x000fe40003fa5270 */
[--C-:B------:R-:W-:Y:S02]  /*5de0*/  LOP3.LUT R9, R9, 0xffff, R28.reuse, 0x80, !PT ;  /* 0x0000ffff09097812 */ /* 0x100fe400078e801c */
[----:B------:R-:W-:Y:S02]  /*5df0*/  LEA R11, R11, UR4, 0x2 ;  /* 0x000000040b0b7c11 */ /* 0x000fe4000f8e10ff */
[----:B------:R-:W-:Y:S02]  /*5e00*/  LOP3.LUT R15, R15, 0xffff, R28, 0x80, !PT ;  /* 0x0000ffff0f0f7812 */ /* 0x000fe400078e801c */
[----:B------:R-:W-:Y:S02]  /*5e10*/  SEL R8, R54, 0x8000, P3 ;  /* 0x0000800036087807 */ /* 0x000fe40001800000 */
[----:B------:R-:W-:Y:S01]  /*5e20*/  SEL R14, R50, 0x8000, P4 ;  /* 0x00008000320e7807 */ /* 0x000fe20002000000 */
[----:B------:R-:W1:Y:S01]  /*5e30*/  LDS R11, [R11+0x2100] ;  /* 0x002100000b0b7984 */ /* 0x000e620000000800 */
[----:B------:R-:W-:-:S02]  /*5e40*/  SEL R59, R52, 0x8000, P5 ;  /* 0x00008000343b7807 */ /* 0x000fc40002800000 */
[----:B------:R-:W-:Y:S02]  /*5e50*/  LEA R67, R9, UR4, 0x2 ;  /* 0x0000000409437c11 */ /* 0x000fe4000f8e10ff */
[----:B------:R-:W-:Y:S02]  /*5e60*/  LEA R57, R15, UR4, 0x2 ;  /* 0x000000040f397c11 */ /* 0x000fe4000f8e10ff */
[----:B------:R-:W-:Y:S02]  /*5e70*/  SHF.R.U32.HI R9, RZ, UR13, R8 ;  /* 0x0000000dff097c19 */ /* 0x000fe40008011608 */
[----:B------:R-:W-:Y:S01]  /*5e80*/  SHF.R.U32.HI R15, RZ, UR13, R14 ;  /* 0x0000000dff0f7c19 */ /* 0x000fe2000801160e */
[----:B------:R-:W-:Y:S01]  /*5e90*/  LDS R67, [R67+0x2100] ;  /* 0x0021000043437984 */ /* 0x000fe20000000800 */
[----:B------:R-:W-:Y:S02]  /*5ea0*/  SHF.R.U32.HI R59, RZ, UR13, R59 ;  /* 0x0000000dff3b7c19 */ /* 0x000fe4000801163b */
[--C-:B------:R-:W-:Y:S01]  /*5eb0*/  LOP3.LUT R9, R9, 0xffff, R28.reuse, 0x80, !PT ;  /* 0x0000ffff09097812 */ /* 0x100fe200078e801c */
[----:B------:R-:W2:Y:S01]  /*5ec0*/  LDS R57, [R57+0x2100] ;  /* 0x0021000039397984 */ /* 0x000ea20000000800 */
[----:B------:R-:W-:-:S02]  /*5ed0*/  LOP3.LUT R15, R15, 0xffff, R28, 0x80, !PT ;  /* 0x0000ffff0f0f7812 */ /* 0x000fc400078e801c */
[----:B------:R-:W-:Y:S02]  /*5ee0*/  LOP3.LUT R59, R59, 0xffff, R28, 0x80, !PT ;  /* 0x0000ffff3b3b7812 */ /* 0x000fe400078e801c */
[----:B------:R-:W-:Y:S02]  /*5ef0*/  LEA R65, R9, UR4, 0x2 ;  /* 0x0000000409417c11 */ /* 0x000fe4000f8e10ff */
[----:B------:R-:W-:Y:S02]  /*5f00*/  LEA R63, R15, UR4, 0x2 ;  /* 0x000000040f3f7c11 */ /* 0x000fe4000f8e10ff */
[----:B------:R-:W-:Y:S02]  /*5f10*/  LEA R59, R59, UR4, 0x2 ;  /* 0x000000043b3b7c11 */ /* 0x000fe4000f8e10ff */
[----:B------:R-:W-:Y:S01]  /*5f20*/  LEA R61, R61, UR4, 0x2 ;  /* 0x000000043d3d7c11 */ /* 0x000fe2000f8e10ff */
[----:B------:R-:W3:Y:S01]  /*5f30*/  LDS R65, [R65+0x2100] ;  /* 0x0021000041417984 */ /* 0x000ee20000000800 */
[----:B------:R-:W-:-:S02]  /*5f40*/  LEA.HI.X.SX32 R28, R5, RZ, 0x1, P2 ;  /* 0x000000ff051c7211 */ /* 0x000fc400010f0eff */
[----:B------:R-:W-:Y:S01]  /*5f50*/  LEA R8, P2, R53, UR6, 0x2 ;  /* 0x0000000635087c11 */ /* 0x000fe2000f8410ff */
[----:B------:R-:W4:Y:S01]  /*5f60*/  LDS R63, [R63+0x2100] ;  /* 0x002100003f3f7984 */ /* 0x000f220000000800 */
[----:B0-----:R-:W-:Y:S02]  /*5f70*/  IADD3 R51, PT, PT, R69, 0x300, R51 ;  /* 0x0000030045337810 */ /* 0x001fe40007ffe033 */
[----:B------:R-:W-:Y:S01]  /*5f80*/  LEA.HI.X R9, R53, UR7, R28, 0x2, P2 ;  /* 0x0000000735097c11 */ /* 0x000fe200090f141c */
[----:B------:R-:W0:Y:S01]  /*5f90*/  LDS R59, [R59+0x2100] ;  /* 0x002100003b3b7984 */ /* 0x000e220000000800 */
[----:B------:R-:W-:Y:S01]  /*5fa0*/  ISETP.GT.AND P2, PT, R10, -0x1, PT ;  /* 0xffffffff0a00780c */ /* 0x000fe20003f44270 */
[----:B------:R-:W-:Y:S01]  /*5fb0*/  IMAD.WIDE.U32 R14, R51, 0x2, R6 ;  /* 0x00000002330e7825 */ /* 0x000fe200078e0006 */
[C---:B------:R-:W-:Y:S01]  /*5fc0*/  SEL R10, R48.reuse, 0xffff, !P0 ;  /* 0x0000ffff300a7807 */ /* 0x040fe20004000000 */
[----:B------:R-:W5:Y:S01]  /*5fd0*/  LDS R61, [R61+0x2100] ;  /* 0x002100003d3d7984 */ /* 0x000f620000000800 */
[----:B------:R-:W-:-:S02]  /*5fe0*/  SEL R75, R48, 0xffff, !P2 ;  /* 0x0000ffff304b7807 */ /* 0x000fc40005000000 */
[C---:B-1----:R-:W-:Y:S01]  /*5ff0*/  IADD3 R53, PT, PT, R69.reuse, 0x480, R11 ;  /* 0x0000048045357810 */ /* 0x042fe20007ffe00b */
[----:B------:R1:W-:Y:S01]  /*6000*/  STG.E.U16 desc[UR10][R14.64], R71 ;  /* 0x000000470e007986 */ /* 0x0003e2000c10150a */
[----:B------:R-:W-:Y:S02]  /*6010*/  ISETP.GT.AND P2, PT, R70, -0x1, PT ;  /* 0xffffffff4600780c */ /* 0x000fe40003f44270 */
[----:B------:R-:W-:Y:S02]  /*6020*/  IADD3 R55, PT, PT, R69, 0x600, R55 ;  /* 0x0000060045377810 */ /* 0x000fe40007ffe037 */
[----:B------:R-:W-:Y:S02]  /*6030*/  ISETP.GT.AND P0, PT, R66, -0x1, PT ;  /* 0xffffffff4200780c */ /* 0x000fe40003f04270 */
[----:B------:R-:W-:Y:S01]  /*6040*/  LOP3.LUT R73, R10, R13, RZ, 0x3c, !PT ;  /* 0x0000000d0a497212 */ /* 0x000fe200078e3cff */
[----:B------:R-:W-:Y:S01]  /*6050*/  IMAD.WIDE.U32 R10, R53, 0x2, R6 ;  /* 0x00000002350a7825 */ /* 0x000fe200078e0006 */
[----:B------:R-:W-:-:S02]  /*6060*/  LOP3.LUT R75, R75, R12, RZ, 0x3c, !PT ;  /* 0x0000000c4b4b7212 */ /* 0x000fc400078e3cff */
[C---:B------:R-:W-:Y:S01]  /*6070*/  SEL R28, R48.reuse, 0xffff, !P0 ;  /* 0x0000ffff301c7807 */ /* 0x040fe20004000000 */
[----:B------:R-:W-:Y:S01]  /*6080*/  IMAD.WIDE.U32 R12, R55, 0x2, R6 ;  /* 0x00000002370c7825 */ /* 0x000fe200078e0006 */
[----:B-1----:R-:W-:Y:S01]  /*6090*/  SEL R15, R48, 0xffff, !P2 ;  /* 0x0000ffff300f7807 */ /* 0x002fe20005000000 */
[----:B------:R1:W-:Y:S01]  /*60a0*/  STG.E.U16 desc[UR10][R10.64], R73 ;  /* 0x000000490a007986 */ /* 0x0003e2000c10150a */
[----:B--2---:R-:W-:Y:S02]  /*60b0*/  IADD3 R57, PT, PT, R69, 0x780, R57 ;  /* 0x0000078045397810 */ /* 0x004fe40007ffe039 */
[----:B------:R-:W-:Y:S01]  /*60c0*/  ISETP.GT.AND P0, PT, R60, -0x1, PT ;  /* 0xffffffff3c00780c */ /* 0x000fe20003f04270 */
[----:B------:R2:W-:Y:S01]  /*60d0*/  STG.E.U16 desc[UR10][R12.64], R75 ;  /* 0x0000004b0c007986 */ /* 0x0005e2000c10150a */
[----:B------:R-:W-:Y:S02]  /*60e0*/  ISETP.GT.AND P3, PT, R64, -0x1, PT ;  /* 0xffffffff4000780c */ /* 0x000fe40003f64270 */
[----:B------:R-:W-:Y:S01]  /*60f0*/  LOP3.LUT R77, R15, R58, RZ, 0x3c, !PT ;  /* 0x0000003a0f4d7212 */ /* 0x000fe200078e3cff */
[----:B------:R-:W-:Y:S01]  /*6100*/  IMAD.WIDE.U32 R14, R57, 0x2, R6 ;  /* 0x00000002390e7825 */ /* 0x000fe200078e0006 */
[----:B------:R-:W-:-:S02]  /*6110*/  ISETP.GT.AND P2, PT, R62, -0x1, PT ;  /* 0xffffffff3e00780c */ /* 0x000fc40003f44270 */
[----:B------:R-:W-:Y:S02]  /*6120*/  LOP3.LUT R71, R28, R29, RZ, 0x3c, !PT ;  /* 0x0000001d1c477212 */ /* 0x000fe400078e3cff */
[----:B------:R-:W-:Y:S02]  /*6130*/  IADD3 R67, PT, PT, R69, 0x900, R67 ;  /* 0x0000090045437810 */ /* 0x000fe40007ffe043 */
[C---:B-1----:R-:W-:Y:S01]  /*6140*/  SEL R11, R48.reuse, 0xffff, !P0 ;  /* 0x0000ffff300b7807 */ /* 0x042fe20004000000 */
[----:B------:R1:W-:Y:S01]  /*6150*/  STG.E.U16 desc[UR10][R14.64], R71 ;  /* 0x000000470e007986 */ /* 0x0003e2000c10150a */
[----:B------:R-:W-:Y:S01]  /*6160*/  SEL R10, R48, 0xffff, !P3 ;  /* 0x0000ffff300a7807 */ /* 0x000fe20005800000 */
[----:B------:R-:W-:Y:S01]  /*6170*/  IMAD.WIDE.U32 R28, R67, 0x2, R6 ;  /* 0x00000002431c7825 */ /* 0x000fe200078e0006 */
[----:B------:R-:W-:Y:S02]  /*6180*/  ISETP.GT.AND P0, PT, R56, -0x1, PT ;  /* 0xffffffff3800780c */ /* 0x000fe40003f04270 */
[----:B---3--:R-:W-:-:S02]  /*6190*/  IADD3 R65, PT, PT, R69, 0xa80, R65 ;  /* 0x00000a8045417810 */ /* 0x008fc40007ffe041 */
[----:B--2---:R-:W-:Y:S01]  /*61a0*/  SEL R13, R48, 0xffff, !P2 ;  /* 0x0000ffff300d7807 */ /* 0x004fe20005000000 */
[----:B------:R2:W-:Y:S01]  /*61b0*/  STG.E.U16 desc[UR10][R28.64], R77 ;  /* 0x0000004d1c007986 */ /* 0x0005e2000c10150a */
[C---:B----4-:R-:W-:Y:S02]  /*61c0*/  IADD3 R63, PT, PT, R69.reuse, 0xc00, R63 ;  /* 0x00000c00453f7810 */ /* 0x050fe40007ffe03f */
[C---:B0-----:R-:W-:Y:S02]  /*61d0*/  IADD3 R59, PT, PT, R69.reuse, 0xd80, R59 ;  /* 0x00000d80453b7810 */ /* 0x041fe40007ffe03b */
[----:B-----5:R-:W-:Y:S02]  /*61e0*/  IADD3 R61, PT, PT, R69, 0xf00, R61 ;  /* 0x00000f00453d7810 */ /* 0x020fe40007ffe03d */
[----:B------:R-:W-:Y:S01]  /*61f0*/  LOP3.LUT R73, R11, R54, RZ, 0x3c, !PT ;  /* 0x000000360b497212 */ /* 0x000fe200078e3cff */
[----:B-1----:R-:W-:Y:S01]  /*6200*/  IMAD.WIDE.U32 R14, R59, 0x2, R6 ;  /* 0x000000023b0e7825 */ /* 0x002fe200078e0006 */
[----:B------:R-:W-:-:S02]  /*6210*/  LOP3.LUT R52, R10, R52, RZ, 0x3c, !PT ;  /* 0x000000340a347212 */ /* 0x000fc400078e3cff */
[----:B------:R-:W-:Y:S01]  /*6220*/  SEL R71, R48, 0xffff, !P0 ;  /* 0x0000ffff30477807 */ /* 0x000fe20004000000 */
[--C-:B------:R-:W-:Y:S01]  /*6230*/  IMAD.WIDE.U32 R10, R65, 0x2, R6.reuse ;  /* 0x00000002410a7825 */ /* 0x100fe200078e0006 */
[----:B------:R-:W-:Y:S02]  /*6240*/  LOP3.LUT R75, R13, R50, RZ, 0x3c, !PT ;  /* 0x000000320d4b7212 */ /* 0x000fe400078e3cff */
[----:B------:R-:W-:Y:S01]  /*6250*/  LOP3.LUT R71, R71, R46, RZ, 0x3c, !PT ;  /* 0x0000002e47477212 */ /* 0x000fe200078e3cff */
[--C-:B------:R-:W-:Y:S01]  /*6260*/  IMAD.WIDE.U32 R12, R63, 0x2, R6.reuse ;  /* 0x000000023f0c7825 */ /* 0x100fe200078e0006 */
[----:B------:R0:W-:Y:S03]  /*6270*/  STG.E.U16 desc[UR10][R10.64], R73 ;  /* 0x000000490a007986 */ /* 0x0001e6000c10150a */
[----:B------:R-:W-:Y:S01]  /*6280*/  IMAD.WIDE.U32 R6, R61, 0x2, R6 ;  /* 0x000000023d067825 */ /* 0x000fe200078e0006 */
[----:B------:R1:W-:Y:S04]  /*6290*/  STG.E.U16 desc[UR10][R12.64], R75 ;  /* 0x0000004b0c007986 */ /* 0x0003e8000c10150a */
[----:B------:R3:W-:Y:S04]  /*62a0*/  STG.E.U16 desc[UR10][R14.64], R52 ;  /* 0x000000340e007986 */ /* 0x0007e8000c10150a */
[----:B------:R4:W-:Y:S01]  /*62b0*/  STG.E.U16 desc[UR10][R6.64], R71 ;  /* 0x0000004706007986 */ /* 0x0009e2000c10150a */
[----:B------:R-:W-:Y:S06]  /*62c0*/  BAR.SYNC.DEFER_BLOCKING 0x0 ;  /* 0x0000000000007b1d */ /* 0x000fec0000010000 */
[----:B--2---:R-:W2:Y:S04]  /*62d0*/  LDG.E R29, desc[UR10][R8.64] ;  /* 0x0000000a081d7981 */ /* 0x004ea8000c1e1900 */
[----:B------:R-:W5:Y:S04]  /*62e0*/  LDG.E R77, desc[UR10][R8.64+0x600] ;  /* 0x0006000a084d7981 */ /* 0x000f68000c1e1900 */
[----:B------:R-:W5:Y:S04]  /*62f0*/  LDG.E R28, desc[UR10][R8.64+0xc00] ;  /* 0x000c000a081c7981 */ /* 0x000f68000c1e1900 */
[----:B------:R-:W5:Y:S04]  /*6300*/  LDG.E R46, desc[UR10][R8.64+0x1200] ;  /* 0x0012000a082e7981 */ /* 0x000f68000c1e1900 */
[----:B------:R-:W5:Y:S04]  /*6310*/  LDG.E R48, desc[UR10][R8.64+0x1800] ;  /* 0x0018000a08307981 */ /* 0x000f68000c1e1900 */
[----:B------:R-:W5:Y:S04]  /*6320*/  LDG.E R50, desc[UR10][R8.64+0x1e00] ;  /* 0x001e000a08327981 */ /* 0x000f68000c1e1900 */
[----:B0-----:R-:W5:Y:S04]  /*6330*/  LDG.E R11, desc[UR10][R8.64+0x2400] ;  /* 0x0024000a080b7981 */ /* 0x001f68000c1e1900 */
[----:B-1----:R-:W5:Y:S04]  /*6340*/  LDG.E R13, desc[UR10][R8.64+0x2a00] ;  /* 0x002a000a080d7981 */ /* 0x002f68000c1e1900 */
[----:B---3--:R-:W3:Y:S04]  /*6350*/  LDG.E R15, desc[UR10][R8.64+0x3000] ;  /* 0x0030000a080f7981 */ /* 0x008ee8000c1e1900 */
[----:B----4-:R-:W4:Y:S04]  /*6360*/  LDG.E R7, desc[UR10][R8.64+0x3600] ;  /* 0x0036000a08077981 */ /* 0x010f28000c1e1900 */
[----:B------:R-:W4:Y:S01]  /*6370*/  LDG.E R71, desc[UR10][R8.64+0x3c00] ;  /* 0x003c000a08477981 */ /* 0x000f22000c1e1900 */
[----:B------:R-:W-:-:S02]  /*6380*/  IMAD R6, R69, 0x28, R0 ;  /* 0x0000002845067824 */ /* 0x000fc400078e0200 */
[----:B------:R-:W-:Y:S02]  /*6390*/  IMAD R35, R35, 0x2, R32 ;  /* 0x0000000223237824 */ /* 0x000fe400078e0220 */
[----:B------:R-:W-:Y:S02]  /*63a0*/  IMAD R34, R31, 0x2, R34 ;  /* 0x000000021f227824 */ /* 0x000fe400078e0222 */
[----:B------:R-:W-:Y:S02]  /*63b0*/  IMAD R37, R20, 0x2, R37 ;  /* 0x0000000214257824 */ /* 0x000fe400078e0225 */
[----:B------:R-:W-:Y:S02]  /*63c0*/  IMAD R21, R21, 0x2, R38 ;  /* 0x0000000215157824 */ /* 0x000fe400078e0226 */
[----:B------:R-:W-:Y:S02]  /*63d0*/  IMAD R22, R22, 0x2, R39 ;  /* 0x0000000216167824 */ /* 0x000fe400078e0227 */
[----:B------:R-:W-:-:S02]  /*63e0*/  IMAD R36, R23, 0x2, R36 ;  /* 0x0000000217247824 */ /* 0x000fc400078e0224 */
[----:B------:R-:W-:Y:S02]  /*63f0*/  IMAD R41, R24, 0x2, R41 ;  /* 0x0000000218297824 */ /* 0x000fe400078e0229 */
[----:B------:R-:W-:Y:S02]  /*6400*/  IMAD R40, R25, 0x2, R40 ;  /* 0x0000000219287824 */ /* 0x000fe400078e0228 */
[----:B------:R-:W-:Y:S02]  /*6410*/  IMAD R43, R26, 0x2, R43 ;  /* 0x000000021a2b7824 */ /* 0x000fe400078e022b */
[----:B------:R-:W-:Y:S02]  /*6420*/  IMAD R42, R27, 0x2, R42 ;  /* 0x000000021b2a7824 */ /* 0x000fe400078e022a */
[----:B------:R-:W-:Y:S02]  /*6430*/  IMAD R45, R30, 0x2, R45 ;  /* 0x000000021e2d7824 */ /* 0x000fe400078e022d */
[----:B------:R-:W-:-:S02]  /*6440*/  VIADD R3, R3, 0xffffef80 ;  /* 0xffffef8003037836 */ /* 0x000fc40000000000 */
[----:B------:R-:W-:Y:S02]  /*6450*/  @!P1 IMAD.IADD R4, R16, 0x1, R33 ;  /* 0x0000000110049824 */ /* 0x000fe400078e0221 */
[----:B------:R-:W-:Y:S01]  /*6460*/  VIADD R5, R5, 0x1080 ;  /* 0x0000108005057836 */ /* 0x000fe20000000000 */
[----:B------:R-:W-:Y:S01]  /*6470*/  ISETP.GT.AND P0, PT, R3, 0x107f, PT ;  /* 0x0000107f0300780c */ /* 0x000fe20003f04270 */
[----:B--2---:R-:W-:Y:S04]  /*6480*/  STS [R0], R29 ;  /* 0x0000001d00007388 */ /* 0x004fe80000000800 */
[----:B-----5:R-:W-:Y:S04]  /*6490*/  STS [R0+0x600], R77 ;  /* 0x0006004d00007388 */ /* 0x020fe80000000800 */
[----:B------:R-:W-:Y:S04]  /*64a0*/  STS [R0+0xc00], R28 ;  /* 0x000c001c00007388 */ /* 0x000fe80000000800 */
[----:B------:R-:W-:Y:S04]  /*64b0*/  STS [R0+0x1200], R46 ;  /* 0x0012002e00007388 */ /* 0x000fe80000000800 */
[----:B------:R-:W-:Y:S04]  /*64c0*/  STS [R0+0x1800], R48 ;  /* 0x0018003000007388 */ /* 0x000fe80000000800 */
[----:B------:R-:W-:Y:S04]  /*64d0*/  STS [R0+0x1e00], R50 ;  /* 0x001e003200007388 */ /* 0x000fe80000000800 */
[----:B------:R-:W-:Y:S04]  /*64e0*/  STS [R0+0x2400], R11 ;  /* 0x0024000b00007388 */ /* 0x000fe80000000800 */
[----:B------:R-:W-:Y:S04]  /*64f0*/  STS [R0+0x2a00], R13 ;  /* 0x002a000d00007388 */ /* 0x000fe80000000800 */
[----:B---3--:R-:W-:Y:S04]  /*6500*/  STS [R0+0x3000], R15 ;  /* 0x0030000f00007388 */ /* 0x008fe80000000800 */
[----:B----4-:R-:W-:Y:S04]  /*6510*/  STS [R0+0x3600], R7 ;  /* 0x0036000700007388 */ /* 0x010fe80000000800 */
[----:B------:R-:W-:Y:S01]  /*6520*/  STS [R0+0x3c00], R71 ;  /* 0x003c004700007388 */ /* 0x000fe20000000800 */
[----:B------:R-:W-:Y:S06]  /*6530*/  BAR.SYNC.DEFER_BLOCKING 0x0 ;  /* 0x0000000000007b1d */ /* 0x000fec0000010000 */
        /* <DEDUP_REMOVED lines=10> */
[----:B------:R0:W5:Y:S02]  /*65e0*/  LDS R46, [R6+0x28] ;  /* 0x00002800062e7984 */ /* 0x0001640000000800 */
[----:B0-----:R-:W0:Y:S02]  /*65f0*/  LDC.64 R6, c[0x0][0x398] ;  /* 0x0000e600ff067b82 */ /* 0x001e240000000a00 */
[----:B0-----:R-:W-:-:S04]  /*6600*/  IMAD.WIDE.U32 R24, R67, 0x4, R6 ;  /* 0x0000000443187825 */ /* 0x001fc800078e0006 */
[----:B------:R-:W-:-:S04]  /*6610*/  IMAD.WIDE.U32 R26, R65, 0x4, R6 ;  /* 0x00000004411a7825 */ /* 0x000fc800078e0006 */
[--C-:B------:R-:W-:Y:S01]  /*6620*/  IMAD.WIDE.U32 R30, R59, 0x4, R6.reuse ;  /* 0x000000043b1e7825 */ /* 0x100fe200078e0006 */
[----:B------:R-:W-:Y:S08]  /*6630*/  BAR.SYNC.DEFER_BLOCKING 0x0 ;  /* 0x0000000000007b1d */ /* 0x000ff00000010000 */
[----:B------:R-:W-:Y:S06]  /*6640*/  BAR.SYNC.DEFER_BLOCKING 0x0 ;  /* 0x0000000000007b1d */ /* 0x000fec0000010000 */
[----:B------:R-:W-:Y:S04]  /*6650*/  STS [R35], R8 ;  /* 0x0000000823007388 */ /* 0x000fe80000000800 */
[----:B-1----:R0:W-:Y:S04]  /*6660*/  STS [R34], R9 ;  /* 0x0000000922007388 */ /* 0x0021e80000000800 */
[----:B--2---:R-:W-:Y:S04]  /*6670*/  STS [R37], R10 ;  /* 0x0000000a25007388 */ /* 0x004fe80000000800 */
[----:B---3--:R1:W-:Y:S01]  /*6680*/  STS [R21], R12 ;  /* 0x0000000c15007388 */ /* 0x0083e20000000800 */
[----:B0-----:R-:W-:-:S03]  /*6690*/  IMAD.WIDE.U32 R8, R47, 0x4, R6 ;  /* 0x000000042f087825 */ /* 0x001fc600078e0006 */
[----:B----4-:R0:W-:Y:S04]  /*66a0*/  STS [R22], R11 ;  /* 0x0000000b16007388 */ /* 0x0101e80000000800 */
[----:B-----5:R2:W-:Y:S01]  /*66b0*/  STS [R36], R13 ;  /* 0x0000000d24007388 */ /* 0x0205e20000000800 */
[----:B-1----:R-:W-:-:S03]  /*66c0*/  IMAD.WIDE.U32 R20, R55, 0x4, R6 ;  /* 0x0000000437147825 */ /* 0x002fc600078e0006 */
[----:B------:R-:W-:Y:S01]  /*66d0*/  STS [R41], R14 ;  /* 0x0000000e29007388 */ /* 0x000fe20000000800 */
[----:B0-----:R-:W-:-:S03]  /*66e0*/  IMAD.WIDE.U32 R10, R49, 0x4, R6 ;  /* 0x00000004310a7825 */ /* 0x001fc600078e0006 */
[----:B------:R0:W-:Y:S01]  /*66f0*/  STS [R40], R15 ;  /* 0x0000000f28007388 */ /* 0x0001e20000000800 */
[----:B--2---:R-:W-:-:S03]  /*6700*/  IMAD.WIDE.U32 R12, R51, 0x4, R6 ;  /* 0x00000004330c7825 */ /* 0x004fc600078e0006 */
[----:B------:R-:W-:Y:S01]  /*6710*/  STS [R43], R28 ;  /* 0x0000001c2b007388 */ /* 0x000fe20000000800 */
[----:B------:R-:W-:-:S03]  /*6720*/  IMAD.WIDE.U32 R22, R57, 0x4, R6 ;  /* 0x0000000439167825 */ /* 0x000fc600078e0006 */
[----:B------:R1:W-:Y:S01]  /*6730*/  STS [R42], R29 ;  /* 0x0000001d2a007388 */ /* 0x0003e20000000800 */
[----:B0-----:R-:W-:-:S03]  /*6740*/  IMAD.WIDE.U32 R14, R53, 0x4, R6 ;  /* 0x00000004350e7825 */ /* 0x001fc600078e0006 */
[----:B------:R-:W-:Y:S01]  /*6750*/  STS [R45], R46 ;  /* 0x0000002e2d007388 */ /* 0x000fe20000000800 */
[----:B------:R-:W-:Y:S01]  /*6760*/  BAR.SYNC.DEFER_BLOCKING 0x0 ;  /* 0x0000000000007b1d */ /* 0x000fe20000010000 */
[----:B-1----:R-:W-:-:S04]  /*6770*/  IMAD.WIDE.U32 R28, R63, 0x4, R6 ;  /* 0x000000043f1c7825 */ /* 0x002fc800078e0006 */
[----:B------:R-:W-:Y:S01]  /*6780*/  IMAD.WIDE.U32 R6, R61, 0x4, R6 ;  /* 0x000000043d067825 */ /* 0x000fe200078e0006 */
        /* <DEDUP_REMOVED lines=10> */
[----:B------:R-:W5:Y:S04]  /*6830*/  LDS R32, [R0+0x3c00] ;  /* 0x003c000000207984 */ /* 0x000f680000000800 */
[----:B0-----:R0:W-:Y:S04]  /*6840*/  STG.E desc[UR10][R8.64], R35 ;  /* 0x0000002308007986 */ /* 0x0011e8000c10190a */
[----:B-1----:R0:W-:Y:S04]  /*6850*/  STG.E desc[UR10][R10.64], R37 ;  /* 0x000000250a007986 */ /* 0x0021e8000c10190a */
[----:B--2---:R0:W-:Y:S04]  /*6860*/  STG.E desc[UR10][R12.64], R39 ;  /* 0x000000270c007986 */ /* 0x0041e8000c10190a */
[----:B---3--:R0:W-:Y:S04]  /*6870*/  STG.E desc[UR10][R14.64], R71 ;  /* 0x000000470e007986 */ /* 0x0081e8000c10190a */
[----:B----4-:R0:W-:Y:S04]  /*6880*/  STG.E desc[UR10][R20.64], R41 ;  /* 0x0000002914007986 */ /* 0x0101e8000c10190a */
[----:B-----5:R0:W-:Y:S04]  /*6890*/  STG.E desc[UR10][R22.64], R73 ;  /* 0x0000004916007986 */ /* 0x0201e8000c10190a */
[----:B------:R0:W-:Y:S04]  /*68a0*/  STG.E desc[UR10][R24.64], R43 ;  /* 0x0000002b18007986 */ /* 0x0001e8000c10190a */
[----:B------:R0:W-:Y:S04]  /*68b0*/  STG.E desc[UR10][R26.64], R75 ;  /* 0x0000004b1a007986 */ /* 0x0001e8000c10190a */
[----:B------:R0:W-:Y:S04]  /*68c0*/  STG.E desc[UR10][R28.64], R77 ;  /* 0x0000004d1c007986 */ /* 0x0001e8000c10190a */
[----:B------:R0:W-:Y:S04]  /*68d0*/  STG.E desc[UR10][R30.64], R45 ;  /* 0x0000002d1e007986 */ /* 0x0001e8000c10190a */
[----:B------:R0:W-:Y:S01]  /*68e0*/  STG.E desc[UR10][R6.64], R32 ;  /* 0x0000002006007986 */ /* 0x0001e2000c10190a */
[----:B------:R-:W-:Y:S06]  /*68f0*/  BAR.SYNC.DEFER_BLOCKING 0x0 ;  /* 0x0000000000007b1d */ /* 0x000fec0000010000 */
[----:B------:R-:W-:Y:S05]  /*6900*/  @P0 BRA `(.L_x_1676) ;  /* 0xffffffd000780947 */ /* 0x000fea000383ffff */
.L_x_1675:
[----:B------:R-:W-:-:S13]  /*6910*/  ISETP.GE.AND P0, PT, R5, R2, PT ;  /* 0x000000020500720c */ /* 0x000fda0003f06270 */
[----:B0-----:R-:W-:Y:S05]  /*6920*/  @P0 EXIT ;  /* 0x000000000000094d */ /* 0x001fea0003800000 */
[----:B------:R-:W-:Y:S05]  /*6930*/  WARPSYNC.ALL ;  /* 0x0000000000007948 */ /* 0x000fea0003800000 */
[----:B------:R-:W0:Y:S01]  /*6940*/  SHFL.IDX PT, R17, R3, RZ, 0x1f ;  /* 0x00001fff03117589 */ /* 0x000e2200000e0000 */
[----:B------:R-:W2:Y:S01]  /*6950*/  LDCU.64 UR4, c[0x0][0x380] ;  /* 0x00007000ff0477ac */ /* 0x000ea20008000a00 */
[C---:B------:R-:W-:Y:S01]  /*6960*/  VIADD R20, R69.reuse, 0x480 ;  /* 0x0000048045147836 */ /* 0x040fe20000000000 */
[C---:B------:R-:W-:Y:S01]  /*6970*/  IADD3 R15, P0, PT, R69.reuse, R5, RZ ;  /* 0x00000005450f7210 */ /* 0x040fe20007f1e0ff */
[C---:B------:R-:W-:Y:S02]  /*6980*/  VIADD R16, R69.reuse, 0x180 ;  /* 0x0000018045107836 */ /* 0x040fe40000000000 */
[----:B------:R-:W-:-:S02]  /*6990*/  VIADD R18, R69, 0x300 ;  /* 0x0000030045127836 */ /* 0x000fc40000000000 */
[C---:B------:R-:W-:Y:S02]  /*69a0*/  VIADD R22, R69.reuse, 0x780 ;  /* 0x0000078045167836 */ /* 0x040fe40000000000 */
[----:B------:R-:W-:Y:S02]  /*69b0*/  IMAD.MOV.U32 R21, RZ, RZ, 0xffff ;  /* 0x0000ffffff157424 */ /* 0x000fe400078e00ff */
[C---:B------:R-:W-:Y:S01]  /*69c0*/  VIADD R24, R69.reuse, 0xa80 ;  /* 0x00000a8045187836 */ /* 0x040fe20000000000 */
[C---:B------:R-:W-:Y:S01]  /*69d0*/  LOP3.LUT R26, R69.reuse, 0xc00, RZ, 0xfc, !PT ;  /* 0x00000c00451a7812 */ /* 0x040fe200078efcff */
[----:B------:R-:W-:Y:S01]  /*69e0*/  IMAD.MOV.U32 R23, RZ, RZ, 0xffff ;  /* 0x0000ffffff177424 */ /* 0x000fe200078e00ff */
[----:B------:R-:W3:Y:S01]  /*69f0*/  LDCU UR14, c[0x0][0x3b4] ;  /* 0x00007680ff0e77ac */ /* 0x000ee20008000800 */
[----:B------:R-:W-:Y:S02]  /*6a00*/  VIADD R28, R69, 0xd80 ;  /* 0x00000d80451c7836 */ /* 0x000fe40000000000 */
[----:B------:R-:W-:-:S02]  /*6a10*/  IMAD.MOV.U32 R25, RZ, RZ, 0xffff ;  /* 0x0000ffffff197424 */ /* 0x000fc400078e00ff */
[----:B------:R-:W-:Y:S02]  /*6a20*/  IMAD.MOV.U32 R27, RZ, RZ, 0xffff ;  /* 0x0000ffffff1b7424 */ /* 0x000fe400078e00ff */
[----:B------:R-:W-:Y:S02]  /*6a30*/  IMAD.MOV.U32 R29, RZ, RZ, 0xffff ;  /* 0x0000ffffff1d7424 */ /* 0x000fe400078e00ff */
[C-C-:B------:R-:W-:Y:S01]  /*6a40*/  IMAD R30, R69.reuse, -0x2, R0.reuse ;  /* 0xfffffffe451e7824 */ /* 0x140fe200078e0200 */
[-C--:B0-----:R-:W-:Y:S01]  /*6a50*/  ISETP.GE.AND P5, PT, R20, R17.reuse, PT ;  /* 0x000000111400720c */ /* 0x081fe20003fa6270 */
[C---:B------:R-:W-:Y:S01]  /*6a60*/  VIADD R20, R69.reuse, 0x600 ;  /* 0x0000060045147836 */ /* 0x040fe20000000000 */
[CC--:B------:R-:W-:Y:S01]  /*6a70*/  ISETP.GE.AND P4, PT, R69.reuse, R17.reuse, PT ;  /* 0x000000114500720c */ /* 0x0c0fe20003f86270 */
[C-C-:B------:R-:W-:Y:S01]  /*6a80*/  IMAD R31, R69.reuse, 0x12, R0.reuse ;  /* 0x00000012451f7824 */ /* 0x140fe200078e0200 */
[-C--:B------:R-:W-:Y:S01]  /*6a90*/  ISETP.GE.AND P3, PT, R16, R17.reuse, PT ;  /* 0x000000111000720c */ /* 0x080fe20003f66270 */
[----:B------:R-:W-:Y:S01]  /*6aa0*/  IMAD R51, R69, 0x40, R0 ;  /* 0x0000004045337824 */ /* 0x000fe200078e0200 */
[----:B------:R-:W-:Y:S01]  /*6ab0*/  ISETP.GE.AND P6, PT, R18, R17, PT ;  /* 0x000000111200720c */ /* 0x000fe20003fc6270 */
[----:B------:R-:W0:Y:S01]  /*6ac0*/  S2R R71, SR_LANEID ;  /* 0x0000000000477919 */ /* 0x000e220000000000 */
[----:B------:R-:W-:Y:S01]  /*6ad0*/  LEA.HI.X.SX32 R16, R5, RZ, 0x1, P0 ;  /* 0x000000ff05107211 */ /* 0x000fe200000f0eff */
[----:B------:R-:W4:Y:S01]  /*6ae0*/  LDCU.64 UR16, c[0x0][0x390] ;  /* 0x00007200ff1077ac */ /* 0x000f220008000a00 */
[----:B--2---:R-:W-:-:S02]  /*6af0*/  LEA R18, P0, R15, UR4, 0x1 ;  /* 0x000000040f127c11 */ /* 0x004fc4000f8008ff */
[-C--:B------:R-:W-:Y:S01]  /*6b00*/  ISETP.GE.AND P2, PT, R20, R17.reuse, PT ;  /* 0x000000111400720c */ /* 0x080fe20003f46270 */
[----:B------:R-:W-:Y:S01]  /*6b10*/  IMAD.MOV.U32 R20, RZ, RZ, 0xffff ;  /* 0x0000ffffff147424 */ /* 0x000fe200078e00ff */
[----:B------:R-:W-:Y:S01]  /*6b20*/  LEA.HI.X R19, R15, UR5, R16, 0x1, P0 ;  /* 0x000000050f137c11 */ /* 0x000fe200080f0c10 */
[----:B------:R-:W2:Y:S01]  /*6b30*/  LDCU UR4, c[0x0][0x3b8] ;  /* 0x00007700ff0477ac */ /* 0x000ea20008000800 */
[-C--:B------:R-:W-:Y:S01]  /*6b40*/  ISETP.GE.AND P0, PT, R22, R17.reuse, PT ;  /* 0x000000111600720c */ /* 0x080fe20003f06270 */
[----:B------:R-:W-:Y:S02]  /*6b50*/  VIADD R22, R69, 0x900 ;  /* 0x0000090045167836 */ /* 0x000fe40000000000 */
[----:B------:R-:W5:Y:S03]  /*6b60*/  @!P4 LDG.E.U16 R20, desc[UR10][R18.64] ;  /* 0x0000000a1214c981 */ /* 0x000f66000c1e1500 */
[-C--:B------:R-:W-:Y:S01]  /*6b70*/  ISETP.GE.AND P4, PT, R22, R17.reuse, PT ;  /* 0x000000111600720c */ /* 0x080fe20003f86270 */
[----:B------:R-:W-:Y:S01]  /*6b80*/  IMAD.MOV.U32 R22, RZ, RZ, 0xffff ;  /* 0x0000ffffff167424 */ /* 0x000fe200078e00ff */
[----:B------:R-:W3:Y:S01]  /*6b90*/  @!P3 LDG.E.U16 R21, desc[UR10][R18.64+0x300] ;  /* 0x0003000a1215b981 */ /* 0x000ee2000c1e1500 */
[----:B------:R-:W-:Y:S01]  /*6ba0*/  ISETP.GE.AND P3, PT, R24, R17, PT ;  /* 0x000000111800720c */ /* 0x000fe20003f66270 */
[----:B------:R-:W-:-:S02]  /*6bb0*/  IMAD.MOV.U32 R24, RZ, RZ, 0xffff ;  /* 0x0000ffffff187424 */ /* 0x000fc400078e00ff */
[----:B------:R-:W4:Y:S04]  /*6bc0*/  @!P5 LDG.E.U16 R23, desc[UR10][R18.64+0x900] ;  /* 0x0009000a1217d981 */ /* 0x000f28000c1e1500 */
[----:B------:R-:W2:Y:S01]  /*6bd0*/  @!P6 LDG.E.U16 R22, desc[UR10][R18.64+0x600] ;  /* 0x0006000a1216e981 */ /* 0x000ea2000c1e1500 */
[-C--:B------:R-:W-:Y:S01]  /*6be0*/  ISETP.GE.AND P6, PT, R26, R17.reuse, PT ;  /* 0x000000111a00720c */ /* 0x080fe20003fc6270 */
[----:B------:R-:W-:Y:S01]  /*6bf0*/  VIADD R26, R69, 0xf00 ;  /* 0x00000f00451a7836 */ /* 0x000fe20000000000 */
[-C--:B------:R-:W-:Y:S01]  /*6c00*/  ISETP.GE.AND P5, PT, R28, R17.reuse, PT ;  /* 0x000000111c00720c */ /* 0x080fe20003fa6270 */
[----:B------:R-:W2:Y:S03]  /*6c10*/  @!P2 LDG.E.U16 R24, desc[UR10][R18.64+0xc00] ;  /* 0x000c000a1218a981 */ /* 0x000ea6000c1e1500 */
[----:B------:R-:W-:Y:S01]  /*6c20*/  ISETP.GE.AND P2, PT, R26, R17, PT ;  /* 0x000000111a00720c */ /* 0x000fe20003f46270 */
[----:B------:R-:W-:Y:S01]  /*6c30*/  IMAD.MOV.U32 R17, RZ, RZ, 0xffff ;  /* 0x0000ffffff117424 */ /* 0x000fe200078e00ff */
[----:B------:R-:W2:Y:S01]  /*6c40*/  @!P4 LDG.E.U16 R25, desc[UR10][R18.64+0x1200] ;  /* 0x0012000a1219c981 */ /* 0x000ea2000c1e1500 */
[----:B------:R-:W-:-:S02]  /*6c50*/  IMAD.MOV.U32 R26, RZ, RZ, 0xffff ;  /* 0x0000ffffff1a7424 */ /* 0x000fc400078e00ff */
[----:B------:R-:W-:Y:S02]  /*6c60*/  IMAD.MOV.U32 R28, RZ, RZ, 0xffff ;  /* 0x0000ffffff1c7424 */ /* 0x000fe400078e00ff */
[----:B------:R-:W2:Y:S04]  /*6c70*/  @!P0 LDG.E.U16 R17, desc[UR10][R18.64+0xf00] ;  /* 0x000f000a12118981 */ /* 0x000ea8000c1e1500 */
[----:B------:R-:W2:Y:S04]  /*6c80*/  @!P3 LDG.E.U16 R26, desc[UR10][R18.64+0x1500] ;  /* 0x0015000a121ab981 */ /* 0x000ea8000c1e1500 */
[----:B------:R-:W2:Y:S04]  /*6c90*/  @!P6 LDG.E.U16 R27, desc[UR10][R18.64+0x1800] ;  /* 0x0018000a121be981 */ /* 0x000ea8000c1e1500 */
[----:B------:R-:W2:Y:S04]  /*6ca0*/  @!P5 LDG.E.U16 R28, desc[UR10][R18.64+0x1b00] ;  /* 0x001b000a121cd981 */ /* 0x000ea8000c1e1500 */
[----:B------:R-:W2:Y:S04]  /*6cb0*/  @!P2 LDG.E.U16 R29, desc[UR10][R18.64+0x1e00] ;  /* 0x001e000a121da981 */ /* 0x000ea8000c1e1500 */
[----:B-----5:R5:W-:Y:S04]  /*6cc0*/  STS.U16 [R30], R20 ;  /* 0x000000141e007388 */ /* 0x020be80000000400 */
[----:B---3--:R-:W-:Y:S04]  /*6cd0*/  STS.U16 [R30+0x300], R21 ;  /* 0x000300151e007388 */ /* 0x008fe80000000400 */
[----:B----4-:R-:W-:Y:S04]  /*6ce0*/  STS.U16 [R30+0x900], R23 ;  /* 0x000900171e007388 */ /* 0x010fe80000000400 */
[----:B--2---:R-:W-:Y:S04]  /*6cf0*/  STS.U16 [R30+0x600], R22 ;  /* 0x000600161e007388 */ /* 0x004fe80000000400 */
        /* <DEDUP_REMOVED lines=8> */
[----:B------:R-:W2:Y:S04]  /*6d80*/  LDS.U16 R18, [R31] ;  /* 0x000000001f127984 */ /* 0x000ea80000000400 */
[----:B------:R-:W3:Y:S01]  /*6d90*/  LDS.U16 R21, [R31+0x2] ;  /* 0x000002001f157984 */ /* 0x000ee20000000400 */
[----:B-----5:R-:W-:-:S03]  /*6da0*/  IMAD.MOV.U32 R20, RZ, RZ, 0x8000 ;  /* 0x00008000ff147424 */ /* 0x020fc600078e00ff */
[----:B------:R-:W4:Y:S04]  /*6db0*/  LDS.U16 R26, [R31+0x4] ;  /* 0x000004001f1a7984 */ /* 0x000f280000000400 */
[----:B------:R-:W-:Y:S04]  /*6dc0*/  LDS.U16 R28, [R31+0x6] ;  /* 0x000006001f1c7984 */ /* 0x000fe80000000400 */
[----:B------:R-:W-:Y:S04]  /*6dd0*/  LDS.U16 R30, [R31+0x8] ;  /* 0x000008001f1e7984 */ /* 0x000fe80000000400 */
[----:B------:R-:W-:Y:S04]  /*6de0*/  LDS.U16 R33, [R31+0xa] ;  /* 0x00000a001f217984 */ /* 0x000fe80000000400 */
[----:B------:R-:W-:Y:S04]  /*6df0*/  LDS.U16 R36, [R31+0xc] ;  /* 0x00000c001f247984 */ /* 0x000fe80000000400 */
[----:B------:R-:W-:Y:S04]  /*6e00*/  LDS.U16 R39, [R31+0xe] ;  /* 0x00000e001f277984 */ /* 0x000fe80000000400 */
[----:B------:R-:W-:Y:S04]  /*6e10*/  LDS.U16 R42, [R31+0x10] ;  /* 0x000010001f2a7984 */ /* 0x000fe80000000400 */
[----:B------:R-:W-:Y:S01]  /*6e20*/  LDS.U16 R45, [R31+0x12] ;  /* 0x000012001f2d7984 */ /* 0x000fe20000000400 */
[----:B--2---:R-:W-:-:S03]  /*6e30*/  PRMT R19, R18, 0x9910, RZ ;  /* 0x0000991012137816 */ /* 0x004fc600000000ff */
[----:B------:R-:W-:Y:S02]  /*6e40*/  LDS.U16 R48, [R31+0x14] ;  /* 0x000014001f307984 */ /* 0x000fe40000000400 */
[----:B------:R-:W-:Y:S01]  /*6e50*/  IMAD.MOV.U32 R17, RZ, RZ, R19 ;  /* 0x000000ffff117224 */ /* 0x000fe200078e0013 */
[----:B------:R-:W-:Y:S04]  /*6e60*/  BAR.SYNC.DEFER_BLOCKING 0x0 ;  /* 0x0000000000007b1d */ /* 0x000fe80000010000 */
[----:B------:R-:W-:-:S04]  /*6e70*/  ISETP.GT.AND P0, PT, R17, -0x1, PT ;  /* 0xffffffff1100780c */ /* 0x000fc80003f04270 */
[----:B------:R-:W-:-:S04]  /*6e80*/  SEL R17, R20, 0xffff, P0 ;  /* 0x0000ffff14117807 */ /* 0x000fc80000000000 */
[----:B------:R-:W-:-:S04]  /*6e90*/  LOP3.LUT R17, R17, R18, RZ, 0x3c, !PT ;  /* 0x0000001211117212 */ /* 0x000fc800078e3cff */
[----:B------:R-:W-:-:S04]  /*6ea0*/  PRMT R18, R17, 0x9910, RZ ;  /* 0x0000991011127816 */ /* 0x000fc800000000ff */
[----:B------:R-:W-:-:S04]  /*6eb0*/  ISETP.NE.AND P0, PT, R18, 0x7fff, PT ;  /* 0x00007fff1200780c */ /* 0x000fc80003f05270 */
[----:B------:R-:W-:Y:S02]  /*6ec0*/  SEL R19, R17, 0x8000, P0 ;  /* 0x0000800011137807 */ /* 0x000fe40000000000 */
[----:B------:R-:W-:Y:S02]  /*6ed0*/  BMSK R18, RZ, UR4 ;  /* 0x00000004ff127c1b */ /* 0x000fe40008000000 */
[----:B------:R-:W-:-:S04]  /*6ee0*/  SHF.R.U32.HI R19, RZ, UR14, R19 ;  /* 0x0000000eff137c19 */ /* 0x000fc80008011613 */
[----:B------:R-:W-:Y:S02]  /*6ef0*/  LOP3.LUT R19, R18, R19, RZ, 0xc0, !PT ;  /* 0x0000001312137212 */ /* 0x000fe400078ec0ff */
[----:B---3--:R-:W-:Y:S02]  /*6f00*/  PRMT R22, R21, 0x9910, RZ ;  /* 0x0000991015167816 */ /* 0x008fe400000000ff */
[----:B------:R-:W-:Y:S02]  /*6f10*/  LOP3.LUT R23, R19, 0xf, RZ, 0xc, !PT ;  /* 0x0000000f13177812 */ /* 0x000fe400078e0cff */
[----:B------:R-:W-:Y:S02]  /*6f20*/  SHF.R.U32.HI R19, RZ, 0x3, R19 ;  /* 0x00000003ff137819 */ /* 0x000fe40000011613 */
[----:B------:R-:W-:Y:S01]  /*6f30*/  ISETP.GT.AND P0, PT, R22, -0x1, PT ;  /* 0xffffffff1600780c */ /* 0x000fe20003f04270 */
[----:B------:R-:W-:Y:S01]  /*6f40*/  IMAD R23, R23, 0x600, R0 ;  /* 0x0000060017177824 */ /* 0x000fe200078e0200 */
[----:B------:R-:W-:Y:S01]  /*6f50*/  LOP3.LUT R22, R19, 0x1ffe, RZ, 0xc0, !PT ;  /* 0x00001ffe13167812 */ /* 0x000fe200078ec0ff */
[----:B------:R-:W-:Y:S04]  /*6f60*/  STS [R0], RZ ;  /* 0x000000ff00007388 */ /* 0x000fe80000000800 */
[----:B------:R-:W-:Y:S01]  /*6f70*/  IMAD.IADD R22, R23, 0x1, -R22 ;  /* 0x0000000117167824 */ /* 0x000fe200078e0a16 */
[----:B------:R-:W-:Y:S04]  /*6f80*/  STS [R0+0x600], RZ ;  /* 0x000600ff00007388 */ /* 0x000fe80000000800 */
        /* <DEDUP_REMOVED lines=15> */
[----:B------:R-:W2:Y:S01]  /*7080*/  LDS.U16 R19, [R22+0x2] ;  /* 0x0000020016137984 */ /* 0x000ea20000000400 */
[----:B------:R-:W-:-:S04]  /*7090*/  SEL R24, R20, 0xffff, P0 ;  /* 0x0000ffff14187807 */ /* 0x000fc80000000000 */
[----:B------:R-:W-:-:S04]  /*70a0*/  LOP3.LUT R24, R24, R21, RZ, 0x3c, !PT ;  /* 0x0000001518187212 */ /* 0x000fc800078e3cff */
[----:B------:R-:W-:-:S04]  /*70b0*/  PRMT R21, R24, 0x9910, RZ ;  /* 0x0000991018157816 */ /* 0x000fc800000000ff */
[----:B------:R-:W-:-:S04]  /*70c0*/  ISETP.NE.AND P0, PT, R21, 0x7fff, PT ;  /* 0x00007fff1500780c */ /* 0x000fc80003f05270 */
[----:B------:R-:W-:-:S04]  /*70d0*/  SEL R21, R24, 0x8000, P0 ;  /* 0x0000800018157807 */ /* 0x000fc80000000000 */
[----:B------:R-:W-:-:S04]  /*70e0*/  SHF.R.U32.HI R21, RZ, UR14, R21 ;  /* 0x0000000eff157c19 */ /* 0x000fc80008011615 */
[----:B------:R-:W-:-:S04]  /*70f0*/  LOP3.LUT R21, R18, R21, RZ, 0xc0, !PT ;  /* 0x0000001512157212 */ /* 0x000fc800078ec0ff */
[----:B------:R-:W-:Y:S02]  /*7100*/  LOP3.LUT R23, R21, 0xf, RZ, 0xc, !PT ;  /* 0x0000000f15177812 */ /* 0x000fe400078e0cff */
[----:B------:R-:W-:-:S03]  /*7110*/  SHF.R.U32.HI R25, RZ, 0x3, R21 ;  /* 0x00000003ff197819 */ /* 0x000fc60000011615 */
[----:B------:R-:W-:Y:S01]  /*7120*/  IMAD R21, R23, 0x600, R0 ;  /* 0x0000060017157824 */ /* 0x000fe200078e0200 */
[----:B------:R-:W-:Y:S02]  /*7130*/  LOP3.LUT R32, R25, 0x1ffe, RZ, 0xc0, !PT ;  /* 0x00001ffe19207812 */ /* 0x000fe400078ec0ff */
[----:B----4-:R-:W-:Y:S01]  /*7140*/  PRMT R27, R26, 0x9910, RZ ;  /* 0x000099101a1b7816 */ /* 0x010fe200000000ff */
[----:B--2---:R-:W-:Y:S02]  /*7150*/  VIADD R23, R19, 0x1 ;  /* 0x0000000113177836 */ /* 0x004fe40000000000 */
[----:B------:R-:W-:Y:S01]  /*7160*/  IMAD.IADD R32, R21, 0x1, -R32 ;  /* 0x0000000115207824 */ /* 0x000fe200078e0a20 */
[----:B------:R-:W-:Y:S02]  /*7170*/  ISETP.GT.AND P0, PT, R27, -0x1, PT ;  /* 0xffffffff1b00780c */ /* 0x000fe40003f04270 */
[----:B------:R2:W-:Y:S04]  /*7180*/  STS.U16 [R22+0x2], R23 ;  /* 0x0000021716007388 */ /* 0x0005e80000000400 */
[----:B------:R-:W3:Y:S01]  /*7190*/  LDS.U16 R25, [R32+0x2] ;  /* 0x0000020020197984 */ /* 0x000ee20000000400 */
[----:B------:R-:W-:-:S04]  /*71a0*/  SEL R21, R20, 0xffff, P0 ;  /* 0x0000ffff14157807 */ /* 0x000fc80000000000 */
[----:B------:R-:W-:-:S04]  /*71b0*/  LOP3.LUT R26, R21, R26, RZ, 0x3c, !PT ;  /* 0x0000001a151a7212 */ /* 0x000fc800078e3cff */
[----:B------:R-:W-:-:S04]  /*71c0*/  PRMT R21, R26, 0x9910, RZ ;  /* 0x000099101a157816 */ /* 0x000fc800000000ff */
[----:B------:R-:W-:-:S04]  /*71d0*/  ISETP.NE.AND P0, PT, R21, 0x7fff, PT ;  /* 0x00007fff1500780c */ /* 0x000fc80003f05270 */
[----:B------:R-:W-:-:S04]  /*71e0*/  SEL R21, R26, 0x8000, P0 ;  /* 0x000080001a157807 */ /* 0x000fc80000000000 */
[----:B------:R-:W-:Y:S02]  /*71f0*/  SHF.R.U32.HI R21, RZ, UR14, R21 ;  /* 0x0000000eff157c19 */ /* 0x000fe40008011615 */
[----:B------:R-:W-:Y:S02]  /*7200*/  PRMT R29, R28, 0x9910, RZ ;  /* 0x000099101c1d7816 */ /* 0x000fe400000000ff */
[----:B------:R-:W-:-:S04]  /*7210*/  LOP3.LUT R21, R18, R21, RZ, 0xc0, !PT ;  /* 0x0000001512157212 */ /* 0x000fc800078ec0ff */
[----:B------:R-:W-:Y:S02]  /*7220*/  LOP3.LUT R27, R21, 0xf, RZ, 0xc, !PT ;  /* 0x0000000f151b7812 */ /* 0x000fe400078e0cff */
[----:B------:R-:W-:Y:S01]  /*7230*/  SHF.R.U32.HI R21, RZ, 0x3, R21 ;  /* 0x00000003ff157819 */ /* 0x000fe20000011615 */
[----:B--2---:R-:W-:Y:S02]  /*7240*/  IMAD.MOV.U32 R23, RZ, RZ, R29 ;  /* 0x000000ffff177224 */ /* 0x004fe400078e001d */
[----:B------:R-:W-:Y:S01]  /*7250*/  IMAD R27, R27, 0x600, R0 ;  /* 0x000006001b1b7824 */ /* 0x000fe200078e0200 */
[----:B------:R-:W-:Y:S02]  /*7260*/  LOP3.LUT R22, R21, 0x1ffe, RZ, 0xc0, !PT ;  /* 0x00001ffe15167812 */ /* 0x000fe400078ec0ff */
[----:B------:R-:W-:Y:S01]  /*7270*/  ISETP.GT.AND P0, PT, R23, -0x1, PT ;  /* 0xffffffff1700780c */ /* 0x000fe20003f04270 */
[----:B---3--:R-:W-:Y:S02]  /*7280*/  VIADD R23, R25, 0x1 ;  /* 0x0000000119177836 */ /* 0x008fe40000000000 */
[----:B------:R-:W-:-:S03]  /*7290*/  IMAD.IADD R22, R27, 0x1, -R22 ;  /* 0x000000011b167824 */ /* 0x000fc600078e0a16 */
[----:B------:R2:W-:Y:S01]  /*72a0*/  STS.U16 [R32+0x2], R23 ;  /* 0x0000021720007388 */ /* 0x0005e20000000400 */
[----:B------:R-:W-:-:S03]  /*72b0*/  SEL R21, R20, 0xffff, P0 ;  /* 0x0000ffff14157807 */ /* 0x000fc60000000000 */
[----:B------:R-:W3:Y:S01]  /*72c0*/  LDS.U16 R27, [R22+0x2] ;  /* 0x00000200161b7984 */ /* 0x000ee20000000400 */
        /* <DEDUP_REMOVED lines=12> */
[----:B------:R-:W-:-:S03]  /*7390*/  ISETP.GT.AND P0, PT, R23, -0x1, PT ;  /* 0xffffffff1700780c */ /* 0x000fc60003f04270 */
[----:B------:R-:W-:Y:S02]  /*73a0*/  IMAD.IADD R34, R29, 0x1, -R32 ;  /* 0x000000011d227824 */ /* 0x000fe400078e0a20 */
[----:B---3--:R-:W-:Y:S01]  /*73b0*/  VIADD R23, R27, 0x1 ;  /* 0x000000011b177836 */ /* 0x008fe20000000000 */
[----:B------:R-:W-:-:S04]  /*73c0*/  SEL R21, R20, 0xffff, P0 ;  /* 0x0000ffff14157807 */ /* 0x000fc80000000000 */
[----:B------:R2:W-:Y:S04]  /*73d0*/  STS.U16 [R22+0x2], R23 ;  /* 0x0000021716007388 */ /* 0x0005e80000000400 */
[----:B------:R-:W3:Y:S01]  /*73e0*/  LDS.U16 R29, [R34+0x2] ;  /* 0x00000200221d7984 */ /* 0x000ee20000000400 */
[----:B------:R-:W-:-:S04]  /*73f0*/  LOP3.LUT R30, R21, R30, RZ, 0x3c, !PT ;  /* 0x0000001e151e7212 */ /* 0x000fc800078e3cff */
[----:B------:R-:W-:-:S04]  /*7400*/  PRMT R21, R30, 0x9910, RZ ;  /* 0x000099101e157816 */ /* 0x000fc800000000ff */
[----:B------:R-:W-:-:S04]  /*7410*/  ISETP.NE.AND P0, PT, R21, 0x7fff, PT ;  /* 0x00007fff1500780c */ /* 0x000fc80003f05270 */
[----:B------:R-:W-:-:S04]  /*7420*/  SEL R21, R30, 0x8000, P0 ;  /* 0x000080001e157807 */ /* 0x000fc80000000000 */
[----:B------:R-:W-:-:S04]  /*7430*/  SHF.R.U32.HI R21, RZ, UR14, R21 ;  /* 0x0000000eff157c19 */ /* 0x000fc80008011615 */
[----:B------:R-:W-:-:S04]  /*7440*/  LOP3.LUT R21, R18, R21, RZ, 0xc0, !PT ;  /* 0x0000001512157212 */ /* 0x000fc800078ec0ff */
[----:B------:R-:W-:Y:S02]  /*7450*/  LOP3.LUT R31, R21, 0xf, RZ, 0xc, !PT ;  /* 0x0000000f151f7812 */ /* 0x000fe400078e0cff */
[----:B------:R-:W-:Y:S02]  /*7460*/  SHF.R.U32.HI R21, RZ, 0x3, R21 ;  /* 0x00000003ff157819 */ /* 0x000fe40000011615 */
[----:B------:R-:W-:Y:S01]  /*7470*/  PRMT R32, R33, 0x9910, RZ ;  /* 0x0000991021207816 */ /* 0x000fe200000000ff */
[----:B------:R-:W-:Y:S01]  /*7480*/  IMAD R31, R31, 0x600, R0 ;  /* 0x000006001f1f7824 */ /* 0x000fe200078e0200 */
[----:B--2---:R-:W-:-:S03]  /*7490*/  LOP3.LUT R22, R21, 0x1ffe, RZ, 0xc0, !PT ;  /* 0x00001ffe15167812 */ /* 0x004fc600078ec0ff */
[----:B------:R-:W-:Y:S02]  /*74a0*/  IMAD.MOV.U32 R23, RZ, RZ, R32 ;  /* 0x000000ffff177224 */ /* 0x000fe400078e0020 */
[----:B------:R-:W-:Y:S02]  /*74b0*/  IMAD.IADD R31, R31, 0x1, -R22 ;  /* 0x000000011f1f7824 */ /* 0x000fe400078e0a16 */
[----:B---3--:R-:W-:Y:S01]  /*74c0*/  VIADD R21, R29, 0x1 ;  /* 0x000000011d157836 */ /* 0x008fe20000000000 */
[----:B------:R-:W-:-:S04]  /*74d0*/  ISETP.GT.AND P0, PT, R23, -0x1, PT ;  /* 0xffffffff1700780c */ /* 0x000fc80003f04270 */
[----:B------:R2:W-:Y:S01]  /*74e0*/  STS.U16 [R34+0x2], R21 ;  /* 0x0000021522007388 */ /* 0x0005e20000000400 */
[----:B------:R-:W-:-:S03]  /*74f0*/  SEL R22, R20, 0xffff, P0 ;  /* 0x0000ffff14167807 */ /* 0x000fc60000000000 */
        /* <DEDUP_REMOVED lines=10> */
[----:B--2---:R-:W-:Y:S01]  /*75a0*/  IMAD R34, R35, 0x600, R0 ;  /* 0x0000060023227824 */ /* 0x004fe200078e0200 */
[----:B------:R-:W-:-:S03]  /*75b0*/  LOP3.LUT R23, R23, 0x1ffe, RZ, 0xc0, !PT ;  /* 0x00001ffe17177812 */ /* 0x000fc600078ec0ff */
        /* <DEDUP_REMOVED lines=17> */
[----:B--2---:R-:W-:Y:S02]  /*76d0*/  LOP3.LUT R22, R21, 0x1ffe, RZ, 0xc0, !PT ;  /* 0x00001ffe15167812 */ /* 0x004fe400078ec0ff */
        /* <DEDUP_REMOVED lines=16> */
[----:B------:R-:W-:-:S03]  /*77e0*/  LOP3.LUT R23, R23, 0x1ffe, RZ, 0xc0, !PT ;  /* 0x00001ffe17177812 */ /* 0x000fc600078ec0ff */
[----:B--2---:R-:W-:Y:S02]  /*77f0*/  IMAD.MOV.U32 R21, RZ, RZ, R22 ;  /* 0x000000ffff157224 */ /* 0x004fe400078e0016 */
        /* <DEDUP_REMOVED lines=38> */
[----:B------:R-:W-:Y:S01]  /*7a60*/  STS.U16 [R43+0x2], R22 ;  /* 0x000002162b007388 */ /* 0x000fe20000000400 */
[----:B------:R-:W-:-:S03]  /*7a70*/  SEL R21, R20, 0xffff, P0 ;  /* 0x0000ffff14157807 */ /* 0x000fc60000000000 */
[----:B------:R-:W2:Y:S01]  /*7a80*/  LDS.U16 R47, [R46+0x2] ;  /* 0x000002002e2f7984 */ /* 0x000ea20000000400 */
        /* <DEDUP_REMOVED lines=9> */
[----:B------:R-:W-:-:S05]  /*7b20*/  LOP3.LUT R20, R21, 0x1ffe, RZ, 0xc0, !PT ;  /* 0x00001ffe15147812 */ /* 0x000fca00078ec0ff */
[----:B------:R-:W-:Y:S02]  /*7b30*/  IMAD.IADD R49, R23, 0x1, -R20 ;  /* 0x0000000117317824 */ /* 0x000fe400078e0a14 */
[----:B--2---:R-:W-:-:S05]  /*7b40*/  VIADD R21, R47, 0x1 ;  /* 0x000000012f157836 */ /* 0x004fca0000000000 */
[----:B------:R-:W-:Y:S04]  /*7b50*/  STS.U16 [R46+0x2], R21 ;  /* 0x000002152e007388 */ /* 0x000fe80000000400 */
[----:B------:R-:W2:Y:S02]  /*7b60*/  LDS.U16 R50, [R49+0x2] ;  /* 0x0000020031327984 */ /* 0x000ea40000000400 */
[----:B--2---:R-:W-:-:S05]  /*7b70*/  VIADD R20, R50, 0x1 ;  /* 0x0000000132147836 */ /* 0x004fca0000000000 */
[----:B------:R-:W-:Y:S01]  /*7b80*/  STS.U16 [R49+0x2], R20 ;  /* 0x0000021431007388 */ /* 0x000fe20000000400 */
[----:B------:R-:W-:Y:S06]  /*7b90*/  BAR.SYNC.DEFER_BLOCKING 0x0 ;  /* 0x0000000000007b1d */ /* 0x000fec0000010000 */
[----:B------:R-:W-:Y:S04]  /*7ba0*/  LDS R52, [R51] ;  /* 0x0000000033347984 */ /* 0x000fe80000000800 */
[----:B------:R-:W2:Y:S04]  /*7bb0*/  LDS R53, [R51+0x4] ;  /* 0x0000040033357984 */ /* 0x000ea80000000800 */
[----:B------:R-:W3:Y:S04]  /*7bc0*/  LDS R54, [R51+0x8] ;  /* 0x0000080033367984 */ /* 0x000ee80000000800 */
[----:B------:R-:W4:Y:S04]  /*7bd0*/  LDS R55, [R51+0xc] ;  /* 0x00000c0033377984 */ /* 0x000f280000000800 */
[----:B------:R-:W5:Y:S04]  /*7be0*/  LDS R56, [R51+0x10] ;  /* 0x0000100033387984 */ /* 0x000f680000000800 */
[----:B------:R-:W1:Y:S04]  /*7bf0*/  LDS R57, [R51+0x14] ;  /* 0x0000140033397984 */ /* 0x000e680000000800 */
[----:B------:R-:W0:Y:S04]  /*7c00*/  LDS R58, [R51+0x18] ;  /* 0x00001800333a7984 */ /* 0x000e280000000800 */
[----:B------:R-:W0:Y:S04]  /*7c10*/  LDS R59, [R51+0x1c] ;  /* 0x00001c00333b7984 */ /* 0x000e280000000800 */
[----:B------:R-:W0:Y:S04]  /*7c20*/  LDS R60, [R51+0x20] ;  /* 0x00002000333c7984 */ /* 0x000e280000000800 */
[----:B------:R-:W0:Y:S04]  /*7c30*/  LDS R61, [R51+0x24] ;  /* 0x00002400333d7984 */ /* 0x000e280000000800 */
[----:B------:R-:W0:Y:S04]  /*7c40*/  LDS R62, [R51+0x28] ;  /* 0x00002800333e7984 */ /* 0x000e280000000800 */
[----:B------:R-:W0:Y:S01]  /*7c50*/  LDS R63, [R51+0x2c] ;  /* 0x00002c00333f7984 */ /* 0x000e220000000800 */
[----:B--2---:R-:W-:-:S03]  /*7c60*/  IMAD.IADD R53, R52, 0x1, R53 ;  /* 0x0000000134357824 */ /* 0x004fc600078e0235 */
[----:B------:R-:W2:Y:S01]  /*7c70*/  LDS R64, [R51+0x30] ;  /* 0x0000300033407984 */ /* 0x000ea20000000800 */
[----:B---3--:R-:W-:-:S03]  /*7c80*/  IMAD.IADD R54, R54, 0x1, R53 ;  /* 0x0000000136367824 */ /* 0x008fc600078e0235 */
[----:B------:R-:W3:Y:S01]  /*7c90*/  LDS R65, [R51+0x34] ;  /* 0x0000340033417984 */ /* 0x000ee20000000800 */
[----:B----4-:R-:W-:-:S03]  /*7ca0*/  IMAD.IADD R55, R55, 0x1, R54 ;  /* 0x0000000137377824 */ /* 0x010fc600078e0236 */
[----:B------:R-:W4:Y:S01]  /*7cb0*/  LDS R66, [R51+0x38] ;  /* 0x0000380033427984 */ /* 0x000f220000000800 */
[----:B-----5:R-:W-:-:S03]  /*7cc0*/  IMAD.IADD R56, R56, 0x1, R55 ;  /* 0x0000000138387824 */ /* 0x020fc600078e0237 */
[----:B------:R-:W5:Y:S01]  /*7cd0*/  LDS R67, [R51+0x3c] ;  /* 0x00003c0033437984 */ /* 0x000f620000000800 */
[----:B-1----:R-:W-:-:S03]  /*7ce0*/  IMAD.IADD R57, R57, 0x1, R56 ;  /* 0x0000000139397824 */ /* 0x002fc600078e0238 */
[----:B------:R-:W1:Y:S01]  /*7cf0*/  LDS R20, [R51+0x40] ;  /* 0x0000400033147984 */ /* 0x000e620000000800 */
[----:B0-----:R-:W-:-:S04]  /*7d00*/  IMAD.IADD R58, R58, 0x1, R57 ;  /* 0x000000013a3a7824 */ /* 0x001fc800078e0239 */
[----:B------:R-:W-:-:S04]  /*7d10*/  IMAD.IADD R59, R59, 0x1, R58 ;  /* 0x000000013b3b7824 */ /* 0x000fc800078e023a */
[----:B------:R-:W-:-:S04]  /*7d20*/  IMAD.IADD R60, R60, 0x1, R59 ;  /* 0x000000013c3c7824 */ /* 0x000fc800078e023b */
[----:B------:R-:W-:-:S04]  /*7d30*/  IMAD.IADD R61, R61, 0x1, R60 ;  /* 0x000000013d3d7824 */ /* 0x000fc800078e023c */
[----:B------:R-:W-:-:S04]  /*7d40*/  IMAD.IADD R62, R62, 0x1, R61 ;  /* 0x000000013e3e7824 */ /* 0x000fc800078e023d */
[----:B------:R-:W-:-:S04]  /*7d50*/  IMAD.IADD R63, R63, 0x1, R62 ;  /* 0x000000013f3f7824 */ /* 0x000fc800078e023e */
[----:B--2---:R-:W-:-:S04]  /*7d60*/  IMAD.IADD R64, R64, 0x1, R63 ;  /* 0x0000000140407824 */ /* 0x004fc800078e023f */
[----:B---3--:R-:W-:-:S04]  /*7d70*/  IMAD.IADD R65, R65, 0x1, R64 ;  /* 0x0000000141417824 */ /* 0x008fc800078e0240 */
[----:B----4-:R-:W-:-:S04]  /*7d80*/  IMAD.IADD R66, R66, 0x1, R65 ;  /* 0x0000000142427824 */ /* 0x010fc800078e0241 */
[----:B-----5:R-:W-:-:S04]  /*7d90*/  IMAD.IADD R67, R67, 0x1, R66 ;  /* 0x0000000143437824 */ /* 0x020fc800078e0242 */
[----:B-1----:R-:W-:-:S05]  /*7da0*/  IMAD.IADD R70, R20, 0x1, R67 ;  /* 0x0000000114467824 */ /* 0x002fca00078e0243 */
[----:B------:R-:W0:Y:S02]  /*7db0*/  SHFL.UP P0, R21, R70, 0x1, RZ ;  /* 0x0420000046157989 */ /* 0x000e2400000000ff */
[----:B0-----:R-:W-:-:S05]  /*7dc0*/  @P0 IMAD.IADD R21, R70, 0x1, R21 ;  /* 0x0000000146150824 */ /* 0x001fca00078e0215 */
[----:B------:R-:W0:Y:S02]  /*7dd0*/  SHFL.UP P0, R20, R21, 0x2, RZ ;  /* 0x0440000015147989 */ /* 0x000e2400000000ff */
[----:B0-----:R-:W-:-:S05]  /*7de0*/  @P0 IMAD.IADD R20, R21, 0x1, R20 ;  /* 0x0000000115140824 */ /* 0x001fca00078e0214 */
[----:B------:R-:W0:Y:S02]  /*7df0*/  SHFL.UP P0, R23, R20, 0x4, RZ ;  /* 0x0480000014177989 */ /* 0x000e2400000000ff */
[----:B0-----:R-:W-:-:S05]  /*7e00*/  @P0 IMAD.IADD R23, R20, 0x1, R23 ;  /* 0x0000000114170824 */ /* 0x001fca00078e0217 */
[----:B------:R-:W0:Y:S01]  /*7e10*/  SHFL.UP P0, R68, R23, 0x8, RZ ;  /* 0x0500000017447989 */ /* 0x000e2200000000ff */
[----:B------:R-:W1:Y:S01]  /*7e20*/  S2UR UR5, SR_CgaCtaId ;  /* 0x00000000000579c3 */ /* 0x000e620000008800 */
[----:B------:R-:W-:Y:S01]  /*7e30*/  ISETP.NE.AND P2, PT, R71, 0x1f, PT ;  /* 0x0000001f4700780c */ /* 0x000fe20003f45270 */
[----:B0-----:R-:W-:-:S05]  /*7e40*/  @P0 IMAD.IADD R68, R23, 0x1, R68 ;  /* 0x0000000117440824 */ /* 0x001fca00078e0244 */
[----:B------:R-:W0:Y:S01]  /*7e50*/  SHFL.UP P0, R73, R68, 0x10, RZ ;  /* 0x0600000044497989 */ /* 0x000e2200000000ff */
[----:B------:R-:W-:-:S06]  /*7e60*/  UMOV UR4, 0x400 ;  /* 0x0000040000047882 */ /* 0x000fcc0000000000 */
[----:B------:R-:W-:Y:S01]  /*7e70*/  @!P2 SHF.R.U32.HI R20, RZ, 0x3, R69 ;  /* 0x00000003ff14a819 */ /* 0x000fe20000011645 */
[----:B-1----:R-:W-:-:S03]  /*7e80*/  ULEA UR4, UR5, UR4, 0x18 ;  /* 0x0000000405047291 */ /* 0x002fc6000f8ec0ff */
[----:B------:R-:W-:Y:S01]  /*7e90*/  @!P2 LOP3.LUT R72, R20, 0x7c, RZ, 0xc0, !PT ;  /* 0x0000007c1448a812 */ /* 0x000fe200078ec0ff */
[----:B0-----:R-:W-:-:S05]  /*7ea0*/  @P0 IMAD.IADD R73, R68, 0x1, R73 ;  /* 0x0000000144490824 */ /* 0x001fca00078e0249 */
[----:B------:R-:W-:Y:S01]  /*7eb0*/  @!P2 STS [R72+UR4+0x6600], R73 ;  /* 0x006600494800a988 */ /* 0x000fe20008000804 */
[----:B------:R-:W-:Y:S06]  /*7ec0*/  BAR.SYNC.DEFER_BLOCKING 0x0 ;  /* 0x0000000000007b1d */ /* 0x000fec0000010000 */
[----:B------:R-:W0:Y:S01]  /*7ed0*/  LDS.128 R20, [UR4+0x6600] ;  /* 0x00660004ff147984 */ /* 0x000e220008000c00 */
[----:B------:R-:W-:-:S04]  /*7ee0*/  SHF.R.U32.HI R68, RZ, 0x5, R69 ;  /* 0x00000005ff447819 */ /* 0x000fc80000011645 */
[----:B------:R-:W-:Y:S02]  /*7ef0*/  ISETP.NE.AND P2, PT, R68, 0x2, PT ;  /* 0x000000024400780c */ /* 0x000fe40003f45270 */
[----:B------:R-:W-:Y:S01]  /*7f00*/  ISETP.NE.AND P0, PT, R71, RZ, PT ;  /* 0x000000ff4700720c */ /* 0x000fe20003f05270 */
[----:B0-----:R-:W-:-:S04]  /*7f10*/  IMAD.IADD R21, R20, 0x1, R21 ;  /* 0x0000000114157824 */ /* 0x001fc800078e0215 */
        /* <DEDUP_REMOVED lines=14> */
[----:B------:R-:W-:Y:S02]  /*8000*/  SEL R71, R21, R71, !P2 ;  /* 0x0000004715477207 */ /* 0x000fe40005000000 */
[----:B------:R-:W-:Y:S01]  /*8010*/  ISETP.NE.AND P2, PT, R68, 0x7, PT ;  /* 0x000000074400780c */ /* 0x000fe20003f45270 */
[----:B------:R-:W-:-:S03]  /*8020*/  IMAD.IADD R72, R23, 0x1, R22 ;  /* 0x0000000117487824 */ /* 0x000fc600078e0216 */
[----:B------:R-:W-:Y:S02]  /*8030*/  SEL R71, R22, R71, !P2 ;  /* 0x0000004716477207 */ /* 0x000fe40005000000 */
[----:B------:R-:W0:Y:S01]  /*8040*/  LDS.128 R20, [UR4+0x6620] ;  /* 0x00662004ff147984 */ /* 0x000e220008000c00 */
[----:B------:R-:W-:Y:S01]  /*8050*/  ISETP.NE.AND P2, PT, R68, 0x8, PT ;  /* 0x000000084400780c */ /* 0x000fe20003f45270 */
[----:B------:R-:W-:-:S03]  /*8060*/  IMAD.IADD R70, R73, 0x1, -R70 ;  /* 0x0000000149467824 */ /* 0x000fc600078e0a46 */
[----:B------:R-:W-:Y:S02]  /*8070*/  SEL R71, R72, R71, !P2 ;  /* 0x0000004748477207 */ /* 0x000fe40005000000 */
[C---:B------:R-:W-:Y:S02]  /*8080*/  ISETP.NE.AND P2, PT, R68.reuse, 0x9, PT ;  /* 0x000000094400780c */ /* 0x040fe40003f45270 */
[----:B------:R-:W-:Y:S01]  /*8090*/  ISETP.NE.AND P3, PT, R68, 0xb, PT ;  /* 0x0000000b4400780c */ /* 0x000fe20003f65270 */
[----:B0-----:R-:W-:-:S04]  /*80a0*/  IMAD.IADD R20, R72, 0x1, R20 ;  /* 0x0000000148147824 */ /* 0x001fc800078e0214 */
[----:B------:R-:W-:Y:S01]  /*80b0*/  IMAD.IADD R21, R21, 0x1, R20 ;  /* 0x0000000115157824 */ /* 0x000fe200078e0214 */
[----:B------:R-:W-:Y:S02]  /*80c0*/  SEL R71, R20, R71, !P2 ;  /* 0x0000004714477207 */ /* 0x000fe40005000000 */
[----:B------:R-:W-:Y:S02]  /*80d0*/  ISETP.NE.AND P2, PT, R68, 0xa, PT ;  /* 0x0000000a4400780c */ /* 0x000fe40003f45270 */
[----:B------:R-:W-:Y:S02]  /*80e0*/  SEL R20, R70, RZ, P0 ;  /* 0x000000ff46147207 */ /* 0x000fe40000000000 */
[----:B------:R-:W-:Y:S01]  /*80f0*/  ISETP.GT.U32.OR P0, PT, R69, 0x1f, P0 ;  /* 0x0000001f4500780c */ /* 0x000fe20000704470 */
[----:B------:R-:W-:Y:S01]  /*8100*/  IMAD.IADD R22, R22, 0x1, R21 ;  /* 0x0000000116167824 */ /* 0x000fe200078e0215 */
[----:B------:R-:W-:-:S04]  /*8110*/  SEL R71, R21, R71, !P2 ;  /* 0x0000004715477207 */ /* 0x000fc80005000000 */
[----:B------:R-:W-:Y:S01]  /*8120*/  SEL R71, R22, R71, !P3 ;  /* 0x0000004716477207 */ /* 0x000fe20005800000 */
[----:B------:R-:W-:-:S04]  /*8130*/  IMAD.IADD R23, R23, 0x1, R22 ;  /* 0x0000000117177824 */ /* 0x000fc800078e0216 */
[----:B------:R-:W-:Y:S02]  /*8140*/  @P1 IMAD.IADD R70, R71, 0x1, R20 ;  /* 0x0000000147461824 */ /* 0x000fe400078e0214 */
[----:B------:R-:W-:-:S05]  /*8150*/  @!P0 IMAD.U32 R70, R23, 0x10000, RZ ;  /* 0x0001000017468824 */ /* 0x000fca00078e00ff */
[----:B------:R-:W-:Y:S01]  /*8160*/  @!P0 STS [UR4+0x663c], R70 ;  /* 0x00663c46ff008988 */ /* 0x000fe20008000804 */
[----:B------:R-:W-:Y:S01]  /*8170*/  BAR.SYNC.DEFER_BLOCKING 0x0 ;  /* 0x0000000000007b1d */ /* 0x000fe20000010000 */
[----:B------:R-:W-:Y:S01]  /*8180*/  @!P1 IADD3 R20, PT, PT, -R69, 0x1f, RZ ;  /* 0x0000001f45149810 */ /* 0x000fe20007ffe1ff */
[----:B------:R-:W-:-:S03]  /*8190*/  IMAD.U32 R22, RZ, RZ, UR4 ;  /* 0x00000004ff167e24 */ /* 0x000fc6000f8e00ff */
[----:B------:R-:W-:Y:S02]  /*81a0*/  @!P1 LOP3.LUT R21, R20, 0xf, RZ, 0xc0, !PT ;  /* 0x0000000f14159812 */ /* 0x000fe400078ec0ff */
[----:B------:R-:W-:-:S03]  /*81b0*/  @!P1 SHF.R.U32.HI R20, RZ, 0x3, R20 ;  /* 0x00000003ff149819 */ /* 0x000fc60000011614 */
[----:B------:R-:W-:Y:S01]  /*81c0*/  @!P1 IMAD R21, R21, 0x600, R22 ;  /* 0x0000060015159824 */ /* 0x000fe200078e0216 */
[----:B------:R-:W-:Y:S02]  /*81d0*/  PRMT R22, R17, 0x9910, RZ ;  /* 0x0000991011167816 */ /* 0x000fe400000000ff */
[----:B------:R-:W-:Y:S02]  /*81e0*/  @!P1 LOP3.LUT R20, R20, 0x2, RZ, 0xc0, !PT ;  /* 0x0000000214149812 */ /* 0x000fe400078ec0ff */
[----:B------:R-:W-:-:S03]  /*81f0*/  ISETP.NE.AND P2, PT, R22, 0x7fff, PT ;  /* 0x00007fff1600780c */ /* 0x000fc60003f45270 */
[----:B------:R-:W-:Y:S01]  /*8200*/  @!P1 IMAD.IADD R20, R21, 0x1, R20 ;  /* 0x0000000115149824 */ /* 0x000fe200078e0214 */
[----:B------:R-:W-:Y:S01]  /*8210*/  SEL R21, R17, 0x8000, P2 ;  /* 0x0000800011157807 */ /* 0x000fe20001000000 */
[----:B------:R-:W0:Y:S01]  /*8220*/  LDS R23, [UR4+0x663c] ;  /* 0x00663c04ff177984 */ /* 0x000e220008000800 */
[----:B------:R-:W-:Y:S02]  /*8230*/  PRMT R22, R24, 0x9910, RZ ;  /* 0x0000991018167816 */ /* 0x000fe400000000ff */
[----:B------:R-:W-:Y:S02]  /*8240*/  SHF.R.U32.HI R21, RZ, UR14, R21 ;  /* 0x0000000eff157c19 */ /* 0x000fe40008011615 */
[----:B------:R-:W-:Y:S02]  /*8250*/  ISETP.NE.AND P0, PT, R22, 0x7fff, PT ;  /* 0x00007fff1600780c */ /* 0x000fe40003f05270 */
[----:B------:R-:W-:Y:S02]  /*8260*/  LOP3.LUT R21, R18, R21, RZ, 0xc0, !PT ;  /* 0x0000001512157212 */ /* 0x000fe400078ec0ff */
[----:B------:R-:W-:-:S02]  /*8270*/  SEL R22, R24, 0x8000, P0 ;  /* 0x0000800018167807 */ /* 0x000fc40000000000 */
[----:B------:R-:W-:Y:S02]  /*8280*/  LOP3.LUT R71, R21, 0xf, RZ, 0xc, !PT ;  /* 0x0000000f15477812 */ /* 0x000fe400078e0cff */
[----:B------:R-:W-:Y:S02]  /*8290*/  SHF.R.U32.HI R21, RZ, 0x3, R21 ;  /* 0x00000003ff157819 */ /* 0x000fe40000011615 */
[----:B------:R-:W-:Y:S01]  /*82a0*/  SHF.R.U32.HI R73, RZ, UR14, R22 ;  /* 0x0000000eff497c19 */ /* 0x000fe20008011616 */
[----:B------:R-:W-:Y:S01]  /*82b0*/  IMAD R22, R71, 0x600, R0 ;  /* 0x0000060047167824 */ /* 0x000fe200078e0200 */
[----:B------:R-:W-:Y:S02]  /*82c0*/  LOP3.LUT R21, R21, 0x1ffe, RZ, 0xc0, !PT ;  /* 0x00001ffe15157812 */ /* 0x000fe400078ec0ff */
[----:B------:R-:W-:-:S03]  /*82d0*/  LOP3.LUT R73, R18, R73, RZ, 0xc0, !PT ;  /* 0x0000004912497212 */ /* 0x000fc600078ec0ff */
[----:B------:R-:W-:Y:S01]  /*82e0*/  IMAD.IADD R22, R22, 0x1, -R21 ;  /* 0x0000000116167824 */ /* 0x000fe200078e0a15 */
[----:B------:R-:W-:Y:S02]  /*82f0*/  LOP3.LUT R21, R73, 0xf, RZ, 0xc, !PT ;  /* 0x0000000f49157812 */ /* 0x000fe400078e0cff */
[----:B------:R-:W-:-:S03]  /*8300*/  SHF.R.U32.HI R73, RZ, 0x3, R73 ;  /* 0x00000003ff497819 */ /* 0x000fc60000011649 */
[----:B------:R-:W-:Y:S01]  /*8310*/  IMAD R21, R21, 0x600, R0 ;  /* 0x0000060015157824 */ /* 0x000fe200078e0200 */
[----:B------:R-:W-:Y:S02]  /*8320*/  LOP3.LUT R68, R73, 0x1ffe, RZ, 0xc0, !PT ;  /* 0x00001ffe49447812 */ /* 0x000fe400078ec0ff */
[----:B------:R-:W-:Y:S02]  /*8330*/  ISETP.NE.AND P0, PT, R69, RZ, PT ;  /* 0x000000ff4500720c */ /* 0x000fe40003f05270 */
[----:B------:R-:W-:Y:S01]  /*8340*/  PRMT R71, R26, 0x9910, RZ ;  /* 0x000099101a477816 */ /* 0x000fe200000000ff */
[----:B------:R-:W-:Y:S01]  /*8350*/  IMAD.IADD R21, R21, 0x1, -R68 ;  /* 0x0000000115157824 */ /* 0x000fe200078e0a44 */
[----:B------:R-:W-:Y:S02]  /*8360*/  PRMT R68, R28, 0x9910, RZ ;  /* 0x000099101c447816 */ /* 0x000fe400000000ff */
[----:B------:R-:W-:Y:S02]  /*8370*/  ISETP.NE.AND P2, PT, R71, 0x7fff, PT ;  /* 0x00007fff4700780c */ /* 0x000fe40003f45270 */
[----:B0-----:R-:W-:-:S02]  /*8380*/  SEL R23, R23, RZ, P0 ;  /* 0x000000ff17177207 */ /* 0x001fc40000000000 */
[----:B------:R-:W-:-:S03]  /*8390*/  ISETP.NE.AND P0, PT, R68, 0x7fff, PT ;  /* 0x00007fff4400780c */ /* 0x000fc60003f05270 */
[----:B------:R-:W-:Y:S01]  /*83a0*/  IMAD.IADD R70, R23, 0x1, R70 ;  /* 0x0000000117467824 */ /* 0x000fe200078e0246 */
[----:B------:R-:W-:Y:S02]  /*83b0*/  SEL R23, R26, 0x8000, P2 ;  /* 0x000080001a177807 */ /* 0x000fe40001000000 */
[----:B------:R-:W-:Y:S02]  /*83c0*/  SEL R68, R28, 0x8000, P0 ;  /* 0x000080001c447807 */ /* 0x000fe40000000000 */
[----:B------:R-:W-:Y:S02]  /*83d0*/  SHF.R.U32.HI R23, RZ, UR14, R23 ;  /* 0x0000000eff177c19 */ /* 0x000fe40008011617 */
[----:B------:R-:W-:Y:S02]  /*83e0*/  SHF.R.U32.HI R71, RZ, UR14, R68 ;  /* 0x0000000eff477c19 */ /* 0x000fe40008011644 */
[C---:B------:R-:W-:Y:S02]  /*83f0*/  LOP3.LUT R23, R18.reuse, R23, RZ, 0xc0, !PT ;  /* 0x0000001712177212 */ /* 0x040fe400078ec0ff */
[----:B------:R-:W-:-:S02]  /*8400*/  LOP3.LUT R68, R18, R71, RZ, 0xc0, !PT ;  /* 0x0000004712447212 */ /* 0x000fc400078ec0ff */
[----:B------:R-:W-:Y:S02]  /*8410*/  LOP3.LUT R71, R23, 0xf, RZ, 0xc, !PT ;  /* 0x0000000f17477812 */ /* 0x000fe400078e0cff */
[----:B------:R-:W-:Y:S02]  /*8420*/  SHF.R.U32.HI R72, RZ, 0x3, R23 ;  /* 0x00000003ff487819 */ /* 0x000fe40000011617 */
[----:B------:R-:W-:Y:S02]  /*8430*/  LOP3.LUT R23, R68, 0xf, RZ, 0xc, !PT ;  /* 0x0000000f44177812 */ /* 0x000fe400078e0cff */
[----:B------:R-:W-:Y:S01]  /*8440*/  SHF.R.U32.HI R68, RZ, 0x3, R68 ;  /* 0x00000003ff447819 */ /* 0x000fe20000011644 */
[--C-:B------:R-:W-:Y:S01]  /*8450*/  IMAD R71, R71, 0x600, R0.reuse ;  /* 0x0000060047477824 */ /* 0x100fe200078e0200 */
[----:B------:R-:W-:Y:S01]  /*8460*/  LOP3.LUT R72, R72, 0x1ffe, RZ, 0xc0, !PT ;  /* 0x00001ffe48487812 */ /* 0x000fe200078ec0ff */
[----:B------:R-:W-:Y:S01]  /*8470*/  IMAD R23, R23, 0x600, R0 ;  /* 0x0000060017177824 */ /* 0x000fe200078e0200 */
[----:B------:R-:W-:Y:S01]  /*8480*/  LOP3.LUT R74, R68, 0x1ffe, RZ, 0xc0, !PT ;  /* 0x00001ffe444a7812 */ /* 0x000fe200078ec0ff */
[----:B------:R-:W-:-:S02]  /*8490*/  IMAD.IADD R52, R52, 0x1, R70 ;  /* 0x0000000134347824 */ /* 0x000fc400078e0246 */
[----:B------:R-:W-:Y:S02]  /*84a0*/  IMAD.IADD R68, R71, 0x1, -R72 ;  /* 0x0000000147447824 */ /* 0x000fe400078e0a48 */
[----:B------:R-:W-:Y:S02]  /*84b0*/  IMAD.IADD R23, R23, 0x1, -R74 ;  /* 0x0000000117177824 */ /* 0x000fe400078e0a4a */
[--C-:B------:R-:W-:Y:S02]  /*84c0*/  IMAD.IADD R72, R53, 0x1, R70.reuse ;  /* 0x0000000135487824 */ /* 0x100fe400078e0246 */
[--C-:B------:R-:W-:Y:S02]  /*84d0*/  IMAD.IADD R54, R54, 0x1, R70.reuse ;  /* 0x0000000136367824 */ /* 0x100fe400078e0246 */
[--C-:B------:R-:W-:Y:S02]  /*84e0*/  IMAD.IADD R74, R55, 0x1, R70.reuse ;  /* 0x00000001374a7824 */ /* 0x100fe400078e0246 */
[----:B------:R-:W-:-:S02]  /*84f0*/  IMAD.IADD R56, R56, 0x1, R70 ;  /* 0x0000000138387824 */ /* 0x000fc400078e0246 */
[--C-:B------:R-:W-:Y:S02]  /*8500*/  IMAD.IADD R76, R57, 0x1, R70.reuse ;  /* 0x00000001394c7824 */ /* 0x100fe400078e0246 */
[--C-:B------:R-:W-:Y:S02]  /*8510*/  IMAD.IADD R58, R58, 0x1, R70.reuse ;  /* 0x000000013a3a7824 */ /* 0x100fe400078e0246 */
        /* <DEDUP_REMOVED lines=8> */
[----:B------:R-:W-:Y:S01]  /*85a0*/  IMAD.IADD R67, R67, 0x1, R70 ;  /* 0x0000000143437824 */ /* 0x000fe200078e0246 */
[----:B------:R-:W-:Y:S04]  /*85b0*/  STS [R51], R70 ;  /* 0x0000004633007388 */ /* 0x000fe80000000800 */
        /* <DEDUP_REMOVED lines=17> */
[----:B------:R-:W0:Y:S04]  /*86d0*/  @!P1 LDS.U16 R2, [R20] ;  /* 0x0000000014029984 */ /* 0x000e280000000400 */
[----:B------:R-:W1:Y:S04]  /*86e0*/  LDS.U16 R31, [R31+0x2] ;  /* 0x000002001f1f7984 */ /* 0x000e680000000400 */
[----:B------:R-:W-:Y:S04]  /*86f0*/  LDS.U16 R34, [R34+0x2] ;  /* 0x0000020022227984 */ /* 0x000fe80000000400 */
[----:B------:R-:W-:Y:S04]  /*8700*/  LDS.U16 R37, [R37+0x2] ;  /* 0x0000020025257984 */ /* 0x000fe80000000400 */
[----:B------:R-:W-:Y:S04]  /*8710*/  LDS.U16 R40, [R40+0x2] ;  /* 0x0000020028287984 */ /* 0x000fe80000000400 */
[----:B------:R-:W-:Y:S04]  /*8720*/  LDS.U16 R43, [R43+0x2] ;  /* 0x000002002b2b7984 */ /* 0x000fe80000000400 */
[----:B------:R-:W-:Y:S04]  /*8730*/  LDS.U16 R46, [R46+0x2] ;  /* 0x000002002e2e7984 */ /* 0x000fe80000000400 */
[----:B------:R-:W-:Y:S04]  /*8740*/  LDS.U16 R49, [R49+0x2] ;  /* 0x0000020031317984 */ /* 0x000fe80000000400 */
[----:B------:R-:W2:Y:S04]  /*8750*/  LDS.U16 R22, [R22+0x2] ;  /* 0x0000020016167984 */ /* 0x000ea80000000400 */
[----:B------:R-:W3:Y:S04]  /*8760*/  LDS.U16 R52, [R21+0x2] ;  /* 0x0000020015347984 */ /* 0x000ee80000000400 */
[----:B------:R-:W4:Y:S04]  /*8770*/  LDS.U16 R68, [R68+0x2] ;  /* 0x0000020044447984 */ /* 0x000f280000000400 */
[----:B------:R-:W5:Y:S01]  /*8780*/  LDS.U16 R54, [R23+0x2] ;  /* 0x0000020017367984 */ /* 0x000f620000000400 */
[----:B------:R-:W-:Y:S06]  /*8790*/  BAR.SYNC.DEFER_BLOCKING 0x0 ;  /* 0x0000000000007b1d */ /* 0x000fec0000010000 */
[----:B0-----:R0:W-:Y:S01]  /*87a0*/  @!P1 STS [R0], R2 ;  /* 0x0000000200009388 */ /* 0x0011e20000000800 */
[----:B-1----:R-:W-:-:S02]  /*87b0*/  IMAD.IADD R32, R32, 0x1, R31 ;  /* 0x0000000120207824 */ /* 0x002fc400078e021f */
[----:B------:R-:W-:Y:S01]  /*87c0*/  @!P1 IMAD.IADD R31, R4, 0x1, -R2 ;  /* 0x00000001041f9824 */ /* 0x000fe200078e0a02 */
[----:B------:R-:W-:Y:S08]  /*87d0*/  BAR.SYNC.DEFER_BLOCKING 0x0 ;  /* 0x0000000000007b1d */ /* 0x000ff00000010000 */
[----:B------:R-:W-:Y:S01]  /*87e0*/  BAR.SYNC.DEFER_BLOCKING 0x0 ;  /* 0x0000000000007b1d */ /* 0x000fe20000010000 */
[----:B--2---:R-:W-:-:S02]  /*87f0*/  IMAD.IADD R19, R19, 0x1, R22 ;  /* 0x0000000113137824 */ /* 0x004fc400078e0216 */
[----:B---3--:R-:W-:-:S03]  /*8800*/  IMAD.IADD R25, R25, 0x1, R52 ;  /* 0x0000000119197824 */ /* 0x008fc600078e0234 */
[----:B------:R-:W-:Y:S01]  /*8810*/  @!P1 STS [R0+0x2100], R31 ;  /* 0x0021001f00009388 */ /* 0x000fe20000000800 */
[----:B0-----:R-:W-:Y:S01]  /*8820*/  LEA R2, R19, UR4, 0x1 ;  /* 0x0000000413027c11 */ /* 0x001fe2000f8e08ff */
[----:B------:R-:W-:Y:S01]  /*8830*/  BAR.SYNC.DEFER_BLOCKING 0x0 ;  /* 0x0000000000007b1d */ /* 0x000fe20000010000 */
[----:B----4-:R-:W-:Y:S02]  /*8840*/  IMAD.IADD R27, R27, 0x1, R68 ;  /* 0x000000011b1b7824 */ /* 0x010fe400078e0244 */
[----:B-----5:R-:W-:Y:S01]  /*8850*/  IMAD.IADD R29, R29, 0x1, R54 ;  /* 0x000000011d1d7824 */ /* 0x020fe200078e0236 */
[----:B------:R-:W-:Y:S01]  /*8860*/  LEA R20, R25, UR4, 0x1 ;  /* 0x0000000419147c11 */ /* 0x000fe2000f8e08ff */
[----:B------:R-:W-:Y:S01]  /*8870*/  IMAD.IADD R35, R35, 0x1, R34 ;  /* 0x0000000123237824 */ /* 0x000fe200078e0222 */
[----:B------:R-:W-:Y:S01]  /*8880*/  LEA R21, R32, UR4, 0x1 ;  /* 0x0000000420157c11 */ /* 0x000fe2000f8e08ff */
[----:B------:R-:W-:Y:S01]  /*8890*/  IMAD.IADD R38, R38, 0x1, R37 ;  /* 0x0000000126267824 */ /* 0x000fe200078e0225 */
[----:B------:R-:W-:Y:S01]  /*88a0*/  LEA R23, R29, UR4, 0x1 ;  /* 0x000000041d177c11 */ /* 0x000fe2000f8e08ff */
[----:B------:R-:W-:Y:S01]  /*88b0*/  IMAD.IADD R41, R41, 0x1, R40 ;  /* 0x0000000129297824 */ /* 0x000fe200078e0228 */
[----:B------:R-:W-:Y:S01]  /*88c0*/  LEA R22, R35, UR4, 0x1 ;  /* 0x0000000423167c11 */ /* 0x000fe2000f8e08ff */
[----:B------:R-:W-:-:S02]  /*88d0*/  IMAD.IADD R44, R44, 0x1, R43 ;  /* 0x000000012c2c7824 */ /* 0x000fc400078e022b */
[----:B------:R-:W-:Y:S02]  /*88e0*/  IMAD.IADD R47, R47, 0x1, R46 ;  /* 0x000000012f2f7824 */ /* 0x000fe400078e022e */
[----:B------:R-:W-:Y:S01]  /*88f0*/  IMAD.IADD R50, R50, 0x1, R49 ;  /* 0x0000000132327824 */ /* 0x000fe200078e0231 */
[----:B------:R0:W-:Y:S04]  /*8900*/  STS.U16 [R2], R17 ;  /* 0x0000001102007388 */ /* 0x0001e80000000400 */
[----:B------:R1:W-:Y:S01]  /*8910*/  STS.U16 [R20], R24 ;  /* 0x0000001814007388 */ /* 0x0003e20000000400 */
[----:B0-----:R-:W-:Y:S02]  /*8920*/  LEA R17, R27, UR4, 0x1 ;  /* 0x000000041b117c11 */ /* 0x001fe4000f8e08ff */
[----:B------:R-:W-:-:S02]  /*8930*/  LEA R34, R44, UR4, 0x1 ;  /* 0x000000042c227c11 */ /* 0x000fc4000f8e08ff */
[----:B-1----:R-:W-:Y:S01]  /*8940*/  LEA R24, R38, UR4, 0x1 ;  /* 0x0000000426187c11 */ /* 0x002fe2000f8e08ff */
[----:B------:R0:W-:Y:S04]  /*8950*/  STS.U16 [R17], R26 ;  /* 0x0000001a11007388 */ /* 0x0001e80000000400 */
[----:B------:R1:W-:Y:S04]  /*8960*/  STS.U16 [R23], R28 ;  /* 0x0000001c17007388 */ /* 0x0003e80000000400 */
[----:B------:R-:W-:Y:S01]  /*8970*/  STS.U16 [R21], R30 ;  /* 0x0000001e15007388 */ /* 0x000fe20000000400 */
[----:B0-----:R-:W-:-:S03]  /*8980*/  LEA R26, R41, UR4, 0x1 ;  /* 0x00000004291a7c11 */ /* 0x001fc6000f8e08ff */
[----:B------:R0:W-:Y:S01]  /*8990*/  STS.U16 [R22], R33 ;  /* 0x0000002116007388 */ /* 0x0001e20000000400 */
[----:B-1----:R-:W-:-:S03]  /*89a0*/  LEA R28, R50, UR4, 0x1 ;  /* 0x00000004321c7c11 */ /* 0x002fc6000f8e08ff */
[----:B------:R-:W-:Y:S01]  /*89b0*/  STS.U16 [R24], R36 ;  /* 0x0000002418007388 */ /* 0x000fe20000000400 */
[----:B0-----:R-:W-:-:S03]  /*89c0*/  LEA R33, R47, UR4, 0x1 ;  /* 0x000000042f217c11 */ /* 0x001fc6000f8e08ff */
[----:B------:R0:W-:Y:S04]  /*89d0*/  STS.U16 [R26], R39 ;  /* 0x000000271a007388 */ /* 0x0001e80000000400 */
[----:B------:R-:W-:Y:S04]  /*89e0*/  STS.U16 [R34], R42 ;  /* 0x0000002a22007388 */ /* 0x000fe80000000400 */
[----:B------:R-:W-:Y:S04]  /*89f0*/  STS.U16 [R33], R45 ;  /* 0x0000002d21007388 */ /* 0x000fe80000000400 */
[----:B------:R1:W-:Y:S01]  /*8a00*/  STS.U16 [R28], R48 ;  /* 0x000000301c007388 */ /* 0x0003e20000000400 */
[----:B------:R-:W2:Y:S01]  /*8a10*/  S2R R51, SR_TID.X ;  /* 0x0000000000337919 */ /* 0x000ea20000002100 */
[----:B0-----:R-:W-:Y:S01]  /*8a20*/  IMAD R39, R69, -0x2, R0 ;  /* 0xfffffffe45277824 */ /* 0x001fe200078e0200 */
[----:B------:R-:W-:Y:S06]  /*8a30*/  BAR.SYNC.DEFER_BLOCKING 0x0 ;  /* 0x0000000000007b1d */ /* 0x000fec0000010000 */
[----:B------:R-:W0:Y:S04]  /*8a40*/  LDS.U16 R57, [R39] ;  /* 0x0000000027397984 */ /* 0x000e280000000400 */
[----:B------:R-:W3:Y:S04]  /*8a50*/  LDS.U16 R71, [R39+0x300] ;  /* 0x0003000027477984 */ /* 0x000ee80000000400 */
[----:B------:R-:W4:Y:S04]  /*8a60*/  LDS.U16 R67, [R39+0x600] ;  /* 0x0006000027437984 */ /* 0x000f280000000400 */
[----:B------:R-:W5:Y:S01]  /*8a70*/  LDS.U16 R68, [R39+0x900] ;  /* 0x0009000027447984 */ /* 0x000f620000000400 */
[----:B--2---:R-:W-:-:S03]  /*8a80*/  VIADD R49, R51, 0x180 ;  /* 0x0000018033317836 */ /* 0x004fc60000000000 */
[----:B------:R-:W2:Y:S02]  /*8a90*/  LDS.U16 R54, [R39+0xc00] ;  /* 0x000c000027367984 */ /* 0x000ea40000000400 */
[----:B------:R-:W-:Y:S01]  /*8aa0*/  ISETP.GE.AND P5, PT, R49, R3, PT ;  /* 0x000000033100720c */ /* 0x000fe20003fa6270 */
[----:B-1----:R-:W-:Y:S01]  /*8ab0*/  VIADD R48, R51, 0x300 ;  /* 0x0000030033307836 */ /* 0x002fe20000000000 */
[----:B------:R-:W1:Y:S01]  /*8ac0*/  LDS.U16 R74, [R39+0xf00] ;  /* 0x000f0000274a7984 */ /* 0x000e620000000400 */
[----:B------:R-:W-:-:S03]  /*8ad0*/  LOP3.LUT R14, R14, 0xfffffffb, RZ, 0xc0, !PT ;  /* 0xfffffffb0e0e7812 */ /* 0x000fc600078ec0ff */
[-C--:B------:R-:W-:Y:S02]  /*8ae0*/  ISETP.GE.AND P6, PT, R48, R3.reuse, PT ;  /* 0x000000033000720c */ /* 0x080fe40003fc6270 */
[----:B------:R-:W-:Y:S01]  /*8af0*/  ISETP.GE.AND P0, PT, R69, R3, PT ;  /* 0x000000034500720c */ /* 0x000fe20003f06270 */
[----:B------:R-:W-:Y:S01]  /*8b00*/  VIADD R46, R51, 0x480 ;  /* 0x00000480332e7836 */ /* 0x000fe20000000000 */
[----:B------:R-:W1:Y:S03]  /*8b10*/  LDS.U16 R52, [R39+0x1200] ;  /* 0x0012000027347984 */ /* 0x000e660000000400 */
[----:B------:R-:W-:-:S04]  /*8b20*/  @P5 LOP3.LUT R14, R14, 0x4, RZ, 0xfc, !PT ;  /* 0x000000040e0e5812 */ /* 0x000fc800078efcff */
[----:B------:R-:W-:Y:S02]  /*8b30*/  LOP3.LUT R14, R14, 0xfffffffd, RZ, 0xc0, !PT ;  /* 0xfffffffd0e0e7812 */ /* 0x000fe400078ec0ff */
[----:B0-----:R-:W-:Y:S01]  /*8b40*/  PRMT R30, R57, 0x9910, RZ ;  /* 0x00009910391e7816 */ /* 0x001fe200000000ff */
[----:B------:R-:W-:Y:S01]  /*8b50*/  IMAD.MOV.U32 R45, RZ, RZ, 0xffff ;  /* 0x0000ffffff2d7424 */ /* 0x000fe200078e00ff */
[----:B------:R-:W-:Y:S01]  /*8b60*/  @P6 LOP3.LUT R14, R14, 0x2, RZ, 0xfc, !PT ;  /* 0x000000020e0e6812 */ /* 0x000fe200078efcff */
[C---:B------:R-:W-:Y:S01]  /*8b70*/  VIADD R40, R51.reuse, 0x600 ;  /* 0x0000060033287836 */ /* 0x040fe20000000000 */
[----:B------:R-:W-:Y:S01]  /*8b80*/  ISETP.NE.AND P4, PT, R30, 0x7fff, PT ;  /* 0x00007fff1e00780c */ /* 0x000fe20003f85270 */
[----:B------:R-:W-:Y:S01]  /*8b90*/  VIADD R43, R51, 0x780 ;  /* 0x00000780332b7836 */ /* 0x000fe20000000000 */
[----:B---3--:R-:W-:Y:S01]  /*8ba0*/  PRMT R31, R71, 0x9910, RZ ;  /* 0x00009910471f7816 */ /* 0x008fe200000000ff */
[----:B------:R-:W-:Y:S01]  /*8bb0*/  VIADD R42, R51, 0x900 ;  /* 0x00000900332a7836 */ /* 0x000fe20000000000 */
[----:B------:R-:W-:Y:S01]  /*8bc0*/  SEL R59, R57, 0x8000, P4 ;  /* 0x00008000393b7807 */ /* 0x000fe20002000000 */
[----:B------:R-:W0:Y:S01]  /*8bd0*/  @!P0 LDC.64 R76, c[0x0][0x388] ;  /* 0x0000e200ff4c8b82 */ /* 0x000e220000000a00 */
[----:B------:R-:W-:-:S02]  /*8be0*/  LOP3.LUT P4, RZ, R14, 0x4, RZ, 0xc0, !PT ;  /* 0x000000040eff7812 */ /* 0x000fc4000788c0ff */
[C---:B------:R-:W-:Y:S02]  /*8bf0*/  @!P5 ISETP.GT.AND P1, PT, R31.reuse, -0x1, PT ;  /* 0xffffffff1f00d80c */ /* 0x040fe40003f24270 */
[----:B------:R-:W-:Y:S02]  /*8c00*/  ISETP.GE.AND P5, PT, R46, R3, PT ;  /* 0x000000032e00720c */ /* 0x000fe40003fa6270 */
[----:B------:R-:W-:Y:S02]  /*8c10*/  @!P0 ISETP.GT.AND P3, PT, R30, -0x1, PT ;  /* 0xffffffff1e00880c */ /* 0x000fe40003f64270 */
[----:B------:R-:W-:Y:S02]  /*8c20*/  ISETP.NE.AND P2, PT, R31, 0x7fff, PT ;  /* 0x00007fff1f00780c */ /* 0x000fe40003f45270 */
[----:B----4-:R-:W-:Y:S02]  /*8c30*/  PRMT R30, R67, 0x9910, RZ ;  /* 0x00009910431e7816 */ /* 0x010fe400000000ff */
[----:B-----5:R-:W-:-:S02]  /*8c40*/  PRMT R31, R68, 0x9910, RZ ;  /* 0x00009910441f7816 */ /* 0x020fc400000000ff */
[----:B------:R-:W-:Y:S02]  /*8c50*/  @!P0 SEL R63, R45, 0x8000, P3 ;  /* 0x000080002d3f8807 */ /* 0x000fe40001800000 */
[----:B------:R-:W-:Y:S02]  /*8c60*/  SEL R64, R71, 0x8000, P2 ;  /* 0x0000800047407807 */ /* 0x000fe40001000000 */
[C---:B------:R-:W-:Y:S02]  /*8c70*/  ISETP.NE.AND P3, PT, R30.reuse, 0x7fff, PT ;  /* 0x00007fff1e00780c */ /* 0x040fe40003f65270 */
[----:B------:R-:W-:Y:S01]  /*8c80*/  @!P6 ISETP.GT.AND P2, PT, R30, -0x1, PT ;  /* 0xffffffff1e00e80c */ /* 0x000fe20003f44270 */
[----:B------:R-:W-:Y:S01]  /*8c90*/  IMAD.MOV.U32 R30, RZ, RZ, R31 ;  /* 0x000000ffff1e7224 */ /* 0x000fe200078e001f */
[----:B--2---:R-:W-:Y:S02]  /*8ca0*/  PRMT R31, R54, 0x9910, RZ ;  /* 0x00009910361f7816 */ /* 0x004fe400000000ff */
[----:B------:R-:W-:-:S02]  /*8cb0*/  @!P4 SEL R66, R45, 0x8000, P1 ;  /* 0x000080002d42c807 */ /* 0x000fc40000800000 */
[----:B------:R-:W-:Y:S02]  /*8cc0*/  ISETP.GE.AND P1, PT, R40, R3, PT ;  /* 0x000000032800720c */ /* 0x000fe40003f26270 */
[----:B------:R-:W-:Y:S02]  /*8cd0*/  SEL R62, R67, 0x8000, P3 ;  /* 0x00008000433e7807 */ /* 0x000fe40001800000 */
[----:B------:R-:W-:Y:S02]  /*8ce0*/  @!P6 SEL R58, R45, 0x8000, P2 ;  /* 0x000080002d3ae807 */ /* 0x000fe40001000000 */
[C---:B------:R-:W-:Y:S02]  /*8cf0*/  ISETP.NE.AND P3, PT, R30.reuse, 0x7fff, PT ;  /* 0x00007fff1e00780c */ /* 0x040fe40003f65270 */
[----:B------:R-:W-:Y:S01]  /*8d00*/  @!P5 ISETP.GT.AND P2, PT, R30, -0x1, PT ;  /* 0xffffffff1e00d80c */ /* 0x000fe20003f44270 */
[----:B------:R-:W-:Y:S01]  /*8d10*/  IMAD.MOV.U32 R30, RZ, RZ, R31 ;  /* 0x000000ffff1e7224 */ /* 0x000fe200078e001f */
[----:B------:R-:W-:-:S02]  /*8d20*/  SEL R60, R68, 0x8000, P3 ;  /* 0x00008000443c7807 */ /* 0x000fc40001800000 */
[----:B-1----:R-:W-:Y:S02]  /*8d30*/  PRMT R31, R74, 0x9910, RZ ;  /* 0x000099104a1f7816 */ /* 0x002fe400000000ff */
[----:B------:R-:W-:Y:S02]  /*8d40*/  ISETP.NE.AND P3, PT, R30, 0x7fff, PT ;  /* 0x00007fff1e00780c */ /* 0x000fe40003f65270 */
[----:B------:R-:W-:Y:S02]  /*8d50*/  @!P5 SEL R61, R45, 0x8000, P2 ;  /* 0x000080002d3dd807 */ /* 0x000fe40001000000 */
[----:B------:R-:W-:Y:S02]  /*8d60*/  SHF.R.U32.HI R59, RZ, UR14, R59 ;  /* 0x0000000eff3b7c19 */ /* 0x000fe4000801163b */
[----:B------:R-:W-:Y:S02]  /*8d70*/  ISETP.GE.AND P2, PT, R43, R3, PT ;  /* 0x000000032b00720c */ /* 0x000fe40003f46270 */
[----:B------:R-:W-:-:S02]  /*8d80*/  SEL R55, R54, 0x8000, P3 ;  /* 0x0000800036377807 */ /* 0x000fc40001800000 */
[----:B------:R-:W-:Y:S01]  /*8d90*/  @!P1 ISETP.GT.AND P3, PT, R30, -0x1, PT ;  /* 0xffffffff1e00980c */ /* 0x000fe20003f64270 */
[----:B------:R-:W-:Y:S01]  /*8da0*/  IMAD.MOV.U32 R30, RZ, RZ, R31 ;  /* 0x000000ffff1e7224 */ /* 0x000fe200078e001f */
[----:B------:R-:W-:Y:S02]  /*8db0*/  LOP3.LUT R59, R59, 0xffff, R18, 0x80, !PT ;  /* 0x0000ffff3b3b7812 */ /* 0x000fe400078e8012 */
[----:B------:R-:W-:Y:S02]  /*8dc0*/  @!P1 SEL R53, R45, 0x8000, P3 ;  /* 0x000080002d359807 */ /* 0x000fe40001800000 */
[----:B------:R-:W-:Y:S02]  /*8dd0*/  LEA R65, R59, UR4, 0x2 ;  /* 0x000000043b417c11 */ /* 0x000fe4000f8e10ff */
[----:B------:R-:W-:Y:S01]  /*8de0*/  ISETP.NE.AND P3, PT, R30, 0x7fff, PT ;  /* 0x00007fff1e00780c */ /* 0x000fe20003f65270 */
[----:B------:R-:W1:Y:S03]  /*8df0*/  LDS.U16 R59, [R39+0x1500] ;  /* 0x00150000273b7984 */ /* 0x000e660000000400 */
[----:B------:R-:W-:Y:S01]  /*8e00*/  SEL R37, R74, 0x8000, P3 ;  /* 0x000080004a257807 */ /* 0x000fe20001800000 */
[----:B------:R-:W2:Y:S01]  /*8e10*/  LDS R65, [R65+0x2100] ;  /* 0x0021000041417984 */ /* 0x000ea20000000800 */
[----:B------:R-:W-:-:S04]  /*8e20*/  @!P2 ISETP.GT.AND P3, PT, R30, -0x1, PT ;  /* 0xffffffff1e00a80c */ /* 0x000fc80003f64270 */
[----:B------:R-:W-:Y:S02]  /*8e30*/  @!P2 SEL R36, R45, 0x8000, P3 ;  /* 0x000080002d24a807 */ /* 0x000fe40001800000 */
[----:B------:R-:W-:-:S04]  /*8e40*/  LEA R30, P3, R15, UR16, 0x2 ;  /* 0x000000100f1e7c11 */ /* 0x000fc8000f8610ff */
[----:B------:R-:W-:Y:S02]  /*8e50*/  LEA.HI.X R31, R15, UR17, R16, 0x2, P3 ;  /* 0x000000110f1f7c11 */ /* 0x000fe400098f1410 */
[----:B------:R-:W-:Y:S02]  /*8e60*/  ISETP.GE.AND P3, PT, R42, R3, PT ;  /* 0x000000032a00720c */ /* 0x000fe40003f66270 */
[----:B------:R-:W-:Y:S02]  /*8e70*/  PRMT R70, R52, 0x9910, RZ ;  /* 0x0000991034467816 */ /* 0x000fe400000000ff */
[----:B------:R-:W-:Y:S01]  /*8e80*/  @!P0 LOP3.LUT R73, R63, R57, RZ, 0x3c, !PT ;  /* 0x000000393f498212 */ /* 0x000fe200078e3cff */
[----:B------:R-:W-:Y:S01]  /*8e90*/  VIADD R57, R51, 0xa80 ;  /* 0x00000a8033397836 */ /* 0x000fe20000000000 */
[----:B------:R-:W-:-:S07]  /*8ea0*/  SHF.R.U32.HI R75, RZ, UR14, R64 ;  /* 0x0000000eff4b7c19 */ /* 0x000fce0008011640 */
[----:B------:R-:W-:Y:S02]  /*8eb0*/  @!P3 ISETP.GT.AND P4, PT, R70, -0x1, PT ;  /* 0xffffffff4600b80c */ /* 0x000fe40003f84270 */
[----:B------:R-:W-:Y:S02]  /*8ec0*/  LOP3.LUT R75, R75, 0xffff, R18, 0x80, !PT ;  /* 0x0000ffff4b4b7812 */ /* 0x000fe400078e8012 */
[----:B------:R-:W-:Y:S02]  /*8ed0*/  @!P3 SEL R56, R45, 0x8000, P4 ;  /* 0x000080002d38b807 */ /* 0x000fe40002000000 */
[----:B------:R-:W-:Y:S02]  /*8ee0*/  ISETP.GE.AND P4, PT, R57, R3, PT ;  /* 0x000000033900720c */ /* 0x000fe40003f86270 */
[----:B------:R-:W-:Y:S02]  /*8ef0*/  LEA R64, R75, UR4, 0x2 ;  /* 0x000000044b407c11 */ /* 0x000fe4000f8e10ff */
[----:B------:R-:W-:-:S02]  /*8f00*/  LOP3.LUT R14, R14, 0xfffffffe, RZ, 0xc0, !PT ;  /* 0xfffffffe0e0e7812 */ /* 0x000fc400078ec0ff */
[----:B-1----:R-:W-:Y:S02]  /*8f10*/  PRMT R63, R59, 0x9910, RZ ;  /* 0x000099103b3f7816 */ /* 0x002fe400000000ff */
[----:B------:R-:W1:Y:S01]  /*8f20*/  LDS R64, [R64+0x2100] ;  /* 0x0021000040407984 */ /* 0x000e620000000800 */
[----:B------:R-:W-:Y:S01]  /*8f30*/  @P5 LOP3.LUT R14, R14, 0x1, RZ, 0xfc, !PT ;  /* 0x000000010e0e5812 */ /* 0x000fe200078efcff */
[----:B--2---:R-:W-:-:S03]  /*8f40*/  @!P0 IMAD.IADD R15, R65, 0x1, R69 ;  /* 0x00000001410f8824 */ /* 0x004fc600078e0245 */
[----:B------:R-:W-:Y:S01]  /*8f50*/  @!P4 ISETP.GT.AND P5, PT, R63, -0x1, PT ;  /* 0xffffffff3f00c80c */ /* 0x000fe20003fa4270 */
[----:B0-----:R-:W-:-:S03]  /*8f60*/  @!P0 IMAD.WIDE.U32 R76, R15, 0x2, R76 ;  /* 0x000000020f4c8825 */ /* 0x001fc600078e004c */
[----:B------:R-:W-:Y:S02]  /*8f70*/  @!P4 SEL R15, R45, 0x8000, P5 ;  /* 0x000080002d0fc807 */ /* 0x000fe40002800000 */
[----:B------:R-:W-:Y:S01]  /*8f80*/  LOP3.LUT P5, RZ, R14, 0x4, RZ, 0xc0, !PT ;  /* 0x000000040eff7812 */ /* 0x000fe200078ac0ff */
[----:B------:R0:W-:-:S12]  /*8f90*/  @!P0 STG.E.U16 desc[UR10][R76.64], R73 ;  /* 0x000000494c008986 */ /* 0x0001d8000c10150a */
[----:B0-----:R-:W0:Y:S01]  /*8fa0*/  @!P5 LDC.64 R76, c[0x0][0x388] ;  /* 0x0000e200ff4cdb82 */ /* 0x001e220000000a00 */
[----:B------:R-:W-:Y:S02]  /*8fb0*/  @!P5 LOP3.LUT R16, R66, R71, RZ, 0x3c, !PT ;  /* 0x000000474210d212 */ /* 0x000fe400078e3cff */
[----:B------:R-:W-:Y:S01]  /*8fc0*/  SHF.R.U32.HI R73, RZ, UR14, R60 ;  /* 0x0000000eff497c19 */ /* 0x000fe2000801163c */
[----:B------:R-:W-:Y:S01]  /*8fd0*/  LDS.U16 R66, [R39+0x1800] ;  /* 0x0018000027427984 */ /* 0x000fe20000000400 */
[----:B-1----:R-:W-:-:S04]  /*8fe0*/  @!P5 IMAD.IADD R71, R49, 0x1, R64 ;  /* 0x000000013147d824 */ /* 0x002fc800078e0240 */
[----:B0-----:R-:W-:Y:S01]  /*8ff0*/  @!P5 IMAD.WIDE.U32 R76, R71, 0x2, R76 ;  /* 0x00000002474cd825 */ /* 0x001fe200078e004c */
[----:B------:R-:W-:-:S04]  /*9000*/  SHF.R.U32.HI R71, RZ, UR14, R62 ;  /* 0x0000000eff477c19 */ /* 0x000fc8000801163e */
[----:B------:R-:W-:-:S04]  /*9010*/  LOP3.LUT R71, R71, 0xffff, R18, 0x80, !PT ;  /* 0x0000ffff47477812 */ /* 0x000fc800078e8012 */
[----:B------:R-:W-:-:S06]  /*9020*/  LEA R62, R71, UR4, 0x2 ;  /* 0x00000004473e7c11 */ /* 0x000fcc000f8e10ff */
[----:B------:R-:W0:Y:S01]  /*9030*/  LDS R62, [R62+0x2100] ;  /* 0x002100003e3e7984 */ /* 0x000e220000000800 */
[----:B------:R-:W-:-:S03]  /*9040*/  LOP3.LUT R73, R73, 0xffff, R18, 0x80, !PT ;  /* 0x0000ffff49497812 */ /* 0x000fc600078e8012 */
[----:B------:R1:W-:Y:S01]  /*9050*/  @!P5 STG.E.U16 desc[UR10][R76.64], R16 ;  /* 0x000000104c00d986 */ /* 0x0003e2000c10150a */
[----:B------:R-:W-:-:S06]  /*9060*/  LEA R60, R73, UR4, 0x2 ;  /* 0x00000004493c7c11 */ /* 0x000fcc000f8e10ff */
[----:B------:R-:W2:Y:S01]  /*9070*/  LDS R60, [R60+0x2100] ;  /* 0x002100003c3c7984 */ /* 0x000ea20000000800 */
[----:B-1----:R-:W1:Y:S01]  /*9080*/  @!P6 LDC.64 R76, c[0x0][0x388] ;  /* 0x0000e200ff4ceb82 */ /* 0x002e620000000a00 */
[----:B------:R-:W-:Y:S02]  /*9090*/  P2R R72, PR, RZ, 0x8 ;  /* 0x00000008ff487803 */ /* 0x000fe40000000000 */
[----:B------:R-:W-:Y:S02]  /*90a0*/  LOP3.LUT P3, RZ, R14, 0x1, RZ, 0xc0, !PT ;  /* 0x000000010eff7812 */ /* 0x000fe4000786c0ff */
[----:B------:R-:W-:Y:S02]  /*90b0*/  @!P6 LOP3.LUT R71, R58, R67, RZ, 0x3c, !PT ;  /* 0x000000433a47e212 */ /* 0x000fe400078e3cff */
[----:B------:R-:W-:-:S04]  /*90c0*/  SHF.R.U32.HI R55, RZ, UR14, R55 ;  /* 0x0000000eff377c19 */ /* 0x000fc80008011637 */
[----:B------:R-:W-:Y:S01]  /*90d0*/  LOP3.LUT R55, R55, 0xffff, R18, 0x80, !PT ;  /* 0x0000ffff37377812 */ /* 0x000fe200078e8012 */
[----:B0-----:R-:W-:-:S04]  /*90e0*/  @!P6 IMAD.IADD R67, R48, 0x1, R62 ;  /* 0x000000013043e824 */ /* 0x001fc800078e023e */
[----:B-1----:R-:W-:-:S05]  /*90f0*/  @!P6 IMAD.WIDE.U32 R76, R67, 0x2, R76 ;  /* 0x00000002434ce825 */ /* 0x002fca00078e004c */
[----:B------:R0:W-:Y:S01]  /*9100*/  @!P6 STG.E.U16 desc[UR10][R76.64], R71 ;  /* 0x000000474c00e986 */ /* 0x0001e2000c10150a */
[----:B------:R-:W-:-:S06]  /*9110*/  LEA R55, R55, UR4, 0x2 ;  /* 0x0000000437377c11 */ /* 0x000fcc000f8e10ff */
[----:B------:R-:W1:Y:S01]  /*9120*/  LDS R55, [R55+0x2100] ;  /* 0x0021000037377984 */ /* 0x000e620000000800 */
[----:B0-----:R-:W0:Y:S01]  /*9130*/  @!P3 LDC.64 R76, c[0x0][0x388] ;  /* 0x0000e200ff4cbb82 */ /* 0x001e220000000a00 */
[----:B--2---:R-:W-:Y:S01]  /*9140*/  @!P3 IMAD.IADD R71, R46, 0x1, R60 ;  /* 0x000000012e47b824 */ /* 0x004fe200078e023c */
[----:B------:R-:W-:-:S03]  /*9150*/  @!P3 LOP3.LUT R61, R61, R68, RZ, 0x3c, !PT ;  /* 0x000000443d3db212 */ /* 0x000fc600078e3cff */
[----:B0-----:R-:W-:Y:S01]  /*9160*/  @!P3 IMAD.WIDE.U32 R76, R71, 0x2, R76 ;  /* 0x00000002474cb825 */ /* 0x001fe200078e004c */
[----:B------:R-:W-:Y:S01]  /*9170*/  SHF.R.U32.HI R37, RZ, UR14, R37 ;  /* 0x0000000eff257c19 */ /* 0x000fe20008011625 */
[----:B------:R-:W0:Y:S04]  /*9180*/  LDS.U16 R71, [R39+0x1b00] ;  /* 0x001b000027477984 */ /* 0x000e280000000400 */
[----:B------:R2:W-:Y:S01]  /*9190*/  @!P3 STG.E.U16 desc[UR10][R76.64], R61 ;  /* 0x0000003d4c00b986 */ /* 0x0005e2000c10150a */
[----:B------:R-:W-:Y:S02]  /*91a0*/  @!P1 LOP3.LUT R75, R53, R54, RZ, 0x3c, !PT ;  /* 0x00000036354b9212 */ /* 0x000fe400078e3cff */
[----:B------:R-:W-:Y:S01]  /*91b0*/  LOP3.LUT R37, R37, 0xffff, R18, 0x80, !PT ;  /* 0x0000ffff25257812 */ /* 0x000fe200078e8012 */
[----:B------:R-:W-:Y:S01]  /*91c0*/  LDS.U16 R39, [R39+0x1e00] ;  /* 0x001e000027277984 */ /* 0x000fe20000000400 */
[----:B--2---:R-:W2:Y:S01]  /*91d0*/  @!P1 LDC.64 R76, c[0x0][0x388] ;  /* 0x0000e200ff4c9b82 */ /* 0x004ea20000000a00 */
[----:B-1----:R-:W-:Y:S01]  /*91e0*/  @!P1 IMAD.IADD R53, R40, 0x1, R55 ;  /* 0x0000000128359824 */ /* 0x002fe200078e0237 */
[----:B------:R-:W-:-:S03]  /*91f0*/  LOP3.LUT R16, R51, 0xc00, RZ, 0xfc, !PT ;  /* 0x00000c0033107812 */ /* 0x000fc600078efcff */
[----:B--2---:R-:W-:Y:S01]  /*9200*/  @!P1 IMAD.WIDE.U32 R76, R53, 0x2, R76 ;  /* 0x00000002354c9825 */ /* 0x004fe200078e004c */
[----:B------:R-:W-:-:S06]  /*9210*/  LEA R53, R37, UR4, 0x2 ;  /* 0x0000000425357c11 */ /* 0x000fcc000f8e10ff */
[----:B------:R-:W1:Y:S01]  /*9220*/  LDS R53, [R53+0x2100] ;  /* 0x0021000035357984 */ /* 0x000e620000000800 */
[----:B------:R-:W-:Y:S02]  /*9230*/  ISETP.GE.AND P5, PT, R16, R3, PT ;  /* 0x000000031000720c */ /* 0x000fe40003fa6270 */
[----:B------:R-:W-:Y:S02]  /*9240*/  @!P2 LOP3.LUT R74, R36, R74, RZ, 0x3c, !PT ;  /* 0x0000004a244aa212 */ /* 0x000fe400078e3cff */
[----:B------:R-:W2:Y:S01]  /*9250*/  @!P2 LDC.64 R36, c[0x0][0x388] ;  /* 0x0000e200ff24ab82 */ /* 0x000ea20000000a00 */
[----:B------:R-:W-:Y:S01]  /*9260*/  PRMT R58, R66, 0x9910, RZ ;  /* 0x00009910423a7816 */ /* 0x000fe200000000ff */
[C---:B------:R-:W-:Y:S02]  /*9270*/  VIADD R54, R51.reuse, 0xd80 ;  /* 0x00000d8033367836 */ /* 0x040fe40000000000 */
[----:B------:R-:W-:-:S05]  /*9280*/  VIADD R51, R51, 0xf00 ;  /* 0x00000f0033337836 */ /* 0x000fca0000000000 */
[----:B------:R-:W-:-:S04]  /*9290*/  @!P5 ISETP.GT.AND P6, PT, R58, -0x1, PT ;  /* 0xffffffff3a00d80c */ /* 0x000fc80003fc4270 */
[----:B------:R-:W-:Y:S02]  /*92a0*/  @!P5 SEL R67, R45, 0x8000, P6 ;  /* 0x000080002d43d807 */ /* 0x000fe40003000000 */
[-C--:B------:R-:W-:Y:S01]  /*92b0*/  ISETP.GE.AND P6, PT, R54, R3.reuse, PT ;  /* 0x000000033600720c */ /* 0x080fe20003fc6270 */
[----:B------:R1:W-:Y:S01]  /*92c0*/  @!P1 STG.E.U16 desc[UR10][R76.64], R75 ;  /* 0x0000004b4c009986 */ /* 0x0003e2000c10150a */
[----:B------:R-:W-:Y:S02]  /*92d0*/  P2R R61, PR, RZ, 0x2 ;  /* 0x00000002ff3d7803 */ /* 0x000fe40000000000 */
[----:B------:R-:W-:Y:S02]  /*92e0*/  ISETP.GE.AND P1, PT, R51, R3, PT ;  /* 0x000000033300720c */ /* 0x000fe40003f26270 */
[----:B0-----:R-:W-:-:S07]  /*92f0*/  PRMT R73, R71, 0x9910, RZ ;  /* 0x0000991047497816 */ /* 0x001fce00000000ff */
[----:B------:R-:W-:Y:S01]  /*9300*/  @!P6 ISETP.GT.AND P3, PT, R73, -0x1, PT ;  /* 0xffffffff4900e80c */ /* 0x000fe20003f64270 */
[----:B-1----:R-:W-:-:S04]  /*9310*/  @!P2 IMAD.IADD R75, R43, 0x1, R53 ;  /* 0x000000012b4ba824 */ /* 0x002fc800078e0235 */
[----:B--2---:R-:W-:Y:S01]  /*9320*/  @!P2 IMAD.WIDE.U32 R36, R75, 0x2, R36 ;  /* 0x000000024b24a825 */ /* 0x004fe200078e0024 */
[----:B------:R-:W-:Y:S02]  /*9330*/  PRMT R75, R39, 0x9910, RZ ;  /* 0x00009910274b7816 */ /* 0x000fe400000000ff */
[----:B------:R-:W-:Y:S02]  /*9340*/  @!P6 SEL R68, R45, 0x8000, P3 ;  /* 0x000080002d44e807 */ /* 0x000fe40001800000 */
[----:B------:R-:W-:-:S04]  /*9350*/  @!P1 ISETP.GT.AND P3, PT, R75, -0x1, PT ;  /* 0xffffffff4b00980c */ /* 0x000fc80003f64270 */
[----:B------:R-:W-:Y:S02]  /*9360*/  @!P1 SEL R45, R45, 0x8000, P3 ;  /* 0x000080002d2d9807 */ /* 0x000fe40001800000 */
[----:B------:R-:W-:-:S04]  /*9370*/  ISETP.NE.AND P3, PT, R70, 0x7fff, PT ;  /* 0x00007fff4600780c */ /* 0x000fc80003f65270 */
[----:B------:R-:W-:Y:S02]  /*9380*/  SEL R70, R52, 0x8000, P3 ;  /* 0x0000800034467807 */ /* 0x000fe40001800000 */
[----:B------:R-:W-:Y:S02]  /*9390*/  ISETP.NE.AND P3, PT, R63, 0x7fff, PT ;  /* 0x00007fff3f00780c */ /* 0x000fe40003f65270 */
[----:B------:R-:W-:Y:S02]  /*93a0*/  SHF.R.U32.HI R77, RZ, UR14, R70 ;  /* 0x0000000eff4d7c19 */ /* 0x000fe40008011646 */
[----:B------:R-:W-:Y:S02]  /*93b0*/  SEL R63, R59, 0x8000, P3 ;  /* 0x000080003b3f7807 */ /* 0x000fe40001800000 */
[----:B------:R-:W-:Y:S02]  /*93c0*/  LOP3.LUT R77, R77, 0xffff, R18, 0x80, !PT ;  /* 0x0000ffff4d4d7812 */ /* 0x000fe400078e8012 */
[----:B------:R-:W-:-:S02]  /*93d0*/  ISETP.NE.AND P3, PT, R58, 0x7fff, PT ;  /* 0x00007fff3a00780c */ /* 0x000fc40003f65270 */
[----:B------:R-:W-:Y:S02]  /*93e0*/  LEA R70, R77, UR4, 0x2 ;  /* 0x000000044d467c11 */ /* 0x000fe4000f8e10ff */
[----:B------:R-:W-:Y:S02]  /*93f0*/  SEL R58, R66, 0x8000, P3 ;  /* 0x00008000423a7807 */ /* 0x000fe40001800000 */
[----:B------:R-:W-:Y:S02]  /*9400*/  ISETP.NE.AND P3, PT, R73, 0x7fff, PT ;  /* 0x00007fff4900780c */ /* 0x000fe40003f65270 */
[----:B------:R-:W0:Y:S02]  /*9410*/  LDS R70, [R70+0x2100] ;  /* 0x0021000046467984 */ /* 0x000e240000000800 */
[----:B------:R-:W-:Y:S02]  /*9420*/  SEL R73, R71, 0x8000, P3 ;  /* 0x0000800047497807 */ /* 0x000fe40001800000 */
[----:B------:R-:W-:-:S04]  /*9430*/  ISETP.NE.AND P3, PT, R75, 0x7fff, PT ;  /* 0x00007fff4b00780c */ /* 0x000fc80003f65270 */
[----:B------:R-:W-:Y:S02]  /*9440*/  SEL R75, R39, 0x8000, P3 ;  /* 0x00008000274b7807 */ /* 0x000fe40001800000 */
[----:B------:R-:W-:Y:S01]  /*9450*/  ISETP.NE.AND P3, PT, R72, RZ, PT ;  /* 0x000000ff4800720c */ /* 0x000fe20003f65270 */
[----:B------:R1:W-:Y:S01]  /*9460*/  @!P2 STG.E.U16 desc[UR10][R36.64], R74 ;  /* 0x0000004a2400a986 */ /* 0x0003e2000c10150a */
[----:B------:R-:W-:-:S04]  /*9470*/  SHF.R.U32.HI R63, RZ, UR14, R63 ;  /* 0x0000000eff3f7c19 */ /* 0x000fc8000801163f */
[----:B------:R-:W-:-:S07]  /*9480*/  LOP3.LUT R63, R63, 0xffff, R18, 0x80, !PT ;  /* 0x0000ffff3f3f7812 */ /* 0x000fce00078e8012 */
[----:B-1----:R-:W1:Y:S01]  /*9490*/  @!P3 LDC.64 R36, c[0x0][0x388] ;  /* 0x0000e200ff24bb82 */ /* 0x002e620000000a00 */
[----:B------:R-:W-:Y:S02]  /*94a0*/  LEA R76, R63, UR4, 0x2 ;  /* 0x000000043f4c7c11 */ /* 0x000fe4000f8e10ff */
[----:B------:R-:W-:-:S03]  /*94b0*/  @!P3 LOP3.LUT R63, R56, R52, RZ, 0x3c, !PT ;  /* 0x00000034383fb212 */ /* 0x000fc600078e3cff */
[----:B------:R2:W3:Y:S01]  /*94c0*/  LDS R52, [R76+0x2100] ;  /* 0x002100004c347984 */ /* 0x0004e20000000800 */
[----:B------:R-:W-:Y:S01]  /*94d0*/  SHF.R.U32.HI R73, RZ, UR14, R73 ;  /* 0x0000000eff497c19 */ /* 0x000fe20008011649 */
[----:B0-----:R-:W-:Y:S01]  /*94e0*/  @!P3 IMAD.IADD R77, R42, 0x1, R70 ;  /* 0x000000012a4db824 */ /* 0x001fe200078e0246 */
[----:B------:R-:W-:-:S03]  /*94f0*/  SHF.R.U32.HI R75, RZ, UR14, R75 ;  /* 0x0000000eff4b7c19 */ /* 0x000fc6000801164b */
[----:B-1----:R-:W-:Y:S01]  /*9500*/  @!P3 IMAD.WIDE.U32 R36, R77, 0x2, R36 ;  /* 0x000000024d24b825 */ /* 0x002fe200078e0024 */
[----:B------:R-:W-:-:S04]  /*9510*/  SHF.R.U32.HI R77, RZ, UR14, R58 ;  /* 0x0000000eff4d7c19 */ /* 0x000fc8000801163a */
[--C-:B------:R-:W-:Y:S01]  /*9520*/  LOP3.LUT R77, R77, 0xffff, R18.reuse, 0x80, !PT ;  /* 0x0000ffff4d4d7812 */ /* 0x100fe200078e8012 */
[----:B------:R0:W-:Y:S01]  /*9530*/  @!P3 STG.E.U16 desc[UR10][R36.64], R63 ;  /* 0x0000003f2400b986 */ /* 0x0001e2000c10150a */
[--C-:B------:R-:W-:Y:S02]  /*9540*/  LOP3.LUT R73, R73, 0xffff, R18.reuse, 0x80, !PT ;  /* 0x0000ffff49497812 */ /* 0x100fe400078e8012 */
[----:B------:R-:W-:Y:S02]  /*9550*/  LEA R56, R77, UR4, 0x2 ;  /* 0x000000044d387c11 */ /* 0x000fe4000f8e10ff */
[----:B------:R-:W-:Y:S02]  /*9560*/  LOP3.LUT R75, R75, 0xffff, R18, 0x80, !PT ;  /* 0x0000ffff4b4b7812 */ /* 0x000fe400078e8012 */
[----:B--2---:R-:W-:Y:S01]  /*9570*/  LEA R76, R73, UR4, 0x2 ;  /* 0x00000004494c7c11 */ /* 0x004fe2000f8e10ff */
[----:B0-----:R-:W0:Y:S01]  /*9580*/  @!P4 LDC.64 R36, c[0x0][0x388] ;  /* 0x0000e200ff24cb82 */ /* 0x001e220000000a00 */
[----:B------:R-:W-:Y:S01]  /*9590*/  LEA R18, R75, UR4, 0x2 ;  /* 0x000000044b127c11 */ /* 0x000fe2000f8e10ff */
[----:B------:R-:W1:Y:S04]  /*95a0*/  LDS R56, [R56+0x2100] ;  /* 0x0021000038387984 */ /* 0x000e680000000800 */
[----:B------:R-:W2:Y:S04]  /*95b0*/  LDS R63, [R76+0x2100] ;  /* 0x002100004c3f7984 */ /* 0x000ea80000000800 */
[----:B------:R-:W4:Y:S01]  /*95c0*/  LDS R18, [R18+0x2100] ;  /* 0x0021000012127984 */ /* 0x000f220000000800 */
[----:B---3--:R-:W-:Y:S01]  /*95d0*/  @!P4 IMAD.IADD R75, R57, 0x1, R52 ;  /* 0x00000001394bc824 */ /* 0x008fe200078e0234 */
[----:B------:R-:W-:-:S02]  /*95e0*/  @!P4 LOP3.LUT R73, R15, R59, RZ, 0x3c, !PT ;  /* 0x0000003b0f49c212 */ /* 0x000fc400078e3cff */
[----:B------:R-:W3:Y:S01]  /*95f0*/  @!P6 LDC.64 R58, c[0x0][0x388] ;  /* 0x0000e200ff3aeb82 */ /* 0x000ee20000000a00 */
[----:B0-----:R-:W-:-:S07]  /*9600*/  @!P4 IMAD.WIDE.U32 R36, R75, 0x2, R36 ;  /* 0x000000024b24c825 */ /* 0x001fce00078e0024 */
[----:B------:R-:W0:Y:S01]  /*9610*/  @!P5 LDC.64 R74, c[0x0][0x388] ;  /* 0x0000e200ff4adb82 */ /* 0x000e220000000a00 */
[----:B------:R5:W-:Y:S07]  /*9620*/  @!P4 STG.E.U16 desc[UR10][R36.64], R73 ;  /* 0x000000492400c986 */ /* 0x000bee000c10150a */
[----:B-----5:R-:W5:Y:S01]  /*9630*/  @!P1 LDC.64 R36, c[0x0][0x388] ;  /* 0x0000e200ff249b82 */ /* 0x020f620000000a00 */
[----:B------:R-:W-:Y:S01]  /*9640*/  @!P6 LOP3.LUT R68, R68, R71, RZ, 0x3c, !PT ;  /* 0x000000474444e212 */ /* 0x000fe200078e3cff */
[----:B-1----:R-:W-:Y:S01]  /*9650*/  @!P5 IMAD.IADD R71, R16, 0x1, R56 ;  /* 0x000000011047d824 */ /* 0x002fe200078e0238 */
[----:B------:R-:W1:Y:S01]  /*9660*/  SHFL.IDX PT, R15, R3, RZ, 0x1f ;  /* 0x00001fff030f7589 */ /* 0x000e6200000e0000 */
[----:B--2---:R-:W-:Y:S01]  /*9670*/  @!P6 IMAD.IADD R77, R54, 0x1, R63 ;  /* 0x00000001364de824 */ /* 0x004fe200078e023f */
[----:B------:R-:W-:Y:S01]  /*9680*/  @!P5 LOP3.LUT R67, R67, R66, RZ, 0x3c, !PT ;  /* 0x000000424343d212 */ /* 0x000fe200078e3cff */
[----:B0-----:R-:W-:-:S04]  /*9690*/  @!P5 IMAD.WIDE.U32 R74, R71, 0x2, R74 ;  /* 0x00000002474ad825 */ /* 0x001fc800078e004a */
[----:B----4-:R-:W-:Y:S01]  /*96a0*/  @!P1 IMAD.IADD R71, R51, 0x1, R18 ;  /* 0x0000000133479824 */ /* 0x010fe200078e0212 */
[----:B------:R-:W-:Y:S01]  /*96b0*/  @!P1 LOP3.LUT R45, R45, R39, RZ, 0x3c, !PT ;  /* 0x000000272d2d9212 */ /* 0x000fe200078e3cff */
[----:B---3--:R-:W-:Y:S01]  /*96c0*/  @!P6 IMAD.WIDE.U32 R58, R77, 0x2, R58 ;  /* 0x000000024d3ae825 */ /* 0x008fe200078e003a */
[----:B------:R-:W-:Y:S04]  /*96d0*/  @!P5 STG.E.U16 desc[UR10][R74.64], R67 ;  /* 0x000000434a00d986 */ /* 0x000fe8000c10150a */
[----:B------:R-:W-:Y:S01]  /*96e0*/  @!P6 STG.E.U16 desc[UR10][R58.64], R68 ;  /* 0x000000443a00e986 */ /* 0x000fe2000c10150a */
[----:B-----5:R-:W-:-:S05]  /*96f0*/  @!P1 IMAD.WIDE.U32 R36, R71, 0x2, R36 ;  /* 0x0000000247249825 */ /* 0x020fca00078e0024 */
[----:B------:R-:W-:Y:S01]  /*9700*/  @!P1 STG.E.U16 desc[UR10][R36.64], R45 ;  /* 0x0000002d24009986 */ /* 0x000fe2000c10150a */
[----:B------:R-:W-:-:S04]  /*9710*/  LOP3.LUT R14, R14, 0xfffffff7, RZ, 0xc0, !PT ;  /* 0xfffffff70e0e7812 */ /* 0x000fc800078ec0ff */
[----:B------:R-:W-:Y:S02]  /*9720*/  @P1 LOP3.LUT R14, R14, 0x8, RZ, 0xfc, !PT ;  /* 0x000000080e0e1812 */ /* 0x000fe400078efcff */
[----:B-1----:R-:W-:Y:S01]  /*9730*/  ISETP.GE.AND P1, PT, R69, R15, PT ;  /* 0x0000000f4500720c */ /* 0x002fe20003f26270 */
[----:B------:R-:W-:-:S12]  /*9740*/  BAR.SYNC.DEFER_BLOCKING 0x0 ;  /* 0x0000000000007b1d */ /* 0x000fd80000010000 */
[----:B------:R-:W2:Y:S01]  /*9750*/  @!P1 LDG.E R3, desc[UR10][R30.64] ;  /* 0x0000000a1e039981 */ /* 0x000ea2000c1e1900 */
[----:B------:R-:W-:-:S13]  /*9760*/  ISETP.GE.AND P1, PT, R49, R15, PT ;  /* 0x0000000f3100720c */ /* 0x000fda0003f26270 */
[----:B------:R-:W3:Y:S01]  /*9770*/  @!P1 LDG.E R4, desc[UR10][R30.64+0x600] ;  /* 0x0006000a1e049981 */ /* 0x000ee2000c1e1900 */
[----:B------:R-:W-:-:S13]  /*9780*/  ISETP.GE.AND P1, PT, R48, R15, PT ;  /* 0x0000000f3000720c */ /* 0x000fda0003f26270 */
[----:B------:R-:W4:Y:S01]  /*9790*/  @!P1 LDG.E R5, desc[UR10][R30.64+0xc00] ;  /* 0x000c000a1e059981 */ /* 0x000f22000c1e1900 */
[----:B------:R-:W-:-:S13]  /*97a0*/  ISETP.GE.AND P1, PT, R46, R15, PT ;  /* 0x0000000f2e00720c */ /* 0x000fda0003f26270 */
[----:B------:R-:W5:Y:S01]  /*97b0*/  @!P1 LDG.E R6, desc[UR10][R30.64+0x1200] ;  /* 0x0012000a1e069981 */ /* 0x000f62000c1e1900 */
        /* <DEDUP_REMOVED lines=25> */
[----:B------:R-:W-:Y:S01]  /*9950*/  IMAD R28, R50, 0x2, R28 ;  /* 0x00000002321c7824 */ /* 0x000fe200078e021c */
[----:B------:R-:W-:-:S02]  /*9960*/  P2R R72, PR, RZ, 0x4 ;  /* 0x00000004ff487803 */ /* 0x000fc40000000000 */
[C---:B------:R-:W-:Y:S02]  /*9970*/  LOP3.LUT P2, RZ, R14.reuse, 0x4, RZ, 0xc0, !PT ;  /* 0x000000040eff7812 */ /* 0x040fe4000784c0ff */
[----:B------:R-:W-:Y:S01]  /*9980*/  LOP3.LUT P1, RZ, R14, 0x2, RZ, 0xc0, !PT ;  /* 0x000000020eff7812 */ /* 0x000fe2000782c0ff */
[----:B--2---:R-:W-:Y:S04]  /*9990*/  STS [R0], R3 ;  /* 0x0000000300007388 */ /* 0x004fe80000000800 */
[----:B---3--:R-:W-:Y:S04]  /*99a0*/  STS [R0+0x600], R4 ;  /* 0x0006000400007388 */ /* 0x008fe80000000800 */
[----:B----4-:R-:W-:Y:S04]  /*99b0*/  STS [R0+0xc00], R5 ;  /* 0x000c000500007388 */ /* 0x010fe80000000800 */
[----:B-----5:R-:W-:Y:S04]  /*99c0*/  STS [R0+0x1200], R6 ;  /* 0x0012000600007388 */ /* 0x020fe80000000800 */
        /* <DEDUP_REMOVED lines=19> */
[----:B------:R-:W-:Y:S08]  /*9b00*/  BAR.SYNC.DEFER_BLOCKING 0x0 ;  /* 0x0000000000007b1d */ /* 0x000ff00000010000 */
[----:B------:R-:W-:Y:S06]  /*9b10*/  BAR.SYNC.DEFER_BLOCKING 0x0 ;  /* 0x0000000000007b1d */ /* 0x000fec0000010000 */
[----:B0-----:R0:W-:Y:S04]  /*9b20*/  STS [R2], R3 ;  /* 0x0000000302007388 */ /* 0x0011e80000000800 */
[----:B-1----:R-:W-:Y:S04]  /*9b30*/  STS [R25], R4 ;  /* 0x0000000419007388 */ /* 0x002fe80000000800 */
[----:B--2---:R1:W-:Y:S01]  /*9b40*/  STS [R20], R5 ;  /* 0x0000000514007388 */ /* 0x0043e20000000800 */
[----:B0-----:R-:W0:Y:S03]  /*9b50*/  @!P0 LDC.64 R2, c[0x0][0x398] ;  /* 0x0000e600ff028b82 */ /* 0x001e260000000a00 */
[----:B---3--:R-:W-:Y:S04]  /*9b60*/  STS [R23], R6 ;  /* 0x0000000617007388 */ /* 0x008fe80000000800 */
[----:B----4-:R2:W-:Y:S01]  /*9b70*/  STS [R32], R7 ;  /* 0x0000000720007388 */ /* 0x0105e20000000800 */
[----:B------:R-:W-:Y:S01]  /*9b80*/  @!P0 IMAD.IADD R65, R65, 0x1, R69 ;  /* 0x0000000141418824 */ /* 0x000fe200078e0245 */
[----:B-1----:R-:W1:Y:S02]  /*9b90*/  @!P2 LDC.64 R4, c[0x0][0x398] ;  /* 0x0000e600ff04ab82 */ /* 0x002e640000000a00 */
[----:B-----5:R-:W-:Y:S04]  /*9ba0*/  STS [R35], R8 ;  /* 0x0000000823007388 */ /* 0x020fe80000000800 */
[----:B------:R-:W-:Y:S02]  /*9bb0*/  STS [R24], R9 ;  /* 0x0000000918007388 */ /* 0x000fe40000000800 */
[----:B--2---:R-:W2:Y:S02]  /*9bc0*/  @!P1 LDC.64 R6, c[0x0][0x398] ;  /* 0x0000e600ff069b82 */ /* 0x004ea40000000a00 */
[----:B------:R-:W-:Y:S04]  /*9bd0*/  STS [R41], R10 ;  /* 0x0000000a29007388 */ /* 0x000fe80000000800 */
[----:B------:R-:W-:Y:S04]  /*9be0*/  STS [R34], R11 ;  /* 0x0000000b22007388 */ /* 0x000fe80000000800 */
[----:B------:R-:W-:Y:S04]  /*9bf0*/  STS [R33], R12 ;  /* 0x0000000c21007388 */ /* 0x000fe80000000800 */
[----:B------:R3:W-:Y:S01]  /*9c00*/  STS [R28], R13 ;  /* 0x0000000d1c007388 */ /* 0x0007e20000000800 */
[----:B------:R-:W-:Y:S06]  /*9c10*/  BAR.SYNC.DEFER_BLOCKING 0x0 ;  /* 0x0000000000007b1d */ /* 0x000fec0000010000 */
[----:B------:R-:W4:Y:S04]  /*9c20*/  @!P0 LDS R15, [R0] ;  /* 0x00000000000f8984 */ /* 0x000f280000000800 */
[----:B------:R-:W5:Y:S04]  /*9c30*/  @!P2 LDS R9, [R0+0x600] ;  /* 0x000600000009a984 */ /* 0x000f680000000800 */
[----:B------:R-:W5:Y:S01]  /*9c40*/  @!P1 LDS R11, [R0+0xc00] ;  /* 0x000c0000000b9984 */ /* 0x000f620000000800 */
[----:B0-----:R-:W-:-:S03]  /*9c50*/  @!P0 IMAD.WIDE.U32 R2, R65, 0x4, R2 ;  /* 0x0000000441028825 */ /* 0x001fc600078e0002 */
[----:B------:R-:W-:Y:S01]  /*9c60*/  @!P3 LDS R21, [R0+0x2400] ;  /* 0x002400000015b984 */ /* 0x000fe20000000800 */
[----:B---3--:R-:W-:Y:S02]  /*9c70*/  @!P1 IMAD.IADD R13, R48, 0x1, R62 ;  /* 0x00000001300d9824 */ /* 0x008fe400078e023e */
[----:B------:R-:W-:Y:S01]  /*9c80*/  @!P2 IMAD.IADD R49, R49, 0x1, R64 ;  /* 0x000000013131a824 */ /* 0x000fe200078e0240 */
[----:B------:R-:W-:Y:S01]  /*9c90*/  @!P4 LDS R23, [R0+0x2a00] ;  /* 0x002a00000017c984 */ /* 0x000fe20000000800 */
[----:B--2---:R-:W-:-:S03]  /*9ca0*/  @!P1 IMAD.WIDE.U32 R6, R13, 0x4, R6 ;  /* 0x000000040d069825 */ /* 0x004fc600078e0006 */
[----:B------:R-:W-:Y:S04]  /*9cb0*/  @!P5 LDS R25, [R0+0x3000] ;  /* 0x003000000019d984 */ /* 0x000fe80000000800 */
[----:B------:R-:W-:Y:S04]  /*9cc0*/  @!P6 LDS R27, [R0+0x3600] ;  /* 0x00360000001be984 */ /* 0x000fe80000000800 */
[----:B----4-:R0:W-:Y:S01]  /*9cd0*/  @!P0 STG.E desc[UR10][R2.64], R15 ;  /* 0x0000000f02008986 */ /* 0x0101e2000c10190a */
[----:B------:R-:W-:Y:S01]  /*9ce0*/  LOP3.LUT P0, RZ, R14, 0x1, RZ, 0xc0, !PT ;  /* 0x000000010eff7812 */ /* 0x000fe2000780c0ff */
[----:B-1----:R-:W-:-:S12]  /*9cf0*/  @!P2 IMAD.WIDE.U32 R4, R49, 0x4, R4 ;  /* 0x000000043104a825 */ /* 0x002fd800078e0004 */
[----:B------:R-:W1:Y:S01]  /*9d00*/  @!P0 LDS R13, [R0+0x1200] ;  /* 0x00120000000d8984 */ /* 0x000e620000000800 */
[----:B0-----:R-:W0:Y:S03]  /*9d10*/  @!P0 LDC.64 R2, c[0x0][0x398] ;  /* 0x0000e600ff028b82 */ /* 0x001e260000000a00 */
[----:B-----5:R2:W-:Y:S01]  /*9d20*/  @!P2 STG.E desc[UR10][R4.64], R9 ;  /* 0x000000090400a986 */ /* 0x0205e2000c10190a */
[----:B------:R-:W-:-:S03]  /*9d30*/  ISETP.NE.AND P2, PT, R72, RZ, PT ;  /* 0x000000ff4800720c */ /* 0x000fc60003f45270 */
[----:B------:R3:W-:Y:S01]  /*9d40*/  @!P1 STG.E desc[UR10][R6.64], R11 ;  /* 0x0000000b06009986 */ /* 0x0007e2000c10190a */
[----:B------:R-:W-:Y:S01]  /*9d50*/  ISETP.NE.AND P1, PT, R61, RZ, PT ;  /* 0x000000ff3d00720c */ /* 0x000fe20003f25270 */
[----:B------:R-:W-:Y:S01]  /*9d60*/  @!P0 IMAD.IADD R15, R46, 0x1, R60 ;  /* 0x000000012e0f8824 */ /* 0x000fe200078e023c */
[----:B--2---:R-:W2:Y:S07]  /*9d70*/  @!P3 LDC.64 R8, c[0x0][0x398] ;  /* 0x0000e600ff08bb82 */ /* 0x004eae0000000a00 */
[----:B------:R-:W-:Y:S04]  /*9d80*/  @!P2 LDS R19, [R0+0x1e00] ;  /* 0x001e00000013a984 */ /* 0x000fe80000000800 */
[----:B------:R-:W4:Y:S01]  /*9d90*/  @!P1 LDS R17, [R0+0x1800] ;  /* 0x0018000000119984 */ /* 0x000f220000000800 */
[----:B------:R-:W5:Y:S01]  /*9da0*/  @!P1 LDC.64 R4, c[0x0][0x398] ;  /* 0x0000e600ff049b82 */ /* 0x000f620000000a00 */
[----:B0-----:R-:W-:-:S07]  /*9db0*/  @!P0 IMAD.WIDE.U32 R2, R15, 0x4, R2 ;  /* 0x000000040f028825 */ /* 0x001fce00078e0002 */
[----:B---3--:R-:W0:Y:S01]  /*9dc0*/  @!P2 LDC.64 R6, c[0x0][0x398] ;  /* 0x0000e600ff06ab82 */ /* 0x008e220000000a00 */
[----:B-1----:R1:W-:Y:S07]  /*9dd0*/  @!P0 STG.E desc[UR10][R2.64], R13 ;  /* 0x0000000d02008986 */ /* 0x0023ee000c10190a */
[----:B------:R-:W3:Y:S01]  /*9de0*/  @!P4 LDC.64 R10, c[0x0][0x398] ;  /* 0x0000e600ff0acb82 */ /* 0x000ee20000000a00 */
[----:B------:R-:W-:-:S07]  /*9df0*/  LOP3.LUT P0, RZ, R14, 0x8, RZ, 0xc0, !PT ;  /* 0x000000080eff7812 */ /* 0x000fce000780c0ff */
[----:B------:R-:W3:Y:S08]  /*9e00*/  @!P6 LDC.64 R14, c[0x0][0x398] ;  /* 0x0000e600ff0eeb82 */ /* 0x000ef00000000a00 */
[----:B-1----:R-:W1:Y:S01]  /*9e10*/  @!P5 LDC.64 R12, c[0x0][0x398] ;  /* 0x0000e600ff0cdb82 */ /* 0x002e620000000a00 */
[----:B------:R-:W-:Y:S02]  /*9e20*/  @!P1 IMAD.IADD R3, R40, 0x1, R55 ;  /* 0x0000000128039824 */ /* 0x000fe400078e0237 */
[----:B------:R-:W-:-:S02]  /*9e30*/  @!P2 IMAD.IADD R43, R43, 0x1, R53 ;  /* 0x000000012b2ba824 */ /* 0x000fc400078e0235 */
[----:B------:R-:W-:Y:S02]  /*9e40*/  @!P3 IMAD.IADD R29, R42, 0x1, R70 ;  /* 0x000000012a1db824 */ /* 0x000fe400078e0246 */
[----:B------:R-:W-:Y:S02]  /*9e50*/  @!P4 IMAD.IADD R57, R57, 0x1, R52 ;  /* 0x000000013939c824 */ /* 0x000fe400078e0234 */
[----:B-----5:R-:W-:-:S04]  /*9e60*/  @!P1 IMAD.WIDE.U32 R2, R3, 0x4, R4 ;  /* 0x0000000403029825 */ /* 0x020fc800078e0004 */
[----:B------:R-:W-:Y:S02]  /*9e70*/  @!P5 IMAD.IADD R31, R16, 0x1, R56 ;  /* 0x00000001101fd824 */ /* 0x000fe400078e0238 */
[----:B------:R-:W-:Y:S02]  /*9e80*/  @!P6 IMAD.IADD R63, R54, 0x1, R63 ;  /* 0x00000001363fe824 */ /* 0x000fe400078e023f */
[----:B0-----:R-:W-:Y:S01]  /*9e90*/  @!P2 IMAD.WIDE.U32 R4, R43, 0x4, R6 ;  /* 0x000000042b04a825 */ /* 0x001fe200078e0006 */
[----:B----4-:R0:W-:Y:S03]  /*9ea0*/  @!P1 STG.E desc[UR10][R2.64], R17 ;  /* 0x0000001102009986 */ /* 0x0101e6000c10190a */
[----:B--2---:R-:W-:Y:S01]  /*9eb0*/  @!P3 IMAD.WIDE.U32 R6, R29, 0x4, R8 ;  /* 0x000000041d06b825 */ /* 0x004fe200078e0008 */
[----:B------:R0:W-:Y:S03]  /*9ec0*/  @!P2 STG.E desc[UR10][R4.64], R19 ;  /* 0x000000130400a986 */ /* 0x0001e6000c10190a */
[----:B---3--:R-:W-:Y:S01]  /*9ed0*/  @!P4 IMAD.WIDE.U32 R8, R57, 0x4, R10 ;  /* 0x000000043908c825 */ /* 0x008fe200078e000a */
[----:B------:R0:W-:Y:S03]  /*9ee0*/  @!P3 STG.E desc[UR10][R6.64], R21 ;  /* 0x000000150600b986 */ /* 0x0001e6000c10190a */
[----:B-1----:R-:W-:Y:S01]  /*9ef0*/  @!P5 IMAD.WIDE.U32 R10, R31, 0x4, R12 ;  /* 0x000000041f0ad825 */ /* 0x002fe200078e000c */
[----:B------:R0:W-:Y:S03]  /*9f00*/  @!P4 STG.E desc[UR10][R8.64], R23 ;  /* 0x000000170800c986 */ /* 0x0001e6000c10190a */
[----:B------:R-:W-:Y:S01]  /*9f10*/  @!P6 IMAD.WIDE.U32 R12, R63, 0x4, R14 ;  /* 0x000000043f0ce825 */ /* 0x000fe200078e000e */
[----:B------:R0:W-:Y:S04]  /*9f20*/  @!P5 STG.E desc[UR10][R10.64], R25 ;  /* 0x000000190a00d986 */ /* 0x0001e8000c10190a */
[----:B------:R0:W-:Y:S01]  /*9f30*/  @!P6 STG.E desc[UR10][R12.64], R27 ;  /* 0x0000001b0c00e986 */ /* 0x0001e2000c10190a */
[----:B------:R-:W-:Y:S05]  /*9f40*/  @P0 EXIT ;  /* 0x000000000000094d */ /* 0x000fea0003800000 */
[----:B0-----:R-:W0:Y:S01]  /*9f50*/  LDS R5, [R0+0x3c00] ;  /* 0x003c000000057984 */ /* 0x001e220000000800 */
[----:B------:R-:W1:Y:S01]  /*9f60*/  LDC.64 R2, c[0x0][0x398] ;  /* 0x0000e600ff027b82 */ /* 0x000e620000000a00 */
[----:B------:R-:W-:-:S04]  /*9f70*/  IMAD.IADD R51, R51, 0x1, R18 ;  /* 0x0000000133337824 */ /* 0x000fc800078e0212 */
[----:B-1----:R-:W-:-:S05]  /*9f80*/  IMAD.WIDE.U32 R2, R51, 0x4, R2 ;  /* 0x0000000433027825 */ /* 0x002fca00078e0002 */
[----:B0-----:R-:W-:Y:S01]  /*9f90*/  STG.E desc[UR10][R2.64], R5 ;  /* 0x0000000502007986 */ /* 0x001fe2000c10190a */
[----:B------:R-:W-:Y:S05]  /*9fa0*/  EXIT ;  /* 0x000000000000794d */ /* 0x000fea0003800000 */
.L_x_1674:
[----:B------:R-:W-:Y:S01]  /*9fb0*/  ISETP.GE.AND P0, PT, R3, 0x1080, PT ;  /* 0x000010800300780c */ /* 0x000fe20003f06270 */
[----:B------:R-:W-:Y:S02]  /*9fc0*/  IMAD.MOV.U32 R11, RZ, RZ, R5 ;  /* 0x000000ffff0b7224 */ /* 0x000fe400078e0005 */
[----:B------:R-:W-:-:S10]  /*9fd0*/  IMAD.MOV.U32 R13, RZ, RZ, R3 ;  /* 0x000000ffff0d7224 */ /* 0x000fd400078e0003 */
[----:B------:R-:W-:Y:S05]  /*9fe0*/  @!P0 BRA `(.L_x_1677) ;  /* 0x0000000000a08947 */ /* 0x000fea0003800000 */
[----:B------:R-:W-:Y:S02]  /*9ff0*/  IMAD.MOV.U32 R13, RZ, RZ, R3 ;  /* 0x000000ffff0d7224 */ /* 0x000fe400078e0003 */
[----:B------:R-:W-:-:S07]  /*a000*/  IMAD.MOV.U32 R11, RZ, RZ, R5 ;  /* 0x000000ffff0b7224 */ /* 0x000fce00078e0005 */
.L_x_1678:
[----:B--2---:R-:W2:Y:S01]  /*a010*/  LDC.64 R14, c[0x0][0x380] ;  /* 0x0000e000ff0e7b82 */ /* 0x004ea20000000a00 */
[----:B01----:R-:W-:-:S04]  /*a020*/  IADD3 R0, P0, PT, R69, R11, RZ ;  /* 0x0000000b45007210 */ /* 0x003fc80007f1e0ff */
[----:B------:R-:W-:Y:S01]  /*a030*/  LEA.HI.X.SX32 R7, R11, RZ, 0x1, P0 ;  /* 0x000000ff0b077211 */ /* 0x000fe200000f0eff */
[C---:B------:R-:W-:Y:S02]  /*a040*/  IMAD.SHL.U32 R9, R0.reuse, 0x2, RZ ;  /* 0x0000000200097824 */ /* 0x040fe400078e00ff */
[----:B------:R-:W0:Y:S01]  /*a050*/  LDC.64 R36, c[0x0][0x388] ;  /* 0x0000e200ff247b82 */ /* 0x000e220000000a00 */
[----:B------:R-:W-:Y:S02]  /*a060*/  SHF.L.U64.HI R0, R0, 0x1, R7 ;  /* 0x0000000100007819 */ /* 0x000fe40000010207 */
[----:B--2---:R-:W-:-:S04]  /*a070*/  IADD3 R6, P0, P1, R9, 0xf00, R14 ;  /* 0x00000f0009067810 */ /* 0x004fc8000791e00e */
[----:B------:R-:W-:-:S05]  /*a080*/  IADD3.X R7, PT, PT, R0, R15, RZ, P0, P1 ;  /* 0x0000000f00077210 */ /* 0x000fca00007e24ff */
        /* <DEDUP_REMOVED lines=12> */
[----:B------:R-:W-:Y:S01]  /*a150*/  BAR.SYNC.DEFER_BLOCKING 0x0 ;  /* 0x0000000000007b1d */ /* 0x000fe20000010000 */
[----:B0-----:R-:W-:Y:S01]  /*a160*/  IADD3 R8, P0, P1, R9, 0xf00, R36 ;  /* 0x00000f0009087810 */ /* 0x001fe2000791e024 */
[----:B------:R-:W-:-:S02]  /*a170*/  VIADD R13, R13, 0xffffef80 ;  /* 0xffffef800d0d7836 */ /* 0x000fc40000000000 */
[----:B------:R-:W-:Y:S01]  /*a180*/  VIADD R11, R11, 0x1080 ;  /* 0x000010800b0b7836 */ /* 0x000fe20000000000 */
[----:B------:R-:W-:Y:S02]  /*a190*/  IADD3.X R9, PT, PT, R0, R37, RZ, P0, P1 ;  /* 0x0000002500097210 */ /* 0x000fe400007e24ff */
[----:B------:R-:W-:-:S03]  /*a1a0*/  ISETP.GT.AND P0, PT, R13, 0x107f, PT ;  /* 0x0000107f0d00780c */ /* 0x000fc60003f04270 */
[----:B--2---:R2:W-:Y:S04]  /*a1b0*/  STG.E.U16 desc[UR10][R8.64+-0xf00], R15 ;  /* 0xfff1000f08007986 */ /* 0x0045e8000c10150a */
[----:B---3--:R2:W-:Y:S04]  /*a1c0*/  STG.E.U16 desc[UR10][R8.64+-0xc00], R17 ;  /* 0xfff4001108007986 */ /* 0x0085e8000c10150a */
[----:B----4-:R2:W-:Y:S04]  /*a1d0*/  STG.E.U16 desc[UR10][R8.64+-0x900], R19 ;  /* 0xfff7001308007986 */ /* 0x0105e8000c10150a */
[----:B-----5:R2:W-:Y:S04]  /*a1e0*/  STG.E.U16 desc[UR10][R8.64+-0x600], R21 ;  /* 0xfffa001508007986 */ /* 0x0205e8000c10150a */
[----:B------:R2:W-:Y:S04]  /*a1f0*/  STG.E.U16 desc[UR10][R8.64+-0x300], R23 ;  /* 0xfffd001708007986 */ /* 0x0005e8000c10150a */
[----:B------:R2:W-:Y:S04]  /*a200*/  STG.E.U16 desc[UR10][R8.64], R25 ;  /* 0x0000001908007986 */ /* 0x0005e8000c10150a */
[----:B------:R2:W-:Y:S04]  /*a210*/  STG.E.U16 desc[UR10][R8.64+0x300], R27 ;  /* 0x0003001b08007986 */ /* 0x0005e8000c10150a */
[----:B------:R2:W-:Y:S04]  /*a220*/  STG.E.U16 desc[UR10][R8.64+0x600], R29 ;  /* 0x0006001d08007986 */ /* 0x0005e8000c10150a */
[----:B------:R2:W-:Y:S04]  /*a230*/  STG.E.U16 desc[UR10][R8.64+0x900], R31 ;  /* 0x0009001f08007986 */ /* 0x0005e8000c10150a */
[----:B------:R2:W-:Y:S04]  /*a240*/  STG.E.U16 desc[UR10][R8.64+0xc00], R33 ;  /* 0x000c002108007986 */ /* 0x0005e8000c10150a */
[----:B------:R2:W-:Y:S01]  /*a250*/  STG.E.U16 desc[UR10][R8.64+0xf00], R35 ;  /* 0x000f002308007986 */ /* 0x0005e2000c10150a */
[----:B------:R-:W-:Y:S05]  /*a260*/  @P0 BRA `(.L_x_1678) ;  /* 0xfffffffc00680947 */ /* 0x000fea000383ffff */
.L_x_1677:
[----:B------:R-:W-:-:S13]  /*a270*/  ISETP.GE.AND P0, PT, R11, R2, PT ;  /* 0x000000020b00720c */ /* 0x000fda0003f06270 */
[----:B------:R-:W-:Y:S05]  /*a280*/  @P0 BRA `(.L_x_1679) ;  /* 0x0000000400240947 */ /* 0x000fea0003800000 */
[----:B------:R-:W3:Y:S01]  /*a290*/  LDCU.64 UR4, c[0x0][0x380] ;  /* 0x00007000ff0477ac */ /* 0x000ee20008000a00 */
[C---:B01----:R-:W-:Y:S01]  /*a2a0*/  IADD3 R0, P0, PT, R69.reuse, R11, RZ ;  /* 0x0000000b45007210 */ /* 0x043fe20007f1e0ff */
[C---:B------:R-:W-:Y:S01]  /*a2b0*/  VIADD R4, R69.reuse, 0x180 ;  /* 0x0000018045047836 */ /* 0x040fe20000000000 */
[CC--:B------:R-:W-:Y:S01]  /*a2c0*/  ISETP.GE.AND P6, PT, R69.reuse, R13.reuse, PT ;  /* 0x0000000d4500720c */ /* 0x0c0fe20003fc6270 */
[----:B------:R-:W-:Y:S01]  /*a2d0*/  VIADD R10, R69, 0x300 ;  /* 0x00000300450a7836 */ /* 0x000fe20000000000 */
[----:B------:R-:W-:Y:S01]  /*a2e0*/  LEA.HI.X.SX32 R7, R11, RZ, 0x1, P0 ;  /* 0x000000ff0b077211 */ /* 0x000fe200000f0eff */
[----:B--2---:R-:W-:Y:S01]  /*a2f0*/  IMAD.SHL.U32 R8, R0, 0x2, RZ ;  /* 0x0000000200087824 */ /* 0x004fe200078e00ff */
[-C--:B------:R-:W-:Y:S01]  /*a300*/  ISETP.GE.AND P5, PT, R4, R13.reuse, PT ;  /* 0x0000000d0400720c */ /* 0x080fe20003fa6270 */
[C---:B------:R-:W-:Y:S01]  /*a310*/  VIADD R12, R69.reuse, 0x480 ;  /* 0x00000480450c7836 */ /* 0x040fe20000000000 */
[----:B------:R-:W-:Y:S01]  /*a320*/  SHF.L.U64.HI R0, R0, 0x1, R7 ;  /* 0x0000000100007819 */ /* 0x000fe20000010207 */
[C---:B------:R-:W-:Y:S01]  /*a330*/  VIADD R4, R69.reuse, 0x600 ;  /* 0x0000060045047836 */ /* 0x040fe20000000000 */
[----:B------:R-:W-:Y:S01]  /*a340*/  ISETP.GE.AND P4, PT, R10, R13, PT ;  /* 0x0000000d0a00720c */ /* 0x000fe20003f86270 */
[----:B------:R-:W-:Y:S01]  /*a350*/  VIADD R10, R69, 0x780 ;  /* 0x00000780450a7836 */ /* 0x000fe20000000000 */
[----:B------:R-:W-:-:S02]  /*a360*/  LOP3.LUT R14, R14, 0xfffffffb, RZ, 0xc0, !PT ;  /* 0xfffffffb0e0e7812 */ /* 0x000fc400078ec0ff */
[-C--:B------:R-:W-:Y:S01]  /*a370*/  ISETP.GE.AND P3, PT, R12, R13.reuse, PT ;  /* 0x0000000d0c00720c */ /* 0x080fe20003f66270 */
[C---:B------:R-:W-:Y:S01]  /*a380*/  VIADD R12, R69.reuse, 0x900 ;  /* 0x00000900450c7836 */ /* 0x040fe20000000000 */
[----:B------:R-:W-:Y:S01]  /*a390*/  ISETP.GE.AND P1, PT, R10, R13, PT ;  /* 0x0000000d0a00720c */ /* 0x000fe20003f26270 */
[----:B------:R-:W-:Y:S01]  /*a3a0*/  VIADD R10, R69, 0xd80 ;  /* 0x00000d80450a7836 */ /* 0x000fe20000000000 */
[----:B---3--:R-:W-:Y:S02]  /*a3b0*/  IADD3 R6, P0, PT, R8, UR4, RZ ;  /* 0x0000000408067c10 */ /* 0x008fe4000ff1e0ff */
[----:B------:R-:W-:Y:S02]  /*a3c0*/  @P5 LOP3.LUT R14, R14, 0x4, RZ, 0xfc, !PT ;  /* 0x000000040e0e5812 */ /* 0x000fe400078efcff */
[----:B------:R-:W-:Y:S01]  /*a3d0*/  IADD3.X R7, PT, PT, R0, UR5, RZ, P0, !PT ;  /* 0x0000000500077c10 */ /* 0x000fe200087fe4ff */
[----:B------:R-:W-:Y:S05]  /*a3e0*/  WARPSYNC.ALL ;  /* 0x0000000000007948 */ /* 0x000fea0003800000 */
[----:B------:R-:W2:Y:S01]  /*a3f0*/  @!P6 LDG.E.U16 R11, desc[UR10][R6.64] ;  /* 0x0000000a060be981 */ /* 0x000ea2000c1e1500 */
[----:B------:R-:W0:Y:S01]  /*a400*/  LDCU.64 UR4, c[0x0][0x388] ;  /* 0x00007100ff0477ac */ /* 0x000e220008000a00 */
[----:B------:R-:W-:-:S02]  /*a410*/  LOP3.LUT R14, R14, 0xfffffffd, RZ, 0xc0, !PT ;  /* 0xfffffffd0e0e7812 */ /* 0x000fc400078ec0ff */
[----:B------:R-:W3:Y:S01]  /*a420*/  @!P5 LDG.E.U16 R15, desc[UR10][R6.64+0x300] ;  /* 0x0003000a060fd981 */ /* 0x000ee2000c1e1500 */
[----:B------:R-:W-:Y:S02]  /*a430*/  ISETP.GE.AND P0, PT, R4, R13, PT ;  /* 0x0000000d0400720c */ /* 0x000fe40003f06270 */
[----:B------:R-:W-:Y:S01]  /*a440*/  @P4 LOP3.LUT R14, R14, 0x2, RZ, 0xfc, !PT ;  /* 0x000000020e0e4812 */ /* 0x000fe200078efcff */
[----:B------:R-:W4:Y:S01]  /*a450*/  @!P4 LDG.E.U16 R17, desc[UR10][R6.64+0x600] ;  /* 0x0006000a0611c981 */ /* 0x000f22000c1e1500 */
[----:B------:R-:W-:Y:S02]  /*a460*/  LOP3.LUT R4, R69, 0xc00, RZ, 0xfc, !PT ;  /* 0x00000c0045047812 */ /* 0x000fe400078efcff */
[----:B------:R-:W-:Y:S01]  /*a470*/  LOP3.LUT R14, R14, 0xfffffffe, RZ, 0xc0, !PT ;  /* 0xfffffffe0e0e7812 */ /* 0x000fe200078ec0ff */
[----:B------:R-:W5:Y:S03]  /*a480*/  @!P3 LDG.E.U16 R19, desc[UR10][R6.64+0x900] ;  /* 0x0009000a0613b981 */ /* 0x000f66000c1e1500 */
[----:B------:R-:W-:Y:S01]  /*a490*/  @P3 LOP3.LUT R14, R14, 0x1, RZ, 0xfc, !PT ;  /* 0x000000010e0e3812 */ /* 0x000fe200078efcff */
[----:B------:R-:W5:Y:S01]  /*a4a0*/  @!P1 LDG.E.U16 R23, desc[UR10][R6.64+0xf00] ;  /* 0x000f000a06179981 */ /* 0x000f62000c1e1500 */
[----:B0-----:R-:W-:-:S03]  /*a4b0*/  IADD3 R8, P2, PT, R8, UR4, RZ ;  /* 0x0000000408087c10 */ /* 0x001fc6000ff5e0ff */
[----:B------:R-:W5:Y:S01]  /*a4c0*/  @!P0 LDG.E.U16 R21, desc[UR10][R6.64+0xc00] ;  /* 0x000c000a06158981 */ /* 0x000f62000c1e1500 */
[----:B------:R-:W-:Y:S01]  /*a4d0*/  IADD3.X R9, PT, PT, R0, UR5, RZ, P2, !PT ;  /* 0x0000000500097c10 */ /* 0x000fe200097fe4ff */
[C---:B------:R-:W-:Y:S01]  /*a4e0*/  VIADD R0, R69.reuse, 0xa80 ;  /* 0x00000a8045007836 */ /* 0x040fe20000000000 */
[-C--:B------:R-:W-:Y:S01]  /*a4f0*/  ISETP.GE.AND P2, PT, R12, R13.reuse, PT ;  /* 0x0000000d0c00720c */ /* 0x080fe20003f46270 */
[----:B------:R-:W-:Y:S01]  /*a500*/  VIADD R12, R69, 0xf00 ;  /* 0x00000f00450c7836 */ /* 0x000fe20000000000 */
[----:B------:R-:W-:Y:S02]  /*a510*/  P2R R20, PR, RZ, 0x1 ;  /* 0x00000001ff147803 */ /* 0x000fe40000000000 */
[----:B------:R-:W-:Y:S02]  /*a520*/  LOP3.LUT P0, RZ, R14, 0x1, RZ, 0xc0, !PT ;  /* 0x000000010eff7812 */ /* 0x000fe4000780c0ff */
[-C--:B------:R-:W-:Y:S02]  /*a530*/  ISETP.GE.AND P3, PT, R0, R13.reuse, PT ;  /* 0x0000000d0000720c */ /* 0x080fe40003f66270 */
[----:B------:R-:W-:-:S02]  /*a540*/  ISETP.GE.AND P4, PT, R4, R13, PT ;  /* 0x0000000d0400720c */ /* 0x000fc40003f86270 */
[-C--:B------:R-:W-:Y:S02]  /*a550*/  ISETP.GE.AND P5, PT, R10, R13.reuse, PT ;  /* 0x0000000d0a00720c */ /* 0x080fe40003fa6270 */
[----:B------:R-:W-:Y:S01]  /*a560*/  ISETP.GE.AND P6, PT, R12, R13, PT ;  /* 0x0000000d0c00720c */ /* 0x000fe20003fc6270 */
[----:B------:R-:W5:Y:S01]  /*a570*/  @!P2 LDG.E.U16 R25, desc[UR10][R6.64+0x1200] ;  /* 0x0012000a0619a981 */ /* 0x000f62000c1e1500 */
[----:B------:R-:W-:Y:S02]  /*a580*/  P2R R18, PR, RZ, 0x1 ;  /* 0x00000001ff127803 */ /* 0x000fe40000000000 */
[----:B------:R-:W-:-:S03]  /*a590*/  LOP3.LUT P0, RZ, R14, 0x2, RZ, 0xc0, !PT ;  /* 0x000000020eff7812 */ /* 0x000fc6000780c0ff */
[----:B------:R-:W5:Y:S01]  /*a5a0*/  @!P3 LDG.E.U16 R27, desc[UR10][R6.64+0x1500] ;  /* 0x0015000a061bb981 */ /* 0x000f62000c1e1500 */
[----:B------:R-:W-:Y:S02]  /*a5b0*/  P2R R16, PR, RZ, 0x1 ;  /* 0x00000001ff107803 */ /* 0x000fe40000000000 */
[----:B------:R-:W-:Y:S01]  /*a5c0*/  LOP3.LUT P0, RZ, R14, 0x4, RZ, 0xc0, !PT ;  /* 0x000000040eff7812 */ /* 0x000fe2000780c0ff */
[----:B------:R-:W5:Y:S03]  /*a5d0*/  @!P4 LDG.E.U16 R29, desc[UR10][R6.64+0x1800] ;  /* 0x0018000a061dc981 */ /* 0x000f66000c1e1500 */
[----:B------:R-:W-:Y:S01]  /*a5e0*/  P2R R14, PR, RZ, 0x1 ;  /* 0x00000001ff0e7803 */ /* 0x000fe20000000000 */
[----:B------:R-:W5:Y:S01]  /*a5f0*/  @!P5 LDG.E.U16 R31, desc[UR10][R6.64+0x1b00] ;  /* 0x001b000a061fd981 */ /* 0x000f62000c1e1500 */
[----:B------:R-:W-:-:S03]  /*a600*/  ISETP.GE.AND P0, PT, R69, R13, PT ;  /* 0x0000000d4500720c */ /* 0x000fc60003f06270 */
[----:B------:R-:W5:Y:S01]  /*a610*/  @!P6 LDG.E.U16 R13, desc[UR10][R6.64+0x1e00] ;  /* 0x001e000a060de981 */ /* 0x000f62000c1e1500 */
[----:B------:R-:W-:Y:S09]  /*a620*/  BAR.SYNC.DEFER_BLOCKING 0x0 ;  /* 0x0000000000007b1d */ /* 0x000ff20000010000 */
[----:B--2---:R0:W-:Y:S01]  /*a630*/  @!P0 STG.E.U16 desc[UR10][R8.64], R11 ;  /* 0x0000000b08008986 */ /* 0x0041e2000c10150a */
[----:B------:R-:W-:-:S13]  /*a640*/  ISETP.NE.AND P0, PT, R14, RZ, PT ;  /* 0x000000ff0e00720c */ /* 0x000fda0003f05270 */
[----:B---3--:R0:W-:Y:S01]  /*a650*/  @!P0 STG.E.U16 desc[UR10][R8.64+0x300], R15 ;  /* 0x0003000f08008986 */ /* 0x0081e2000c10150a */
[----:B------:R-:W-:-:S13]  /*a660*/  ISETP.NE.AND P0, PT, R16, RZ, PT ;  /* 0x000000ff1000720c */ /* 0x000fda0003f05270 */
[----:B----4-:R0:W-:Y:S01]  /*a670*/  @!P0 STG.E.U16 desc[UR10][R8.64+0x600], R17 ;  /* 0x0006001108008986 */ /* 0x0101e2000c10150a */
[----:B------:R-:W-:-:S13]  /*a680*/  ISETP.NE.AND P0, PT, R18, RZ, PT ;  /* 0x000000ff1200720c */ /* 0x000fda0003f05270 */
[----:B-----5:R0:W-:Y:S01]  /*a690*/  @!P0 STG.E.U16 desc[UR10][R8.64+0x900], R19 ;  /* 0x0009001308008986 */ /* 0x0201e2000c10150a */
[----:B------:R-:W-:-:S03]  /*a6a0*/  ISETP.NE.AND P0, PT, R20, RZ, PT ;  /* 0x000000ff1400720c */ /* 0x000fc60003f05270 */
[----:B------:R0:W-:Y:S04]  /*a6b0*/  @!P1 STG.E.U16 desc[UR10][R8.64+0xf00], R23 ;  /* 0x000f001708009986 */ /* 0x0001e8000c10150a */
[----:B------:R0:W-:Y:S04]  /*a6c0*/  @!P2 STG.E.U16 desc[UR10][R8.64+0x1200], R25 ;  /* 0x001200190800a986 */ /* 0x0001e8000c10150a */
[----:B------:R0:W-:Y:S04]  /*a6d0*/  @!P3 STG.E.U16 desc[UR10][R8.64+0x1500], R27 ;  /* 0x0015001b0800b986 */ /* 0x0001e8000c10150a */
[----:B------:R0:W-:Y:S04]  /*a6e0*/  @!P0 STG.E.U16 desc[UR10][R8.64+0xc00], R21 ;  /* 0x000c001508008986 */ /* 0x0001e8000c10150a */
[----:B------:R0:W-:Y:S04]  /*a6f0*/  @!P4 STG.E.U16 desc[UR10][R8.64+0x1800], R29 ;  /* 0x0018001d0800c986 */ /* 0x0001e8000c10150a */
[----:B------:R0:W-:Y:S04]  /*a700*/  @!P5 STG.E.U16 desc[UR10][R8.64+0x1b00], R31 ;  /* 0x001b001f0800d986 */ /* 0x0001e8000c10150a */
[----:B------:R0:W-:Y:S02]  /*a710*/  @!P6 STG.E.U16 desc[UR10][R8.64+0x1e00], R13 ;  /* 0x001e000d0800e986 */ /* 0x0001e4000c10150a */
.L_x_1679:
[----:B------:R-:W-:-:S13]  /*a720*/  ISETP.GE.AND P0, PT, R3, 0x1080, PT ;  /* 0x000010800300780c */ /* 0x000fda0003f06270 */
[----:B------:R-:W-:Y:S05]  /*a730*/  @!P0 BRA `(.L_x_1680) ;  /* 0x0000000000988947 */ /* 0x000fea0003800000 */
.L_x_1681:
[----:B0-----:R-:W0:Y:S01]  /*a740*/  LDC.64 R10, c[0x0][0x390] ;  /* 0x0000e400ff0a7b82 */ /* 0x001e220000000a00 */
[----:B-1----:R-:W-:-:S04]  /*a750*/  IADD3 R0, P0, PT, R69, R5, RZ ;  /* 0x0000000545007210 */ /* 0x002fc80007f1e0ff */
[----:B------:R-:W-:Y:S01]  /*a760*/  LEA.HI.X.SX32 R7, R5, RZ, 0x1, P0 ;  /* 0x000000ff05077211 */ /* 0x000fe200000f0eff */
[C---:B--2---:R-:W-:Y:S02]  /*a770*/  IMAD.SHL.U32 R9, R0.reuse, 0x4, RZ ;  /* 0x0000000400097824 */ /* 0x044fe400078e00ff */
[----:B------:R-:W1:Y:S01]  /*a780*/  LDC.64 R32, c[0x0][0x398] ;  /* 0x0000e600ff207b82 */ /* 0x000e620000000a00 */
[----:B------:R-:W-:Y:S02]  /*a790*/  SHF.L.U64.HI R0, R0, 0x2, R7 ;  /* 0x0000000200007819 */ /* 0x000fe40000010207 */
[----:B0-----:R-:W-:-:S04]  /*a7a0*/  IADD3 R6, P0, P1, R9, 0x1e00, R10 ;  /* 0x00001e0009067810 */ /* 0x001fc8000791e00a */
[----:B------:R-:W-:-:S05]  /*a7b0*/  IADD3.X R7, PT, PT, R0, R11, RZ, P0, P1 ;  /* 0x0000000b00077210 */ /* 0x000fca00007e24ff */
[----:B------:R-:W2:Y:S04]  /*a7c0*/  LDG.E R11, desc[UR10][R6.64+-0x1e00] ;  /* 0xffe2000a060b7981 */ /* 0x000ea8000c1e1900 */
[----:B------:R-:W3:Y:S04]  /*a7d0*/  LDG.E R13, desc[UR10][R6.64+-0x1800] ;  /* 0xffe8000a060d7981 */ /* 0x000ee8000c1e1900 */
[----:B------:R-:W4:Y:S04]  /*a7e0*/  LDG.E R15, desc[UR10][R6.64+-0x1200] ;  /* 0xffee000a060f7981 */ /* 0x000f28000c1e1900 */
[----:B------:R-:W5:Y:S04]  /*a7f0*/  LDG.E R17, desc[UR10][R6.64+-0xc00] ;  /* 0xfff4000a06117981 */ /* 0x000f68000c1e1900 */
[----:B------:R-:W5:Y:S04]  /*a800*/  LDG.E R19, desc[UR10][R6.64+-0x600] ;  /* 0xfffa000a06137981 */ /* 0x000f68000c1e1900 */
[----:B------:R-:W5:Y:S04]  /*a810*/  LDG.E R21, desc[UR10][R6.64] ;  /* 0x0000000a06157981 */ /* 0x000f68000c1e1900 */
[----:B------:R-:W5:Y:S04]  /*a820*/  LDG.E R23, desc[UR10][R6.64+0x600] ;  /* 0x0006000a06177981 */ /* 0x000f68000c1e1900 */
[----:B------:R-:W5:Y:S04]  /*a830*/  LDG.E R25, desc[UR10][R6.64+0xc00] ;  /* 0x000c000a06197981 */ /* 0x000f68000c1e1900 */
[----:B------:R-:W5:Y:S04]  /*a840*/  LDG.E R27, desc[UR10][R6.64+0x1200] ;  /* 0x0012000a061b7981 */ /* 0x000f68000c1e1900 */
[----:B------:R-:W5:Y:S04]  /*a850*/  LDG.E R29, desc[UR10][R6.64+0x1800] ;  /* 0x0018000a061d7981 */ /* 0x000f68000c1e1900 */
[----:B------:R-:W5:Y:S01]  /*a860*/  LDG.E R31, desc[UR10][R6.64+0x1e00] ;  /* 0x001e000a061f7981 */ /* 0x000f62000c1e1900 */
[----:B------:R-:W-:Y:S05]  /*a870*/  WARPSYNC.ALL ;  /* 0x0000000000007948 */ /* 0x000fea0003800000 */
[----:B------:R-:W-:Y:S01]  /*a880*/  BAR.SYNC.DEFER_BLOCKING 0x0 ;  /* 0x0000000000007b1d */ /* 0x000fe20000010000 */
[----:B-1----:R-:W-:Y:S01]  /*a890*/  IADD3 R8, P0, P1, R9, 0x1e00, R32 ;  /* 0x00001e0009087810 */ /* 0x002fe2000791e020 */
[----:B------:R-:W-:-:S02]  /*a8a0*/  VIADD R3, R3, 0xffffef80 ;  /* 0xffffef8003037836 */ /* 0x000fc40000000000 */
[----:B------:R-:W-:Y:S01]  /*a8b0*/  VIADD R5, R5, 0x1080 ;  /* 0x0000108005057836 */ /* 0x000fe20000000000 */
[----:B------:R-:W-:Y:S02]  /*a8c0*/  IADD3.X R9, PT, PT, R0, R33, RZ, P0, P1 ;  /* 0x0000002100097210 */ /* 0x000fe400007e24ff */
[----:B------:R-:W-:-:S03]  /*a8d0*/  ISETP.GT.AND P0, PT, R3, 0x107f, PT ;  /* 0x0000107f0300780c */ /* 0x000fc60003f04270 */
        /* <DEDUP_REMOVED lines=8> */
[----:B------:R0:W-:Y:S04]  /*a960*/  STG.E desc[UR10][R8.64+0x1200], R27 ;  /* 0x0012001b08007986 */ /* 0x0001e8000c10190a */
[----:B------:R0:W-:Y:S04]  /*a970*/  STG.E desc[UR10][R8.64+0x1800], R29 ;  /* 0x0018001d08007986 */ /* 0x0001e8000c10190a */
[----:B------:R0:W-:Y:S01]  /*a980*/  STG.E desc[UR10][R8.64+0x1e00], R31 ;  /* 0x001e001f08007986 */ /* 0x0001e2000c10190a */
[----:B------:R-:W-:Y:S05]  /*a990*/  @P0 BRA `(.L_x_1681) ;  /* 0xfffffffc00680947 */ /* 0x000fea000383ffff */
.L_x_1680:
[----:B------:R-:W-:-:S13]  /*a9a0*/  ISETP.GE.AND P0, PT, R5, R2, PT ;  /* 0x000000020500720c */ /* 0x000fda0003f06270 */
[----:B0-----:R-:W-:Y:S05]  /*a9b0*/  @P0 EXIT ;  /* 0x000000000000094d */ /* 0x001fea0003800000 */
[----:B------:R-:W0:Y:S01]  /*a9c0*/  LDCU.64 UR4, c[0x0][0x390] ;  /* 0x00007200ff0477ac */ /* 0x000e220008000a00 */
[C---:B-1----:R-:W-:Y:S01]  /*a9d0*/  IADD3 R0, P0, PT, R69.reuse, R5, RZ ;  /* 0x0000000545007210 */ /* 0x042fe20007f1e0ff */
[C---:B------:R-:W-:Y:S01]  /*a9e0*/  VIADD R2, R69.reuse, 0x180 ;  /* 0x0000018045027836 */ /* 0x040fe20000000000 */
[CC--:B------:R-:W-:Y:S01]  /*a9f0*/  ISETP.GE.AND P6, PT, R69.reuse, R3.reuse, PT ;  /* 0x000000034500720c */ /* 0x0c0fe20003fc6270 */
[----:B--2---:R-:W-:Y:S01]  /*aa00*/  VIADD R8, R69, 0x300 ;  /* 0x0000030045087836 */ /* 0x004fe20000000000 */
[----:B------:R-:W-:Y:S01]  /*aa10*/  LEA.HI.X.SX32 R5, R5, RZ, 0x1, P0 ;  /* 0x000000ff05057211 */ /* 0x000fe200000f0eff */
[----:B------:R-:W-:Y:S01]  /*aa20*/  IMAD.SHL.U32 R6, R0, 0x4, RZ ;  /* 0x0000000400067824 */ /* 0x000fe200078e00ff */
[-C--:B------:R-:W-:Y:S01]  /*aa30*/  ISETP.GE.AND P5, PT, R2, R3.reuse, PT ;  /* 0x000000030200720c */ /* 0x080fe20003fa6270 */
[C---:B------:R-:W-:Y:S01]  /*aa40*/  VIADD R10, R69.reuse, 0x480 ;  /* 0x00000480450a7836 */ /* 0x040fe20000000000 */
[----:B------:R-:W-:Y:S01]  /*aa50*/  SHF.L.U64.HI R0, R0, 0x2, R5 ;  /* 0x0000000200007819 */ /* 0x000fe20000010205 */
[C---:B------:R-:W-:Y:S01]  /*aa60*/  VIADD R2, R69.reuse, 0x600 ;  /* 0x0000060045027836 */ /* 0x040fe20000000000 */
[-C--:B------:R-:W-:Y:S01]  /*aa70*/  ISETP.GE.AND P4, PT, R8, R3.reuse, PT ;  /* 0x000000030800720c */ /* 0x080fe20003f86270 */
[C---:B------:R-:W-:Y:S01]  /*aa80*/  VIADD R8, R69.reuse, 0x780 ;  /* 0x0000078045087836 */ /* 0x040fe20000000000 */
[-C--:B------:R-:W-:Y:S01]  /*aa90*/  ISETP.GE.AND P3, PT, R10, R3.reuse, PT ;  /* 0x000000030a00720c */ /* 0x080fe20003f66270 */
[C---:B------:R-:W-:Y:S01]  /*aaa0*/  VIADD R10, R69.reuse, 0x900 ;  /* 0x00000900450a7836 */ /* 0x040fe20000000000 */
[----:B------:R-:W-:Y:S01]  /*aab0*/  P2R R20, PR, RZ, 0x20 ;  /* 0x00000020ff147803 */ /* 0x000fe20000000000 */
[C---:B------:R-:W-:Y:S01]  /*aac0*/  VIADD R68, R69.reuse, 0xf00 ;  /* 0x00000f0045447836 */ /* 0x040fe20000000000 */
[----:B------:R-:W-:Y:S01]  /*aad0*/  ISETP.GE.AND P1, PT, R8, R3, PT ;  /* 0x000000030800720c */ /* 0x000fe20003f26270 */
[----:B------:R-:W-:Y:S01]  /*aae0*/  VIADD R8, R69, 0xd80 ;  /* 0x00000d8045087836 */ /* 0x000fe20000000000 */
[----:B0-----:R-:W-:-:S02]  /*aaf0*/  IADD3 R4, P0, PT, R6, UR4, RZ ;  /* 0x0000000406047c10 */ /* 0x001fc4000ff1e0ff */
[----:B------:R-:W-:Y:S02]  /*ab00*/  P2R R12, PR, RZ, 0x10 ;  /* 0x00000010ff0c7803 */ /* 0x000fe40000000000 */
[----:B------:R-:W-:Y:S01]  /*ab10*/  IADD3.X R5, PT, PT, R0, UR5, RZ, P0, !PT ;  /* 0x0000000500057c10 */ /* 0x000fe200087fe4ff */
[----:B------:R-:W-:Y:S05]  /*ab20*/  WARPSYNC.ALL ;  /* 0x0000000000007948 */ /* 0x000fea0003800000 */
[----:B------:R-:W2:Y:S01]  /*ab30*/  @!P6 LDG.E R9, desc[UR10][R4.64] ;  /* 0x0000000a0409e981 */ /* 0x000ea2000c1e1900 */
[----:B------:R-:W0:Y:S01]  /*ab40*/  LDCU.64 UR4, c[0x0][0x398] ;  /* 0x00007300ff0477ac */ /* 0x000e220008000a00 */
[----:B------:R-:W-:-:S02]  /*ab50*/  ISETP.GE.AND P0, PT, R2, R3, PT ;  /* 0x000000030200720c */ /* 0x000fc40003f06270 */
[----:B------:R-:W3:Y:S01]  /*ab60*/  @!P5 LDG.E R11, desc[UR10][R4.64+0x600] ;  /* 0x0006000a040bd981 */ /* 0x000ee2000c1e1900 */
[----:B------:R-:W-:Y:S02]  /*ab70*/  LOP3.LUT R2, R69, 0xc00, RZ, 0xfc, !PT ;  /* 0x00000c0045027812 */ /* 0x000fe400078efcff */
[----:B------:R-:W-:Y:S01]  /*ab80*/  P2R R14, PR, RZ, 0x8 ;  /* 0x00000008ff0e7803 */ /* 0x000fe20000000000 */
[----:B------:R-:W4:Y:S01]  /*ab90*/  @!P4 LDG.E R13, desc[UR10][R4.64+0xc00] ;  /* 0x000c000a040dc981 */ /* 0x000f22000c1e1900 */
[----:B------:R-:W-:Y:S02]  /*aba0*/  ISETP.GE.AND P4, PT, R2, R3, PT ;  /* 0x000000030200720c */ /* 0x000fe40003f86270 */
[----:B------:R-:W-:Y:S01]  /*abb0*/  P2R R18, PR, RZ, 0x40 ;  /* 0x00000040ff127803 */ /* 0x000fe20000000000 */
[----:B------:R-:W4:Y:S04]  /*abc0*/  @!P3 LDG.E R15, desc[UR10][R4.64+0x1200] ;  /* 0x0012000a040fb981 */ /* 0x000f28000c1e1900 */
[----:B------:R-:W4:Y:S01]  /*abd0*/  @!P1 LDG.E R19, desc[UR10][R4.64+0x1e00] ;  /* 0x001e000a04139981 */ /* 0x000f22000c1e1900 */
[----:B0-----:R-:W-:-:S03]  /*abe0*/  IADD3 R6, P2, PT, R6, UR4, RZ ;  /* 0x0000000406067c10 */ /* 0x001fc6000ff5e0ff */
[----:B------:R-:W4:Y:S01]  /*abf0*/  @!P0 LDG.E R17, desc[UR10][R4.64+0x1800] ;  /* 0x0018000a04118981 */ /* 0x000f22000c1e1900 */
[----:B------:R-:W-:Y:S01]  /*ac00*/  IADD3.X R7, PT, PT, R0, UR5, RZ, P2, !PT ;  /* 0x0000000500077c10 */ /* 0x000fe200097fe4ff */
[----:B------:R-:W-:Y:S01]  /*ac10*/  VIADD R0, R69, 0xa80 ;  /* 0x00000a8045007836 */ /* 0x000fe20000000000 */
[-C--:B------:R-:W-:Y:S01]  /*ac20*/  ISETP.GE.AND P2, PT, R10, R3.reuse, PT ;  /* 0x000000030a00720c */ /* 0x080fe20003f46270 */
[----:B------:R-:W4:Y:S01]  /*ac30*/  @!P4 LDG.E R25, desc[UR10][R4.64+0x3000] ;  /* 0x0030000a0419c981 */ /* 0x000f22000c1e1900 */
[-C--:B------:R-:W-:Y:S02]  /*ac40*/  ISETP.GE.AND P5, PT, R8, R3.reuse, PT ;  /* 0x000000030800720c */ /* 0x080fe40003fa6270 */
[----:B------:R-:W-:-:S09]  /*ac50*/  ISETP.GE.AND P3, PT, R0, R3, PT ;  /* 0x000000030000720c */ /* 0x000fd20003f66270 */
[----:B------:R-:W4:Y:S04]  /*ac60*/  @!P2 LDG.E R21, desc[UR10][R4.64+0x2400] ;  /* 0x0024000a0415a981 */ /* 0x000f28000c1e1900 */
[----:B------:R-:W4:Y:S04]  /*ac70*/  @!P3 LDG.E R23, desc[UR10][R4.64+0x2a00] ;  /* 0x002a000a0417b981 */ /* 0x000f28000c1e1900 */
[----:B------:R-:W4:Y:S01]  /*ac80*/  @!P5 LDG.E R27, desc[UR10][R4.64+0x3600] ;  /* 0x0036000a041bd981 */ /* 0x000f22000c1e1900 */
[----:B------:R-:W-:Y:S02]  /*ac90*/  ISETP.GE.AND P6, PT, R68, R3, PT ;  /* 0x000000034400720c */ /* 0x000fe40003fc6270 */
[----:B------:R-:W-:-:S02]  /*aca0*/  P2R R16, PR, RZ, 0x1 ;  /* 0x00000001ff107803 */ /* 0x000fc40000000000 */
[----:B------:R-:W-:-:S04]  /*acb0*/  ISETP.NE.AND P0, PT, R14, RZ, PT ;  /* 0x000000ff0e00720c */ /* 0x000fc80003f05270 */
[----:B------:R-:W-:Y:S02]  /*acc0*/  P2R R14, PR, RZ, 0x1 ;  /* 0x00000001ff0e7803 */ /* 0x000fe40000000000 */
[----:B------:R-:W-:-:S03]  /*acd0*/  ISETP.NE.AND P0, PT, R12, RZ, PT ;  /* 0x000000ff0c00720c */ /* 0x000fc60003f05270 */
[----:B------:R0:W5:Y:S01]  /*ace0*/  @!P6 LDG.E R3, desc[UR10][R4.64+0x3c00] ;  /* 0x003c000a0403e981 */ /* 0x000162000c1e1900 */
[----:B------:R-:W-:Y:S01]  /*acf0*/  BAR.SYNC.DEFER_BLOCKING 0x0 ;  /* 0x0000000000007b1d */ /* 0x000fe20000010000 */
[----:B------:R-:W-:Y:S02]  /*ad00*/  P2R R12, PR, RZ, 0x1 ;  /* 0x00000001ff0c7803 */ /* 0x000fe40000000000 */
[----:B------:R-:W-:-:S04]  /*ad10*/  ISETP.NE.AND P0, PT, R20, RZ, PT ;  /* 0x000000ff1400720c */ /* 0x000fc80003f05270 */
[----:B------:R-:W-:Y:S02]  /*ad20*/  P2R R10, PR, RZ, 0x1 ;  /* 0x00000001ff0a7803 */ /* 0x000fe40000000000 */
[----:B------:R-:W-:-:S13]  /*ad30*/  ISETP.NE.AND P0, PT, R18, RZ, PT ;  /* 0x000000ff1200720c */ /* 0x000fda0003f05270 */
[----:B--2---:R0:W-:Y:S01]  /*ad40*/  @!P0 STG.E desc[UR10][R6.64], R9 ;  /* 0x0000000906008986 */ /* 0x0041e2000c10190a */
[----:B------:R-:W-:-:S13]  /*ad50*/  ISETP.NE.AND P0, PT, R10, RZ, PT ;  /* 0x000000ff0a00720c */ /* 0x000fda0003f05270 */
[----:B---3--:R0:W-:Y:S01]  /*ad60*/  @!P0 STG.E desc[UR10][R6.64+0x600], R11 ;  /* 0x0006000b06008986 */ /* 0x0081e2000c10190a */
[----:B------:R-:W-:-:S13]  /*ad70*/  ISETP.NE.AND P0, PT, R12, RZ, PT ;  /* 0x000000ff0c00720c */ /* 0x000fda0003f05270 */
[----:B----4-:R0:W-:Y:S01]  /*ad80*/  @!P0 STG.E desc[UR10][R6.64+0xc00], R13 ;  /* 0x000c000d06008986 */ /* 0x0101e2000c10190a */
[----:B------:R-:W-:-:S13]  /*ad90*/  ISETP.NE.AND P0, PT, R14, RZ, PT ;  /* 0x000000ff0e00720c */ /* 0x000fda0003f05270 */
[----:B------:R0:W-:Y:S01]  /*ada0*/  @!P0 STG.E desc[UR10][R6.64+0x1200], R15 ;  /* 0x0012000f06008986 */ /* 0x0001e2000c10190a */
[----:B------:R-:W-:-:S03]  /*adb0*/  ISETP.NE.AND P0, PT, R16, RZ, PT ;  /* 0x000000ff1000720c */ /* 0x000fc60003f05270 */
[----:B------:R0:W-:Y:S04]  /*adc0*/  @!P1 STG.E desc[UR10][R6.64+0x1e00], R19 ;  /* 0x001e001306009986 */ /* 0x0001e8000c10190a */
[----:B------:R0:W-:Y:S04]  /*add0*/  @!P2 STG.E desc[UR10][R6.64+0x2400], R21 ;  /* 0x002400150600a986 */ /* 0x0001e8000c10190a */
[----:B------:R0:W-:Y:S04]  /*ade0*/  @!P3 STG.E desc[UR10][R6.64+0x2a00], R23 ;  /* 0x002a00170600b986 */ /* 0x0001e8000c10190a */
[----:B------:R0:W-:Y:S04]  /*adf0*/  @!P0 STG.E desc[UR10][R6.64+0x1800], R17 ;  /* 0x0018001106008986 */ /* 0x0001e8000c10190a */
[----:B------:R0:W-:Y:S04]  /*ae00*/  @!P4 STG.E desc[UR10][R6.64+0x3000], R25 ;  /* 0x003000190600c986 */ /* 0x0001e8000c10190a */
[----:B------:R0:W-:Y:S01]  /*ae10*/  @!P5 STG.E desc[UR10][R6.64+0x3600], R27 ;  /* 0x0036001b0600d986 */ /* 0x0001e2000c10190a */
[----:B------:R-:W-:Y:S05]  /*ae20*/  @P6 EXIT ;  /* 0x000000000000694d */ /* 0x000fea0003800000 */
[----:B-----5:R-:W-:Y:S01]  /*ae30*/  STG.E desc[UR10][R6.64+0x3c00], R3 ;  /* 0x003c000306007986 */ /* 0x020fe2000c10190a */
[----:B------:R-:W-:Y:S05]  /*ae40*/  EXIT ;  /* 0x000000000000794d */ /* 0x000fea0003800000 */
.L_x_1673:
[----:B------:R-:W-:Y:S02]  /*ae50*/  IMAD.MOV.U32 R26, RZ, RZ, R19 ;  /* 0x000000ffff1a7224 */ /* 0x000fe400078e0013 */
[----:B------:R-:W-:Y:S02]  /*ae60*/  IMAD.MOV.U32 R27, RZ, RZ, 0x1 ;  /* 0x00000001ff1b7424 */ /* 0x000fe400078e00ff */
[----:B------:R-:W-:Y:S02]  /*ae70*/  IMAD.MOV.U32 R28, RZ, RZ, RZ ;  /* 0x000000ffff1c7224 */ /* 0x000fe400078e00ff */
[----:B------:R-:W-:-:S07]  /*ae80*/  IMAD.MOV.U32 R25, RZ, RZ, -0x1 ;  /* 0xffffffffff197424 */ /* 0x000fce00078e00ff */
[----:B------:R-:W-:Y:S05]  /*ae90*/  WARPSYNC.COLLECTIVE R25, `(.L_x_1682) ;  /* 0x0000000019087348 */ /* 0x000fea0003c00000 */
[----:B------:R0:W1:Y:S02]  /*aea0*/  SHFL.UP P0, R24, R26, R27, R28 ;  /* 0x0400001b1a187389 */ /* 0x000064000000001c */
[----:B01----:R-:W-:Y:S05]  /*aeb0*/  ENDCOLLECTIVE ;  /* 0x000000000000791b */ /* 0x003fea0003800000 */
.L_x_1682:
[----:B------:R-:W-:Y:S02]  /*aec0*/  IMAD.MOV.U32 R27, RZ, RZ, 0x2 ;  /* 0x00000002ff1b7424 */ /* 0x000fe400078e00ff */
[----:B------:R-:W-:-:S04]  /*aed0*/  IMAD.MOV.U32 R20, RZ, RZ, R24 ;  /* 0x000000ffff147224 */ /* 0x000fc800078e0018 */
[----:B------:R-:W-:-:S04]  /*aee0*/  @P0 IMAD.IADD R20, R19, 0x1, R20 ;  /* 0x0000000113140824 */ /* 0x000fc800078e0214 */
[----:B------:R-:W-:-:S07]  /*aef0*/  IMAD.MOV.U32 R26, RZ, RZ, R20 ;  /* 0x000000ffff1a7224 */ /* 0x000fce00078e0014 */
[----:B------:R-:W-:Y:S05]  /*af00*/  WARPSYNC.COLLECTIVE R25, `(.L_x_1683) ;  /* 0x0000000019087348 */ /* 0x000fea0003c00000 */
[----:B------:R0:W1:Y:S02]  /*af10*/  SHFL.UP P0, R24, R26, R27, R28 ;  /* 0x0400001b1a187389 */ /* 0x000064000000001c */
[----:B01----:R-:W-:Y:S05]  /*af20*/  ENDCOLLECTIVE ;  /* 0x000000000000791b */ /* 0x003fea0003800000 */
.L_x_1683:
[----:B------:R-:W-:Y:S02]  /*af30*/  IMAD.MOV.U32 R27, RZ, RZ, 0x4 ;  /* 0x00000004ff1b7424 */ /* 0x000fe400078e00ff */
[----:B------:R-:W-:-:S04]  /*af40*/  IMAD.MOV.U32 R21, RZ, RZ, R24 ;  /* 0x000000ffff157224 */ /* 0x000fc800078e0018 */
[----:B------:R-:W-:-:S04]  /*af50*/  @P0 IMAD.IADD R21, R20, 0x1, R21 ;  /* 0x0000000114150824 */ /* 0x000fc800078e0215 */
[----:B------:R-:W-:-:S07]  /*af60*/  IMAD.MOV.U32 R26, RZ, RZ, R21 ;  /* 0x000000ffff1a7224 */ /* 0x000fce00078e0015 */
[----:B------:R-:W-:Y:S05]  /*af70*/  WARPSYNC.COLLECTIVE R25, `(.L_x_1684) ;  /* 0x0000000019087348 */ /* 0x000fea0003c00000 */
[----:B------:R0:W1:Y:S02]  /*af80*/  SHFL.UP P0, R24, R26, R27, R28 ;  /* 0x0400001b1a187389 */ /* 0x000064000000001c */
[----:B01----:R-:W-:Y:S05]  /*af90*/  ENDCOLLECTIVE ;  /* 0x000000000000791b */ /* 0x003fea0003800000 */
.L_x_1684:
[----:B------:R-:W-:Y:S02]  /*afa0*/  IMAD.MOV.U32 R27, RZ, RZ, 0x8 ;  /* 0x00000008ff1b7424 */ /* 0x000fe400078e00ff */
[----:B------:R-:W-:-:S04]  /*afb0*/  IMAD.MOV.U32 R22, RZ, RZ, R24 ;  /* 0x000000ffff167224 */ /* 0x000fc800078e0018 */
[----:B------:R-:W-:-:S04]  /*afc0*/  @P0 IMAD.IADD R22, R21, 0x1, R22 ;  /* 0x0000000115160824 */ /* 0x000fc800078e0216 */
[----:B------:R-:W-:-:S07]  /*afd0*/  IMAD.MOV.U32 R26, RZ, RZ, R22 ;  /* 0x000000ffff1a7224 */ /* 0x000fce00078e0016 */
[----:B------:R-:W-:Y:S05]  /*afe0*/  WARPSYNC.COLLECTIVE R25, `(.L_x_1685) ;  /* 0x0000000019087348 */ /* 0x000fea0003c00000 */
[----:B------:R0:W1:Y:S02]  /*aff0*/  SHFL.UP P0, R24, R26, R27, R28 ;  /* 0x0400001b1a187389 */ /* 0x000064000000001c */
[----:B01----:R-:W-:Y:S05]  /*b000*/  ENDCOLLECTIVE ;  /* 0x000000000000791b */ /* 0x003fea0003800000 */
.L_x_1685:
[----:B------:R-:W-:Y:S02]  /*b010*/  IMAD.MOV.U32 R27, RZ, RZ, 0x10 ;  /* 0x00000010ff1b7424 */ /* 0x000fe400078e00ff */
[----:B------:R-:W-:-:S04]  /*b020*/  IMAD.MOV.U32 R23, RZ, RZ, R24 ;  /* 0x000000ffff177224 */ /* 0x000fc800078e0018 */
[----:B------:R-:W-:-:S04]  /*b030*/  @P0 IMAD.IADD R23, R22, 0x1, R23 ;  /* 0x0000000116170824 */ /* 0x000fc800078e0217 */
[----:B------:R-:W-:-:S07]  /*b040*/  IMAD.MOV.U32 R26, RZ, RZ, R23 ;  /* 0x000000ffff1a7224 */ /* 0x000fce00078e0017 */
[----:B------:R-:W-:Y:S05]  /*b050*/  WARPSYNC.COLLECTIVE R25, `(.L_x_1686) ;  /* 0x0000000019087348 */ /* 0x000fea0003c00000 */
[----:B------:R0:W1:Y:S02]  /*b060*/  SHFL.UP P0, R24, R26, R27, R28 ;  /* 0x0400001b1a187389 */ /* 0x000064000000001c */
[----:B01----:R-:W-:Y:S05]  /*b070*/  ENDCOLLECTIVE ;  /* 0x000000000000791b */ /* 0x003fea0003800000 */
.L_x_1686:
[----:B------:R-:W-:Y:S05]  /*b080*/  BRA `(.L_x_1687) ;  /* 0xffffff8400ec7947 */ /* 0x000fea000383ffff */
.L_x_1688:
        /* <DEDUP_REMOVED lines=15> */
.L_x_2113:


//--------------------- .text._ZN3cub18CUB_300001_SM_10006detail10radix_sort30DeviceSegmentedRadixSortKernelINS1_5radix10policy_hubI6__halfiiE10Policy1000ELb0ELNS0_9SortOrderE1ES6_iPiSA_iNS1_21identity_decomposer_tEEEvPKT2_PSC_PKT3_PSG_T4_T5_iiiT7_ --------------------------
	.section	.text._ZN3cub18CUB_300001_SM_10006detail10radix_sort30DeviceSegmentedRadixSortKernelINS1_5radix10policy_hubI6__halfiiE10Policy1000ELb0ELNS0_9SortOrderE1ES6_iPiSA_iNS1_21identity_decomposer_tEEEvPKT2_PSC_PKT3_PSG_T4_T5_iiiT7_,"ax",@progbits
	.align	128
        .global         _ZN3cub18CUB_300001_SM_10006detail10radix_sort30DeviceSegmentedRadixSortKernelINS1_5radix10policy_hubI6__halfiiE10Policy1000ELb0ELNS0_9SortOrderE1ES6_iPiSA_iNS1_21identity_decomposer_tEEEvPKT2_PSC_PKT3_PSG_T4_T5_iiiT7_
        .type           _ZN3cub18CUB_300001_SM_10006detail10radix_sort30DeviceSegmentedRadixSortKernelINS1_5radix10policy_hubI6__halfiiE10Policy1000ELb0ELNS0_9SortOrderE1ES6_iPiSA_iNS1_21identity_decomposer_tEEEvPKT2_PSC_PKT3_PSG_T4_T5_iiiT7_,@function
        .size           _ZN3cub18CUB_300001_SM_10006detail10radix_sort30DeviceSegmentedRadixSortKernelINS1_5radix10policy_hubI6__halfiiE10Policy1000ELb0ELNS0_9SortOrderE1ES6_iPiSA_iNS1_21identity_decomposer_tEEEvPKT2_PSC_PKT3_PSG_T4_T5_iiiT7_,(.L_x_2114 - _ZN3cub18CUB_300001_SM_10006detail10radix_sort30DeviceSegmentedRadixSortKernelINS1_5radix10policy_hubI6__halfiiE10Policy1000ELb0ELNS0_9SortOrderE1ES6_iPiSA_iNS1_21identity_decomposer_tEEEvPKT2_PSC_PKT3_PSG_T4_T5_iiiT7_)
        .other          _ZN3cub18CUB_300001_SM_10006detail10radix_sort30DeviceSegmentedRadixSortKernelINS1_5radix10policy_hubI6__halfiiE10Policy1000ELb0ELNS0_9SortOrderE1ES6_iPiSA_iNS1_21identity_decomposer_tEEEvPKT2_PSC_PKT3_PSG_T4_T5_iiiT7_,@"STO_CUDA_ENTRY STV_DEFAULT"
_ZN3cub18CUB_300001_SM_10006detail10radix_sort30DeviceSegmentedRadixSortKernelINS1_5radix10policy_hubI6__halfiiE10Policy1000ELb0ELNS0_9SortOrderE1ES6_iPiSA_iNS1_21identity_decomposer_tEEEvPKT2_PSC_PKT3_PSG_T4_T5_iiiT7_:
.text._ZN3cub18CUB_300001_SM_10006detail10radix_sort30DeviceSegmentedRadixSortKernelINS1_5radix10policy_hubI6__halfiiE10Policy1000ELb0ELNS0_9SortOrderE1ES6_iPiSA_iNS1_21identity_decomposer_tEEEvPKT2_PSC_PKT3_PSG_T4_T5_iiiT7_:
        /* <DEDUP_REMOVED lines=20> */
[----:B------:R-:W-:Y:S02]  /*0140*/  CS2R R14, SRZ ;  /* 0x00000000000e7805 */ /* 0x000fe4000001ff00 */
[----:B------:R-:W-:-:S02]  /*0150*/  CS2R R12, SRZ ;  /* 0x00000000000c7805 */ /* 0x000fc4000001ff00 */
[----:B------:R-:W-:Y:S01]  /*0160*/  CS2R R10, SRZ ;  /* 0x00000000000a7805 */ /* 0x000fe2000001ff00 */
[----:B------:R-:W-:Y:S02]  /*0170*/  IMAD.MOV.U32 R8, RZ, RZ, RZ ;  /* 0x000000ffff087224 */ /* 0x000fe400078e00ff */
[----:B------:R-:W-:Y:S02]  /*0180*/  IMAD.MOV.U32 R6, RZ, RZ, RZ ;  /* 0x000000ffff067224 */ /* 0x000fe400078e00ff */
[----:B------:R-:W-:Y:S02]  /*0190*/  IMAD.MOV.U32 R4, RZ, RZ, RZ ;  /* 0x000000ffff047224 */ /* 0x000fe400078e00ff */
[----:B------:R-:W-:Y:S01]  /*01a0*/  IMAD.MOV.U32 R9, RZ, RZ, R5 ;  /* 0x000000ffff097224 */ /* 0x000fe200078e0005 */
[----:B-1----:R-:W-:Y:S01]  /*01b0*/  UIMAD.WIDE.U32 UR6, UR4, 0x1, UR6 ;  /* 0x00000001040678a5 */ /* 0x002fe2000f8e0006 */
[----:B0-----:R-:W-:Y:S01]  /*01c0*/  LEA R7, R0, R7, 0x18 ;  /* 0x0000000700077211 */ /* 0x001fe200078ec0ff */
[----:B------:R-:W-:-:S04]  /*01d0*/  IMAD.MOV.U32 R0, RZ, RZ, RZ ;  /* 0x000000ffff007224 */ /* 0x000fc800078e00ff */
[----:B--2---:R-:W-:-:S05]  /*01e0*/  IMAD R3, R89, 0x4, R7 ;  /* 0x0000000459037824 */ /* 0x004fca00078e0207 */
[----:B------:R0:W-:Y:S04]  /*01f0*/  STS [R3], RZ ;  /* 0x000000ff03007388 */ /* 0x0001e80000000800 */
        /* <DEDUP_REMOVED lines=16> */
[----:B------:R-:W1:Y:S01]  /*0300*/  S2R R9, SR_LANEID ;  /* 0x0000000000097919 */ /* 0x000e620000000000 */
[----:B------:R-:W-:Y:S01]  /*0310*/  SHF.R.U32.HI R18, RZ, 0x5, R89 ;  /* 0x00000005ff127819 */ /* 0x000fe20000011659 */
[----:B------:R-:W-:Y:S01]  /*0320*/  IMAD.MOV.U32 R17, RZ, RZ, RZ ;  /* 0x000000ffff117224 */ /* 0x000fe200078e00ff */
[----:B------:R-:W-:-:S03]  /*0330*/  UIADD3 UR5, UPT, UPT, UR7, UR5, URZ ;  /* 0x0000000507057290 */ /* 0x000fc6000fffe0ff */
[----:B------:R-:W-:-:S04]  /*0340*/  IMAD R18, R18, 0x300, R7 ;  /* 0x0000030012127824 */ /* 0x000fc800078e0207 */
[----:B-1----:R-:W-:Y:S02]  /*0350*/  IMAD R18, R9, 0x4, R18 ;  /* 0x0000000409127824 */ /* 0x002fe400078e0212 */
[----:B------:R-:W-:-:S07]  /*0360*/  IMAD.MOV.U32 R9, RZ, RZ, R5 ;  /* 0x000000ffff097224 */ /* 0x000fce00078e0005 */
.L_x_1697:
[----:B------:R-:W-:Y:S01]  /*0370*/  IMAD.IADD R19, R2, 0x1, -R9 ;  /* 0x0000000102137824 */ /* 0x000fe200078e0a09 */
[----:B-1----:R-:W1:Y:S01]  /*0380*/  LDCU UR9, c[0x0][0x3b4] ;  /* 0x00007680ff0977ac */ /* 0x002e620008000800 */
[----:B------:R-:W2:Y:S01]  /*0390*/  LDCU UR12, c[0x0][0x3b8] ;  /* 0x00007700ff0c77ac */ /* 0x000ea20008000800 */
[----:B---3--:R-:W-:-:S05]  /*03a0*/  UMOV UR4, URZ ;  /* 0x000000ff00047c82 */ /* 0x008fca0008000000 */
.L_x_1690:
        /* <DEDUP_REMOVED lines=11> */
[----:B--2---:R-:W-:-:S03]  /*0460*/  UBMSK UR8, URZ, UR12 ;  /* 0x0000000cff08729b */ /* 0x004fc60008000000 */
[----:B------:R-:W2:Y:S04]  /*0470*/  LDG.E.U16 R56, desc[UR10][R48.64+-0x1200] ;  /* 0xffee000a30387981 */ /* 0x000ea8000c1e1500 */
        /* <DEDUP_REMOVED lines=26> */
[----:B------:R-:W2:Y:S01]  /*0620*/  LDG.E.U16 R43, desc[UR10][R48.64+0x1c80] ;  /* 0x001c800a302b7981 */ /* 0x000ea2000c1e1500 */
[----:B---3--:R-:W-:-:S04]  /*0630*/  PRMT R20, R21, 0x9910, RZ ;  /* 0x0000991015147816 */ /* 0x008fc800000000ff */
[----:B------:R-:W-:Y:S01]  /*0640*/  ISETP.GT.AND P0, PT, R20, -0x1, PT ;  /* 0xffffffff1400780c */ /* 0x000fe20003f04270 */
[----:B------:R-:W-:-:S05]  /*0650*/  IMAD.MOV.U32 R20, RZ, RZ, 0x8000 ;  /* 0x00008000ff147424 */ /* 0x000fca00078e00ff */
[----:B------:R-:W-:-:S04]  /*0660*/  SEL R22, R20, 0xffff, P0 ;  /* 0x0000ffff14167807 */ /* 0x000fc80000000000 */
[----:B------:R-:W-:-:S04]  /*0670*/  LOP3.LUT R22, R22, R21, RZ, 0x3c, !PT ;  /* 0x0000001516167212 */ /* 0x000fc800078e3cff */
        /* <DEDUP_REMOVED lines=14> */
[----:B------:R-:W4:Y:S04]  /*0760*/  LDG.E.U16 R22, desc[UR10][R48.64+0x1980] ;  /* 0x0019800a30167981 */ /* 0x000f28000c1e1500 */
[----:B------:R1:W4:Y:S01]  /*0770*/  LDG.E.U16 R21, desc[UR10][R48.64+0x1b00] ;  /* 0x001b000a30157981 */ /* 0x000322000c1e1500 */
        /* <DEDUP_REMOVED lines=11> */
[----:B-----5:R-:W-:Y:S02]  /*0830*/  PRMT R49, R51, 0x9910, RZ ;  /* 0x0000991033317816 */ /* 0x020fe400000000ff */
[----:B------:R-:W-:Y:S01]  /*0840*/  LOP3.LUT R63, R63, 0x3, RZ, 0xc0, !PT ;  /* 0x000000033f3f7812 */ /* 0x000fe200078ec0ff */
[----:B------:R-:W-:Y:S01]  /*0850*/  IMAD R48, R48, 0x300, R3 ;  /* 0x0000030030307824 */ /* 0x000fe200078e0203 */
[----:B------:R-:W-:-:S03]  /*0860*/  ISETP.GT.AND P0, PT, R49, -0x1, PT ;  /* 0xffffffff3100780c */ /* 0x000fc60003f04270 */
[----:B------:R-:W-:Y:S01]  /*0870*/  IMAD.IADD R48, R63, 0x1, R48 ;  /* 0x000000013f307824 */ /* 0x000fe200078e0230 */
        /* <DEDUP_REMOVED lines=33> */
[----:B0-----:R-:W-:-:S03]  /*0a90*/  SEL R48, R20, 0xffff, P0 ;  /* 0x0000ffff14307807 */ /* 0x001fc60000000000 */
        /* <DEDUP_REMOVED lines=47> */
[----:B--2---:R-:W-:Y:S01]  /*0d90*/  PRMT R53, R56, 0x9910, RZ ;  /* 0x0000991038357816 */ /* 0x004fe200000000ff */
[----:B0-----:R-:W-:-:S03]  /*0da0*/  IMAD R49, R52, 0x300, R3 ;  /* 0x0000030034317824 */ /* 0x001fc600078e0203 */
        /* <DEDUP_REMOVED lines=119> */
[----:B0-----:R-:W-:-:S03]  /*1520*/  IMAD R49, R48, 0x300, R3 ;  /* 0x0000030030317824 */ /* 0x001fc600078e0203 */
        /* <DEDUP_REMOVED lines=335> */
[----:B---3--:R-:W-:Y:S02]  /*2a20*/  PRMT R31, R24, 0x9910, RZ ;  /* 0x00009910181f7816 */ /* 0x008fe400000000ff */
        /* <DEDUP_REMOVED lines=16> */
[----:B----4-:R-:W-:Y:S02]  /*2b30*/  PRMT R30, R23, 0x9910, RZ ;  /* 0x00009910171e7816 */ /* 0x010fe400000000ff */
        /* <DEDUP_REMOVED lines=52> */
[----:B------:R-:W-:Y:S02]  /*2e80*/  ISETP.GT.AND P0, PT, R27, -0x1, PT ;  /* 0xffffffff1b00780c */ /* 0x000fe40003f04270 */
[----:B------:R-:W-:Y:S01]  /*2e90*/  LOP3.LUT R26, R26, 0x3, RZ, 0xc0, !PT ;  /* 0x000000031a1a7812 */ /* 0x000fe200078ec0ff */
[----:B------:R-:W-:Y:S01]  /*2ea0*/  IMAD R23, R22, 0x300, R3 ;  /* 0x0000030016177824 */ /* 0x000fe200078e0203 */
        /* <DEDUP_REMOVED lines=27> */
[C---:B------:R-:W-:Y:S02]  /*3060*/  ISETP.GT.U32.AND P0, PT, R89.reuse, 0x1ff, PT ;  /* 0x000001ff5900780c */ /* 0x040fe40003f04070 */
[C---:B------:R-:W-:Y:S02]  /*3070*/  ISETP.GT.U32.AND P1, PT, R89.reuse, 0x13f, PT ;  /* 0x0000013f5900780c */ /* 0x040fe40003f24070 */
[----:B------:R-:W-:Y:S01]  /*3080*/  ISETP.GT.U32.AND P2, PT, R89, 0x7f, PT ;  /* 0x0000007f5900780c */ /* 0x000fe20003f44070 */
[----:B------:R-:W-:Y:S08]  /*3090*/  BSSY.RECONVERGENT B0, `(.L_x_1691) ;  /* 0x000002c000007945 */ /* 0x000ff00003800200 */
[----:B------:R-:W-:Y:S05]  /*30a0*/  @P0 BRA `(.L_x_1692) ;  /* 0x0000000000a80947 */ /* 0x000fea0003800000 */
[----:B------:R-:W0:Y:S04]  /*30b0*/  LDS R20, [R18] ;  /* 0x0000000012147984 */ /* 0x000e280000000800 */
[----:B---3--:R-:W1:Y:S04]  /*30c0*/  LDS R22, [R18+0x80] ;  /* 0x0000800012167984 */ /* 0x008e680000000800 */
[----:B------:R-:W2:Y:S04]  /*30d0*/  LDS R28, [R18+0x100] ;  /* 0x00010000121c7984 */ /* 0x000ea80000000800 */
[----:B------:R-:W3:Y:S04]  /*30e0*/  LDS R29, [R18+0x180] ;  /* 0x00018000121d7984 */ /* 0x000ee80000000800 */
[----:B------:R-:W4:Y:S04]  /*30f0*/  LDS R30, [R18+0x200] ;  /* 0x00020000121e7984 */ /* 0x000f280000000800 */
[----:B------:R-:W5:Y:S01]  /*3100*/  LDS R31, [R18+0x280] ;  /* 0x00028000121f7984 */ /* 0x000f620000000800 */
[----:B0-----:R-:W-:-:S02]  /*3110*/  PRMT R21, R20, 0x7770, RZ ;  /* 0x0000777014157816 */ /* 0x001fc400000000ff */
[C---:B------:R-:W-:Y:S02]  /*3120*/  PRMT R23, R20.reuse, 0x7771, RZ ;  /* 0x0000777114177816 */ /* 0x040fe400000000ff */
[C---:B------:R-:W-:Y:S02]  /*3130*/  PRMT R25, R20.reuse, 0x7772, RZ ;  /* 0x0000777214197816 */ /* 0x040fe400000000ff */
[----:B------:R-:W-:Y:S02]  /*3140*/  PRMT R27, R20, 0x7773, RZ ;  /* 0x00007773141b7816 */ /* 0x000fe400000000ff */
[C---:B-1----:R-:W-:Y:S02]  /*3150*/  PRMT R20, R22.reuse, 0x7770, RZ ;  /* 0x0000777016147816 */ /* 0x042fe400000000ff */
[C---:B------:R-:W-:Y:S02]  /*3160*/  PRMT R24, R22.reuse, 0x7771, RZ ;  /* 0x0000777116187816 */ /* 0x040fe400000000ff */
[----:B------:R-:W-:-:S02]  /*3170*/  PRMT R26, R22, 0x7772, RZ ;  /* 0x00007772161a7816 */ /* 0x000fc400000000ff */
[----:B------:R-:W-:Y:S02]  /*3180*/  PRMT R22, R22, 0x7773, RZ ;  /* 0x0000777316167816 */ /* 0x000fe400000000ff */
[----:B------:R-:W-:Y:S02]  /*3190*/  IADD3 R20, PT, PT, R20, R0, R21 ;  /* 0x0000000014147210 */ /* 0x000fe40007ffe015 */
[----:B------:R-:W-:Y:S02]  /*31a0*/  IADD3 R23, PT, PT, R24, R4, R23 ;  /* 0x0000000418177210 */ /* 0x000fe40007ffe017 */
[----:B------:R-:W-:Y:S02]  /*31b0*/  IADD3 R25, PT, PT, R26, R6, R25 ;  /* 0x000000061a197210 */ /* 0x000fe40007ffe019 */
[----:B------:R-:W-:Y:S02]  /*31c0*/  IADD3 R22, PT, PT, R22, R8, R27 ;  /* 0x0000000816167210 */ /* 0x000fe40007ffe01b */
[----:B--2---:R-:W-:-:S02]  /*31d0*/  PRMT R21, R28, 0x7770, RZ ;  /* 0x000077701c157816 */ /* 0x004fc400000000ff */
[C---:B------:R-:W-:Y:S02]  /*31e0*/  PRMT R0, R28.reuse, 0x7771, RZ ;  /* 0x000077711c007816 */ /* 0x040fe400000000ff */
[C---:B------:R-:W-:Y:S02]  /*31f0*/  PRMT R4, R28.reuse, 0x7772, RZ ;  /* 0x000077721c047816 */ /* 0x040fe400000000ff */
[C---:B---3--:R-:W-:Y:S02]  /*3200*/  PRMT R6, R29.reuse, 0x7770, RZ ;  /* 0x000077701d067816 */ /* 0x048fe400000000ff */
        /* <DEDUP_REMOVED lines=8> */
[----:B----4-:R-:W-:-:S02]  /*3290*/  PRMT R21, R30, 0x7770, RZ ;  /* 0x000077701e157816 */ /* 0x010fc400000000ff */
[C---:B------:R-:W-:Y:S02]  /*32a0*/  PRMT R23, R30.reuse, 0x7771, RZ ;  /* 0x000077711e177816 */ /* 0x040fe400000000ff */
[C---:B-----5:R-:W-:Y:S02]  /*32b0*/  PRMT R0, R31.reuse, 0x7770, RZ ;  /* 0x000077701f007816 */ /* 0x060fe400000000ff */
[C---:B------:R-:W-:Y:S02]  /*32c0*/  PRMT R4, R31.reuse, 0x7771, RZ ;  /* 0x000077711f047816 */ /* 0x040fe400000000ff */
[----:B------:R-:W-:Y:S02]  /*32d0*/  PRMT R20, R31, 0x7772, RZ ;  /* 0x000077721f147816 */ /* 0x000fe400000000ff */
[C---:B------:R-:W-:Y:S02]  /*32e0*/  PRMT R25, R30.reuse, 0x7772, RZ ;  /* 0x000077721e197816 */ /* 0x040fe400000000ff */
[----:B------:R-:W-:-:S02]  /*32f0*/  PRMT R27, R30, 0x7773, RZ ;  /* 0x000077731e1b7816 */ /* 0x000fc400000000ff */
[----:B------:R-:W-:Y:S02]  /*3300*/  PRMT R31, R31, 0x7773, RZ ;  /* 0x000077731f1f7816 */ /* 0x000fe400000000ff */
[----:B------:R-:W-:Y:S02]  /*3310*/  IADD3 R0, PT, PT, R0, R6, R21 ;  /* 0x0000000600007210 */ /* 0x000fe40007ffe015 */
[----:B------:R-:W-:Y:S02]  /*3320*/  IADD3 R4, PT, PT, R4, R8, R23 ;  /* 0x0000000804047210 */ /* 0x000fe40007ffe017 */
[----:B------:R-:W-:Y:S02]  /*3330*/  IADD3 R6, PT, PT, R20, R24, R25 ;  /* 0x0000001814067210 */ /* 0x000fe40007ffe019 */
[----:B------:R-:W-:-:S07]  /*3340*/  IADD3 R8, PT, PT, R31, R22, R27 ;  /* 0x000000161f087210 */ /* 0x000fce0007ffe01b */
.L_x_1692:
[----:B------:R-:W-:Y:S05]  /*3350*/  BSYNC.RECONVERGENT B0 ;  /* 0x0000000000007941 */ /* 0x000fea0003800200 */
.L_x_1691:
[----:B------:R-:W-:Y:S04]  /*3360*/  BSSY.RECONVERGENT B0, `(.L_x_1693) ;  /* 0x000002c000007945 */ /* 0x000fe80003800200 */
[----:B------:R-:W-:Y:S05]  /*3370*/  @P1 BRA `(.L_x_1694) ;  /* 0x0000000000a81947 */ /* 0x000fea0003800000 */
[----:B------:R-:W3:Y:S04]  /*3380*/  LDS R20, [R18+0x1200] ;  /* 0x0012000012147984 */ /* 0x000ee80000000800 */
[----:B------:R-:W0:Y:S04]  /*3390*/  LDS R24, [R18+0x1280] ;  /* 0x0012800012187984 */ /* 0x000e280000000800 */
[----:B------:R-:W1:Y:S04]  /*33a0*/  LDS R29, [R18+0x1380] ;  /* 0x00138000121d7984 */ /* 0x000e680000000800 */
[----:B------:R-:W2:Y:S04]  /*33b0*/  LDS R28, [R18+0x1300] ;  /* 0x00130000121c7984 */ /* 0x000ea80000000800 */
[----:B------:R-:W4:Y:S04]  /*33c0*/  LDS R30, [R18+0x1400] ;  /* 0x00140000121e7984 */ /* 0x000f280000000800 */
[----:B------:R-:W5:Y:S01]  /*33d0*/  LDS R31, [R18+0x1480] ;  /* 0x00148000121f7984 */ /* 0x000f620000000800 */
[----:B---3--:R-:W-:-:S02]  /*33e0*/  PRMT R21, R20, 0x7770, RZ ;  /* 0x0000777014157816 */ /* 0x008fc400000000ff */
[C---:B------:R-:W-:Y:S02]  /*33f0*/  PRMT R22, R20.reuse, 0x7771, RZ ;  /* 0x0000777114167816 */ /* 0x040fe400000000ff */
[----:B------:R-:W-:Y:S02]  /*3400*/  PRMT R23, R20, 0x7772, RZ ;  /* 0x0000777214177816 */ /* 0x000fe400000000ff */
[C---:B0-----:R-:W-:Y:S02]  /*3410*/  PRMT R25, R24.reuse, 0x7770, RZ ;  /* 0x0000777018197816 */ /* 0x041fe400000000ff */
        /* <DEDUP_REMOVED lines=8> */
[----:B-1----:R-:W-:-:S02]  /*34a0*/  PRMT R24, R29, 0x7770, RZ ;  /* 0x000077701d187816 */ /* 0x002fc400000000ff */
[C---:B------:R-:W-:Y:S02]  /*34b0*/  PRMT R25, R29.reuse, 0x7771, RZ ;  /* 0x000077711d197816 */ /* 0x040fe400000000ff */
[----:B------:R-:W-:Y:S02]  /*34c0*/  PRMT R26, R29, 0x7772, RZ ;  /* 0x000077721d1a7816 */ /* 0x000fe400000000ff */
[C---:B--2---:R-:W-:Y:S02]  /*34d0*/  PRMT R10, R28.reuse, 0x7770, RZ ;  /* 0x000077701c0a7816 */ /* 0x044fe400000000ff */
[C---:B------:R-:W-:Y:S02]  /*34e0*/  PRMT R11, R28.reuse, 0x7771, RZ ;  /* 0x000077711c0b7816 */ /* 0x040fe400000000ff */
[C---:B------:R-:W-:Y:S02]  /*34f0*/  PRMT R12, R28.reuse, 0x7772, RZ ;  /* 0x000077721c0c7816 */ /* 0x040fe400000000ff */
        /* <DEDUP_REMOVED lines=17> */
[----:B------:R-:W-:-:S07]  /*3610*/  IADD3 R13, PT, PT, R31, R13, R30 ;  /* 0x0000000d1f0d7210 */ /* 0x000fce0007ffe01e */
.L_x_1694:
[----:B------:R-:W-:Y:S05]  /*3620*/  BSYNC.RECONVERGENT B0 ;  /* 0x0000000000007941 */ /* 0x000fea0003800200 */
.L_x_1693:
        /* <DEDUP_REMOVED lines=44> */
.L_x_1696:
[----:B------:R-:W-:Y:S05]  /*38f0*/  BSYNC.RECONVERGENT B0 ;  /* 0x0000000000007941 */ /* 0x000fea0003800200 */
.L_x_1695:
        /* <DEDUP_REMOVED lines=19> */
.L_x_1689:
[----:B---3--:R-:W-:Y:S01]  /*3a30*/  IMAD.IADD R21, R2, 0x1, -R9 ;  /* 0x0000000102157824 */ /* 0x008fe200078e0a09 */
[----:B------:R-:W2:Y:S01]  /*3a40*/  LDCU UR9, c[0x0][0x3b4] ;  /* 0x00007680ff0977ac */ /* 0x000ea20008000800 */
[----:B------:R-:W-:Y:S02]  /*3a50*/  IMAD.MOV.U32 R19, RZ, RZ, R17 ;  /* 0x000000ffff137224 */ /* 0x000fe400078e0011 */
[----:B------:R-:W-:Y:S01]  /*3a60*/  IMAD.MOV.U32 R18, RZ, RZ, R16 ;  /* 0x000000ffff127224 */ /* 0x000fe200078e0010 */
[----:B------:R-:W-:Y:S01]  /*3a70*/  ISETP.GE.AND P0, PT, R21, 0x1d40, PT ;  /* 0x00001d401500780c */ /* 0x000fe20003f06270 */
[----:B------:R-:W3:Y:S01]  /*3a80*/  LDCU UR12, c[0x0][0x3b4] ;  /* 0x00007680ff0c77ac */ /* 0x000ee20008000800 */
[----:B------:R-:W-:Y:S02]  /*3a90*/  IMAD.MOV.U32 R17, RZ, RZ, R15 ;  /* 0x000000ffff117224 */ /* 0x000fe400078e000f */
[----:B------:R-:W-:Y:S02]  /*3aa0*/  IMAD.MOV.U32 R16, RZ, RZ, R14 ;  /* 0x000000ffff107224 */ /* 0x000fe400078e000e */
[----:B------:R-:W-:-:S02]  /*3ab0*/  IMAD.MOV.U32 R15, RZ, RZ, R13 ;  /* 0x000000ffff0f7224 */ /* 0x000fc400078e000d */
[----:B------:R-:W-:-:S05]  /*3ac0*/  IMAD.MOV.U32 R14, RZ, RZ, R12 ;  /* 0x000000ffff0e7224 */ /* 0x000fca00078e000c */
[----:B------:R-:W-:Y:S05]  /*3ad0*/  @!P0 BRA `(.L_x_1698) ;  /* 0x0000002c003c8947 */ /* 0x000fea0003800000 */
[----:B------:R-:W4:Y:S01]  /*3ae0*/  LDCU.64 UR4, c[0x0][0x380] ;  /* 0x00007000ff0477ac */ /* 0x000f220008000a00 */
[----:B------:R-:W0:Y:S01]  /*3af0*/  LDCU UR6, c[0x0][0x3b4] ;  /* 0x00007680ff0677ac */ /* 0x000e220008000800 */
[----:B------:R-:W0:Y:S01]  /*3b00*/  LDCU UR7, c[0x0][0x3b8] ;  /* 0x00007700ff0777ac */ /* 0x000e220008000800 */
[----:B----4-:R-:W-:-:S04]  /*3b10*/  UIADD3 UR4, UP0, UPT, UR4, 0x1c80, URZ ;  /* 0x00001c8004047890 */ /* 0x010fc8000ff1e0ff */
[----:B0-----:R-:W-:-:S12]  /*3b20*/  UIADD3.X UR5, UPT, UPT, URZ, UR5, URZ, UP0, !UPT ;  /* 0x00000005ff057290 */ /* 0x001fd800087fe4ff */
.L_x_1699:
[----:B------:R-:W-:-:S04]  /*3b30*/  IADD3 R12, P0, PT, R89, R9, RZ ;  /* 0x00000009590c7210 */ /* 0x000fc80007f1e0ff */
[----:B----4-:R-:W-:Y:S02]  /*3b40*/  LEA.HI.X.SX32 R13, R9, RZ, 0x1, P0 ;  /* 0x000000ff090d7211 */ /* 0x010fe400000f0eff */
[----:B------:R-:W-:-:S04]  /*3b50*/  LEA R48, P0, R12, UR4, 0x1 ;  /* 0x000000040c307c11 */ /* 0x000fc8000f8008ff */
[----:B------:R-:W-:-:S05]  /*3b60*/  LEA.HI.X R49, R12, UR5, R13, 0x1, P0 ;  /* 0x000000050c317c11 */ /* 0x000fca00080f0c0d */
[----:B------:R-:W4:Y:S04]  /*3b70*/  LDG.E.U16 R13, desc[UR10][R48.64+-0x1c80] ;  /* 0xffe3800a300d7981 */ /* 0x000f28000c1e1500 */
[----:B------:R-:W5:Y:S04]  /*3b80*/  LDG.E.U16 R47, desc[UR10][R48.64+-0x1b00] ;  /* 0xffe5000a302f7981 */ /* 0x000f68000c1e1500 */
[----:B------:R-:W2:Y:S04]  /*3b90*/  LDG.E.U16 R50, desc[UR10][R48.64+-0x1980] ;  /* 0xffe6800a30327981 */ /* 0x000ea8000c1e1500 */
[----:B------:R-:W3:Y:S04]  /*3ba0*/  LDG.E.U16 R51, desc[UR10][R48.64+-0x1800] ;  /* 0xffe8000a30337981 */ /* 0x000ee8000c1e1500 */
[----:B------:R-:W3:Y:S04]  /*3bb0*/  LDG.E.U16 R52, desc[UR10][R48.64+-0x1680] ;  /* 0xffe9800a30347981 */ /* 0x000ee8000c1e1500 */
[----:B------:R-:W3:Y:S04]  /*3bc0*/  LDG.E.U16 R53, desc[UR10][R48.64+-0x1500] ;  /* 0xffeb000a30357981 */ /* 0x000ee8000c1e1500 */
[----:B------:R-:W3:Y:S01]  /*3bd0*/  LDG.E.U16 R54, desc[UR10][R48.64+-0x1380] ;  /* 0xffec800a30367981 */ /* 0x000ee2000c1e1500 */
[----:B------:R-:W-:-:S03]  /*3be0*/  UBMSK UR8, URZ, UR7 ;  /* 0x00000007ff08729b */ /* 0x000fc60008000000 */
[----:B------:R-:W3:Y:S04]  /*3bf0*/  LDG.E.U16 R55, desc[UR10][R48.64+-0x1200] ;  /* 0xffee000a30377981 */ /* 0x000ee8000c1e1500 */
        /* <DEDUP_REMOVED lines=26> */
[----:B------:R-:W3:Y:S01]  /*3da0*/  LDG.E.U16 R41, desc[UR10][R48.64+0x1c80] ;  /* 0x001c800a30297981 */ /* 0x000ee2000c1e1500 */
[----:B----4-:R-:W-:-:S04]  /*3db0*/  PRMT R12, R13, 0x9910, RZ ;  /* 0x000099100d0c7816 */ /* 0x010fc800000000ff */
[----:B------:R-:W-:Y:S01]  /*3dc0*/  ISETP.GT.AND P0, PT, R12, -0x1, PT ;  /* 0xffffffff0c00780c */ /* 0x000fe20003f04270 */
[----:B------:R-:W-:-:S05]  /*3dd0*/  IMAD.MOV.U32 R12, RZ, RZ, 0x8000 ;  /* 0x00008000ff0c7424 */ /* 0x000fca00078e00ff */
[----:B------:R-:W-:-:S04]  /*3de0*/  SEL R20, R12, 0xffff, P0 ;  /* 0x0000ffff0c147807 */ /* 0x000fc80000000000 */
[----:B------:R-:W-:-:S04]  /*3df0*/  LOP3.LUT R20, R20, R13, RZ, 0x3c, !PT ;  /* 0x0000000d14147212 */ /* 0x000fc800078e3cff */
[----:B------:R-:W-:-:S04]  /*3e00*/  PRMT R13, R20, 0x9910, RZ ;  /* 0x00009910140d7816 */ /* 0x000fc800000000ff */
[----:B------:R-:W-:-:S04]  /*3e10*/  ISETP.NE.AND P0, PT, R13, 0x7fff, PT ;  /* 0x00007fff0d00780c */ /* 0x000fc80003f05270 */
[----:B------:R-:W-:-:S04]  /*3e20*/  SEL R20, R20, 0x8000, P0 ;  /* 0x0000800014147807 */ /* 0x000fc80000000000 */
[----:B------:R-:W-:-:S04]  /*3e30*/  SHF.R.U32.HI R20, RZ, UR6, R20 ;  /* 0x00000006ff147c19 */ /* 0x000fc80008011614 */
[----:B------:R-:W-:-:S04]  /*3e40*/  LOP3.LUT R20, R20, UR8, RZ, 0xc0, !PT ;  /* 0x0000000814147c12 */ /* 0x000fc8000f8ec0ff */
[----:B------:R-:W-:Y:S02]  /*3e50*/  SHF.R.U32.HI R13, RZ, 0x2, R20 ;  /* 0x00000002ff0d7819 */ /* 0x000fe40000011614 */
[----:B-----5:R-:W-:Y:S02]  /*3e60*/  PRMT R23, R47, 0x9910, RZ ;  /* 0x000099102f177816 */ /* 0x020fe400000000ff */
[----:B------:R-:W-:Y:S02]  /*3e70*/  LOP3.LUT R22, R13, 0x3fff, RZ, 0xc0, !PT ;  /* 0x00003fff0d167812 */ /* 0x000fe400078ec0ff */
[----:B------:R-:W-:-:S03]  /*3e80*/  LOP3.LUT R20, R20, 0x3, RZ, 0xc0, !PT ;  /* 0x0000000314147812 */ /* 0x000fc600078ec0ff */
[----:B------:R-:W-:Y:S02]  /*3e90*/  IMAD R13, R22, 0x300, R3 ;  /* 0x00000300160d7824 */ /* 0x000fe400078e0203 */
[----:B------:R-:W-:Y:S02]  /*3ea0*/  IMAD.MOV.U32 R22, RZ, RZ, R23 ;  /* 0x000000ffff167224 */ /* 0x000fe400078e0017 */
[----:B------:R-:W-:Y:S01]  /*3eb0*/  IMAD.IADD R61, R20, 0x1, R13 ;  /* 0x00000001143d7824 */ /* 0x000fe200078e020d */
[----:B------:R-:W4:Y:S02]  /*3ec0*/  LDG.E.U16 R23, desc[UR10][R48.64+0x1680] ;  /* 0x0016800a30177981 */ /* 0x000f24000c1e1500 */
[----:B------:R-:W-:Y:S02]  /*3ed0*/  ISETP.GT.AND P0, PT, R22, -0x1, PT ;  /* 0xffffffff1600780c */ /* 0x000fe40003f04270 */
[----:B------:R-:W5:Y:S04]  /*3ee0*/  LDG.E.U16 R22, desc[UR10][R48.64+0x1800] ;  /* 0x0018000a30167981 */ /* 0x000f68000c1e1500 */
        /* <DEDUP_REMOVED lines=11> */
[----:B0-----:R-:W-:Y:S02]  /*3fa0*/  SHF.R.U32.HI R48, RZ, 0x2, R62 ;  /* 0x00000002ff307819 */ /* 0x001fe4000001163e */
[----:B--2---:R-:W-:Y:S02]  /*3fb0*/  PRMT R49, R50, 0x9910, RZ ;  /* 0x0000991032317816 */ /* 0x004fe400000000ff */
[----:B------:R-:W-:Y:S02]  /*3fc0*/  LOP3.LUT R48, R48, 0x3fff, RZ, 0xc0, !PT ;  /* 0x00003fff30307812 */ /* 0x000fe400078ec0ff */
[----:B------:R-:W-:Y:S02]  /*3fd0*/  ISETP.GT.AND P0, PT, R49, -0x1, PT ;  /* 0xffffffff3100780c */ /* 0x000fe40003f04270 */
[----:B------:R-:W-:Y:S01]  /*3fe0*/  LOP3.LUT R62, R62, 0x3, RZ, 0xc0, !PT ;  /* 0x000000033e3e7812 */ /* 0x000fe200078ec0ff */
[----:B------:R-:W-:-:S04]  /*3ff0*/  IMAD R49, R48, 0x300, R3 ;  /* 0x0000030030317824 */ /* 0x000fc800078e0203 */
[----:B------:R-:W-:Y:S01]  /*4000*/  IMAD.IADD R49, R62, 0x1, R49 ;  /* 0x000000013e317824 */ /* 0x000fe200078e0231 */
[----:B------:R-:W-:Y:S01]  /*4010*/  SEL R63, R12, 0xffff, P0 ;  /* 0x0000ffff0c3f7807 */ /* 0x000fe20000000000 */
[----:B-1----:R-:W-:-:S05]  /*4020*/  VIADD R48, R47, 0x1 ;  /* 0x000000012f307836 */ /* 0x002fca0000000000 */
        /* <DEDUP_REMOVED lines=11> */
[----:B---3--:R-:W-:Y:S01]  /*40e0*/  PRMT R62, R51, 0x9910, RZ ;  /* 0x00009910333e7816 */ /* 0x008fe200000000ff */
        /* <DEDUP_REMOVED lines=541> */
[----:B-----5:R-:W-:Y:S02]  /*62c0*/  PRMT R29, R22, 0x9910, RZ ;  /* 0x00009910161d7816 */ /* 0x020fe400000000ff */
        /* <DEDUP_REMOVED lines=35> */
[----:B0-----:R-:W-:Y:S02]  /*6500*/  LOP3.LUT R22, R23, 0x3, RZ, 0xc0, !PT ;  /* 0x0000000317167812 */ /* 0x001fe400078ec0ff */
        /* <DEDUP_REMOVED lines=44> */
.L_x_1698:
[----:B------:R-:W-:Y:S01]  /*67d0*/  ISETP.GE.AND P0, PT, R89, R21, PT ;  /* 0x000000155900720c */ /* 0x000fe20003f06270 */
[----:B------:R-:W-:Y:S01]  /*67e0*/  BSSY.RECONVERGENT B0, `(.L_x_1700) ;  /* 0x0000087000007945 */ /* 0x000fe20003800200 */
[----:B----4-:R-:W-:Y:S02]  /*67f0*/  IMAD.MOV.U32 R13, RZ, RZ, R11 ;  /* 0x000000ffff0d7224 */ /* 0x010fe400078e000b */
[----:B------:R-:W-:Y:S02]  /*6800*/  IMAD.MOV.U32 R12, RZ, RZ, R10 ;  /* 0x000000ffff0c7224 */ /* 0x000fe400078e000a */
[----:B------:R-:W-:Y:S02]  /*6810*/  IMAD.MOV.U32 R27, RZ, RZ, R8 ;  /* 0x000000ffff1b7224 */ /* 0x000fe400078e0008 */
[----:B------:R-:W-:Y:S02]  /*6820*/  IMAD.MOV.U32 R26, RZ, RZ, R6 ;  /* 0x000000ffff1a7224 */ /* 0x000fe400078e0006 */
[----:B------:R-:W-:-:S02]  /*6830*/  IMAD.MOV.U32 R25, RZ, RZ, R4 ;  /* 0x000000ffff197224 */ /* 0x000fc400078e0004 */
[----:B------:R-:W-:Y:S01]  /*6840*/  IMAD.MOV.U32 R24, RZ, RZ, R0 ;  /* 0x000000ffff187224 */ /* 0x000fe200078e0000 */
[----:B------:R-:W-:Y:S06]  /*6850*/  @P0 BRA `(.L_x_1701) ;  /* 0x0000000400fc0947 */ /* 0x000fec0003800000 */
[----:B------:R-:W-:Y:S01]  /*6860*/  LOP3.LUT R0, RZ, R89, RZ, 0x33, !PT ;  /* 0x00000059ff007212 */ /* 0x000fe200078e33ff */
[----:B------:R-:W4:Y:S01]  /*6870*/  LDCU UR4, c[0x0][0x3b8] ;  /* 0x00007700ff0477ac */ /* 0x000f220008000800 */
[----:B------:R-:W-:Y:S03]  /*6880*/  BSSY.RECONVERGENT B1, `(.L_x_1702) ;  /* 0x0000028000017945 */ /* 0x000fe60003800200 */
[----:B------:R-:W-:-:S04]  /*6890*/  IMAD.IADD R4, R0, 0x1, R21 ;  /* 0x0000000100047824 */ /* 0x000fc800078e0215 */
[C---:B------:R-:W-:Y:S01]  /*68a0*/  IMAD.HI.U32 R0, R4.reuse, -0x55555555, RZ ;  /* 0xaaaaaaab04007827 */ /* 0x040fe200078e00ff */
[----:B------:R-:W-:-:S03]  /*68b0*/  ISETP.GE.U32.AND P1, PT, R4, 0x240, PT ;  /* 0x000002400400780c */ /* 0x000fc60003f26070 */
[----:B------:R-:W-:Y:S01]  /*68c0*/  IMAD.MOV.U32 R4, RZ, RZ, R89 ;  /* 0x000000ffff047224 */ /* 0x000fe200078e0059 */
[----:B------:R-:W-:-:S04]  /*68d0*/  SHF.R.U32.HI R0, RZ, 0x7, R0 ;  /* 0x00000007ff007819 */ /* 0x000fc80000011600 */
[----:B------:R-:W-:Y:S02]  /*68e0*/  LOP3.LUT R6, R0, 0x3, RZ, 0xc0, !PT ;  /* 0x0000000300067812 */ /* 0x000fe400078ec0ff */
[----:B----4-:R-:W-:Y:S02]  /*68f0*/  BMSK R30, RZ, UR4 ;  /* 0x00000004ff1e7c1b */ /* 0x010fe40008000000 */
[----:B------:R-:W-:-:S13]  /*6900*/  ISETP.NE.AND P0, PT, R6, 0x3, PT ;  /* 0x000000030600780c */ /* 0x000fda0003f05270 */
[----:B------:R-:W-:Y:S05]  /*6910*/  @!P0 BRA `(.L_x_1703) ;  /* 0x0000000000788947 */ /* 0x000fea0003800000 */
[----:B------:R-:W4:Y:S01]  /*6920*/  LDC.64 R22, c[0x0][0x380] ;  /* 0x0000e000ff167b82 */ /* 0x000f220000000a00 */
[----:B------:R-:W-:Y:S02]  /*6930*/  VIADD R11, R0, 0x1 ;  /* 0x00000001000b7836 */ /* 0x000fe40000000000 */
[----:B------:R-:W-:-:S03]  /*6940*/  IMAD.IADD R29, R89, 0x1, R9 ;  /* 0x00000001591d7824 */ /* 0x000fc600078e0209 */
[----:B------:R-:W-:-:S05]  /*6950*/  LOP3.LUT R11, R11, 0x3, RZ, 0xc0, !PT ;  /* 0x000000030b0b7812 */ /* 0x000fca00078ec0ff */
[----:B------:R-:W-:Y:S02]  /*6960*/  IMAD R4, R11, 0xc0, R89 ;  /* 0x000000c00b047824 */ /* 0x000fe400078e0259 */
[----:B------:R-:W-:-:S07]  /*6970*/  IMAD.MOV R0, RZ, RZ, -R11 ;  /* 0x000000ffff007224 */ /* 0x000fce00078e0a0b */
.L_x_1704:
        /* <DEDUP_REMOVED lines=24> */
.L_x_1703:
[----:B--23--:R-:W-:Y:S05]  /*6b00*/  BSYNC.RECONVERGENT B1 ;  /* 0x0000000000017941 */ /* 0x00cfea0003800200 */
.L_x_1702:
[----:B------:R-:W-:Y:S05]  /*6b10*/  @!P1 BRA `(.L_x_1701) ;  /* 0x00000004004c9947 */ /* 0x000fea0003800000 */
[----:B------:R-:W2:Y:S01]  /*6b20*/  LDC.64 R10, c[0x0][0x380] ;  /* 0x0000e000ff0a7b82 */ /* 0x000ea20000000a00 */
[----:B------:R-:W-:Y:S01]  /*6b30*/  IMAD.IADD R23, R4, 0x1, R9 ;  /* 0x0000000104177824 */ /* 0x000fe200078e0209 */
[----:B--2---:R-:W-:-:S05]  /*6b40*/  IADD3 R10, P0, PT, R10, 0x300, RZ ;  /* 0x000003000a0a7810 */ /* 0x004fca0007f1e0ff */
[----:B------:R-:W-:-:S08]  /*6b50*/  IMAD.X R11, RZ, RZ, R11, P0 ;  /* 0x000000ffff0b7224 */ /* 0x000fd000000e060b */
.L_x_1705:
[----:B------:R-:W-:-:S05]  /*6b60*/  IMAD.WIDE R8, R23, 0x2, R10 ;  /* 0x0000000217087825 */ /* 0x000fca00078e020a */
[----:B------:R-:W2:Y:S04]  /*6b70*/  LDG.E.U16 R0, desc[UR10][R8.64+-0x300] ;  /* 0xfffd000a08007981 */ /* 0x000ea8000c1e1500 */
[----:B----4-:R-:W3:Y:S04]  /*6b80*/  LDG.E.U16 R6, desc[UR10][R8.64+-0x180] ;  /* 0xfffe800a08067981 */ /* 0x010ee8000c1e1500 */
        /* <DEDUP_REMOVED lines=15> */
[----:B------:R-:W-:Y:S02]  /*6c80*/  SHF.R.U32.HI R29, RZ, UR12, R29 ;  /* 0x0000000cff1d7c19 */ /* 0x000fe4000801161d */
[----:B------:R-:W-:Y:S02]  /*6c90*/  SEL R9, R31, 0xffff, P0 ;  /* 0x0000ffff1f097807 */ /* 0x000fe40000000000 */
[----:B------:R-:W-:Y:S02]  /*6ca0*/  LOP3.LUT R29, R30, R29, RZ, 0xc0, !PT ;  /* 0x0000001d1e1d7212 */ /* 0x000fe400078ec0ff */
[----:B------:R-:W-:-:S02]  /*6cb0*/  LOP3.LUT R9, R9, R6, RZ, 0x3c, !PT ;  /* 0x0000000609097212 */ /* 0x000fc400078e3cff */
[----:B------:R-:W-:Y:S02]  /*6cc0*/  SHF.R.U32.HI R0, RZ, 0x2, R29 ;  /* 0x00000002ff007819 */ /* 0x000fe4000001161d */
[----:B------:R-:W-:Y:S02]  /*6cd0*/  LOP3.LUT R29, R29, 0x3, RZ, 0xc0, !PT ;  /* 0x000000031d1d7812 */ /* 0x000fe400078ec0ff */
[----:B------:R-:W-:Y:S02]  /*6ce0*/  LOP3.LUT R0, R0, 0x3fff, RZ, 0xc0, !PT ;  /* 0x00003fff00007812 */ /* 0x000fe400078ec0ff */
[----:B------:R-:W-:-:S03]  /*6cf0*/  PRMT R8, R9, 0x9910, RZ ;  /* 0x0000991009087816 */ /* 0x000fc600000000ff */
[----:B------:R-:W-:Y:S01]  /*6d00*/  IMAD R0, R0, 0x300, R3 ;  /* 0x0000030000007824 */ /* 0x000fe200078e0203 */
[----:B------:R-:W-:-:S03]  /*6d10*/  ISETP.NE.AND P0, PT, R8, 0x7fff, PT ;  /* 0x00007fff0800780c */ /* 0x000fc60003f05270 */
[----:B------:R-:W-:Y:S01]  /*6d20*/  IMAD.IADD R0, R29, 0x1, R0 ;  /* 0x000000011d007824 */ /* 0x000fe200078e0200 */
[----:B------:R-:W-:Y:S02]  /*6d30*/  SEL R9, R9, 0x8000, P0 ;  /* 0x0000800009097807 */ /* 0x000fe40000000000 */
[----:B------:R-:W-:Y:S02]  /*6d40*/  ISETP.GT.AND P0, PT, R28, -0x1, PT ;  /* 0xffffffff1c00780c */ /* 0x000fe40003f04270 */
[----:B------:R-:W2:Y:S01]  /*6d50*/  LDS.U8 R6, [R0] ;  /* 0x0000000000067984 */ /* 0x000ea20000000000 */
[----:B------:R-:W-:Y:S02]  /*6d60*/  SHF.R.U32.HI R9, RZ, UR12, R9 ;  /* 0x0000000cff097c19 */ /* 0x000fe40008011609 */
[----:B-----5:R-:W-:Y:S02]  /*6d70*/  PRMT R28, R22, 0x9910, RZ ;  /* 0x00009910161c7816 */ /* 0x020fe400000000ff */
[----:B------:R-:W-:-:S04]  /*6d80*/  LOP3.LUT R9, R30, R9, RZ, 0xc0, !PT ;  /* 0x000000091e097212 */ /* 0x000fc800078ec0ff */
[----:B------:R-:W-:-:S04]  /*6d90*/  SHF.R.U32.HI R8, RZ, 0x2, R9 ;  /* 0x00000002ff087819 */ /* 0x000fc80000011609 */
[----:B------:R-:W-:-:S05]  /*6da0*/  LOP3.LUT R8, R8, 0x3fff, RZ, 0xc0, !PT ;  /* 0x00003fff08087812 */ /* 0x000fca00078ec0ff */
[----:B------:R-:W-:Y:S01]  /*6db0*/  IMAD R29, R8, 0x300, R3 ;  /* 0x00000300081d7824 */ /* 0x000fe200078e0203 */
[----:B------:R-:W-:-:S05]  /*6dc0*/  LOP3.LUT R8, R9, 0x3, RZ, 0xc0, !PT ;  /* 0x0000000309087812 */ /* 0x000fca00078ec0ff */
[----:B------:R-:W-:Y:S01]  /*6dd0*/  IMAD.IADD R8, R8, 0x1, R29 ;  /* 0x0000000108087824 */ /* 0x000fe200078e021d */
[----:B------:R-:W-:-:S04]  /*6de0*/  SEL R29, R31, 0xffff, P0 ;  /* 0x0000ffff1f1d7807 */ /* 0x000fc80000000000 */
[----:B------:R-:W-:-:S04]  /*6df0*/  LOP3.LUT R29, R29, R20, RZ, 0x3c, !PT ;  /* 0x000000141d1d7212 */ /* 0x000fc800078e3cff */
[----:B------:R-:W-:-:S04]  /*6e00*/  PRMT R20, R29, 0x9910, RZ ;  /* 0x000099101d147816 */ /* 0x000fc800000000ff */
[----:B------:R-:W-:Y:S01]  /*6e10*/  ISETP.NE.AND P0, PT, R20, 0x7fff, PT ;  /* 0x00007fff1400780c */ /* 0x000fe20003f05270 */
[----:B--2---:R-:W-:-:S03]  /*6e20*/  VIADD R9, R6, 0x1 ;  /* 0x0000000106097836 */ /* 0x004fc60000000000 */
[----:B------:R-:W-:Y:S02]  /*6e30*/  SEL R29, R29, 0x8000, P0 ;  /* 0x000080001d1d7807 */ /* 0x000fe40000000000 */
[----:B------:R2:W-:Y:S02]  /*6e40*/  STS.U8 [R0], R9 ;  /* 0x0000000900007388 */ /* 0x0005e40000000000 */
[----:B------:R-:W-:Y:S02]  /*6e50*/  SHF.R.U32.HI R29, RZ, UR12, R29 ;  /* 0x0000000cff1d7c19 */ /* 0x000fe4000801161d */
[----:B------:R-:W3:Y:S02]  /*6e60*/  LDS.U8 R6, [R8] ;  /* 0x0000000008067984 */ /* 0x000ee40000000000 */
[----:B------:R-:W-:-:S04]  /*6e70*/  LOP3.LUT R29, R30, R29, RZ, 0xc0, !PT ;  /* 0x0000001d1e1d7212 */ /* 0x000fc800078ec0ff */
[----:B------:R-:W-:Y:S01]  /*6e80*/  SHF.R.U32.HI R20, RZ, 0x2, R29 ;  /* 0x00000002ff147819 */ /* 0x000fe2000001161d */
[----:B--2---:R-:W-:Y:S01]  /*6e90*/  IMAD.MOV.U32 R0, RZ, RZ, R28 ;  /* 0x000000ffff007224 */ /* 0x004fe200078e001c */
[----:B------:R-:W-:Y:S02]  /*6ea0*/  LOP3.LUT R29, R29, 0x3, RZ, 0xc0, !PT ;  /* 0x000000031d1d7812 */ /* 0x000fe400078ec0ff */
[----:B------:R-:W-:Y:S02]  /*6eb0*/  LOP3.LUT R20, R20, 0x3fff, RZ, 0xc0, !PT ;  /* 0x00003fff14147812 */ /* 0x000fe400078ec0ff */
[----:B------:R-:W-:-:S03]  /*6ec0*/  ISETP.GT.AND P0, PT, R0, -0x1, PT ;  /* 0xffffffff0000780c */ /* 0x000fc60003f04270 */
[----:B------:R-:W-:Y:S01]  /*6ed0*/  IMAD R20, R20, 0x300, R3 ;  /* 0x0000030014147824 */ /* 0x000fe200078e0203 */
[----:B------:R-:W-:-:S03]  /*6ee0*/  SEL R31, R31, 0xffff, P0 ;  /* 0x0000ffff1f1f7807 */ /* 0x000fc60000000000 */
[----:B------:R-:W-:Y:S01]  /*6ef0*/  IMAD.IADD R20, R29, 0x1, R20 ;  /* 0x000000011d147824 */ /* 0x000fe200078e0214 */
[----:B------:R-:W-:Y:S01]  /*6f00*/  LOP3.LUT R31, R31, R22, RZ, 0x3c, !PT ;  /* 0x000000161f1f7212 */ /* 0x000fe200078e3cff */
[----:B---3--:R-:W-:-:S03]  /*6f10*/  VIADD R9, R6, 0x1 ;  /* 0x0000000106097836 */ /* 0x008fc60000000000 */
[C---:B------:R-:W-:Y:S02]  /*6f20*/  PRMT R6, R31.reuse, 0x9910, RZ ;  /* 0x000099101f067816 */ /* 0x040fe400000000ff */
[----:B------:R-:W-:Y:S02]  /*6f30*/  STS.U8 [R8], R9 ;  /* 0x0000000908007388 */ /* 0x000fe40000000000 */
[----:B------:R-:W-:Y:S02]  /*6f40*/  ISETP.NE.AND P0, PT, R6, 0x7fff, PT ;  /* 0x00007fff0600780c */ /* 0x000fe40003f05270 */
[----:B------:R-:W2:Y:S02]  /*6f50*/  LDS.U8 R0, [R20] ;  /* 0x0000000014007984 */ /* 0x000ea40000000000 */
[----:B------:R-:W-:Y:S02]  /*6f60*/  SEL R31, R31, 0x8000, P0 ;  /* 0x000080001f1f7807 */ /* 0x000fe40000000000 */
[----:B------:R-:W-:-:S02]  /*6f70*/  ISETP.GE.AND P0, PT, R4, R21, PT ;  /* 0x000000150400720c */ /* 0x000fc40003f06270 */
[----:B------:R-:W-:-:S04]  /*6f80*/  SHF.R.U32.HI R31, RZ, UR12, R31 ;  /* 0x0000000cff1f7c19 */ /* 0x000fc8000801161f */
[----:B------:R-:W-:-:S04]  /*6f90*/  LOP3.LUT R31, R30, R31, RZ, 0xc0, !PT ;  /* 0x0000001f1e1f7212 */ /* 0x000fc800078ec0ff */
        /* <DEDUP_REMOVED lines=11> */
.L_x_1701:
[----:B--23--:R-:W-:Y:S05]  /*7050*/  BSYNC.RECONVERGENT B0 ;  /* 0x0000000000007941 */ /* 0x00cfea0003800200 */
.L_x_1700:
[----:B------:R-:W2:Y:S01]  /*7060*/  S2R R0, SR_LANEID ;  /* 0x0000000000007919 */ /* 0x000ea20000000000 */
[----:B------:R-:W-:Y:S01]  /*7070*/  BAR.SYNC.DEFER_BLOCKING 0x0 ;  /* 0x0000000000007b1d */ /* 0x000fe20000010000 */
[C---:B------:R-:W-:Y:S02]  /*7080*/  ISETP.GT.U32.AND P0, PT, R89.reuse, 0x1ff, PT ;  /* 0x000001ff5900780c */ /* 0x040fe40003f04070 */
[----:B------:R-:W-:Y:S02]  /*7090*/  SHF.R.U32.HI R45, RZ, 0x5, R89 ;  /* 0x00000005ff2d7819 */ /* 0x000fe40000011659 */
[C---:B------:R-:W-:Y:S01]  /*70a0*/  ISETP.GT.U32.AND P2, PT, R89.reuse, 0x13f, PT ;  /* 0x0000013f5900780c */ /* 0x040fe20003f44070 */
[----:B------:R-:W-:Y:S01]  /*70b0*/  BSSY.RECONVERGENT B0, `(.L_x_1706) ;  /* 0x0000032000007945 */ /* 0x000fe20003800200 */
[C---:B------:R-:W-:Y:S02]  /*70c0*/  ISETP.GT.U32.AND P3, PT, R89.reuse, 0x7f, PT ;  /* 0x0000007f5900780c */ /* 0x040fe40003f64070 */
[----:B------:R-:W-:Y:S01]  /*70d0*/  ISETP.GT.U32.AND P1, PT, R89, 0x3f, PT ;  /* 0x0000003f5900780c */ /* 0x000fe20003f24070 */
[----:B--2---:R-:W-:-:S04]  /*70e0*/  IMAD R4, R0, 0x100, R7 ;  /* 0x0000010000047824 */ /* 0x004fc800078e0207 */
[----:B------:R-:W-:Y:S01]  /*70f0*/  IMAD R31, R45, 0x10, R4 ;  /* 0x000000102d1f7824 */ /* 0x000fe200078e0204 */
[----:B------:R-:W-:Y:S07]  /*7100*/  @P0 BRA `(.L_x_1707) ;  /* 0x0000000000b00947 */ /* 0x000fee0003800000 */
[----:B------:R-:W-:-:S04]  /*7110*/  IMAD R9, R45, 0x300, R7 ;  /* 0x000003002d097824 */ /* 0x000fc800078e0207 */
[----:B------:R-:W-:-:S05]  /*7120*/  IMAD R23, R0, 0x4, R9 ;  /* 0x0000000400177824 */ /* 0x000fca00078e0209 */
[----:B------:R-:W2:Y:S04]  /*7130*/  LDS R4, [R23] ;  /* 0x0000000017047984 */ /* 0x000ea80000000800 */
[----:B------:R-:W3:Y:S04]  /*7140*/  LDS R8, [R23+0x80] ;  /* 0x0000800017087984 */ /* 0x000ee80000000800 */
[----:B------:R-:W5:Y:S04]  /*7150*/  LDS R22, [R23+0x100] ;  /* 0x0001000017167984 */ /* 0x000f680000000800 */
[----:B------:R-:W0:Y:S04]  /*7160*/  LDS R28, [R23+0x180] ;  /* 0x00018000171c7984 */ /* 0x000e280000000800 */
[----:B------:R-:W1:Y:S04]  /*7170*/  LDS R30, [R23+0x280] ;  /* 0x00028000171e7984 */ /* 0x000e680000000800 */
[----:B----4-:R4:W1:Y:S01]  /*7180*/  LDS R29, [R23+0x200] ;  /* 0x00020000171d7984 */ /* 0x0108620000000800 */
[----:B--2---:R-:W-:-:S02]  /*7190*/  PRMT R9, R4, 0x7770, RZ ;  /* 0x0000777004097816 */ /* 0x004fc400000000ff */
[C---:B------:R-:W-:Y:S02]  /*71a0*/  PRMT R6, R4.reuse, 0x7771, RZ ;  /* 0x0000777104067816 */ /* 0x040fe400000000ff */
[----:B------:R-:W-:Y:S02]  /*71b0*/  PRMT R11, R4, 0x7772, RZ ;  /* 0x00007772040b7816 */ /* 0x000fe400000000ff */
        /* <DEDUP_REMOVED lines=9> */
[----:B-----5:R-:W-:-:S02]  /*7250*/  PRMT R8, R22, 0x7770, RZ ;  /* 0x0000777016087816 */ /* 0x020fc400000000ff */
[C---:B------:R-:W-:Y:S02]  /*7260*/  PRMT R21, R22.reuse, 0x7771, RZ ;  /* 0x0000777116157816 */ /* 0x040fe400000000ff */
[C---:B------:R-:W-:Y:S02]  /*7270*/  PRMT R10, R22.reuse, 0x7772, RZ ;  /* 0x00007772160a7816 */ /* 0x040fe400000000ff */
[----:B----4-:R-:W-:Y:S02]  /*7280*/  PRMT R23, R22, 0x7773, RZ ;  /* 0x0000777316177816 */ /* 0x010fe400000000ff */
[C---:B0-----:R-:W-:Y:S02]  /*7290*/  PRMT R20, R28.reuse, 0x7770, RZ ;  /* 0x000077701c147816 */ /* 0x041fe400000000ff */
[C---:B------:R-:W-:Y:S02]  /*72a0*/  PRMT R24, R28.reuse, 0x7772, RZ ;  /* 0x000077721c187816 */ /* 0x040fe400000000ff */
[----:B------:R-:W-:-:S02]  /*72b0*/  PRMT R22, R28, 0x7771, RZ ;  /* 0x000077711c167816 */ /* 0x000fc400000000ff */
[----:B------:R-:W-:Y:S02]  /*72c0*/  PRMT R28, R28, 0x7773, RZ ;  /* 0x000077731c1c7816 */ /* 0x000fe400000000ff */
[----:B------:R-:W-:Y:S02]  /*72d0*/  IADD3 R8, PT, PT, R20, R9, R8 ;  /* 0x0000000914087210 */ /* 0x000fe40007ffe008 */
[----:B------:R-:W-:Y:S02]  /*72e0*/  IADD3 R10, PT, PT, R24, R11, R10 ;  /* 0x0000000b180a7210 */ /* 0x000fe40007ffe00a */
[C---:B-1----:R-:W-:Y:S02]  /*72f0*/  PRMT R24, R30.reuse, 0x7770, RZ ;  /* 0x000077701e187816 */ /* 0x042fe400000000ff */
[C---:B------:R-:W-:Y:S02]  /*7300*/  PRMT R20, R30.reuse, 0x7771, RZ ;  /* 0x000077711e147816 */ /* 0x040fe400000000ff */
[----:B------:R-:W-:-:S02]  /*7310*/  PRMT R26, R30, 0x7772, RZ ;  /* 0x000077721e1a7816 */ /* 0x000fc400000000ff */
[----:B------:R-:W-:Y:S02]  /*7320*/  IADD3 R6, PT, PT, R22, R6, R21 ;  /* 0x0000000616067210 */ /* 0x000fe40007ffe015 */
[----:B------:R-:W-:Y:S02]  /*7330*/  IADD3 R4, PT, PT, R28, R4, R23 ;  /* 0x000000041c047210 */ /* 0x000fe40007ffe017 */
[C---:B------:R-:W-:Y:S02]  /*7340*/  PRMT R9, R29.reuse, 0x7770, RZ ;  /* 0x000077701d097816 */ /* 0x040fe400000000ff */
        /* <DEDUP_REMOVED lines=8> */
.L_x_1707:
[----:B------:R-:W-:Y:S05]  /*73d0*/  BSYNC.RECONVERGENT B0 ;  /* 0x0000000000007941 */ /* 0x000fea0003800200 */
.L_x_1706:
[----:B------:R-:W-:Y:S04]  /*73e0*/  BSSY.RECONVERGENT B0, `(.L_x_1708) ;  /* 0x000002e000007945 */ /* 0x000fe80003800200 */
[----:B------:R-:W-:Y:S05]  /*73f0*/  @P2 BRA `(.L_x_1709) ;  /* 0x0000000000b02947 */ /* 0x000fea0003800000 */
[----:B------:R-:W-:-:S04]  /*7400*/  IMAD R9, R45, 0x300, R7 ;  /* 0x000003002d097824 */ /* 0x000fc800078e0207 */
[----:B------:R-:W-:-:S05]  /*7410*/  IMAD R30, R0, 0x4, R9 ;  /* 0x00000004001e7824 */ /* 0x000fca00078e0209 */
[----:B------:R-:W2:Y:S04]  /*7420*/  LDS R4, [R30+0x1200] ;  /* 0x001200001e047984 */ /* 0x000ea80000000800 */
[----:B------:R-:W3:Y:S04]  /*7430*/  LDS R8, [R30+0x1280] ;  /* 0x001280001e087984 */ /* 0x000ee80000000800 */
[----:B------:R-:W5:Y:S04]  /*7440*/  LDS R23, [R30+0x1380] ;  /* 0x001380001e177984 */ /* 0x000f680000000800 */
[----:B------:R-:W0:Y:S04]  /*7450*/  LDS R22, [R30+0x1300] ;  /* 0x001300001e167984 */ /* 0x000e280000000800 */
[----:B------:R-:W1:Y:S04]  /*7460*/  LDS R28, [R30+0x1400] ;  /* 0x001400001e1c7984 */ /* 0x000e680000000800 */
[----:B----4-:R-:W4:Y:S01]  /*7470*/  LDS R29, [R30+0x1480] ;  /* 0x001480001e1d7984 */ /* 0x010f220000000800 */
        /* <DEDUP_REMOVED lines=14> */
[----:B------:R-:W-:Y:S02]  /*7560*/  PRMT R20, R23, 0x7772, RZ ;  /* 0x0000777217147816 */ /* 0x000fe400000000ff */
[C---:B0-----:R-:W-:Y:S02]  /*7570*/  PRMT R8, R22.reuse, 0x7770, RZ ;  /* 0x0000777016087816 */ /* 0x041fe400000000ff */
        /* <DEDUP_REMOVED lines=10> */
[C---:B------:R-:W-:Y:S02]  /*7620*/  PRMT R11, R28.reuse, 0x7772, RZ ;  /* 0x000077721c0b7816 */ /* 0x040fe400000000ff */
[C---:B----4-:R-:W-:Y:S02]  /*7630*/  PRMT R6, R29.reuse, 0x7770, RZ ;  /* 0x000077701d067816 */ /* 0x050fe400000000ff */
        /* <DEDUP_REMOVED lines=8> */
.L_x_1709:
[----:B------:R-:W-:Y:S05]  /*76c0*/  BSYNC.RECONVERGENT B0 ;  /* 0x0000000000007941 */ /* 0x000fea0003800200 */
.L_x_1708:
        /* <DEDUP_REMOVED lines=46> */
.L_x_1711:
[----:B------:R-:W-:Y:S05]  /*79b0*/  BSYNC.RECONVERGENT B0 ;  /* 0x0000000000007941 */ /* 0x000fea0003800200 */
.L_x_1710:
[----:B------:R-:W-:Y:S01]  /*79c0*/  BAR.SYNC.DEFER_BLOCKING 0x0 ;  /* 0x0000000000007b1d */ /* 0x000fe20000010000 */
[----:B------:R-:W-:-:S05]  /*79d0*/  IMAD R28, R89, -0x4, R7 ;  /* 0xfffffffc591c7824 */ /* 0x000fca00078e0207 */
[----:B------:R-:W-:Y:S01]  /*79e0*/  BSSY.RECONVERGENT B0, `(.L_x_1712) ;  /* 0x0000036000007945 */ /* 0x000fe20003800200 */
[----:B------:R2:W-:Y:S04]  /*79f0*/  @!P0 STS.128 [R31], R24 ;  /* 0x000000181f008388 */ /* 0x0005e80000000c00 */
[----:B------:R2:W-:Y:S04]  /*7a00*/  @!P2 STS.128 [R31+0x60], R12 ;  /* 0x0000600c1f00a388 */ /* 0x0005e80000000c00 */
[----:B------:R2:W-:Y:S01]  /*7a10*/  @!P3 STS.128 [R31+0xc0], R16 ;  /* 0x0000c0101f00b388 */ /* 0x0005e20000000c00 */
[----:B------:R-:W-:Y:S06]  /*7a20*/  BAR.SYNC.DEFER_BLOCKING 0x0 ;  /* 0x0000000000007b1d */ /* 0x000fec0000010000 */
[----:B------:R-:W-:Y:S05]  /*7a30*/  @P1 BRA `(.L_x_1713) ;  /* 0x0000000000c01947 */ /* 0x000fea0003800000 */
[----:B------:R-:W-:Y:S04]  /*7a40*/  LDS R4, [R3] ;  /* 0x0000000003047984 */ /* 0x000fe80000000800 */
[----:B------:R-:W-:Y:S04]  /*7a50*/  LDS R9, [R3+0x100] ;  /* 0x0001000003097984 */ /* 0x000fe80000000800 */
[----:B----4-:R-:W3:Y:S04]  /*7a60*/  LDS R6, [R3+0x200] ;  /* 0x0002000003067984 */ /* 0x010ee80000000800 */
[----:B------:R-:W-:Y:S04]  /*7a70*/  LDS R11, [R3+0x300] ;  /* 0x00030000030b7984 */ /* 0x000fe80000000800 */
[----:B------:R-:W4:Y:S04]  /*7a80*/  LDS R8, [R3+0x400] ;  /* 0x0004000003087984 */ /* 0x000f280000000800 */
[----:B--2---:R-:W-:Y:S04]  /*7a90*/  LDS R13, [R3+0x500] ;  /* 0x00050000030d7984 */ /* 0x004fe80000000800 */
[----:B------:R-:W2:Y:S04]  /*7aa0*/  LDS R10, [R3+0x600] ;  /* 0x00060000030a7984 */ /* 0x000ea80000000800 */
[----:B------:R-:W-:Y:S04]  /*7ab0*/  LDS R15, [R3+0x700] ;  /* 0x00070000030f7984 */ /* 0x000fe80000000800 */
[----:B------:R-:W5:Y:S04]  /*7ac0*/  LDS R12, [R3+0x800] ;  /* 0x00080000030c7984 */ /* 0x000f680000000800 */
[----:B------:R-:W-:Y:S04]  /*7ad0*/  LDS R17, [R3+0x900] ;  /* 0x0009000003117984 */ /* 0x000fe80000000800 */
[----:B------:R-:W0:Y:S04]  /*7ae0*/  LDS R14, [R3+0xa00] ;  /* 0x000a0000030e7984 */ /* 0x000e280000000800 */
[----:B------:R-:W-:Y:S04]  /*7af0*/  LDS R19, [R3+0xb00] ;  /* 0x000b000003137984 */ /* 0x000fe80000000800 */
[----:B------:R-:W1:Y:S01]  /*7b00*/  LDS R16, [R3+0xc00] ;  /* 0x000c000003107984 */ /* 0x000e620000000800 */
[----:B---3--:R-:W-:-:S03]  /*7b10*/  IADD3 R4, PT, PT, R6, R9, R4 ;  /* 0x0000000906047210 */ /* 0x008fc60007ffe004 */
[----:B------:R-:W-:Y:S04]  /*7b20*/  LDS R21, [R3+0xd00] ;  /* 0x000d000003157984 */ /* 0x000fe80000000800 */
[----:B------:R-:W3:Y:S01]  /*7b30*/  LDS R18, [R3+0xe00] ;  /* 0x000e000003127984 */ /* 0x000ee20000000800 */
[----:B----4-:R-:W-:-:S03]  /*7b40*/  IADD3 R4, PT, PT, R8, R11, R4 ;  /* 0x0000000b08047210 */ /* 0x010fc60007ffe004 */
[----:B------:R-:W-:Y:S04]  /*7b50*/  LDS R23, [R3+0xf00] ;  /* 0x000f000003177984 */ /* 0x000fe80000000800 */
[----:B------:R-:W4:Y:S01]  /*7b60*/  LDS R20, [R3+0x1000] ;  /* 0x0010000003147984 */ /* 0x000f220000000800 */
[----:B--2---:R-:W-:-:S03]  /*7b70*/  IADD3 R4, PT, PT, R10, R13, R4 ;  /* 0x0000000d0a047210 */ /* 0x004fc60007ffe004 */
[----:B------:R-:W-:Y:S04]  /*7b80*/  LDS R25, [R3+0x1100] ;  /* 0x0011000003197984 */ /* 0x000fe80000000800 */
[----:B------:R-:W2:Y:S01]  /*7b90*/  LDS R22, [R3+0x1200] ;  /* 0x0012000003167984 */ /* 0x000ea20000000800 */
        /* <DEDUP_REMOVED lines=19> */
[----:B------:R-:W5:Y:S01]  /*7cd0*/  LDS R19, [R3+0x1f00] ;  /* 0x001f000003137984 */ /* 0x000f620000000800 */
[----:B0-----:R-:W-:-:S04]  /*7ce0*/  IADD3 R4, PT, PT, R6, R9, R4 ;  /* 0x0000000906047210 */ /* 0x001fc80007ffe004 */
[----:B-1----:R-:W-:-:S04]  /*7cf0*/  IADD3 R4, PT, PT, R8, R11, R4 ;  /* 0x0000000b08047210 */ /* 0x002fc80007ffe004 */
[----:B---3--:R-:W-:-:S04]  /*7d00*/  IADD3 R4, PT, PT, R10, R13, R4 ;  /* 0x0000000d0a047210 */ /* 0x008fc80007ffe004 */
[----:B----4-:R-:W-:-:S04]  /*7d10*/  IADD3 R4, PT, PT, R12, R15, R4 ;  /* 0x0000000f0c047210 */ /* 0x010fc80007ffe004 */
[----:B--2---:R-:W-:-:S05]  /*7d20*/  IADD3 R4, PT, PT, R14, R17, R4 ;  /* 0x000000110e047210 */ /* 0x004fca0007ffe004 */
[----:B-----5:R-:W-:-:S07]  /*7d30*/  IMAD.IADD R4, R4, 0x1, R19 ;  /* 0x0000000104047824 */ /* 0x020fce00078e0213 */
.L_x_1713:
[----:B------:R-:W-:Y:S05]  /*7d40*/  BSYNC.RECONVERGENT B0 ;  /* 0x0000000000007941 */ /* 0x000fea0003800200 */
.L_x_1712:
[----:B------:R-:W-:Y:S01]  /*7d50*/  BAR.SYNC.DEFER_BLOCKING 0x0 ;  /* 0x0000000000007b1d */ /* 0x000fe20000010000 */
[----:B------:R-:W-:Y:S01]  /*7d60*/  IMAD.MOV.U32 R88, RZ, RZ, RZ ;  /* 0x000000ffff587224 */ /* 0x000fe200078e00ff */
[----:B------:R-:W-:-:S03]  /*7d70*/  ISETP.GT.U32.AND P2, PT, R89, 0x1f, PT ;  /* 0x0000001f5900780c */ /* 0x000fc60003f44070 */
[----:B----4-:R-:W-:Y:S01]  /*7d80*/  IMAD.HI.U32 R6, R89, 0x2aaaaaab, R88 ;  /* 0x2aaaaaab59067827 */ /* 0x010fe200078e0058 */
[----:B------:R-:W3:Y:S03]  /*7d90*/  LDCU UR9, c[0x0][0x3b4] ;  /* 0x00007680ff0977ac */ /* 0x000ee60008000800 */
[----:B------:R-:W-:Y:S01]  /*7da0*/  IMAD R9, R6, 0x4, R7 ;  /* 0x0000000406097824 */ /* 0x000fe200078e0207 */
[----:B------:R-:W4:Y:S01]  /*7db0*/  LDCU UR8, c[0x0][0x3b8] ;  /* 0x00007700ff0877ac */ /* 0x000f220008000800 */
[----:B------:R-:W0:Y:S01]  /*7dc0*/  LDCU.64 UR6, c[0x0][0x380] ;  /* 0x00007000ff0677ac */ /* 0x000e220008000a00 */
[----:B------:R-:W0:Y:S01]  /*7dd0*/  LDCU.64 UR4, c[0x0][0x390] ;  /* 0x00007200ff0477ac */ /* 0x000e220008000a00 */
[----:B------:R-:W-:Y:S01]  /*7de0*/  @!P1 STS [R3], R4 ;  /* 0x0000000403009388 */ /* 0x000fe20000000800 */
[----:B------:R-:W-:Y:S06]  /*7df0*/  BAR.SYNC.DEFER_BLOCKING 0x0 ;  /* 0x0000000000007b1d */ /* 0x000fec0000010000 */
[----:B------:R-:W5:Y:S04]  /*7e00*/  @!P1 LDS R4, [R28+0xfc] ;  /* 0x0000fc001c049984 */ /* 0x000f680000000800 */
[----:B-----5:R0:W-:Y:S01]  /*7e10*/  STS [R9+0x210], R4 ;  /* 0x0002100409007388 */ /* 0x0201e20000000800 */
[----:B------:R-:W-:Y:S06]  /*7e20*/  BAR.SYNC.DEFER_BLOCKING 0x0 ;  /* 0x0000000000007b1d */ /* 0x000fec0000010000 */
[----:B---34-:R-:W-:Y:S05]  /*7e30*/  @P2 BRA `(.L_x_1714) ;  /* 0x0000000000882947 */ /* 0x018fea0003800000 */
[----:B------:R-:W-:Y:S01]  /*7e40*/  IMAD R7, R89, 0x1c, R7 ;  /* 0x0000001c59077824 */ /* 0x000fe200078e0207 */
[----:B------:R-:W-:-:S04]  /*7e50*/  UMOV UR12, 0xffffffff ;  /* 0xffffffff000c7882 */ /* 0x000fc80000000000 */
[----:B0-----:R-:W-:Y:S04]  /*7e60*/  LDS R4, [R7+0x210] ;  /* 0x0002100007047984 */ /* 0x001fe80000000800 */
[----:B------:R-:W-:Y:S04]  /*7e70*/  LDS R11, [R7+0x214] ;  /* 0x00021400070b7984 */ /* 0x000fe80000000800 */
[----:B------:R-:W0:Y:S04]  /*7e80*/  LDS R6, [R7+0x218] ;  /* 0x0002180007067984 */ /* 0x000e280000000800 */
[----:B------:R-:W-:Y:S04]  /*7e90*/  LDS R8, [R7+0x21c] ;  /* 0x00021c0007087984 */ /* 0x000fe80000000800 */
[----:B--2---:R-:W2:Y:S04]  /*7ea0*/  LDS R13, [R7+0x220] ;  /* 0x00022000070d7984 */ /* 0x004ea80000000800 */
[----:B------:R-:W3:Y:S01]  /*7eb0*/  LDS R10, [R7+0x224] ;  /* 0x00022400070a7984 */ /* 0x000ee20000000800 */
[----:B0-----:R-:W-:-:S04]  /*7ec0*/  IADD3 R12, PT, PT, R6, R11, R4 ;  /* 0x0000000b060c7210 */ /* 0x001fc80007ffe004 */
[----:B--2---:R-:W-:-:S05]  /*7ed0*/  IADD3 R15, PT, PT, R13, R12, R8 ;  /* 0x0000000c0d0f7210 */ /* 0x004fca0007ffe008 */
[----:B---3--:R-:W-:Y:S01]  /*7ee0*/  IMAD.IADD R10, R10, 0x1, R15 ;  /* 0x000000010a0a7824 */ /* 0x008fe200078e020f */
        /* <DEDUP_REMOVED lines=9> */
[----:B------:R0:W2:Y:S02]  /*7f80*/  SHFL.UP P0, R19, R14, 0x10, RZ ;  /* 0x060000000e137989 */ /* 0x0000a400000000ff */
.L_x_1729:
[----:B--2---:R-:W-:-:S04]  /*7f90*/  @P0 IMAD.IADD R19, R14, 0x1, R19 ;  /* 0x000000010e130824 */ /* 0x004fc800078e0213 */
        /* <DEDUP_REMOVED lines=12> */
.L_x_1714:
[----:B------:R-:W-:Y:S05]  /*8060*/  WARPSYNC.ALL ;  /* 0x0000000000007948 */ /* 0x000fea0003800000 */
[----:B------:R-:W-:Y:S06]  /*8070*/  BAR.SYNC.DEFER_BLOCKING 0x0 ;  /* 0x0000000000007b1d */ /* 0x000fec0000010000 */
[----:B0--3--:R-:W0:Y:S02]  /*8080*/  LDS R4, [R9+0x210] ;  /* 0x0002100009047984 */ /* 0x009e240000000800 */
[----:B0-----:R-:W-:-:S05]  /*8090*/  IMAD.IADD R43, R5, 0x1, R4 ;  /* 0x00000001052b7824 */ /* 0x001fca00078e0204 */
[----:B------:R-:W-:Y:S01]  /*80a0*/  @!P1 STS [R3+0x100], R43 ;  /* 0x0001002b03009388 */ /* 0x000fe20000000800 */
[----:B------:R-:W-:Y:S06]  /*80b0*/  BAR.SYNC.DEFER_BLOCKING 0x0 ;  /* 0x0000000000007b1d */ /* 0x000fec0000010000 */
[----:B------:R-:W0:Y:S02]  /*80c0*/  @!P1 LDS R43, [R28+0x1fc] ;  /* 0x0001fc001c2b9984 */ /* 0x000e240000000800 */
[----:B------:R-:W-:Y:S01]  /*80d0*/  BAR.SYNC.DEFER_BLOCKING 0x0 ;  /* 0x0000000000007b1d */ /* 0x000fe20000010000 */
[----:B0-----:R-:W-:-:S04]  /*80e0*/  ISETP.NE.AND P0, PT, R43, R42, PT ;  /* 0x0000002a2b00720c */ /* 0x001fc80003f05270 */
[----:B------:R-:W-:-:S04]  /*80f0*/  ISETP.EQ.OR P0, PT, R43, RZ, !P0 ;  /* 0x000000ff2b00720c */ /* 0x000fc80004702670 */
[----:B------:R-:W-:-:S13]  /*8100*/  ISETP.GT.U32.OR P0, PT, R89, 0x3f, P0 ;  /* 0x0000003f5900780c */ /* 0x000fda0000704470 */
[----:B------:R-:W-:Y:S06]  /*8110*/  BAR.RED.AND.DEFER_BLOCKING 0x0, P0 ;  /* 0x0000000000007b1d */ /* 0x000fec0000014400 */
[----:B------:R-:W0:Y:S02]  /*8120*/  B2R.RESULT RZ, P0 ;  /* 0x0000000000ff731c */ /* 0x000e240000004000 */
[----:B0-----:R-:W-:Y:S05]  /*8130*/  @P0 BRA `(.L_x_1716) ;  /* 0x0000012000480947 */ /* 0x001fea0003800000 */
[----:B------:R-:W-:-:S13]  /*8140*/  ISETP.GE.AND P0, PT, R42, 0x1d40, PT ;  /* 0x00001d402a00780c */ /* 0x000fda0003f06270 */
[----:B------:R-:W-:Y:S05]  /*8150*/  @!P0 BRA `(.L_x_1717) ;  /* 0x0000008000788947 */ /* 0x000fea0003800000 */
[C-C-:B------:R-:W-:Y:S02]  /*8160*/  IMAD R6, R89.reuse, 0x80, R3.reuse ;  /* 0x0000008059067824 */ /* 0x140fe400078e0203 */
[C-C-:B------:R-:W-:Y:S02]  /*8170*/  IMAD R72, R89.reuse, -0x2, R3.reuse ;  /* 0xfffffffe59487824 */ /* 0x140fe400078e0203 */
[----:B--2---:R-:W-:-:S07]  /*8180*/  IMAD R12, R89, 0x4a, R3 ;  /* 0x0000004a590c7824 */ /* 0x004fce00078e0203 */
.L_x_1718:
[----:B0-----:R-:W-:-:S04]  /*8190*/  IADD3 R40, P0, PT, R89, R5, RZ ;  /* 0x0000000559287210 */ /* 0x001fc80007f1e0ff */
[----:B------:R-:W-:Y:S02]  /*81a0*/  LEA.HI.X.SX32 R65, R5, RZ, 0x1, P0 ;  /* 0x000000ff05417211 */ /* 0x000fe400000f0eff */
[----:B------:R-:W-:-:S04]  /*81b0*/  LEA R8, P0, R40, UR6, 0x1 ;  /* 0x0000000628087c11 */ /* 0x000fc8000f8008ff */
        /* <DEDUP_REMOVED lines=41> */
[----:B------:R-:W-:-:S02]  /*8450*/  ISETP.GT.U32.AND P2, PT, R89, 0x1f, PT ;  /* 0x0000001f5900780c */ /* 0x000fc40003f44070 */
[----:B------:R-:W-:Y:S01]  /*8460*/  ISETP.NE.AND P3, PT, R45, 0x5, PT ;  /* 0x000000052d00780c */ /* 0x000fe20003f65270 */
[----:B--2---:R-:W-:Y:S04]  /*8470*/  STS.U16 [R72], R11 ;  /* 0x0000000b48007388 */ /* 0x004fe80000000400 */
[----:B---3--:R0:W-:Y:S04]  /*8480*/  STS.U16 [R72+0x180], R13 ;  /* 0x0001800d48007388 */ /* 0x0081e80000000400 */
[----:B----4-:R2:W-:Y:S04]  /*8490*/  STS.U16 [R72+0x300], R15 ;  /* 0x0003000f48007388 */ /* 0x0105e80000000400 */
[----:B-----5:R-:W-:Y:S01]  /*84a0*/  STS.U16 [R72+0x480], R17 ;  /* 0x0004801148007388 */ /* 0x020fe20000000400 */
[----:B0-----:R-:W-:-:S03]  /*84b0*/  IMAD.MOV.U32 R13, RZ, RZ, 0x8000 ;  /* 0x00008000ff0d7424 */ /* 0x001fc600078e00ff */
[----:B------:R-:W-:Y:S01]  /*84c0*/  STS.U16 [R72+0x600], R19 ;  /* 0x0006001348007388 */ /* 0x000fe20000000400 */
[----:B--2---:R-:W-:-:S03]  /*84d0*/  BMSK R15, RZ, UR8 ;  /* 0x00000008ff0f7c1b */ /* 0x004fc60008000000 */
[----:B------:R-:W-:Y:S04]  /*84e0*/  STS.U16 [R72+0x780], R21 ;  /* 0x0007801548007388 */ /* 0x000fe80000000400 */
        /* <DEDUP_REMOVED lines=35> */
[----:B------:R-:W-:Y:S04]  /*8720*/  LDS.U16 R69, [R12+0x2] ;  /* 0x000002000c457984 */ /* 0x000fe80000000400 */
[----:B------:R-:W2:Y:S04]  /*8730*/  LDS.U16 R71, [R12+0x4] ;  /* 0x000004000c477984 */ /* 0x000ea80000000400 */
[----:B------:R-:W3:Y:S04]  /*8740*/  LDS.U16 R109, [R12+0x6] ;  /* 0x000006000c6d7984 */ /* 0x000ee80000000400 */
[----:B------:R-:W4:Y:S04]  /*8750*/  LDS.U16 R113, [R12+0x8] ;  /* 0x000008000c717984 */ /* 0x000f280000000400 */
[----:B------:R-:W5:Y:S04]  /*8760*/  LDS.U16 R111, [R12+0xa] ;  /* 0x00000a000c6f7984 */ /* 0x000f680000000400 */
[----:B------:R-:W-:Y:S04]  /*8770*/  LDS.U16 R115, [R12+0xc] ;  /* 0x00000c000c737984 */ /* 0x000fe80000000400 */
[----:B------:R-:W-:Y:S04]  /*8780*/  LDS.U16 R117, [R12+0xe] ;  /* 0x00000e000c757984 */ /* 0x000fe80000000400 */
[----:B------:R-:W1:Y:S04]  /*8790*/  LDS.U16 R119, [R12+0x10] ;  /* 0x000010000c777984 */ /* 0x000e680000000400 */
[----:B------:R-:W-:Y:S01]  /*87a0*/  LDS.U16 R121, [R12+0x12] ;  /* 0x000012000c797984 */ /* 0x000fe20000000400 */
[----:B0-----:R-:W-:-:S03]  /*87b0*/  PRMT R8, R67, 0x9910, RZ ;  /* 0x0000991043087816 */ /* 0x001fc600000000ff */
[----:B------:R-:W-:Y:S01]  /*87c0*/  LDS.U16 R123, [R12+0x14] ;  /* 0x000014000c7b7984 */ /* 0x000fe20000000400 */
[----:B------:R-:W-:-:S03]  /*87d0*/  ISETP.GT.AND P0, PT, R8, -0x1, PT ;  /* 0xffffffff0800780c */ /* 0x000fc60003f04270 */
[----:B------:R-:W0:Y:S01]  /*87e0*/  LDS.U16 R125, [R12+0x16] ;  /* 0x000016000c7d7984 */ /* 0x000e220000000400 */
[----:B------:R-:W-:-:S03]  /*87f0*/  SEL R8, R13, 0xffff, P0 ;  /* 0x0000ffff0d087807 */ /* 0x000fc60000000000 */
[----:B------:R-:W-:Y:S01]  /*8800*/  LDS.U16 R127, [R12+0x18] ;  /* 0x000018000c7f7984 */ /* 0x000fe20000000400 */
[----:B--2---:R-:W-:Y:S02]  /*8810*/  PRMT R23, R71, 0x9910, RZ ;  /* 0x0000991047177816 */ /* 0x004fe400000000ff */
[----:B------:R-:W-:Y:S01]  /*8820*/  LOP3.LUT R67, R8, R67, RZ, 0x3c, !PT ;  /* 0x0000004308437212 */ /* 0x000fe200078e3cff */
[----:B------:R-:W-:Y:S01]  /*8830*/  LDS.U16 R129, [R12+0x1a] ;  /* 0x00001a000c817984 */ /* 0x000fe20000000400 */
[----:B------:R-:W-:Y:S02]  /*8840*/  PRMT R8, R69, 0x9910, RZ ;  /* 0x0000991045087816 */ /* 0x000fe400000000ff */
[----:B------:R-:W-:Y:S01]  /*8850*/  PRMT R9, R67, 0x9910, RZ ;  /* 0x0000991043097816 */ /* 0x000fe200000000ff */
[----:B------:R-:W2:Y:S01]  /*8860*/  LDS.U16 R131, [R12+0x1c] ;  /* 0x00001c000c837984 */ /* 0x000ea20000000400 */
[----:B------:R-:W-:Y:S02]  /*8870*/  ISETP.GT.AND P0, PT, R8, -0x1, PT ;  /* 0xffffffff0800780c */ /* 0x000fe40003f04270 */
[----:B------:R-:W-:Y:S01]  /*8880*/  ISETP.NE.AND P1, PT, R9, 0x7fff, PT ;  /* 0x00007fff0900780c */ /* 0x000fe20003f25270 */
[----:B------:R-:W2:Y:S01]  /*8890*/  LDS.U16 R133, [R12+0x1e] ;  /* 0x00001e000c857984 */ /* 0x000ea20000000400 */
[----:B------:R-:W-:-:S02]  /*88a0*/  SEL R22, R13, 0xffff, P0 ;  /* 0x0000ffff0d167807 */ /* 0x000fc40000000000 */
[----:B------:R-:W-:Y:S01]  /*88b0*/  SEL R8, R67, 0x8000, P1 ;  /* 0x0000800043087807 */ /* 0x000fe20000800000 */
[----:B------:R-:W2:Y:S01]  /*88c0*/  LDS.U16 R135, [R12+0x20] ;  /* 0x000020000c877984 */ /* 0x000ea20000000400 */
[----:B------:R-:W-:Y:S02]  /*88d0*/  LOP3.LUT R69, R22, R69, RZ, 0x3c, !PT ;  /* 0x0000004516457212 */ /* 0x000fe400078e3cff */
[----:B------:R-:W-:Y:S01]  /*88e0*/  SHF.R.U32.HI R8, RZ, UR9, R8 ;  /* 0x00000009ff087c19 */ /* 0x000fe20008011608 */
[----:B------:R-:W-:Y:S01]  /*88f0*/  LDS.U16 R56, [R12+0x22] ;  /* 0x000022000c387984 */ /* 0x000fe20000000400 */
[----:B------:R-:W-:Y:S02]  /*8900*/  PRMT R21, R69, 0x9910, RZ ;  /* 0x0000991045157816 */ /* 0x000fe400000000ff */
[----:B------:R-:W-:Y:S01]  /*8910*/  LOP3.LUT R8, R15, R8, RZ, 0xc0, !PT ;  /* 0x000000080f087212 */ /* 0x000fe200078ec0ff */
[----:B------:R-:W-:Y:S01]  /*8920*/  LDS.U16 R55, [R12+0x24] ;  /* 0x000024000c377984 */ /* 0x000fe20000000400 */
[----:B------:R-:W-:-:S02]  /*8930*/  ISETP.NE.AND P0, PT, R21, 0x7fff, PT ;  /* 0x00007fff1500780c */ /* 0x000fc40003f05270 */
[----:B------:R-:W-:Y:S01]  /*8940*/  LOP3.LUT R20, R8, 0x1f, RZ, 0xc, !PT ;  /* 0x0000001f08147812 */ /* 0x000fe200078e0cff */
[----:B------:R-:W-:Y:S01]  /*8950*/  LDS.U16 R53, [R12+0x26] ;  /* 0x000026000c357984 */ /* 0x000fe20000000400 */
[----:B------:R-:W-:Y:S02]  /*8960*/  SHF.R.U32.HI R8, RZ, 0x4, R8 ;  /* 0x00000004ff087819 */ /* 0x000fe40000011608 */
[----:B------:R-:W-:Y:S01]  /*8970*/  SEL R21, R69, 0x8000, P0 ;  /* 0x0000800045157807 */ /* 0x000fe20000000000 */
[----:B------:R-:W-:Y:S01]  /*8980*/  IMAD R19, R20, 0x300, R3 ;  /* 0x0000030014137824 */ /* 0x000fe200078e0203 */
[----:B------:R-:W-:Y:S01]  /*8990*/  LOP3.LUT R20, R8, 0xffe, RZ, 0xc0, !PT ;  /* 0x00000ffe08147812 */ /* 0x000fe200078ec0ff */
[----:B------:R-:W-:Y:S01]  /*89a0*/  LDS.U16 R51, [R12+0x28] ;  /* 0x000028000c337984 */ /* 0x000fe20000000400 */
[----:B------:R-:W-:Y:S02]  /*89b0*/  SHF.R.U32.HI R22, RZ, UR9, R21 ;  /* 0x00000009ff167c19 */ /* 0x000fe40008011615 */
[----:B------:R-:W-:Y:S01]  /*89c0*/  ISETP.GT.AND P0, PT, R23, -0x1, PT ;  /* 0xffffffff1700780c */ /* 0x000fe20003f04270 */
[----:B------:R-:W2:Y:S01]  /*89d0*/  LDS.U16 R49, [R12+0x2a] ;  /* 0x00002a000c317984 */ /* 0x000ea20000000400 */
[----:B------:R-:W-:Y:S01]  /*89e0*/  IMAD.IADD R19, R19, 0x1, -R20 ;  /* 0x0000000113137824 */ /* 0x000fe200078e0a14 */
[----:B------:R-:W-:-:S02]  /*89f0*/  LOP3.LUT R22, R15, R22, RZ, 0xc0, !PT ;  /* 0x000000160f167212 */ /* 0x000fc400078ec0ff */
[----:B------:R-:W2:Y:S01]  /*8a00*/  LDS.U16 R47, [R12+0x2c] ;  /* 0x00002c000c2f7984 */ /* 0x000ea20000000400 */
[----:B---3--:R-:W-:Y:S02]  /*8a10*/  PRMT R25, R109, 0x9910, RZ ;  /* 0x000099106d197816 */ /* 0x008fe400000000ff */
[----:B------:R-:W-:Y:S01]  /*8a20*/  LOP3.LUT R24, R22, 0x1f, RZ, 0xc, !PT ;  /* 0x0000001f16187812 */ /* 0x000fe200078e0cff */
[----:B------:R-:W3:Y:S01]  /*8a30*/  LDS.U16 R46, [R12+0x2e] ;  /* 0x00002e000c2e7984 */ /* 0x000ee20000000400 */
[----:B------:R-:W-:Y:S02]  /*8a40*/  SHF.R.U32.HI R21, RZ, 0x4, R22 ;  /* 0x00000004ff157819 */ /* 0x000fe40000011616 */
[----:B----4-:R-:W-:Y:S01]  /*8a50*/  PRMT R29, R113, 0x9910, RZ ;  /* 0x00009910711d7816 */ /* 0x010fe200000000ff */
[----:B------:R-:W-:Y:S01]  /*8a60*/  LDS.U16 R39, [R12+0x30] ;  /* 0x000030000c277984 */ /* 0x000fe20000000400 */
[----:B------:R-:W-:Y:S01]  /*8a70*/  LOP3.LUT R21, R21, 0xffe, RZ, 0xc0, !PT ;  /* 0x00000ffe15157812 */ /* 0x000fe200078ec0ff */
[----:B------:R-:W-:Y:S01]  /*8a80*/  IMAD R22, R24, 0x300, R3 ;  /* 0x0000030018167824 */ /* 0x000fe200078e0203 */
[----:B------:R-:W-:Y:S01]  /*8a90*/  SEL R24, R13, 0xffff, P0 ;  /* 0x0000ffff0d187807 */ /* 0x000fe20000000000 */
[----:B------:R-:W4:Y:S01]  /*8aa0*/  LDS.U16 R38, [R12+0x32] ;  /* 0x000032000c267984 */ /* 0x000f220000000400 */
[----:B-----5:R-:W-:Y:S01]  /*8ab0*/  PRMT R33, R111, 0x9910, RZ ;  /* 0x000099106f217816 */ /* 0x020fe200000000ff */
[----:B------:R-:W-:Y:S01]  /*8ac0*/  IMAD.IADD R22, R22, 0x1, -R21 ;  /* 0x0000000116167824 */ /* 0x000fe200078e0a15 */
[----:B------:R-:W-:Y:S01]  /*8ad0*/  LOP3.LUT R71, R24, R71, RZ, 0x3c, !PT ;  /* 0x0000004718477212 */ /* 0x000fe200078e3cff */
[----:B------:R-:W-:Y:S01]  /*8ae0*/  LDS.U16 R36, [R12+0x34] ;  /* 0x000034000c247984 */ /* 0x000fe20000000400 */
[----:B-1----:R-:W-:-:S02]  /*8af0*/  PRMT R52, R119, 0x9910, RZ ;  /* 0x0000991077347816 */ /* 0x002fc400000000ff */
[----:B------:R-:W-:Y:S01]  /*8b00*/  PRMT R23, R71, 0x9910, RZ ;  /* 0x0000991047177816 */ /* 0x000fe200000000ff */
[----:B------:R-:W1:Y:S01]  /*8b10*/  LDS.U16 R34, [R12+0x36] ;  /* 0x000036000c227984 */ /* 0x000e620000000400 */
[----:B0-----:R-:W-:Y:S02]  /*8b20*/  PRMT R61, R125, 0x9910, RZ ;  /* 0x000099107d3d7816 */ /* 0x001fe400000000ff */
[----:B------:R-:W-:Y:S01]  /*8b30*/  ISETP.NE.AND P0, PT, R23, 0x7fff, PT ;  /* 0x00007fff1700780c */ /* 0x000fe20003f05270 */
[----:B------:R-:W0:Y:S01]  /*8b40*/  LDS.U16 R32, [R12+0x38] ;  /* 0x000038000c207984 */ /* 0x000e220000000400 */
[----:B--2---:R-:W-:Y:S02]  /*8b50*/  PRMT R70, R131, 0x9910, RZ ;  /* 0x0000991083467816 */ /* 0x004fe400000000ff */
[----:B------:R-:W-:Y:S01]  /*8b60*/  SEL R23, R71, 0x8000, P0 ;  /* 0x0000800047177807 */ /* 0x000fe20000000000 */
[----:B------:R-:W2:Y:S01]  /*8b70*/  LDS.U16 R31, [R12+0x3a] ;  /* 0x00003a000c1f7984 */ /* 0x000ea20000000400 */
[----:B------:R-:W-:-:S02]  /*8b80*/  ISETP.GT.AND P0, PT, R25, -0x1, PT ;  /* 0xffffffff1900780c */ /* 0x000fc40003f04270 */
[----:B------:R-:W-:Y:S01]  /*8b90*/  SHF.R.U32.HI R24, RZ, UR9, R23 ;  /* 0x00000009ff187c19 */ /* 0x000fe20008011617 */
[----:B------:R-:W-:Y:S01]  /*8ba0*/  LDS.U16 R28, [R12+0x3c] ;  /* 0x00003c000c1c7984 */ /* 0x000fe20000000400 */
[----:B------:R-:W-:Y:S02]  /*8bb0*/  PRMT R72, R133, 0x9910, RZ ;  /* 0x0000991085487816 */ /* 0x000fe400000000ff */
[----:B------:R-:W-:Y:S01]  /*8bc0*/  LOP3.LUT R24, R15, R24, RZ, 0xc0, !PT ;  /* 0x000000180f187212 */ /* 0x000fe200078ec0ff */
[----:B------:R-:W5:Y:S01]  /*8bd0*/  LDS.U16 R27, [R12+0x3e] ;  /* 0x00003e000c1b7984 */ /* 0x000f620000000400 */
[----:B------:R-:W-:Y:S02]  /*8be0*/  PRMT R74, R135, 0x9910, RZ ;  /* 0x00009910874a7816 */ /* 0x000fe400000000ff */
[----:B------:R-:W-:Y:S01]  /*8bf0*/  LOP3.LUT R30, R24, 0x1f, RZ, 0xc, !PT ;  /* 0x0000001f181e7812 */ /* 0x000fe200078e0cff */
[----:B------:R-:W-:Y:S01]  /*8c00*/  LDS.U16 R18, [R12+0x40] ;  /* 0x000040000c127984 */ /* 0x000fe20000000400 */
[----:B------:R-:W-:-:S02]  /*8c10*/  SHF.R.U32.HI R23, RZ, 0x4, R24 ;  /* 0x00000004ff177819 */ /* 0x000fc40000011618 */
[----:B------:R-:W-:Y:S01]  /*8c20*/  PRMT R82, R49, 0x9910, RZ ;  /* 0x0000991031527816 */ /* 0x000fe200000000ff */
[----:B------:R-:W-:Y:S01]  /*8c30*/  LDS.U16 R17, [R12+0x42] ;  /* 0x000042000c117984 */ /* 0x000fe20000000400 */
[----:B------:R-:W-:Y:S01]  /*8c40*/  LOP3.LUT R23, R23, 0xffe, RZ, 0xc0, !PT ;  /* 0x00000ffe17177812 */ /* 0x000fe200078ec0ff */
[----:B------:R-:W-:Y:S01]  /*8c50*/  IMAD R24, R30, 0x300, R3 ;  /* 0x000003001e187824 */ /* 0x000fe200078e0203 */
[----:B------:R-:W-:Y:S01]  /*8c60*/  PRMT R84, R47, 0x9910, RZ ;  /* 0x000099102f547816 */ /* 0x000fe200000000ff */
[----:B------:R-:W-:Y:S01]  /*8c70*/  LDS.U16 R16, [R12+0x44] ;  /* 0x000044000c107984 */ /* 0x000fe20000000400 */
[----:B---3--:R-:W-:Y:S01]  /*8c80*/  PRMT R86, R46, 0x9910, RZ ;  /* 0x000099102e567816 */ /* 0x008fe200000000ff */
[----:B------:R-:W-:Y:S01]  /*8c90*/  IMAD.IADD R24, R24, 0x1, -R23 ;  /* 0x0000000118187824 */ /* 0x000fe200078e0a17 */
[----:B------:R-:W-:Y:S01]  /*8ca0*/  ISETP.NE.AND P1, PT, R0, 0x1f, PT ;  /* 0x0000001f0000780c */ /* 0x000fe20003f25270 */
[----:B------:R-:W-:Y:S01]  /*8cb0*/  LDS.U16 R11, [R12+0x46] ;  /* 0x000046000c0b7984 */ /* 0x000fe20000000400 */
[----:B----4-:R-:W-:-:S03]  /*8cc0*/  PRMT R92, R38, 0x9910, RZ ;  /* 0x00009910265c7816 */ /* 0x010fc600000000ff */
[----:B------:R-:W-:Y:S04]  /*8cd0*/  LDS.U16 R10, [R12+0x48] ;  /* 0x000048000c0a7984 */ /* 0x000fe80000000400 */
[----:B------:R-:W-:Y:S01]  /*8ce0*/  LDS.U16 R9, [R12+0x4a] ;  /* 0x00004a000c097984 */ /* 0x000fe20000000400 */
[----:B-1----:R-:W-:-:S03]  /*8cf0*/  PRMT R94, R34, 0x9910, RZ ;  /* 0x00009910225e7816 */ /* 0x002fc600000000ff */
[----:B------:R-:W-:Y:S01]  /*8d00*/  LDS.U16 R8, [R12+0x4c] ;  /* 0x00004c000c087984 */ /* 0x000fe20000000400 */
[----:B0-----:R-:W-:Y:S01]  /*8d10*/  PRMT R96, R32, 0x9910, RZ ;  /* 0x0000991020607816 */ /* 0x001fe200000000ff */
[----:B------:R-:W-:Y:S01]  /*8d20*/  BAR.SYNC.DEFER_BLOCKING 0x0 ;  /* 0x0000000000007b1d */ /* 0x000fe20000010000 */
[----:B--2---:R-:W-:Y:S02]  /*8d30*/  PRMT R98, R31, 0x9910, RZ ;  /* 0x000099101f627816 */ /* 0x004fe400000000ff */
[----:B-----5:R-:W-:-:S03]  /*8d40*/  PRMT R102, R27, 0x9910, RZ ;  /* 0x000099101b667816 */ /* 0x020fc600000000ff */
[----:B------:R-:W-:Y:S04]  /*8d50*/  STS [R3], RZ ;  /* 0x000000ff03007388 */ /* 0x000fe80000000800 */
        /* <DEDUP_REMOVED lines=32> */
[----:B------:R-:W0:Y:S02]  /*8f60*/  LDS.U16 R20, [R19+0x2] ;  /* 0x0000020013147984 */ /* 0x000e240000000400 */
[----:B0-----:R-:W-:-:S05]  /*8f70*/  VIADD R26, R20, 0x1 ;  /* 0x00000001141a7836 */ /* 0x001fca0000000000 */
[----:B------:R0:W-:Y:S04]  /*8f80*/  STS.U16 [R19+0x2], R26 ;  /* 0x0000021a13007388 */ /* 0x0001e80000000400 */
[----:B------:R-:W1:Y:S01]  /*8f90*/  LDS.U16 R21, [R22+0x2] ;  /* 0x0000020016157984 */ /* 0x000e620000000400 */
[----:B0-----:R-:W-:-:S04]  /*8fa0*/  SEL R26, R13, 0xffff, P0 ;  /* 0x0000ffff0d1a7807 */ /* 0x001fc80000000000 */
[----:B------:R-:W-:-:S04]  /*8fb0*/  LOP3.LUT R109, R26, R109, RZ, 0x3c, !PT ;  /* 0x0000006d1a6d7212 */ /* 0x000fc800078e3cff */
[----:B------:R-:W-:-:S04]  /*8fc0*/  PRMT R26, R109, 0x9910, RZ ;  /* 0x000099106d1a7816 */ /* 0x000fc800000000ff */
[----:B------:R-:W-:-:S04]  /*8fd0*/  ISETP.NE.AND P0, PT, R26, 0x7fff, PT ;  /* 0x00007fff1a00780c */ /* 0x000fc80003f05270 */
[----:B------:R-:W-:Y:S02]  /*8fe0*/  SEL R26, R109, 0x8000, P0 ;  /* 0x000080006d1a7807 */ /* 0x000fe40000000000 */
[----:B------:R-:W-:Y:S02]  /*8ff0*/  ISETP.GT.AND P0, PT, R29, -0x1, PT ;  /* 0xffffffff1d00780c */ /* 0x000fe40003f04270 */
[----:B------:R-:W-:-:S04]  /*9000*/  SHF.R.U32.HI R26, RZ, UR9, R26 ;  /* 0x00000009ff1a7c19 */ /* 0x000fc8000801161a */
[----:B------:R-:W-:-:S04]  /*9010*/  LOP3.LUT R26, R15, R26, RZ, 0xc0, !PT ;  /* 0x0000001a0f1a7212 */ /* 0x000fc800078ec0ff */
[----:B------:R-:W-:Y:S01]  /*9020*/  LOP3.LUT R30, R26, 0x1f, RZ, 0xc, !PT ;  /* 0x0000001f1a1e7812 */ /* 0x000fe200078e0cff */
[----:B-1----:R-:W-:-:S05]  /*9030*/  VIADD R25, R21, 0x1 ;  /* 0x0000000115197836 */ /* 0x002fca0000000000 */
[----:B------:R0:W-:Y:S04]  /*9040*/  STS.U16 [R22+0x2], R25 ;  /* 0x0000021916007388 */ /* 0x0001e80000000400 */
[----:B------:R-:W1:Y:S01]  /*9050*/  LDS.U16 R23, [R24+0x2] ;  /* 0x0000020018177984 */ /* 0x000e620000000400 */
[----:B0-----:R-:W-:Y:S01]  /*9060*/  SHF.R.U32.HI R25, RZ, 0x4, R26 ;  /* 0x00000004ff197819 */ /* 0x001fe2000001161a */
[----:B------:R-:W-:Y:S01]  /*9070*/  IMAD R26, R30, 0x300, R3 ;  /* 0x000003001e1a7824 */ /* 0x000fe200078e0203 */
[----:B------:R-:W-:Y:S02]  /*9080*/  SEL R30, R13, 0xffff, P0 ;  /* 0x0000ffff0d1e7807 */ /* 0x000fe40000000000 */
[----:B------:R-:W-:Y:S02]  /*9090*/  LOP3.LUT R25, R25, 0xffe, RZ, 0xc0, !PT ;  /* 0x00000ffe19197812 */ /* 0x000fe400078ec0ff */
[----:B------:R-:W-:-:S03]  /*90a0*/  LOP3.LUT R113, R30, R113, RZ, 0x3c, !PT ;  /* 0x000000711e717212 */ /* 0x000fc600078e3cff */
[----:B------:R-:W-:Y:S01]  /*90b0*/  IMAD.IADD R26, R26, 0x1, -R25 ;  /* 0x000000011a1a7824 */ /* 0x000fe200078e0a19 */
        /* <DEDUP_REMOVED lines=24> */
[----:B-1----:R-:W-:-:S03]  /*9240*/  VIADD R33, R25, 0x1 ;  /* 0x0000000119217836 */ /* 0x002fc60000000000 */
[----:B------:R-:W-:Y:S02]  /*9250*/  LOP3.LUT R44, R44, 0xffe, RZ, 0xc0, !PT ;  /* 0x00000ffe2c2c7812 */ /* 0x000fe400078ec0ff */
[----:B------:R0:W-:Y:S04]  /*9260*/  STS.U16 [R26+0x2], R33 ;  /* 0x000002211a007388 */ /* 0x0001e80000000400 */
[----:B------:R-:W1:Y:S01]  /*9270*/  LDS.U16 R29, [R30+0x2] ;  /* 0x000002001e1d7984 */ /* 0x000e620000000400 */
[----:B0-----:R-:W-:Y:S02]  /*9280*/  IMAD.MOV.U32 R33, RZ, RZ, R35 ;  /* 0x000000ffff217224 */ /* 0x001fe400078e0023 */
[----:B------:R-:W-:-:S03]  /*9290*/  IMAD R35, R48, 0x300, R3 ;  /* 0x0000030030237824 */ /* 0x000fc600078e0203 */
        /* <DEDUP_REMOVED lines=13> */
[----:B------:R-:W-:-:S03]  /*9370*/  SHF.R.U32.HI R44, RZ, 0x4, R44 ;  /* 0x00000004ff2c7819 */ /* 0x000fc6000001162c */
[----:B------:R-:W1:Y:S01]  /*9380*/  LDS.U16 R33, [R35+0x2] ;  /* 0x0000020023217984 */ /* 0x000e620000000400 */
[----:B------:R-:W-:Y:S01]  /*9390*/  LOP3.LUT R44, R44, 0xffe, RZ, 0xc0, !PT ;  /* 0x00000ffe2c2c7812 */ /* 0x000fe200078ec0ff */
        /* <DEDUP_REMOVED lines=15> */
[----:B------:R-:W-:-:S03]  /*9490*/  SHF.R.U32.HI R44, RZ, 0x4, R44 ;  /* 0x00000004ff2c7819 */ /* 0x000fc6000001162c */
[----:B------:R-:W1:Y:S01]  /*94a0*/  LDS.U16 R37, [R41+0x2] ;  /* 0x0000020029257984 */ /* 0x000e620000000400 */
[----:B------:R-:W-:Y:S01]  /*94b0*/  LOP3.LUT R57, R44, 0xffe, RZ, 0xc0, !PT ;  /* 0x00000ffe2c397812 */ /* 0x000fe200078ec0ff */
[----:B0-----:R-:W-:Y:S01]  /*94c0*/  IMAD R48, R50, 0x300, R3 ;  /* 0x0000030032307824 */ /* 0x001fe200078e0203 */
[----:B------:R-:W-:-:S03]  /*94d0*/  SEL R50, R13, 0xffff, P0 ;  /* 0x0000ffff0d327807 */ /* 0x000fc60000000000 */
[----:B------:R-:W-:Y:S01]  /*94e0*/  IMAD.IADD R48, R48, 0x1, -R57 ;  /* 0x0000000130307824 */ /* 0x000fe200078e0a39 */
[----:B------:R-:W-:Y:S02]  /*94f0*/  LOP3.LUT R119, R50, R119, RZ, 0x3c, !PT ;  /* 0x0000007732777212 */ /* 0x000fe400078e3cff */
[----:B------:R-:W-:Y:S02]  /*9500*/  PRMT R57, R121, 0x9910, RZ ;  /* 0x0000991079397816 */ /* 0x000fe400000000ff */
[----:B------:R-:W-:-:S04]  /*9510*/  PRMT R50, R119, 0x9910, RZ ;  /* 0x0000991077327816 */ /* 0x000fc800000000ff */
[----:B------:R-:W-:-:S04]  /*9520*/  ISETP.NE.AND P0, PT, R50, 0x7fff, PT ;  /* 0x00007fff3200780c */ /* 0x000fc80003f05270 */
[----:B------:R-:W-:Y:S02]  /*9530*/  SEL R50, R119, 0x8000, P0 ;  /* 0x0000800077327807 */ /* 0x000fe40000000000 */
[----:B------:R-:W-:Y:S02]  /*9540*/  ISETP.GT.AND P0, PT, R57, -0x1, PT ;  /* 0xffffffff3900780c */ /* 0x000fe40003f04270 */
[----:B------:R-:W-:-:S04]  /*9550*/  SHF.R.U32.HI R50, RZ, UR9, R50 ;  /* 0x00000009ff327c19 */ /* 0x000fc80008011632 */
[----:B------:R-:W-:-:S04]  /*9560*/  LOP3.LUT R50, R15, R50, RZ, 0xc0, !PT ;  /* 0x000000320f327212 */ /* 0x000fc800078ec0ff */
[----:B------:R-:W-:Y:S02]  /*9570*/  LOP3.LUT R54, R50, 0x1f, RZ, 0xc, !PT ;  /* 0x0000001f32367812 */ /* 0x000fe400078e0cff */
[----:B------:R-:W-:Y:S01]  /*9580*/  SHF.R.U32.HI R50, RZ, 0x4, R50 ;  /* 0x00000004ff327819 */ /* 0x000fe20000011632 */
[----:B-1----:R-:W-:-:S03]  /*9590*/  VIADD R52, R37, 0x1 ;  /* 0x0000000125347836 */ /* 0x002fc60000000000 */
[----:B------:R-:W-:Y:S02]  /*95a0*/  LOP3.LUT R59, R50, 0xffe, RZ, 0xc0, !PT ;  /* 0x00000ffe323b7812 */ /* 0x000fe400078ec0ff */
[----:B------:R0:W-:Y:S04]  /*95b0*/  STS.U16 [R41+0x2], R52 ;  /* 0x0000023429007388 */ /* 0x0001e80000000400 */
[----:B------:R-:W1:Y:S01]  /*95c0*/  LDS.U16 R44, [R48+0x2] ;  /* 0x00000200302c7984 */ /* 0x000e620000000400 */
        /* <DEDUP_REMOVED lines=29> */
[----:B------:R-:W-:Y:S02]  /*97a0*/  LOP3.LUT R60, R58, 0x1f, RZ, 0xc, !PT ;  /* 0x0000001f3a3c7812 */ /* 0x000fe400078e0cff */
[----:B------:R-:W-:Y:S02]  /*97b0*/  SHF.R.U32.HI R58, RZ, 0x4, R58 ;  /* 0x00000004ff3a7819 */ /* 0x000fe4000001163a */
[----:B------:R-:W-:Y:S01]  /*97c0*/  PRMT R61, R127, 0x9910, RZ ;  /* 0x000099107f3d7816 */ /* 0x000fe200000000ff */
[----:B-1----:R-:W-:Y:S02]  /*97d0*/  VIADD R59, R50, 0x1 ;  /* 0x00000001323b7836 */ /* 0x002fe40000000000 */
[----:B------:R-:W-:-:S03]  /*97e0*/  IMAD R60, R60, 0x300, R3 ;  /* 0x000003003c3c7824 */ /* 0x000fc600078e0203 */
[----:B------:R0:W-:Y:S04]  /*97f0*/  STS.U16 [R52+0x2], R59 ;  /* 0x0000023b34007388 */ /* 0x0001e80000000400 */
[----:B------:R-:W1:Y:S01]  /*9800*/  LDS.U16 R54, [R57+0x2] ;  /* 0x0000020039367984 */ /* 0x000e620000000400 */
[----:B0-----:R-:W-:-:S05]  /*9810*/  LOP3.LUT R59, R58, 0xffe, RZ, 0xc0, !PT ;  /* 0x00000ffe3a3b7812 */ /* 0x001fca00078ec0ff */
[----:B------:R-:W-:Y:S01]  /*9820*/  IMAD.IADD R60, R60, 0x1, -R59 ;  /* 0x000000013c3c7824 */ /* 0x000fe200078e0a3b */
[----:B------:R-:W-:-:S04]  /*9830*/  PRMT R59, R125, 0x9910, RZ ;  /* 0x000099107d3b7816 */ /* 0x000fc800000000ff */
[----:B------:R-:W-:-:S04]  /*9840*/  ISETP.NE.AND P0, PT, R59, 0x7fff, PT ;  /* 0x00007fff3b00780c */ /* 0x000fc80003f05270 */
[----:B------:R-:W-:Y:S02]  /*9850*/  SEL R59, R125, 0x8000, P0 ;  /* 0x000080007d3b7807 */ /* 0x000fe40000000000 */
[----:B------:R-:W-:Y:S02]  /*9860*/  ISETP.GT.AND P0, PT, R61, -0x1, PT ;  /* 0xffffffff3d00780c */ /* 0x000fe40003f04270 */
[----:B------:R-:W-:-:S04]  /*9870*/  SHF.R.U32.HI R62, RZ, UR9, R59 ;  /* 0x00000009ff3e7c19 */ /* 0x000fc8000801163b */
[----:B------:R-:W-:-:S04]  /*9880*/  LOP3.LUT R62, R15, R62, RZ, 0xc0, !PT ;  /* 0x0000003e0f3e7212 */ /* 0x000fc800078ec0ff */
[----:B------:R-:W-:Y:S02]  /*9890*/  LOP3.LUT R66, R62, 0x1f, RZ, 0xc, !PT ;  /* 0x0000001f3e427812 */ /* 0x000fe400078e0cff */
[----:B------:R-:W-:-:S03]  /*98a0*/  SHF.R.U32.HI R59, RZ, 0x4, R62 ;  /* 0x00000004ff3b7819 */ /* 0x000fc6000001163e */
[----:B------:R-:W-:Y:S01]  /*98b0*/  IMAD R62, R66, 0x300, R3 ;  /* 0x00000300423e7824 */ /* 0x000fe200078e0203 */
[----:B------:R-:W-:Y:S01]  /*98c0*/  LOP3.LUT R59, R59, 0xffe, RZ, 0xc0, !PT ;  /* 0x00000ffe3b3b7812 */ /* 0x000fe200078ec0ff */
[----:B-1----:R-:W-:-:S04]  /*98d0*/  VIADD R64, R54, 0x1 ;  /* 0x0000000136407836 */ /* 0x002fc80000000000 */
[----:B------:R-:W-:Y:S01]  /*98e0*/  IMAD.IADD R62, R62, 0x1, -R59 ;  /* 0x000000013e3e7824 */ /* 0x000fe200078e0a3b */
[----:B------:R0:W-:Y:S04]  /*98f0*/  STS.U16 [R57+0x2], R64 ;  /* 0x0000024039007388 */ /* 0x0001e80000000400 */
[----:B------:R-:W1:Y:S01]  /*9900*/  LDS.U16 R58, [R60+0x2] ;  /* 0x000002003c3a7984 */ /* 0x000e620000000400 */
[----:B0-----:R-:W-:-:S04]  /*9910*/  SEL R64, R13, 0xffff, P0 ;  /* 0x0000ffff0d407807 */ /* 0x001fc80000000000 */
[----:B------:R-:W-:-:S04]  /*9920*/  LOP3.LUT R127, R64, R127, RZ, 0x3c, !PT ;  /* 0x0000007f407f7212 */ /* 0x000fc800078e3cff */
[----:B------:R-:W-:-:S04]  /*9930*/  PRMT R63, R127, 0x9910, RZ ;  /* 0x000099107f3f7816 */ /* 0x000fc800000000ff */
[----:B------:R-:W-:-:S04]  /*9940*/  ISETP.NE.AND P0, PT, R63, 0x7fff, PT ;  /* 0x00007fff3f00780c */ /* 0x000fc80003f05270 */
[----:B------:R-:W-:-:S04]  /*9950*/  SEL R63, R127, 0x8000, P0 ;  /* 0x000080007f3f7807 */ /* 0x000fc80000000000 */
[----:B------:R-:W-:Y:S02]  /*9960*/  SHF.R.U32.HI R64, RZ, UR9, R63 ;  /* 0x00000009ff407c19 */ /* 0x000fe4000801163f */
[----:B------:R-:W-:Y:S02]  /*9970*/  PRMT R63, R129, 0x9910, RZ ;  /* 0x00009910813f7816 */ /* 0x000fe400000000ff */
[----:B------:R-:W-:Y:S02]  /*9980*/  LOP3.LUT R64, R15, R64, RZ, 0xc0, !PT ;  /* 0x000000400f407212 */ /* 0x000fe400078ec0ff */
[----:B------:R-:W-:Y:S02]  /*9990*/  ISETP.GT.AND P0, PT, R63, -0x1, PT ;  /* 0xffffffff3f00780c */ /* 0x000fe40003f04270 */
        /* <DEDUP_REMOVED lines=18> */
[----:B-1----:R-:W-:Y:S02]  /*9ac0*/  VIADD R63, R59, 0x1 ;  /* 0x000000013b3f7836 */ /* 0x002fe40000000000 */
[----:B------:R-:W-:-:S03]  /*9ad0*/  IMAD R68, R68, 0x300, R3 ;  /* 0x0000030044447824 */ /* 0x000fc600078e0203 */
[----:B------:R0:W-:Y:S04]  /*9ae0*/  STS.U16 [R62+0x2], R63 ;  /* 0x0000023f3e007388 */ /* 0x0001e80000000400 */
[----:B------:R-:W1:Y:S01]  /*9af0*/  LDS.U16 R61, [R64+0x2] ;  /* 0x00000200403d7984 */ /* 0x000e620000000400 */
[----:B0-----:R-:W-:Y:S02]  /*9b00*/  LOP3.LUT R63, R66, 0xffe, RZ, 0xc0, !PT ;  /* 0x00000ffe423f7812 */ /* 0x001fe400078ec0ff */
[----:B------:R-:W-:-:S03]  /*9b10*/  SEL R66, R13, 0xffff, P0 ;  /* 0x0000ffff0d427807 */ /* 0x000fc60000000000 */
[----:B------:R-:W-:Y:S01]  /*9b20*/  IMAD.IADD R70, R68, 0x1, -R63 ;  /* 0x0000000144467824 */ /* 0x000fe200078e0a3f */
[----:B------:R-:W-:-:S04]  /*9b30*/  LOP3.LUT R131, R66, R131, RZ, 0x3c, !PT ;  /* 0x0000008342837212 */ /* 0x000fc800078e3cff */
        /* <DEDUP_REMOVED lines=12> */
[----:B0-----:R-:W-:-:S05]  /*9c00*/  LOP3.LUT R73, R66, 0xffe, RZ, 0xc0, !PT ;  /* 0x00000ffe42497812 */ /* 0x001fca00078ec0ff */
[----:B------:R-:W-:Y:S01]  /*9c10*/  IMAD.IADD R73, R68, 0x1, -R73 ;  /* 0x0000000144497824 */ /* 0x000fe200078e0a49 */
        /* <DEDUP_REMOVED lines=10> */
[----:B------:R-:W-:Y:S01]  /*9cc0*/  SHF.R.U32.HI R68, RZ, 0x4, R68 ;  /* 0x00000004ff447819 */ /* 0x000fe20000011644 */
[----:B------:R0:W-:Y:S02]  /*9cd0*/  STS.U16 [R70+0x2], R75 ;  /* 0x0000024b46007388 */ /* 0x0001e40000000400 */
[----:B------:R-:W-:Y:S01]  /*9ce0*/  IMAD R72, R72, 0x300, R3 ;  /* 0x0000030048487824 */ /* 0x000fe200078e0203 */
[----:B------:R-:W-:Y:S01]  /*9cf0*/  LOP3.LUT R77, R68, 0xffe, RZ, 0xc0, !PT ;  /* 0x00000ffe444d7812 */ /* 0x000fe200078ec0ff */
[----:B------:R-:W1:Y:S01]  /*9d00*/  LDS.U16 R66, [R73+0x2] ;  /* 0x0000020049427984 */ /* 0x000e620000000400 */
[----:B------:R-:W-:-:S03]  /*9d10*/  SEL R68, R13, 0xffff, P0 ;  /* 0x0000ffff0d447807 */ /* 0x000fc60000000000 */
[----:B------:R-:W-:Y:S01]  /*9d20*/  IMAD.IADD R77, R72, 0x1, -R77 ;  /* 0x00000001484d7824 */ /* 0x000fe200078e0a4d */
[----:B------:R-:W-:Y:S02]  /*9d30*/  LOP3.LUT R135, R68, R135, RZ, 0x3c, !PT ;  /* 0x0000008744877212 */ /* 0x000fe400078e3cff */
[----:B0-----:R-:W-:Y:S02]  /*9d40*/  PRMT R75, R56, 0x9910, RZ ;  /* 0x00009910384b7816 */ /* 0x001fe400000000ff */
        /* <DEDUP_REMOVED lines=11> */
[----:B------:R-:W-:Y:S01]  /*9e00*/  PRMT R76, R55, 0x9910, RZ ;  /* 0x00009910374c7816 */ /* 0x000fe200000000ff */
        /* <DEDUP_REMOVED lines=85> */
[----:B------:R-:W-:Y:S02]  /*a360*/  IMAD R49, R82, 0x300, R3 ;  /* 0x0000030052317824 */ /* 0x000fe400078e0203 */
        /* <DEDUP_REMOVED lines=12> */
[----:B------:R-:W-:Y:S01]  /*a430*/  PRMT R86, R39, 0x9910, RZ ;  /* 0x0000991027567816 */ /* 0x000fe200000000ff */
[----:B-1----:R-:W-:Y:S01]  /*a440*/  VIADD R78, R85, 0x1 ;  /* 0x00000001554e7836 */ /* 0x002fe20000000000 */
[----:B------:R-:W-:-:S02]  /*a450*/  LOP3.LUT R84, R82, 0x1f, RZ, 0xc, !PT ;  /* 0x0000001f52547812 */ /* 0x000fc400078e0cff */
[----:B------:R-:W-:Y:S02]  /*a460*/  SHF.R.U32.HI R82, RZ, 0x4, R82 ;  /* 0x00000004ff527819 */ /* 0x000fe40000011652 */
[----:B------:R0:W-:Y:S01]  /*a470*/  STS.U16 [R51+0x2], R78 ;  /* 0x0000024e33007388 */ /* 0x0001e20000000400 */
[----:B------:R-:W-:-:S03]  /*a480*/  IMAD R47, R84, 0x300, R3 ;  /* 0x00000300542f7824 */ /* 0x000fc600078e0203 */
[----:B------:R-:W1:Y:S01]  /*a490*/  LDS.U16 R87, [R49+0x2] ;  /* 0x0000020031577984 */ /* 0x000e620000000400 */
[----:B0-----:R-:W-:-:S05]  /*a4a0*/  LOP3.LUT R78, R82, 0xffe, RZ, 0xc0, !PT ;  /* 0x00000ffe524e7812 */ /* 0x001fca00078ec0ff */
[----:B------:R-:W-:Y:S01]  /*a4b0*/  IMAD.IADD R47, R47, 0x1, -R78 ;  /* 0x000000012f2f7824 */ /* 0x000fe200078e0a4e */
[----:B------:R-:W-:-:S04]  /*a4c0*/  LOP3.LUT R78, R93, R46, RZ, 0x3c, !PT ;  /* 0x0000002e5d4e7212 */ /* 0x000fc800078e3cff */
[----:B------:R-:W-:-:S04]  /*a4d0*/  PRMT R46, R78, 0x9910, RZ ;  /* 0x000099104e2e7816 */ /* 0x000fc800000000ff */
[----:B------:R-:W-:-:S04]  /*a4e0*/  ISETP.NE.AND P0, PT, R46, 0x7fff, PT ;  /* 0x00007fff2e00780c */ /* 0x000fc80003f05270 */
[----:B------:R-:W-:-:S04]  /*a4f0*/  SEL R46, R78, 0x8000, P0 ;  /* 0x000080004e2e7807 */ /* 0x000fc80000000000 */
[----:B------:R-:W-:-:S04]  /*a500*/  SHF.R.U32.HI R46, RZ, UR9, R46 ;  /* 0x00000009ff2e7c19 */ /* 0x000fc8000801162e */
[----:B------:R-:W-:-:S04]  /*a510*/  LOP3.LUT R46, R15, R46, RZ, 0xc0, !PT ;  /* 0x0000002e0f2e7212 */ /* 0x000fc800078ec0ff */
[----:B------:R-:W-:Y:S02]  /*a520*/  LOP3.LUT R84, R46, 0x1f, RZ, 0xc, !PT ;  /* 0x0000001f2e547812 */ /* 0x000fe400078e0cff */
[----:B------:R-:W-:Y:S01]  /*a530*/  SHF.R.U32.HI R46, RZ, 0x4, R46 ;  /* 0x00000004ff2e7819 */ /* 0x000fe2000001162e */
[----:B-1----:R-:W-:-:S03]  /*a540*/  VIADD R82, R87, 0x1 ;  /* 0x0000000157527836 */ /* 0x002fc60000000000 */
[----:B------:R-:W-:Y:S01]  /*a550*/  LOP3.LUT R46, R46, 0xffe, RZ, 0xc0, !PT ;  /* 0x00000ffe2e2e7812 */ /* 0x000fe200078ec0ff */
[----:B------:R-:W-:Y:S01]  /*a560*/  IMAD R95, R84, 0x300, R3 ;  /* 0x00000300545f7824 */ /* 0x000fe200078e0203 */
[----:B------:R0:W-:Y:S03]  /*a570*/  STS.U16 [R49+0x2], R82 ;  /* 0x0000025231007388 */ /* 0x0001e60000000400 */
[----:B------:R-:W-:Y:S01]  /*a580*/  IMAD.IADD R95, R95, 0x1, -R46 ;  /* 0x000000015f5f7824 */ /* 0x000fe200078e0a2e */
[----:B------:R-:W1:Y:S01]  /*a590*/  LDS.U16 R91, [R47+0x2] ;  /* 0x000002002f5b7984 */ /* 0x000e620000000400 */
        /* <DEDUP_REMOVED lines=10> */
[----:B------:R-:W-:Y:S01]  /*a640*/  LOP3.LUT R86, R15, R86, RZ, 0xc0, !PT ;  /* 0x000000560f567212 */ /* 0x000fe200078ec0ff */
[----:B-1----:R-:W-:Y:S01]  /*a650*/  VIADD R84, R91, 0x1 ;  /* 0x000000015b547836 */ /* 0x002fe20000000000 */
[----:B------:R-:W-:-:S02]  /*a660*/  PRMT R92, R36, 0x9910, RZ ;  /* 0x00009910245c7816 */ /* 0x000fc400000000ff */
[----:B------:R-:W-:Y:S02]  /*a670*/  LOP3.LUT R90, R86, 0x1f, RZ, 0xc, !PT ;  /* 0x0000001f565a7812 */ /* 0x000fe400078e0cff */
[----:B------:R0:W-:Y:S01]  /*a680*/  STS.U16 [R47+0x2], R84 ;  /* 0x000002542f007388 */ /* 0x0001e20000000400 */
[----:B------:R-:W-:Y:S02]  /*a690*/  SHF.R.U32.HI R86, RZ, 0x4, R86 ;  /* 0x00000004ff567819 */ /* 0x000fe40000011656 */
[----:B------:R-:W-:Y:S01]  /*a6a0*/  IMAD R39, R90, 0x300, R3 ;  /* 0x000003005a277824 */ /* 0x000fe200078e0203 */
        /* <DEDUP_REMOVED lines=54> */
[----:B------:R-:W-:Y:S02]  /*aa10*/  LOP3.LUT R92, R101, R32, RZ, 0x3c, !PT ;  /* 0x00000020655c7212 */ /* 0x000fe400078e3cff */
[----:B------:R-:W-:Y:S02]  /*aa20*/  PRMT R101, R28, 0x9910, RZ ;  /* 0x000099101c657816 */ /* 0x000fe400000000ff */
        /* <DEDUP_REMOVED lines=63> */
[----:B------:R-:W-:Y:S01]  /*ae20*/  IMAD R27, R104, 0x300, R3 ;  /* 0x00000300681b7824 */ /* 0x000fe200078e0203 */
[----:B------:R-:W-:Y:S02]  /*ae30*/  PRMT R104, R17, 0x9910, RZ ;  /* 0x0000991011687816 */ /* 0x000fe400000000ff */
        /* <DEDUP_REMOVED lines=28> */
[----:B0-----:R-:W-:Y:S02]  /*b000*/  VIADD R18, R107, 0x1 ;  /* 0x000000016b127836 */ /* 0x001fe40000000000 */
[----:B------:R-:W-:-:S03]  /*b010*/  IMAD R106, R106, 0x300, R3 ;  /* 0x000003006a6a7824 */ /* 0x000fc600078e0203 */
[----:B------:R0:W-:Y:S04]  /*b020*/  STS.U16 [R27+0x2], R18 ;  /* 0x000002121b007388 */ /* 0x0001e80000000400 */
[----:B------:R-:W1:Y:S01]  /*b030*/  LDS.U16 R112, [R124+0x2] ;  /* 0x000002007c707984 */ /* 0x000e620000000400 */
[----:B0-----:R-:W-:Y:S01]  /*b040*/  IMAD.MOV.U32 R18, RZ, RZ, R17 ;  /* 0x000000ffff127224 */ /* 0x001fe200078e0011 */
[----:B------:R-:W-:-:S04]  /*b050*/  LOP3.LUT R17, R104, 0xffe, RZ, 0xc0, !PT ;  /* 0x00000ffe68117812 */ /* 0x000fc800078ec0ff */
[----:B------:R-:W-:Y:S01]  /*b060*/  ISETP.GT.AND P0, PT, R18, -0x1, PT ;  /* 0xffffffff1200780c */ /* 0x000fe20003f04270 */
[----:B------:R-:W-:-:S03]  /*b070*/  IMAD.IADD R128, R106, 0x1, -R17 ;  /* 0x000000016a807824 */ /* 0x000fc600078e0a11 */
[----:B------:R-:W-:-:S04]  /*b080*/  SEL R17, R13, 0xffff, P0 ;  /* 0x0000ffff0d117807 */ /* 0x000fc80000000000 */
[----:B------:R-:W-:Y:S02]  /*b090*/  LOP3.LUT R104, R17, R16, RZ, 0x3c, !PT ;  /* 0x0000001011687212 */ /* 0x000fe400078e3cff */
[----:B------:R-:W-:Y:S02]  /*b0a0*/  PRMT R17, R11, 0x9910, RZ ;  /* 0x000099100b117816 */ /* 0x000fe400000000ff */
        /* <DEDUP_REMOVED lines=8> */
[----:B------:R-:W-:-:S02]  /*b130*/  LOP3.LUT R106, R106, R11, RZ, 0x3c, !PT ;  /* 0x0000000b6a6a7212 */ /* 0x000fc400078e3cff */
[----:B------:R-:W-:Y:S02]  /*b140*/  LOP3.LUT R18, R16, 0x1f, RZ, 0xc, !PT ;  /* 0x0000001f10127812 */ /* 0x000fe400078e0cff */
[----:B------:R0:W-:Y:S01]  /*b150*/  STS.U16 [R124+0x2], R143 ;  /* 0x0000028f7c007388 */ /* 0x0001e20000000400 */
[----:B------:R-:W-:Y:S02]  /*b160*/  SHF.R.U32.HI R16, RZ, 0x4, R16 ;  /* 0x00000004ff107819 */ /* 0x000fe40000011610 */
[----:B------:R-:W-:Y:S01]  /*b170*/  IMAD R18, R18, 0x300, R3 ;  /* 0x0000030012127824 */ /* 0x000fe200078e0203 */
[----:B------:R-:W1:Y:S01]  /*b180*/  LDS.U16 R116, [R128+0x2] ;  /* 0x0000020080747984 */ /* 0x000e620000000400 */
[----:B------:R-:W-:-:S04]  /*b190*/  PRMT R11, R106, 0x9910, RZ ;  /* 0x000099106a0b7816 */ /* 0x000fc800000000ff */
[----:B------:R-:W-:Y:S02]  /*b1a0*/  ISETP.NE.AND P0, PT, R11, 0x7fff, PT ;  /* 0x00007fff0b00780c */ /* 0x000fe40003f05270 */
[----:B0-----:R-:W-:Y:S02]  /*b1b0*/  LOP3.LUT R143, R16, 0xffe, RZ, 0xc0, !PT ;  /* 0x00000ffe108f7812 */ /* 0x001fe400078ec0ff */
[----:B------:R-:W-:-:S03]  /*b1c0*/  SEL R11, R106, 0x8000, P0 ;  /* 0x000080006a0b7807 */ /* 0x000fc60000000000 */
[----:B------:R-:W-:Y:S01]  /*b1d0*/  IMAD.IADD R132, R18, 0x1, -R143 ;  /* 0x0000000112847824 */ /* 0x000fe200078e0a8f */
[----:B------:R-:W-:Y:S02]  /*b1e0*/  SHF.R.U32.HI R16, RZ, UR9, R11 ;  /* 0x00000009ff107c19 */ /* 0x000fe4000801160b */
[----:B------:R-:W-:Y:S02]  /*b1f0*/  PRMT R11, R10, 0x9910, RZ ;  /* 0x000099100a0b7816 */ /* 0x000fe400000000ff */
[----:B------:R-:W-:-:S04]  /*b200*/  LOP3.LUT R16, R15, R16, RZ, 0xc0, !PT ;  /* 0x000000100f107212 */ /* 0x000fc800078ec0ff */
[----:B------:R-:W-:Y:S02]  /*b210*/  LOP3.LUT R18, R16, 0x1f, RZ, 0xc, !PT ;  /* 0x0000001f10127812 */ /* 0x000fe400078e0cff */
[----:B------:R-:W-:-:S03]  /*b220*/  SHF.R.U32.HI R16, RZ, 0x4, R16 ;  /* 0x00000004ff107819 */ /* 0x000fc60000011610 */
[----:B------:R-:W-:Y:S02]  /*b230*/  IMAD R18, R18, 0x300, R3 ;  /* 0x0000030012127824 */ /* 0x000fe400078e0203 */
[----:B-1----:R-:W-:-:S05]  /*b240*/  VIADD R17, R116, 0x1 ;  /* 0x0000000174117836 */ /* 0x002fca0000000000 */
        /* <DEDUP_REMOVED lines=55> */
[----:B------:R-:W-:Y:S02]  /*b5c0*/  IMAD.IADD R142, R10, 0x1, -R11 ;  /* 0x000000010a8e7824 */ /* 0x000fe400078e0a0b */
        /* <DEDUP_REMOVED lines=30> */
[----:B------:R-:W-:-:S03]  /*b7b0*/  IMAD.IADD R152, R144, 0x1, R155 ;  /* 0x0000000190987824 */ /* 0x000fc600078e029b */
        /* <DEDUP_REMOVED lines=29> */
[----:B------:R-:W-:-:S04]  /*b990*/  IMAD.IADD R147, R147, 0x1, R166 ;  /* 0x0000000193937824 */ /* 0x000fc800078e02a6 */
[----:B0-----:R-:W-:-:S04]  /*b9a0*/  IMAD.IADD R171, R8, 0x1, R147 ;  /* 0x0000000108ab7824 */ /* 0x001fc800078e0293 */
[----:B-1----:R-:W-:-:S04]  /*b9b0*/  IMAD.IADD R173, R10, 0x1, R171 ;  /* 0x000000010aad7824 */ /* 0x002fc800078e02ab */
[----:B--2---:R-:W-:-:S04]  /*b9c0*/  IMAD.IADD R168, R16, 0x1, R173 ;  /* 0x0000000110a87824 */ /* 0x004fc800078e02ad */
[----:B---3--:R-:W-:Y:S02]  /*b9d0*/  IMAD.IADD R175, R17, 0x1, R168 ;  /* 0x0000000111af7824 */ /* 0x008fe400078e02a8 */
[----:B------:R-:W0:Y:S02]  /*b9e0*/  S2R R17, SR_CgaCtaId ;  /* 0x0000000000117919 */ /* 0x000e240000008800 */
[----:B----4-:R-:W-:Y:S01]  /*b9f0*/  IMAD.IADD R170, R18, 0x1, R175 ;  /* 0x0000000112aa7824 */ /* 0x010fe200078e02af */
[----:B------:R-:W-:-:S03]  /*ba00*/  MOV R18, 0x400 ;  /* 0x0000040000127802 */ /* 0x000fc60000000f00 */
[----:B-----5:R-:W-:-:S04]  /*ba10*/  IMAD.IADD R177, R9, 0x1, R170 ;  /* 0x0000000109b17824 */ /* 0x020fc800078e02aa */
[----:B------:R-:W-:-:S04]  /*ba20*/  IMAD.IADD R144, R144, 0x1, R177 ;  /* 0x0000000190907824 */ /* 0x000fc800078e02b1 */
[----:B------:R-:W-:-:S04]  /*ba30*/  IMAD.IADD R172, R145, 0x1, R144 ;  /* 0x0000000191ac7824 */ /* 0x000fc800078e0290 */
[----:B------:R-:W-:-:S04]  /*ba40*/  IMAD.IADD R145, R11, 0x1, R172 ;  /* 0x000000010b917824 */ /* 0x000fc800078e02ac */
[----:B------:R-:W-:-:S05]  /*ba50*/  IMAD.IADD R146, R146, 0x1, R145 ;  /* 0x0000000192927824 */ /* 0x000fca00078e0291 */
[----:B------:R-:W1:Y:S01]  /*ba60*/  SHFL.UP P0, R9, R146, 0x1, RZ ;  /* 0x0420000092097989 */ /* 0x000e6200000000ff */
[----:B0-----:R-:W-:-:S05]  /*ba70*/  LEA R18, R17, R18, 0x18 ;  /* 0x0000001211127211 */ /* 0x001fca00078ec0ff */
[----:B------:R-:W-:Y:S02]  /*ba80*/  @!P1 IMAD R176, R45, 0x4, R18 ;  /* 0x000000042db09824 */ /* 0x000fe400078e0212 */
[----:B-1----:R-:W-:-:S05]  /*ba90*/  @P0 IMAD.IADD R9, R146, 0x1, R9 ;  /* 0x0000000192090824 */ /* 0x002fca00078e0209 */
        /* <DEDUP_REMOVED lines=13> */
[----:B------:R-:W0:Y:S04]  /*bb70*/  LDS.128 R8, [R18+0x6300] ;  /* 0x0063000012087984 */ /* 0x000e280000000c00 */
[----:B------:R-:W1:Y:S01]  /*bb80*/  LDS.64 R16, [R18+0x6310] ;  /* 0x0063100012107984 */ /* 0x000e620000000a00 */
        /* <DEDUP_REMOVED lines=8> */
[----:B-1----:R-:W-:Y:S01]  /*bc10*/  IMAD.IADD R16, R11, 0x1, R16 ;  /* 0x000000010b107824 */ /* 0x002fe200078e0210 */
[----:B------:R-:W-:Y:S01]  /*bc20*/  ISETP.NE.AND P0, PT, R0, RZ, PT ;  /* 0x000000ff0000720c */ /* 0x000fe20003f05270 */
[----:B------:R-:W-:Y:S01]  /*bc30*/  VIADD R10, R89, 0xffffffc0 ;  /* 0xffffffc0590a7836 */ /* 0x000fe20000000000 */
[----:B------:R-:W-:Y:S01]  /*bc40*/  SEL R7, R11, R7, !P1 ;  /* 0x000000070b077207 */ /* 0x000fe20004800000 */
[----:B------:R-:W-:Y:S01]  /*bc50*/  IMAD.IADD R17, R17, 0x1, R16 ;  /* 0x0000000111117824 */ /* 0x000fe200078e0210 */
[----:B------:R-:W-:Y:S02]  /*bc60*/  ISETP.GT.U32.OR P1, PT, R89, 0x1f, P0 ;  /* 0x0000001f5900780c */ /* 0x000fe40000724470 */
[----:B------:R-:W-:Y:S02]  /*bc70*/  SEL R8, R146, RZ, P0 ;  /* 0x000000ff92087207 */ /* 0x000fe40000000000 */
[----:B------:R-:W-:-:S02]  /*bc80*/  SEL R7, R16, R7, !P3 ;  /* 0x0000000710077207 */ /* 0x000fc40005800000 */
[----:B------:R-:W-:-:S03]  /*bc90*/  ISETP.NE.AND P0, PT, R89, RZ, PT ;  /* 0x000000ff5900720c */ /* 0x000fc60003f05270 */
[----:B------:R-:W-:-:S04]  /*bca0*/  @P2 IMAD.IADD R146, R7, 0x1, R8 ;  /* 0x0000000107922824 */ /* 0x000fc800078e0208 */
[----:B------:R-:W-:-:S05]  /*bcb0*/  @!P1 IMAD.U32 R146, R17, 0x10000, RZ ;  /* 0x0001000011929824 */ /* 0x000fca00078e00ff */
[----:B------:R-:W-:Y:S01]  /*bcc0*/  @!P1 STS [R18+0x6320], R146 ;  /* 0x0063209212009388 */ /* 0x000fe20000000800 */
[----:B------:R-:W-:Y:S01]  /*bcd0*/  BAR.SYNC.DEFER_BLOCKING 0x0 ;  /* 0x0000000000007b1d */ /* 0x000fe20000010000 */
[----:B------:R-:W-:-:S13]  /*bce0*/  ISETP.GT.U32.AND P1, PT, R89, 0x3f, PT ;  /* 0x0000003f5900780c */ /* 0x000fda0003f24070 */
[----:B------:R-:W-:Y:S01]  /*bcf0*/  @!P1 IADD3 R8, PT, PT, -R89, 0x3f, RZ ;  /* 0x0000003f59089810 */ /* 0x000fe20007ffe1ff */
[----:B------:R-:W-:-:S03]  /*bd00*/  @!P1 IMAD.MOV.U32 R4, RZ, RZ, 0x1d40 ;  /* 0x00001d40ff049424 */ /* 0x000fc600078e00ff */
[----:B------:R-:W-:Y:S02]  /*bd10*/  @!P1 LOP3.LUT R11, R8, 0x1f, RZ, 0xc0, !PT ;  /* 0x0000001f080b9812 */ /* 0x000fe400078ec0ff */
[----:B------:R-:W-:-:S03]  /*bd20*/  @!P1 SHF.R.U32.HI R8, RZ, 0x4, R8 ;  /* 0x00000004ff089819 */ /* 0x000fc60000011608 */
[----:B------:R-:W-:Y:S01]  /*bd30*/  @!P1 IMAD R11, R11, 0x300, R18 ;  /* 0x000003000b0b9824 */ /* 0x000fe200078e0212 */
[----:B------:R-:W0:Y:S01]  /*bd40*/  @P0 LDS R9, [R18+0x6320] ;  /* 0x0063200012090984 */ /* 0x000e220000000800 */
[----:B------:R-:W-:-:S05]  /*bd50*/  @!P1 LOP3.LUT R8, R8, 0x2, RZ, 0xc0, !PT ;  /* 0x0000000208089812 */ /* 0x000fca00078ec0ff */
[----:B------:R-:W-:Y:S02]  /*bd60*/  @!P1 IMAD.IADD R174, R11, 0x1, R8 ;  /* 0x000000010bae9824 */ /* 0x000fe400078e0208 */
[----:B0-----:R-:W-:Y:S01]  /*bd70*/  @P0 IMAD.IADD R146, R146, 0x1, R9 ;  /* 0x0000000192920824 */ /* 0x001fe200078e0209 */
[----:B------:R-:W-:-:S03]  /*bd80*/  ISETP.GE.U32.AND P0, PT, R10, -0x3f, PT ;  /* 0xffffffc10a00780c */ /* 0x000fc60003f06070 */
        /* <DEDUP_REMOVED lines=67> */
[----:B------:R-:W-:Y:S04]  /*c1c0*/  LDS.U16 R9, [R48+0x2] ;  /* 0x0000020030097984 */ /* 0x000fe80000000400 */
[----:B------:R-:W-:Y:S04]  /*c1d0*/  LDS.U16 R11, [R52+0x2] ;  /* 0x00000200340b7984 */ /* 0x000fe80000000400 */
[----:B------:R-:W-:Y:S04]  /*c1e0*/  LDS.U16 R143, [R60+0x2] ;  /* 0x000002003c8f7984 */ /* 0x000fe80000000400 */
[----:B------:R-:W0:Y:S04]  /*c1f0*/  LDS.U16 R17, [R19+0x2] ;  /* 0x0000020013117984 */ /* 0x000e280000000400 */
[----:B------:R-:W1:Y:S04]  /*c200*/  LDS.U16 R22, [R22+0x2] ;  /* 0x0000020016167984 */ /* 0x000e680000000400 */
[----:B------:R-:W2:Y:S04]  /*c210*/  LDS.U16 R24, [R24+0x2] ;  /* 0x0000020018187984 */ /* 0x000ea80000000400 */
[----:B------:R-:W3:Y:S04]  /*c220*/  LDS.U16 R26, [R26+0x2] ;  /* 0x000002001a1a7984 */ /* 0x000ee80000000400 */
[----:B------:R-:W4:Y:S04]  /*c230*/  LDS.U16 R30, [R30+0x2] ;  /* 0x000002001e1e7984 */ /* 0x000f280000000400 */
[----:B------:R-:W-:Y:S04]  /*c240*/  LDS.U16 R8, [R35+0x2] ;  /* 0x0000020023087984 */ /* 0x000fe80000000400 */
[----:B------:R-:W5:Y:S04]  /*c250*/  LDS.U16 R10, [R41+0x2] ;  /* 0x00000200290a7984 */ /* 0x000f680000000400 */
[----:B------:R-:W5:Y:S04]  /*c260*/  LDS.U16 R57, [R57+0x2] ;  /* 0x0000020039397984 */ /* 0x000f680000000400 */
[----:B------:R-:W-:Y:S04]  /*c270*/  LDS.U16 R62, [R62+0x2] ;  /* 0x000002003e3e7984 */ /* 0x000fe80000000400 */
[----:B------:R-:W5:Y:S04]  /*c280*/  LDS.U16 R64, [R64+0x2] ;  /* 0x0000020040407984 */ /* 0x000f680000000400 */
[----:B------:R-:W-:Y:S01]  /*c290*/  LDS.U16 R70, [R70+0x2] ;  /* 0x0000020046467984 */ /* 0x000fe20000000400 */
[----:B0-----:R-:W-:-:S03]  /*c2a0*/  IMAD.IADD R17, R20, 0x1, R17 ;  /* 0x0000000114117824 */ /* 0x001fc600078e0211 */
[----:B------:R-:W0:Y:S01]  /*c2b0*/  LDS.U16 R73, [R73+0x2] ;  /* 0x0000020049497984 */ /* 0x000e220000000400 */
[----:B-1----:R-:W-:-:S03]  /*c2c0*/  IMAD.IADD R19, R21, 0x1, R22 ;  /* 0x0000000115137824 */ /* 0x002fc600078e0216 */
[----:B------:R-:W1:Y:S01]  /*c2d0*/  LDS.U16 R77, [R77+0x2] ;  /* 0x000002004d4d7984 */ /* 0x000e620000000400 */
[----:B--2---:R-:W-:Y:S02]  /*c2e0*/  IMAD.IADD R21, R23, 0x1, R24 ;  /* 0x0000000117157824 */ /* 0x004fe400078e0218 */
[----:B------:R-:W-:Y:S01]  /*c2f0*/  IMAD R20, R19, 0x2, R18 ;  /* 0x0000000213147824 */ /* 0x000fe200078e0212 */
[----:B------:R-:W2:Y:S01]  /*c300*/  LDS.U16 R16, [R79+0x2] ;  /* 0x000002004f107984 */ /* 0x000ea20000000400 */
[----:B---3--:R-:W-:Y:S02]  /*c310*/  IMAD.IADD R23, R25, 0x1, R26 ;  /* 0x0000000119177824 */ /* 0x008fe400078e021a */
[----:B------:R-:W-:Y:S01]  /*c320*/  IMAD R26, R17, 0x2, R18 ;  /* 0x00000002111a7824 */ /* 0x000fe200078e0212 */
[----:B------:R-:W3:Y:S01]  /*c330*/  LDS.U16 R81, [R81+0x2] ;  /* 0x0000020051517984 */ /* 0x000ee20000000400 */
[----:B----4-:R-:W-:Y:S02]  /*c340*/  IMAD.IADD R25, R29, 0x1, R30 ;  /* 0x000000011d197824 */ /* 0x010fe400078e021e */
[--C-:B------:R-:W-:Y:S01]  /*c350*/  IMAD R22, R21, 0x2, R18.reuse ;  /* 0x0000000215167824 */ /* 0x100fe200078e0212 */
[----:B------:R-:W4:Y:S01]  /*c360*/  LDS.U16 R145, [R55+0x2] ;  /* 0x0000020037917984 */ /* 0x000f220000000400 */
[----:B------:R-:W-:-:S03]  /*c370*/  IMAD R24, R23, 0x2, R18 ;  /* 0x0000000217187824 */ /* 0x000fc600078e0212 */
[----:B------:R-:W4:Y:S01]  /*c380*/  LDS.U16 R48, [R53+0x2] ;  /* 0x0000020035307984 */ /* 0x000f220000000400 */
[----:B-----5:R-:W-:Y:S02]  /*c390*/  IMAD.IADD R29, R37, 0x1, R10 ;  /* 0x00000001251d7824 */ /* 0x020fe400078e020a */
[----:B------:R-:W-:Y:S01]  /*c3a0*/  IMAD.IADD R37, R58, 0x1, R143 ;  /* 0x000000013a257824 */ /* 0x000fe200078e028f */
[----:B------:R-:W5:Y:S01]  /*c3b0*/  LDS.U16 R52, [R51+0x2] ;  /* 0x0000020033347984 */ /* 0x000f620000000400 */
[----:B------:R-:W-:-:S03]  /*c3c0*/  IMAD.IADD R35, R54, 0x1, R57 ;  /* 0x0000000136237824 */ /* 0x000fc600078e0239 */
[----:B------:R0:W-:Y:S04]  /*c3d0*/  LDS.U16 R60, [R49+0x2] ;  /* 0x00000200313c7984 */ /* 0x0001e80000000400 */
[----:B------:R0:W5:Y:S01]  /*c3e0*/  LDS.U16 R144, [R47+0x2] ;  /* 0x000002002f907984 */ /* 0x0001620000000400 */
[----:B------:R-:W-:-:S03]  /*c3f0*/  IMAD.IADD R41, R61, 0x1, R64 ;  /* 0x000000013d297824 */ /* 0x000fc600078e0240 */
[----:B------:R-:W-:Y:S04]  /*c400*/  LDS.U16 R95, [R95+0x2] ;  /* 0x000002005f5f7984 */ /* 0x000fe80000000400 */
[----:B------:R2:W-:Y:S01]  /*c410*/  LDS.U16 R146, [R39+0x2] ;  /* 0x0000020027927984 */ /* 0x0005e20000000400 */
[----:B0-----:R-:W-:Y:S02]  /*c420*/  IMAD.IADD R49, R66, 0x1, R73 ;  /* 0x0000000142317824 */ /* 0x001fe400078e0249 */
[----:B------:R-:W-:Y:S01]  /*c430*/  IMAD.IADD R47, R63, 0x1, R70 ;  /* 0x000000013f2f7824 */ /* 0x000fe200078e0246 */
[----:B------:R-:W0:Y:S01]  /*c440*/  LDS.U16 R97, [R97+0x2] ;  /* 0x0000020061617984 */ /* 0x000e220000000400 */
[----:B-1----:R-:W-:Y:S02]  /*c450*/  IMAD.IADD R51, R72, 0x1, R77 ;  /* 0x0000000148337824 */ /* 0x002fe400078e024d */
[----:B------:R-:W-:Y:S01]  /*c460*/  IMAD R72, R89, -0x2, R3 ;  /* 0xfffffffe59487824 */ /* 0x000fe200078e0203 */
[----:B------:R-:W1:Y:S01]  /*c470*/  LDS.U16 R99, [R99+0x2] ;  /* 0x0000020063637984 */ /* 0x000e620000000400 */
[----:B--2---:R-:W-:-:S02]  /*c480*/  IMAD.IADD R53, R75, 0x1, R16 ;  /* 0x000000014b357824 */ /* 0x004fc400078e0210 */
[----:B------:R-:W-:Y:S01]  /*c490*/  @!P1 IMAD.IADD R16, R43, 0x1, -R14 ;  /* 0x000000012b109824 */ /* 0x000fe200078e0a0e */
[----:B------:R-:W2:Y:S01]  /*c4a0*/  LDS.U16 R103, [R103+0x2] ;  /* 0x0000020067677984 */ /* 0x000ea20000000400 */
[----:B------:R-:W-:Y:S02]  /*c4b0*/  IMAD.IADD R39, R59, 0x1, R62 ;  /* 0x000000013b277824 */ /* 0x000fe400078e023e */
[----:B---3--:R-:W-:Y:S01]  /*c4c0*/  IMAD.IADD R55, R56, 0x1, R81 ;  /* 0x0000000138377824 */ /* 0x008fe200078e0251 */
[----:B------:R-:W3:Y:S01]  /*c4d0*/  LDS.U16 R105, [R105+0x2] ;  /* 0x0000020069697984 */ /* 0x000ee20000000400 */
[----:B----4-:R-:W-:Y:S02]  /*c4e0*/  IMAD.IADD R57, R80, 0x1, R145 ;  /* 0x0000000150397824 */ /* 0x010fe400078e0291 */
[----:B------:R-:W-:Y:S01]  /*c4f0*/  IMAD R54, R51, 0x2, R18 ;  /* 0x0000000233367824 */ /* 0x000fe200078e0212 */
[----:B------:R4:W-:Y:S01]  /*c500*/  LDS.U16 R148, [R31+0x2] ;  /* 0x000002001f947984 */ /* 0x0009e20000000400 */
[----:B------:R-:W-:-:S02]  /*c510*/  IMAD.IADD R59, R83, 0x1, R48 ;  /* 0x00000001533b7824 */ /* 0x000fc400078e0230 */
[----:B------:R-:W-:Y:S01]  /*c520*/  IMAD R48, R41, 0x2, R18 ;  /* 0x0000000229307824 */ /* 0x000fe200078e0212 */
[----:B------:R-:W3:Y:S01]  /*c530*/  LDS.U16 R147, [R118+0x2] ;  /* 0x0000020076937984 */ /* 0x000ee20000000400 */
[----:B-----5:R-:W-:Y:S02]  /*c540*/  IMAD.IADD R61, R85, 0x1, R52 ;  /* 0x00000001553d7824 */ /* 0x020fe400078e0234 */
[--C-:B------:R-:W-:Y:S01]  /*c550*/  IMAD R52, R49, 0x2, R18.reuse ;  /* 0x0000000231347824 */ /* 0x100fe200078e0212 */
[----:B------:R5:W-:Y:S01]  /*c560*/  LDS.U16 R150, [R27+0x2] ;  /* 0x000002001b967984 */ /* 0x000be20000000400 */
[----:B----4-:R-:W-:Y:S02]  /*c570*/  IMAD.IADD R31, R44, 0x1, R9 ;  /* 0x000000012c1f7824 */ /* 0x010fe400078e0209 */
[----:B------:R-:W-:Y:S01]  /*c580*/  IMAD R44, R39, 0x2, R18 ;  /* 0x00000002272c7824 */ /* 0x000fe200078e0212 */
[----:B------:R-:W4:Y:S01]  /*c590*/  LDS.U16 R149, [R124+0x2] ;  /* 0x000002007c957984 */ /* 0x000f220000000400 */
[----:B------:R-:W-:-:S02]  /*c5a0*/  IMAD.IADD R73, R91, 0x1, R144 ;  /* 0x000000015b497824 */ /* 0x000fc400078e0290 */
[----:B------:R-:W-:Y:S01]  /*c5b0*/  IMAD.IADD R63, R87, 0x1, R60 ;  /* 0x00000001573f7824 */ /* 0x000fe200078e023c */
[----:B------:R-:W4:Y:S01]  /*c5c0*/  LDS.U16 R151, [R128+0x2] ;  /* 0x0000020080977984 */ /* 0x000f220000000400 */
[----:B-----5:R-:W-:Y:S02]  /*c5d0*/  IMAD.IADD R27, R33, 0x1, R8 ;  /* 0x00000001211b7824 */ /* 0x020fe400078e0208 */
[----:B------:R-:W-:Y:S01]  /*c5e0*/  IMAD.IADD R33, R50, 0x1, R11 ;  /* 0x0000000132217824 */ /* 0x000fe200078e020b */
[----:B------:R-:W5:Y:S01]  /*c5f0*/  LDS.U16 R153, [R132+0x2] ;  /* 0x0000020084997984 */ /* 0x000f620000000400 */
[--C-:B------:R-:W-:Y:S02]  /*c600*/  IMAD R30, R27, 0x2, R18.reuse ;  /* 0x000000021b1e7824 */ /* 0x100fe400078e0212 */
[----:B------:R-:W-:Y:S01]  /*c610*/  IMAD R50, R37, 0x2, R18 ;  /* 0x0000000225327824 */ /* 0x000fe200078e0212 */
[----:B------:R-:W5:Y:S01]  /*c620*/  LDS.U16 R155, [R136+0x2] ;  /* 0x00000200889b7984 */ /* 0x000f620000000400 */
[----:B0-----:R-:W-:-:S02]  /*c630*/  IMAD.IADD R79, R38, 0x1, R97 ;  /* 0x00000001264f7824 */ /* 0x001fc400078e0261 */
[--C-:B------:R-:W-:Y:S01]  /*c640*/  IMAD R38, R35, 0x2, R18.reuse ;  /* 0x0000000223267824 */ /* 0x100fe200078e0212 */
[----:B------:R-:W0:Y:S01]  /*c650*/  LDS.U16 R157, [R138+0x2] ;  /* 0x000002008a9d7984 */ /* 0x000e220000000400 */
[----:B-1----:R-:W-:Y:S02]  /*c660*/  IMAD.IADD R81, R36, 0x1, R99 ;  /* 0x0000000124517824 */ /* 0x002fe400078e0263 */
[--C-:B------:R-:W-:Y:S01]  /*c670*/  IMAD R36, R33, 0x2, R18.reuse ;  /* 0x0000000221247824 */ /* 0x100fe200078e0212 */
[----:B------:R-:W1:Y:S01]  /*c680*/  LDS.U16 R159, [R140+0x2] ;  /* 0x000002008c9f7984 */ /* 0x000e620000000400 */
[----:B--2---:R-:W-:Y:S02]  /*c690*/  IMAD.IADD R83, R34, 0x1, R103 ;  /* 0x0000000122537824 */ /* 0x004fe400078e0267 */
[----:B------:R-:W-:Y:S01]  /*c6a0*/  IMAD R34, R31, 0x2, R18 ;  /* 0x000000021f227824 */ /* 0x000fe200078e0212 */
[----:B------:R-:W2:Y:S01]  /*c6b0*/  LDS.U16 R161, [R142+0x2] ;  /* 0x000002008ea17984 */ /* 0x000ea20000000400 */
[----:B---3--:R-:W-:-:S02]  /*c6c0*/  IMAD.IADD R85, R32, 0x1, R105 ;  /* 0x0000000120557824 */ /* 0x008fc400078e0269 */
[--C-:B------:R-:W-:Y:S01]  /*c6d0*/  IMAD R32, R29, 0x2, R18.reuse ;  /* 0x000000021d207824 */ /* 0x100fe200078e0212 */
[----:B------:R-:W-:Y:S01]  /*c6e0*/  BAR.SYNC.DEFER_BLOCKING 0x0 ;  /* 0x0000000000007b1d */ /* 0x000fe20000010000 */
[----:B------:R-:W-:Y:S02]  /*c6f0*/  IMAD.IADD R75, R46, 0x1, R95 ;  /* 0x000000012e4b7824 */ /* 0x000fe400078e025f */
[--C-:B------:R-:W-:Y:S02]  /*c700*/  IMAD R46, R47, 0x2, R18.reuse ;  /* 0x000000022f2e7824 */ /* 0x100fe400078e0212 */
[----:B------:R-:W-:Y:S02]  /*c710*/  IMAD.IADD R91, R28, 0x1, R147 ;  /* 0x000000011c5b7824 */ /* 0x000fe400078e0293 */
[--C-:B------:R-:W-:Y:S02]  /*c720*/  IMAD R28, R25, 0x2, R18.reuse ;  /* 0x00000002191c7824 */ /* 0x100fe400078e0212 */
[----:B------:R-:W-:-:S02]  /*c730*/  IMAD R62, R53, 0x2, R18 ;  /* 0x00000002353e7824 */ /* 0x000fc400078e0212 */
[--C-:B------:R-:W-:Y:S02]  /*c740*/  IMAD R60, R55, 0x2, R18.reuse ;  /* 0x00000002373c7824 */ /* 0x100fe400078e0212 */
[--C-:B------:R-:W-:Y:S02]  /*c750*/  IMAD R58, R57, 0x2, R18.reuse ;  /* 0x00000002393a7824 */ /* 0x100fe400078e0212 */
[----:B------:R-:W-:Y:S02]  /*c760*/  IMAD R56, R59, 0x2, R18 ;  /* 0x000000023b387824 */ /* 0x000fe400078e0212 */
[----:B------:R-:W-:Y:S02]  /*c770*/  IMAD.IADD R77, R93, 0x1, R146 ;  /* 0x000000015d4d7824 */ /* 0x000fe400078e0292 */
[----:B----4-:R-:W-:Y:S02]  /*c780*/  IMAD.IADD R95, R112, 0x1, R149 ;  /* 0x00000001705f7824 */ /* 0x010fe400078e0295 */
[----:B------:R-:W-:-:S02]  /*c790*/  IMAD R80, R61, 0x2, R18 ;  /* 0x000000023d507824 */ /* 0x000fc400078e0212 */
[----:B------:R-:W-:Y:S01]  /*c7a0*/  IMAD R112, R63, 0x2, R18 ;  /* 0x000000023f707824 */ /* 0x000fe200078e0212 */
[----:B------:R-:W-:Y:S01]  /*c7b0*/  @!P1 STS [R3], R14 ;  /* 0x0000000e03009388 */ /* 0x000fe20000000800 */
[----:B------:R-:W-:Y:S02]  /*c7c0*/  IMAD.IADD R87, R101, 0x1, R148 ;  /* 0x0000000165577824 */ /* 0x000fe400078e0294 */
[----:B------:R-:W-:Y:S01]  /*c7d0*/  IMAD R118, R81, 0x2, R18 ;  /* 0x0000000251767824 */ /* 0x000fe200078e0212 */
[----:B------:R-:W-:Y:S01]  /*c7e0*/  BAR.SYNC.DEFER_BLOCKING 0x0 ;  /* 0x0000000000007b1d */ /* 0x000fe20000010000 */
[----:B------:R-:W-:Y:S02]  /*c7f0*/  IMAD.IADD R93, R107, 0x1, R150 ;  /* 0x000000016b5d7824 */ /* 0x000fe400078e0296 */
[----:B------:R-:W-:Y:S02]  /*c800*/  IMAD.IADD R97, R116, 0x1, R151 ;  /* 0x0000000174617824 */ /* 0x000fe400078e0297 */
[----:B------:R-:W-:-:S02]  /*c810*/  IMAD R116, R85, 0x2, R18 ;  /* 0x0000000255747824 */ /* 0x000fc400078e0212 */
[----:B-----5:R-:W-:Y:S02]  /*c820*/  IMAD.IADD R99, R120, 0x1, R153 ;  /* 0x0000000178637824 */ /* 0x020fe400078e0299 */
[----:B------:R-:W-:Y:S02]  /*c830*/  IMAD.IADD R101, R122, 0x1, R155 ;  /* 0x000000017a657824 */ /* 0x000fe400078e029b */
[----:B0-----:R-:W-:Y:S02]  /*c840*/  IMAD.IADD R103, R126, 0x1, R157 ;  /* 0x000000017e677824 */ /* 0x001fe400078e029d */
[----:B-1----:R-:W-:Y:S02]  /*c850*/  IMAD.IADD R105, R130, 0x1, R159 ;  /* 0x0000000182697824 */ /* 0x002fe400078e029f */
[----:B--2---:R-:W-:Y:S01]  /*c860*/  IMAD.IADD R107, R134, 0x1, R161 ;  /* 0x00000001866b7824 */ /* 0x004fe200078e02a1 */
[----:B------:R-:W-:Y:S01]  /*c870*/  @P0 LDS R4, [R3+-0x4] ;  /* 0xfffffc0003040984 */ /* 0x000fe20000000800 */
[----:B------:R-:W-:Y:S06]  /*c880*/  BAR.SYNC.DEFER_BLOCKING 0x0 ;  /* 0x0000000000007b1d */ /* 0x000fec0000010000 */
[----:B------:R-:W-:Y:S02]  /*c890*/  @!P1 STS [R3+0x3a80], R16 ;  /* 0x003a801003009388 */ /* 0x000fe40000000800 */
[----:B------:R-:W-:Y:S06]  /*c8a0*/  BAR.SYNC.DEFER_BLOCKING 0x0 ;  /* 0x0000000000007b1d */ /* 0x000fec0000010000 */
[----:B------:R-:W-:Y:S04]  /*c8b0*/  STS.U16 [R26], R67 ;  /* 0x000000431a007388 */ /* 0x000fe80000000400 */
[----:B------:R-:W-:Y:S04]  /*c8c0*/  STS.U16 [R20], R69 ;  /* 0x0000004514007388 */ /* 0x000fe80000000400 */
[----:B------:R-:W-:Y:S04]  /*c8d0*/  STS.U16 [R22], R71 ;  /* 0x0000004716007388 */ /* 0x000fe80000000400 */
[----:B------:R0:W-:Y:S04]  /*c8e0*/  STS.U16 [R24], R109 ;  /* 0x0000006d18007388 */ /* 0x0001e80000000400 */
[----:B------:R1:W-:Y:S04]  /*c8f0*/  STS.U16 [R28], R113 ;  /* 0x000000711c007388 */ /* 0x0003e80000000400 */
[----:B------:R2:W-:Y:S01]  /*c900*/  STS.U16 [R30], R111 ;  /* 0x0000006f1e007388 */ /* 0x0005e20000000400 */
[----:B0-----:R-:W-:-:S03]  /*c910*/  IMAD R109, R75, 0x2, R18 ;  /* 0x000000024b6d7824 */ /* 0x001fc600078e0212 */
[----:B------:R0:W-:Y:S01]  /*c920*/  STS.U16 [R32], R115 ;  /* 0x0000007320007388 */ /* 0x0001e20000000400 */
[----:B-1----:R-:W-:-:S03]  /*c930*/  IMAD R113, R77, 0x2, R18 ;  /* 0x000000024d717824 */ /* 0x002fc600078e0212 */
[----:B------:R1:W-:Y:S01]  /*c940*/  STS.U16 [R34], R117 ;  /* 0x0000007522007388 */ /* 0x0003e20000000400 */
[----:B--2---:R-:W-:-:S03]  /*c950*/  IMAD R111, R73, 0x2, R18 ;  /* 0x00000002496f7824 */ /* 0x004fc600078e0212 */
[----:B------:R2:W-:Y:S01]  /*c960*/  STS.U16 [R36], R119 ;  /* 0x0000007724007388 */ /* 0x0005e20000000400 */
[----:B0-----:R-:W-:-:S03]  /*c970*/  IMAD R115, R79, 0x2, R18 ;  /* 0x000000024f737824 */ /* 0x001fc600078e0212 */
[----:B------:R-:W-:Y:S01]  /*c980*/  STS.U16 [R38], R121 ;  /* 0x0000007926007388 */ /* 0x000fe20000000400 */
[----:B-1----:R-:W-:-:S03]  /*c990*/  IMAD R117, R83, 0x2, R18 ;  /* 0x0000000253757824 */ /* 0x002fc600078e0212 */
[----:B------:R-:W-:Y:S01]  /*c9a0*/  STS.U16 [R50], R123 ;  /* 0x0000007b32007388 */ /* 0x000fe20000000400 */
[----:B--2---:R-:W-:-:S03]  /*c9b0*/  IMAD R119, R87, 0x2, R18 ;  /* 0x0000000257777824 */ /* 0x004fc600078e0212 */
[----:B------:R-:W-:Y:S04]  /*c9c0*/  STS.U16 [R44], R125 ;  /* 0x0000007d2c007388 */ /* 0x000fe80000000400 */
        /* <DEDUP_REMOVED lines=35> */
[----:B------:R-:W-:Y:S01]  /*cc00*/  STS.U16 [R90], R114 ;  /* 0x000000725a007388 */ /* 0x000fe20000000400 */
[----:B------:R-:W-:Y:S06]  /*cc10*/  BAR.SYNC.DEFER_BLOCKING 0x0 ;  /* 0x0000000000007b1d */ /* 0x000fec0000010000 */
[----:B------:R-:W0:Y:S04]  /*cc20*/  LDS.U16 R68, [R72+0x300] ;  /* 0x0003000048447984 */ /* 0x000e280000000400 */
[----:B------:R-:W1:Y:S04]  /*cc30*/  LDS.U16 R64, [R72] ;  /* 0x0000000048407984 */ /* 0x000e680000000400 */
[----:B------:R-:W2:Y:S04]  /*cc40*/  LDS.U16 R66, [R72+0x180] ;  /* 0x0001800048427984 */ /* 0x000ea80000000400 */
[----:B------:R-:W3:Y:S04]  /*cc50*/  LDS.U16 R98, [R72+0x480] ;  /* 0x0004800048627984 */ /* 0x000ee80000000400 */
[----:B------:R-:W4:Y:S04]  /*cc60*/  LDS.U16 R96, [R72+0x3900] ;  /* 0x0039000048607984 */ /* 0x000f280000000400 */
[----:B------:R-:W5:Y:S04]  /*cc70*/  LDS.U16 R100, [R72+0x780] ;  /* 0x0007800048647984 */ /* 0x000f680000000400 */
[----:B------:R-:W-:Y:S04]  /*cc80*/  LDS.U16 R102, [R72+0x900] ;  /* 0x0009000048667984 */ /* 0x000fe80000000400 */
[----:B------:R-:W-:Y:S04]  /*cc90*/  LDS.U16 R104, [R72+0xa80] ;  /* 0x000a800048687984 */ /* 0x000fe80000000400 */
[----:B------:R-:W-:Y:S04]  /*cca0*/  LDS.U16 R106, [R72+0xc00] ;  /* 0x000c0000486a7984 */ /* 0x000fe80000000400 */
[----:B------:R-:W-:Y:S01]  /*ccb0*/  LDS.U16 R114, [R72+0x1080] ;  /* 0x0010800048727984 */ /* 0x000fe20000000400 */
[----:B0-----:R-:W-:-:S03]  /*ccc0*/  PRMT R8, R68, 0x9910, RZ ;  /* 0x0000991044087816 */ /* 0x001fc600000000ff */
[----:B------:R-:W-:Y:S01]  /*ccd0*/  LDS.U16 R110, [R72+0xf00] ;  /* 0x000f0000486e7984 */ /* 0x000fe20000000400 */
[----:B-1----:R-:W-:Y:S01]  /*cce0*/  PRMT R69, R64, 0x9910, RZ ;  /* 0x0000991040457816 */ /* 0x002fe200000000ff */
[----:B------:R-:W-:Y:S01]  /*ccf0*/  IMAD.MOV.U32 R108, RZ, RZ, R8 ;  /* 0x000000ffff6c7224 */ /* 0x000fe200078e0008 */
[----:B--2---:R-:W-:Y:S02]  /*cd00*/  PRMT R71, R66, 0x9910, RZ ;  /* 0x0000991042477816 */ /* 0x004fe400000000ff */
[----:B------:R-:W-:Y:S02]  /*cd10*/  ISETP.NE.AND P0, PT, R69, 0x7fff, PT ;  /* 0x00007fff4500780c */ /* 0x000fe40003f05270 */
[----:B------:R-:W-:Y:S02]  /*cd20*/  ISETP.NE.AND P3, PT, R71, 0x7fff, PT ;  /* 0x00007fff4700780c */ /* 0x000fe40003f65270 */
[----:B------:R-:W-:Y:S02]  /*cd30*/  ISETP.NE.AND P4, PT, R108, 0x7fff, PT ;  /* 0x00007fff6c00780c */ /* 0x000fe40003f85270 */
[----:B------:R-:W-:-:S02]  /*cd40*/  SEL R8, R64, 0x8000, P0 ;  /* 0x0000800040087807 */ /* 0x000fc40000000000 */
[----:B------:R-:W-:Y:S02]  /*cd50*/  SEL R9, R66, 0x8000, P3 ;  /* 0x0000800042097807 */ /* 0x000fe40001800000 */
[----:B---3--:R-:W-:Y:S02]  /*cd60*/  PRMT R120, R98, 0x9910, RZ ;  /* 0x0000991062787816 */ /* 0x008fe400000000ff */
[----:B------:R-:W-:Y:S02]  /*cd70*/  SEL R11, R68, 0x8000, P4 ;  /* 0x00008000440b7807 */ /* 0x000fe40002000000 */
[----:B------:R-:W-:Y:S02]  /*cd80*/  SHF.R.U32.HI R8, RZ, UR9, R8 ;  /* 0x00000009ff087c19 */ /* 0x000fe40008011608 */
[----:B------:R-:W-:Y:S02]  /*cd90*/  SHF.R.U32.HI R10, RZ, UR9, R9 ;  /* 0x00000009ff0a7c19 */ /* 0x000fe40008011609 */
[----:B------:R-:W-:-:S02]  /*cda0*/  ISETP.NE.AND P0, PT, R120, 0x7fff, PT ;  /* 0x00007fff7800780c */ /* 0x000fc40003f05270 */
[----:B------:R-:W-:Y:S02]  /*cdb0*/  SHF.R.U32.HI R70, RZ, UR9, R11 ;  /* 0x00000009ff467c19 */ /* 0x000fe4000801160b */
[--C-:B------:R-:W-:Y:S02]  /*cdc0*/  LOP3.LUT R9, R8, 0xffff, R15.reuse, 0x80, !PT ;  /* 0x0000ffff08097812 */ /* 0x100fe400078e800f */
[--C-:B------:R-:W-:Y:S02]  /*cdd0*/  LOP3.LUT R11, R10, 0xffff, R15.reuse, 0x80, !PT ;  /* 0x0000ffff0a0b7812 */ /* 0x100fe400078e800f */
[----:B------:R-:W-:Y:S01]  /*cde0*/  SEL R8, R98, 0x8000, P0 ;  /* 0x0000800062087807 */ /* 0x000fe20000000000 */
[--C-:B------:R-:W-:Y:S01]  /*cdf0*/  IMAD R125, R9, 0x4, R18.reuse ;  /* 0x00000004097d7824 */ /* 0x100fe200078e0212 */
[--C-:B------:R-:W-:Y:S01]  /*ce00*/  LOP3.LUT R67, R70, 0xffff, R15.reuse, 0x80, !PT ;  /* 0x0000ffff46437812 */ /* 0x100fe200078e800f */
[----:B------:R-:W-:Y:S01]  /*ce10*/  IMAD R11, R11, 0x4, R18 ;  /* 0x000000040b0b7824 */ /* 0x000fe200078e0212 */
[----:B------:R-:W-:Y:S01]  /*ce20*/  SHF.R.U32.HI R8, RZ, UR9, R8 ;  /* 0x00000009ff087c19 */ /* 0x000fe20008011608 */
[----:B------:R-:W0:Y:S01]  /*ce30*/  LDS.U16 R70, [R72+0x600] ;  /* 0x0006000048467984 */ /* 0x000e220000000400 */
[----:B------:R-:W-:Y:S01]  /*ce40*/  ISETP.GT.AND P4, PT, R108, -0x1, PT ;  /* 0xffffffff6c00780c */ /* 0x000fe20003f84270 */
[----:B------:R-:W-:Y:S01]  /*ce50*/  IMAD R67, R67, 0x4, R18 ;  /* 0x0000000443437824 */ /* 0x000fe200078e0212 */
[----:B------:R-:W-:Y:S01]  /*ce60*/  LOP3.LUT R9, R8, 0xffff, R15, 0x80, !PT ;  /* 0x0000ffff08097812 */ /* 0x000fe200078e800f */
[----:B------:R-:W1:Y:S01]  /*ce70*/  LDS R125, [R125+0x3a80] ;  /* 0x003a80007d7d7984 */ /* 0x000e620000000800 */
[----:B------:R-:W-:-:S02]  /*ce80*/  ISETP.GT.AND P0, PT, R69, -0x1, PT ;  /* 0xffffffff4500780c */ /* 0x000fc40003f04270 */
[----:B------:R-:W-:Y:S01]  /*ce90*/  ISETP.GT.AND P3, PT, R71, -0x1, PT ;  /* 0xffffffff4700780c */ /* 0x000fe20003f64270 */
[----:B------:R2:W3:Y:S01]  /*cea0*/  LDS R123, [R11+0x3a80] ;  /* 0x003a80000b7b7984 */ /* 0x0004e20000000800 */
[----:B------:R-:W-:Y:S01]  /*ceb0*/  IMAD R131, R9, 0x4, R18 ;  /* 0x0000000409837824 */ /* 0x000fe200078e0212 */
[C---:B------:R-:W-:Y:S02]  /*cec0*/  LEA R8, P5, R40.reuse, UR4, 0x2 ;  /* 0x0000000428087c11 */ /* 0x040fe4000f8a10ff */
[----:B------:R4:W3:Y:S01]  /*ced0*/  LDS R121, [R67+0x3a80] ;  /* 0x003a800043797984 */ /* 0x0008e20000000800 */
[----:B------:R-:W-:Y:S02]  /*cee0*/  SEL R69, R13, 0xffff, !P3 ;  /* 0x0000ffff0d457807 */ /* 0x000fe40005800000 */
[----:B------:R-:W-:Y:S01]  /*cef0*/  LEA.HI.X R9, R40, UR5, R65, 0x2, P5 ;  /* 0x0000000528097c11 */ /* 0x000fe2000a8f1441 */
[----:B------:R-:W3:Y:S01]  /*cf00*/  LDS R131, [R131+0x3a80] ;  /* 0x003a800083837984 */ /* 0x000ee20000000800 */
[----:B--2---:R-:W2:Y:S01]  /*cf10*/  LDC.64 R10, c[0x0][0x388] ;  /* 0x0000e200ff0a7b82 */ /* 0x004ea20000000a00 */
[----:B------:R-:W-:-:S02]  /*cf20*/  LOP3.LUT R127, R69, R66, RZ, 0x3c, !PT ;  /* 0x00000042457f7212 */ /* 0x000fc400078e3cff */
[----:B------:R-:W3:Y:S01]  /*cf30*/  LDS.U16 R108, [R72+0xd80] ;  /* 0x000d8000486c7984 */ /* 0x000ee20000000400 */
[----:B----4-:R-:W-:Y:S02]  /*cf40*/  SEL R67, R13, 0xffff, !P0 ;  /* 0x0000ffff0d437807 */ /* 0x010fe40004000000 */
[----:B------:R-:W-:Y:S02]  /*cf50*/  ISETP.GT.AND P0, PT, R120, -0x1, PT ;  /* 0xffffffff7800780c */ /* 0x000fe40003f04270 */
[----:B------:R-:W-:Y:S02]  /*cf60*/  LOP3.LUT R71, R67, R64, RZ, 0x3c, !PT ;  /* 0x0000004043477212 */ /* 0x000fe400078e3cff */
[----:B------:R-:W-:Y:S02]  /*cf70*/  SEL R133, R13, 0xffff, !P0 ;  /* 0x0000ffff0d857807 */ /* 0x000fe40004000000 */
[----:B------:R-:W-:Y:S02]  /*cf80*/  PRMT R40, R96, 0x9910, RZ ;  /* 0x0000991060287816 */ /* 0x000fe400000000ff */
[----:B------:R-:W-:-:S02]  /*cf90*/  LOP3.LUT R133, R133, R98, RZ, 0x3c, !PT ;  /* 0x0000006285857212 */ /* 0x000fc400078e3cff */
[----:B------:R-:W-:Y:S02]  /*cfa0*/  SEL R129, R13, 0xffff, !P4 ;  /* 0x0000ffff0d817807 */ /* 0x000fe40006000000 */
[C---:B------:R-:W-:Y:S02]  /*cfb0*/  ISETP.NE.AND P4, PT, R40.reuse, 0x7fff, PT ;  /* 0x00007fff2800780c */ /* 0x040fe40003f85270 */
[----:B------:R-:W-:Y:S02]  /*cfc0*/  ISETP.GT.AND P5, PT, R40, -0x1, PT ;  /* 0xffffffff2800780c */ /* 0x000fe40003fa4270 */
[----:B-----5:R-:W-:Y:S02]  /*cfd0*/  PRMT R120, R100, 0x9910, RZ ;  /* 0x0000991064787816 */ /* 0x020fe400000000ff */
[----:B0-----:R-:W-:Y:S02]  /*cfe0*/  PRMT R98, R70, 0x9910, RZ ;  /* 0x0000991046627816 */ /* 0x001fe400000000ff */
[----:B------:R-:W-:Y:S01]  /*cff0*/  LOP3.LUT R129, R129, R68, RZ, 0x3c, !PT ;  /* 0x0000004481817212 */ /* 0x000fe200078e3cff */
[----:B-1----:R-:W-:Y:S01]  /*d000*/  IMAD.IADD R125, R125, 0x1, R89 ;  /* 0x000000017d7d7824 */ /* 0x002fe200078e0259 */
[----:B------:R-:W-:-:S02]  /*d010*/  ISETP.NE.AND P0, PT, R98, 0x7fff, PT ;  /* 0x00007fff6200780c */ /* 0x000fc40003f05270 */
[----:B------:R-:W-:Y:S01]  /*d020*/  PRMT R122, R102, 0x9910, RZ ;  /* 0x00009910667a7816 */ /* 0x000fe200000000ff */
[----:B--2---:R-:W-:Y:S01]  /*d030*/  IMAD.WIDE.U32 R64, R125, 0x2, R10 ;  /* 0x000000027d407825 */ /* 0x004fe200078e000a */
[----:B---3--:R-:W-:Y:S02]  /*d040*/  IADD3 R123, PT, PT, R89, 0xc0, R123 ;  /* 0x000000c0597b7810 */ /* 0x008fe40007ffe07b */
[----:B------:R-:W-:Y:S02]  /*d050*/  SEL R40, R70, 0x8000, P0 ;  /* 0x0000800046287807 */ /* 0x000fe40000000000 */
[----:B------:R-:W-:Y:S01]  /*d060*/  STG.E.U16 desc[UR10][R64.64], R71 ;  /* 0x0000004740007986 */ /* 0x000fe2000c10150a */
[----:B------:R-:W-:Y:S01]  /*d070*/  IMAD.WIDE.U32 R66, R123, 0x2, R10 ;  /* 0x000000027b427825 */ /* 0x000fe200078e000a */
[----:B------:R-:W-:Y:S02]  /*d080*/  IADD3 R121, PT, PT, R89, 0x180, R121 ;  /* 0x0000018059797810 */ /* 0x000fe40007ffe079 */
[----:B------:R-:W-:-:S02]  /*d090*/  ISETP.NE.AND P3, PT, R120, 0x7fff, PT ;  /* 0x00007fff7800780c */ /* 0x000fc40003f65270 */
[----:B------:R0:W-:Y:S01]  /*d0a0*/  STG.E.U16 desc[UR10][R66.64], R127 ;  /* 0x0000007f42007986 */ /* 0x0001e2000c10150a */
[----:B------:R-:W-:Y:S01]  /*d0b0*/  IMAD.WIDE.U32 R68, R121, 0x2, R10 ;  /* 0x0000000279447825 */ /* 0x000fe200078e000a */
[----:B------:R-:W-:Y:S02]  /*d0c0*/  PRMT R124, R104, 0x9910, RZ ;  /* 0x00009910687c7816 */ /* 0x000fe400000000ff */
[----:B------:R-:W-:Y:S02]  /*d0d0*/  SHF.R.U32.HI R40, RZ, UR9, R40 ;  /* 0x00000009ff287c19 */ /* 0x000fe40008011628 */
[----:B------:R-:W-:Y:S01]  /*d0e0*/  ISETP.NE.AND P0, PT, R122, 0x7fff, PT ;  /* 0x00007fff7a00780c */ /* 0x000fe20003f05270 */
[----:B------:R1:W-:Y:S01]  /*d0f0*/  STG.E.U16 desc[UR10][R68.64], R129 ;  /* 0x0000008144007986 */ /* 0x0003e2000c10150a */
[----:B------:R-:W-:Y:S02]  /*d100*/  PRMT R126, R106, 0x9910, RZ ;  /* 0x000099106a7e7816 */ /* 0x000fe400000000ff */
[----:B------:R-:W-:-:S02]  /*d110*/  PRMT R130, R114, 0x9910, RZ ;  /* 0x0000991072827816 */ /* 0x000fc400000000ff */
[----:B0-----:R-:W-:Y:S02]  /*d120*/  IADD3 R127, PT, PT, R89, 0x240, R131 ;  /* 0x00000240597f7810 */ /* 0x001fe40007ffe083 */
[----:B------:R-:W-:Y:S02]  /*d130*/  SEL R66, R100, 0x8000, P3 ;  /* 0x0000800064427807 */ /* 0x000fe40001800000 */
[----:B------:R-:W-:Y:S01]  /*d140*/  ISETP.NE.AND P3, PT, R124, 0x7fff, PT ;  /* 0x00007fff7c00780c */ /* 0x000fe20003f65270 */
[----:B------:R-:W-:Y:S01]  /*d150*/  IMAD.WIDE.U32 R64, R127, 0x2, R10 ;  /* 0x000000027f407825 */ /* 0x000fe200078e000a */
[----:B------:R-:W-:Y:S02]  /*d160*/  SEL R67, R102, 0x8000, P0 ;  /* 0x0000800066437807 */ /* 0x000fe40000000000 */
[----:B-1----:R-:W-:Y:S02]  /*d170*/  SEL R69, R104, 0x8000, P3 ;  /* 0x0000800068457807 */ /* 0x002fe40001800000 */
[----:B------:R0:W-:Y:S01]  /*d180*/  STG.E.U16 desc[UR10][R64.64], R133 ;  /* 0x0000008540007986 */ /* 0x0001e2000c10150a */
[----:B------:R-:W-:-:S02]  /*d190*/  SHF.R.U32.HI R66, RZ, UR9, R66 ;  /* 0x00000009ff427c19 */ /* 0x000fc40008011642 */
[----:B------:R-:W-:Y:S02]  /*d1a0*/  SHF.R.U32.HI R68, RZ, UR9, R67 ;  /* 0x00000009ff447c19 */ /* 0x000fe40008011643 */
[----:B------:R-:W-:Y:S02]  /*d1b0*/  ISETP.GT.AND P0, PT, R98, -0x1, PT ;  /* 0xffffffff6200780c */ /* 0x000fe40003f04270 */
[----:B------:R-:W-:Y:S02]  /*d1c0*/  ISETP.GT.AND P3, PT, R120, -0x1, PT ;  /* 0xffffffff7800780c */ /* 0x000fe40003f64270 */
[--C-:B------:R-:W-:Y:S02]  /*d1d0*/  LOP3.LUT R67, R66, 0xffff, R15.reuse, 0x80, !PT ;  /* 0x0000ffff42437812 */ /* 0x100fe400078e800f */
[----:B------:R-:W-:Y:S02]  /*d1e0*/  PRMT R120, R108, 0x9910, RZ ;  /* 0x000099106c787816 */ /* 0x000fe400000000ff */
[----:B0-----:R-:W-:Y:S01]  /*d1f0*/  LOP3.LUT R65, R40, 0xffff, R15, 0x80, !PT ;  /* 0x0000ffff28417812 */ /* 0x001fe200078e800f */
[----:B------:R-:W-:Y:S01]  /*d200*/  IMAD R133, R67, 0x4, R18 ;  /* 0x0000000443857824 */ /* 0x000fe200078e0212 */
[----:B------:R-:W-:-:S02]  /*d210*/  SHF.R.U32.HI R64, RZ, UR9, R69 ;  /* 0x00000009ff407c19 */ /* 0x000fc40008011645 */
[--C-:B------:R-:W-:Y:S01]  /*d220*/  LOP3.LUT R69, R68, 0xffff, R15.reuse, 0x80, !PT ;  /* 0x0000ffff44457812 */ /* 0x100fe200078e800f */
[--C-:B------:R-:W-:Y:S01]  /*d230*/  IMAD R135, R65, 0x4, R18.reuse ;  /* 0x0000000441877824 */ /* 0x100fe200078e0212 */
[----:B------:R-:W-:Y:S01]  /*d240*/  ISETP.NE.AND P6, PT, R126, 0x7fff, PT ;  /* 0x00007fff7e00780c */ /* 0x000fe20003fc5270 */
[----:B------:R-:W-:Y:S01]  /*d250*/  LDS R133, [R133+0x3a80] ;  /* 0x003a800085857984 */ /* 0x000fe20000000800 */
[----:B------:R-:W-:Y:S01]  /*d260*/  SEL R65, R13, 0xffff, !P0 ;  /* 0x0000ffff0d417807 */ /* 0x000fe20004000000 */
[----:B------:R-:W-:Y:S01]  /*d270*/  IMAD R131, R69, 0x4, R18 ;  /* 0x0000000445837824 */ /* 0x000fe200078e0212 */
[----:B------:R-:W-:Y:S01]  /*d280*/  ISETP.NE.AND P0, PT, R120, 0x7fff, PT ;  /* 0x00007fff7800780c */ /* 0x000fe20003f05270 */
[----:B------:R-:W0:Y:S01]  /*d290*/  LDS R135, [R135+0x3a80] ;  /* 0x003a800087877984 */ /* 0x000e220000000800 */
[----:B------:R-:W-:Y:S02]  /*d2a0*/  SEL R98, R106, 0x8000, P6 ;  /* 0x000080006a627807 */ /* 0x000fe40003000000 */
[----:B------:R-:W-:Y:S01]  /*d2b0*/  LOP3.LUT R71, R64, 0xffff, R15, 0x80, !PT ;  /* 0x0000ffff40477812 */ /* 0x000fe200078e800f */
[----:B------:R-:W1:Y:S01]  /*d2c0*/  LDS R131, [R131+0x3a80] ;  /* 0x003a800083837984 */ /* 0x000e620000000800 */
[----:B------:R-:W-:-:S02]  /*d2d0*/  PRMT R128, R110, 0x9910, RZ ;  /* 0x000099106e807816 */ /* 0x000fc400000000ff */
[----:B------:R-:W-:Y:S01]  /*d2e0*/  SEL R40, R108, 0x8000, P0 ;  /* 0x000080006c287807 */ /* 0x000fe20000000000 */
[----:B------:R-:W-:Y:S01]  /*d2f0*/  IMAD R71, R71, 0x4, R18 ;  /* 0x0000000447477824 */ /* 0x000fe200078e0212 */
[----:B------:R-:W-:Y:S02]  /*d300*/  SHF.R.U32.HI R98, RZ, UR9, R98 ;  /* 0x00000009ff627c19 */ /* 0x000fe40008011662 */
[----:B------:R-:W-:Y:S02]  /*d310*/  ISETP.NE.AND P0, PT, R130, 0x7fff, PT ;  /* 0x00007fff8200780c */ /* 0x000fe40003f05270 */
[----:B------:R-:W-:Y:S01]  /*d320*/  SEL R67, R13, 0xffff, !P3 ;  /* 0x0000ffff0d437807 */ /* 0x000fe20005800000 */
[----:B------:R2:W3:Y:S01]  /*d330*/  LDS R129, [R71+0x3a80] ;  /* 0x003a800047817984 */ /* 0x0004e20000000800 */
[----:B------:R-:W-:Y:S02]  /*d340*/  ISETP.NE.AND P3, PT, R128, 0x7fff, PT ;  /* 0x00007fff8000780c */ /* 0x000fe40003f65270 */
[----:B------:R-:W-:-:S02]  /*d350*/  LOP3.LUT R139, R65, R70, RZ, 0x3c, !PT ;  /* 0x00000046418b7212 */ /* 0x000fc400078e3cff */
[----:B------:R-:W-:Y:S02]  /*d360*/  LOP3.LUT R69, R98, 0xffff, R15, 0x80, !PT ;  /* 0x0000ffff62457812 */ /* 0x000fe400078e800f */
[----:B------:R-:W-:Y:S01]  /*d370*/  SEL R65, R114, 0x8000, P0 ;  /* 0x0000800072417807 */ /* 0x000fe20000000000 */
[----:B------:R-:W-:Y:S01]  /*d380*/  LDS.U16 R98, [R72+0x1380] ;  /* 0x0013800048627984 */ /* 0x000fe20000000400 */
[----:B------:R-:W-:Y:S01]  /*d390*/  SHF.R.U32.HI R40, RZ, UR9, R40 ;  /* 0x00000009ff287c19 */ /* 0x000fe20008011628 */
[----:B------:R-:W-:Y:S01]  /*d3a0*/  IMAD R137, R69, 0x4, R18 ;  /* 0x0000000445897824 */ /* 0x000fe200078e0212 */
[----:B------:R-:W-:Y:S02]  /*d3b0*/  SEL R64, R110, 0x8000, P3 ;  /* 0x000080006e407807 */ /* 0x000fe40001800000 */
[----:B------:R-:W-:Y:S02]  /*d3c0*/  SHF.R.U32.HI R66, RZ, UR9, R65 ;  /* 0x00000009ff427c19 */ /* 0x000fe40008011641 */
[----:B------:R-:W-:Y:S01]  /*d3d0*/  LOP3.LUT R65, R40, 0xffff, R15, 0x80, !PT ;  /* 0x0000ffff28417812 */ /* 0x000fe200078e800f */
[----:B------:R-:W4:Y:S01]  /*d3e0*/  LDS R137, [R137+0x3a80] ;  /* 0x003a800089897984 */ /* 0x000f220000000800 */
[----:B------:R-:W-:-:S02]  /*d3f0*/  SHF.R.U32.HI R64, RZ, UR9, R64 ;  /* 0x00000009ff407c19 */ /* 0x000fc40008011640 */
[----:B------:R-:W-:Y:S01]  /*d400*/  LOP3.LUT R141, R67, R100, RZ, 0x3c, !PT ;  /* 0x00000064438d7212 */ /* 0x000fe200078e3cff */
[--C-:B------:R-:W-:Y:S01]  /*d410*/  IMAD R149, R65, 0x4, R18.reuse ;  /* 0x0000000441957824 */ /* 0x100fe200078e0212 */
[--C-:B------:R-:W-:Y:S01]  /*d420*/  LOP3.LUT R67, R64, 0xffff, R15.reuse, 0x80, !PT ;  /* 0x0000ffff40437812 */ /* 0x100fe200078e800f */
[----:B------:R-:W-:Y:S01]  /*d430*/  LDS.U16 R40, [R72+0x1200] ;  /* 0x0012000048287984 */ /* 0x000fe20000000400 */
[----:B------:R-:W-:Y:S02]  /*d440*/  LOP3.LUT R69, R66, 0xffff, R15, 0x80, !PT ;  /* 0x0000ffff42457812 */ /* 0x000fe400078e800f */
[----:B------:R-:W-:Y:S01]  /*d450*/  ISETP.GT.AND P0, PT, R122, -0x1, PT ;  /* 0xffffffff7a00780c */ /* 0x000fe20003f04270 */
[--C-:B------:R-:W-:Y:S01]  /*d460*/  IMAD R151, R67, 0x4, R18.reuse ;  /* 0x0000000443977824 */ /* 0x100fe200078e0212 */
[----:B------:R-:W-:Y:S01]  /*d470*/  LDS R149, [R149+0x3a80] ;  /* 0x003a800095957984 */ /* 0x000fe20000000800 */
[----:B------:R-:W-:Y:S01]  /*d480*/  IMAD R69, R69, 0x4, R18 ;  /* 0x0000000445457824 */ /* 0x000fe200078e0212 */
[----:B------:R-:W-:-:S02]  /*d490*/  SEL R65, R13, 0xffff, !P0 ;  /* 0x0000ffff0d417807 */ /* 0x000fc40004000000 */
[----:B------:R-:W-:Y:S01]  /*d4a0*/  LDS.U16 R100, [R72+0x1500] ;  /* 0x0015000048647984 */ /* 0x000fe20000000400 */
[----:B------:R-:W-:Y:S02]  /*d4b0*/  ISETP.GT.AND P3, PT, R124, -0x1, PT ;  /* 0xffffffff7c00780c */ /* 0x000fe40003f64270 */
[----:B------:R-:W-:Y:S01]  /*d4c0*/  LOP3.LUT R143, R65, R102, RZ, 0x3c, !PT ;  /* 0x00000066418f7212 */ /* 0x000fe200078e3cff */
[----:B------:R-:W5:Y:S01]  /*d4d0*/  LDS R151, [R151+0x3a80] ;  /* 0x003a800097977984 */ /* 0x000f620000000800 */
[----:B0-----:R-:W-:Y:S02]  /*d4e0*/  IADD3 R135, PT, PT, R89, 0x300, R135 ;  /* 0x0000030059877810 */ /* 0x001fe40007ffe087 */
[----:B------:R-:W-:Y:S01]  /*d4f0*/  SEL R67, R13, 0xffff, !P3 ;  /* 0x0000ffff0d437807 */ /* 0x000fe20005800000 */
[----:B------:R0:W5:Y:S01]  /*d500*/  LDS R153, [R69+0x3a80] ;  /* 0x003a800045997984 */ /* 0x0001620000000800 */
[----:B------:R-:W-:Y:S01]  /*d510*/  IADD3 R133, PT, PT, R89, 0x3c0, R133 ;  /* 0x000003c059857810 */ /* 0x000fe20007ffe085 */
[----:B--2---:R-:W-:Y:S01]  /*d520*/  IMAD.WIDE.U32 R70, R135, 0x2, R10 ;  /* 0x0000000287467825 */ /* 0x004fe200078e000a */
[----:B------:R-:W-:Y:S01]  /*d530*/  LOP3.LUT R145, R67, R104, RZ, 0x3c, !PT ;  /* 0x0000006843917212 */ /* 0x000fe200078e3cff */
[----:B------:R-:W2:Y:S01]  /*d540*/  LDS.U16 R102, [R72+0x1680] ;  /* 0x0016800048667984 */ /* 0x000ea20000000400 */
[----:B-1----:R-:W-:Y:S01]  /*d550*/  IADD3 R131, PT, PT, R89, 0x480, R131 ;  /* 0x0000048059837810 */ /* 0x002fe20007ffe083 */
[----:B------:R-:W-:Y:S01]  /*d560*/  IMAD.WIDE.U32 R64, R133, 0x2, R10 ;  /* 0x0000000285407825 */ /* 0x000fe200078e000a */
[----:B------:R-:W-:Y:S01]  /*d570*/  ISETP.GT.AND P0, PT, R126, -0x1, PT ;  /* 0xffffffff7e00780c */ /* 0x000fe20003f04270 */
[----:B------:R-:W1:Y:S01]  /*d580*/  LDS.U16 R104, [R72+0x1800] ;  /* 0x0018000048687984 */ /* 0x000e620000000400 */
[----:B---3--:R-:W-:Y:S01]  /*d590*/  IADD3 R129, PT, PT, R89, 0x540, R129 ;  /* 0x0000054059817810 */ /* 0x008fe20007ffe081 */
[--C-:B------:R-:W-:Y:S01]  /*d5a0*/  IMAD.WIDE.U32 R66, R131, 0x2, R10.reuse ;  /* 0x0000000283427825 */ /* 0x100fe200078e000a */
[----:B------:R-:W-:Y:S01]  /*d5b0*/  SEL R147, R13, 0xffff, !P0 ;  /* 0x0000ffff0d937807 */ /* 0x000fe20004000000 */
[----:B------:R-:W-:Y:S01]  /*d5c0*/  STG.E.U16 desc[UR10][R70.64], R139 ;  /* 0x0000008b46007986 */ /* 0x000fe2000c10150a */
[----:B------:R-:W-:Y:S01]  /*d5d0*/  ISETP.GT.AND P0, PT, R120, -0x1, PT ;  /* 0xffffffff7800780c */ /* 0x000fe20003f04270 */
[----:B0-----:R-:W-:Y:S01]  /*d5e0*/  IMAD.WIDE.U32 R68, R129, 0x2, R10 ;  /* 0x0000000281447825 */ /* 0x001fe200078e000a */
[----:B------:R-:W-:Y:S01]  /*d5f0*/  LOP3.LUT R147, R147, R106, RZ, 0x3c, !PT ;  /* 0x0000006a93937212 */ /* 0x000fe200078e3cff */
[----:B------:R-:W0:Y:S01]  /*d600*/  LDS.U16 R70, [R72+0x1980] ;  /* 0x0019800048467984 */ /* 0x000e220000000400 */
[----:B------:R-:W-:-:S02]  /*d610*/  ISETP.GT.AND P3, PT, R128, -0x1, PT ;  /* 0xffffffff8000780c */ /* 0x000fc40003f64270 */
[----:B----4-:R-:W-:Y:S01]  /*d620*/  IADD3 R137, PT, PT, R89, 0x600, R137 ;  /* 0x0000060059897810 */ /* 0x010fe20007ffe089 */
[----:B------:R-:W3:Y:S04]  /*d630*/  LDS.U16 R120, [R72+0x1c80] ;  /* 0x001c800048787984 */ /* 0x000ee80000000400 */
[----:B------:R4:W-:Y:S04]  /*d640*/  STG.E.U16 desc[UR10][R64.64], R141 ;  /* 0x0000008d40007986 */ /* 0x0009e8000c10150a */
[----:B------:R5:W-:Y:S04]  /*d650*/  STG.E.U16 desc[UR10][R66.64], R143 ;  /* 0x0000008f42007986 */ /* 0x000be8000c10150a */
[----:B------:R-:W3:Y:S04]  /*d660*/  LDS.U16 R106, [R72+0x1b00] ;  /* 0x001b0000486a7984 */ /* 0x000ee80000000400 */
[----:B------:R2:W-:Y:S01]  /*d670*/  STG.E.U16 desc[UR10][R68.64], R145 ;  /* 0x0000009144007986 */ /* 0x0005e2000c10150a */
[----:B----4-:R-:W-:Y:S01]  /*d680*/  IMAD.WIDE.U32 R64, R137, 0x2, R10 ;  /* 0x0000000289407825 */ /* 0x010fe200078e000a */
[----:B-----5:R-:W-:-:S02]  /*d690*/  IADD3 R139, PT, PT, R89, 0x780, R151 ;  /* 0x00000780598b7810 */ /* 0x020fc40007ffe097 */
[----:B------:R-:W-:Y:S01]  /*d6a0*/  SEL R67, R13, 0xffff, !P0 ;  /* 0x0000ffff0d437807 */ /* 0x000fe20004000000 */
[----:B------:R-:W4:Y:S01]  /*d6b0*/  LDS.U16 R122, [R72+0x1e00] ;  /* 0x001e0000487a7984 */ /* 0x000f220000000400 */
[----:B------:R-:W-:Y:S02]  /*d6c0*/  ISETP.GT.AND P0, PT, R130, -0x1, PT ;  /* 0xffffffff8200780c */ /* 0x000fe40003f04270 */
[----:B------:R-:W-:Y:S01]  /*d6d0*/  LOP3.LUT R71, R67, R108, RZ, 0x3c, !PT ;  /* 0x0000006c43477212 */ /* 0x000fe200078e3cff */
[----:B------:R5:W-:Y:S01]  /*d6e0*/  STG.E.U16 desc[UR10][R64.64], R147 ;  /* 0x0000009340007986 */ /* 0x000be2000c10150a */
[C---:B------:R-:W-:Y:S02]  /*d6f0*/  SEL R67, R13.reuse, 0xffff, !P0 ;  /* 0x0000ffff0d437807 */ /* 0x040fe40004000000 */
[----:B--2---:R-:W-:Y:S01]  /*d700*/  SEL R69, R13, 0xffff, !P3 ;  /* 0x0000ffff0d457807 */ /* 0x004fe20005800000 */
[----:B------:R-:W-:Y:S01]  /*d710*/  LDS.U16 R124, [R72+0x2580] ;  /* 0x00258000487c7984 */ /* 0x000fe20000000400 */
[----:B------:R-:W-:-:S02]  /*d720*/  PRMT R108, R40, 0x9910, RZ ;  /* 0x00009910286c7816 */ /* 0x000fc400000000ff */
[----:B------:R-:W-:Y:S02]  /*d730*/  IADD3 R143, PT, PT, R89, 0x6c0, R149 ;  /* 0x000006c0598f7810 */ /* 0x000fe40007ffe095 */
[----:B------:R-:W-:Y:S01]  /*d740*/  LOP3.LUT R145, R69, R110, RZ, 0x3c, !PT ;  /* 0x0000006e45917212 */ /* 0x000fe200078e3cff */
[--C-:B------:R-:W-:Y:S01]  /*d750*/  IMAD.WIDE.U32 R68, R139, 0x2, R10.reuse ;  /* 0x000000028b447825 */ /* 0x100fe200078e000a */
[----:B------:R-:W-:Y:S02]  /*d760*/  LOP3.LUT R149, R67, R114, RZ, 0x3c, !PT ;  /* 0x0000007243957212 */ /* 0x000fe400078e3cff */
[----:B------:R-:W-:Y:S01]  /*d770*/  ISETP.GT.AND P0, PT, R108, -0x1, PT ;  /* 0xffffffff6c00780c */ /* 0x000fe20003f04270 */
[----:B------:R-:W-:Y:S01]  /*d780*/  IMAD.WIDE.U32 R66, R143, 0x2, R10 ;  /* 0x000000028f427825 */ /* 0x000fe200078e000a */
[----:B------:R-:W-:Y:S02]  /*d790*/  PRMT R110, R98, 0x9910, RZ ;  /* 0x00009910626e7816 */ /* 0x000fe400000000ff */
[----:B------:R-:W-:-:S02]  /*d7a0*/  PRMT R114, R100, 0x9910, RZ ;  /* 0x0000991064727816 */ /* 0x000fc400000000ff */
[----:B-----5:R-:W-:Y:S01]  /*d7b0*/  SEL R147, R13, 0xffff, !P0 ;  /* 0x0000ffff0d937807 */ /* 0x020fe20004000000 */
[----:B------:R2:W-:Y:S01]  /*d7c0*/  STG.E.U16 desc[UR10][R66.64], R71 ;  /* 0x0000004742007986 */ /* 0x0005e2000c10150a */
[----:B------:R-:W-:Y:S02]  /*d7d0*/  IADD3 R141, PT, PT, R89, 0x840, R153 ;  /* 0x00000840598d7810 */ /* 0x000fe40007ffe099 */
[----:B------:R-:W-:Y:S01]  /*d7e0*/  ISETP.GT.AND P3, PT, R110, -0x1, PT ;  /* 0xffffffff6e00780c */ /* 0x000fe20003f64270 */
[----:B------:R-:W-:Y:S01]  /*d7f0*/  STG.E.U16 desc[UR10][R68.64], R145 ;  /* 0x0000009144007986 */ /* 0x000fe2000c10150a */
[----:B------:R-:W-:Y:S01]  /*d800*/  ISETP.NE.AND P0, PT, R108, 0x7fff, PT ;  /* 0x00007fff6c00780c */ /* 0x000fe20003f05270 */
[----:B------:R-:W-:Y:S01]  /*d810*/  IMAD.MOV.U32 R108, RZ, RZ, R114 ;  /* 0x000000ffff6c7224 */ /* 0x000fe200078e0072 */
[----:B------:R-:W-:Y:S01]  /*d820*/  SEL R151, R13, 0xffff, !P3 ;  /* 0x0000ffff0d977807 */ /* 0x000fe20005800000 */
[----:B------:R-:W-:Y:S01]  /*d830*/  IMAD.WIDE.U32 R64, R141, 0x2, R10 ;  /* 0x000000028d407825 */ /* 0x000fe200078e000a */
[----:B------:R-:W-:-:S02]  /*d840*/  ISETP.NE.AND P3, PT, R110, 0x7fff, PT ;  /* 0x00007fff6e00780c */ /* 0x000fc40003f65270 */
[----:B------:R-:W-:Y:S02]  /*d850*/  ISETP.NE.AND P6, PT, R108, 0x7fff, PT ;  /* 0x00007fff6c00780c */ /* 0x000fe40003fc5270 */
[----:B--2---:R-:W-:Y:S01]  /*d860*/  LOP3.LUT R71, R147, R40, RZ, 0x3c, !PT ;  /* 0x0000002893477212 */ /* 0x004fe200078e3cff */
[----:B------:R2:W-:Y:S01]  /*d870*/  STG.E.U16 desc[UR10][R64.64], R149 ;  /* 0x0000009540007986 */ /* 0x0005e2000c10150a */
[----:B------:R-:W-:Y:S02]  /*d880*/  SEL R40, R40, 0x8000, P0 ;  /* 0x0000800028287807 */ /* 0x000fe40000000000 */
[----:B------:R-:W-:Y:S02]  /*d890*/  ISETP.GT.AND P0, PT, R108, -0x1, PT ;  /* 0xffffffff6c00780c */ /* 0x000fe40003f04270 */
[----:B------:R-:W-:Y:S02]  /*d8a0*/  PRMT R108, R102, 0x9910, RZ ;  /* 0x00009910666c7816 */ /* 0x000fe400000000ff */
[----:B------:R-:W-:-:S02]  /*d8b0*/  LOP3.LUT R151, R151, R98, RZ, 0x3c, !PT ;  /* 0x0000006297977212 */ /* 0x000fc400078e3cff */
[----:B------:R-:W-:Y:S02]  /*d8c0*/  SEL R98, R98, 0x8000, P3 ;  /* 0x0000800062627807 */ /* 0x000fe40001800000 */
[----:B------:R-:W-:Y:S02]  /*d8d0*/  SHF.R.U32.HI R40, RZ, UR9, R40 ;  /* 0x00000009ff287c19 */ /* 0x000fe40008011628 */
[----:B--2---:R-:W-:Y:S02]  /*d8e0*/  SEL R64, R100, 0x8000, P6 ;  /* 0x0000800064407807 */ /* 0x004fe40003000000 */
[----:B------:R-:W-:Y:S02]  /*d8f0*/  ISETP.NE.AND P3, PT, R108, 0x7fff, PT ;  /* 0x00007fff6c00780c */ /* 0x000fe40003f65270 */
[----:B-1----:R-:W-:Y:S02]  /*d900*/  PRMT R110, R104, 0x9910, RZ ;  /* 0x00009910686e7816 */ /* 0x002fe400000000ff */
[----:B------:R-:W-:-:S02]  /*d910*/  SHF.R.U32.HI R98, RZ, UR9, R98 ;  /* 0x00000009ff627c19 */ /* 0x000fc40008011662 */
[--C-:B------:R-:W-:Y:S02]  /*d920*/  LOP3.LUT R65, R40, 0xffff, R15.reuse, 0x80, !PT ;  /* 0x0000ffff28417812 */ /* 0x100fe400078e800f */
[----:B------:R-:W-:Y:S02]  /*d930*/  SHF.R.U32.HI R64, RZ, UR9, R64 ;  /* 0x00000009ff407c19 */ /* 0x000fe40008011640 */
[----:B------:R-:W-:Y:S01]  /*d940*/  SEL R40, R102, 0x8000, P3 ;  /* 0x0000800066287807 */ /* 0x000fe20001800000 */
[----:B------:R-:W-:Y:S01]  /*d950*/  IMAD R65, R65, 0x4, R18 ;  /* 0x0000000441417824 */ /* 0x000fe200078e0212 */
[----:B------:R-:W-:Y:S02]  /*d960*/  ISETP.NE.AND P3, PT, R110, 0x7fff, PT ;  /* 0x00007fff6e00780c */ /* 0x000fe40003f65270 */
[----:B0-----:R-:W-:Y:S02]  /*d970*/  PRMT R114, R70, 0x9910, RZ ;  /* 0x0000991046727816 */ /* 0x001fe400000000ff */
[--C-:B------:R-:W-:Y:S01]  /*d980*/  LOP3.LUT R67, R98, 0xffff, R15.reuse, 0x80, !PT ;  /* 0x0000ffff62437812 */ /* 0x100fe200078e800f */
[----:B------:R0:W1:Y:S01]  /*d990*/  LDS R149, [R65+0x3a80] ;  /* 0x003a800041957984 */ /* 0x0000620000000800 */
[----:B------:R-:W-:-:S02]  /*d9a0*/  LOP3.LUT R69, R64, 0xffff, R15, 0x80, !PT ;  /* 0x0000ffff40457812 */ /* 0x000fc400078e800f */
[----:B------:R-:W-:Y:S01]  /*d9b0*/  SEL R64, R104, 0x8000, P3 ;  /* 0x0000800068407807 */ /* 0x000fe20001800000 */
[----:B------:R-:W-:Y:S01]  /*d9c0*/  IMAD R147, R67, 0x4, R18 ;  /* 0x0000000443937824 */ /* 0x000fe200078e0212 */
[----:B------:R-:W-:Y:S01]  /*d9d0*/  SHF.R.U32.HI R40, RZ, UR9, R40 ;  /* 0x00000009ff287c19 */ /* 0x000fe20008011628 */
[----:B------:R-:W-:Y:S01]  /*d9e0*/  IMAD R145, R69, 0x4, R18 ;  /* 0x0000000445917824 */ /* 0x000fe200078e0212 */
[----:B------:R-:W-:Y:S01]  /*d9f0*/  ISETP.NE.AND P3, PT, R114, 0x7fff, PT ;  /* 0x00007fff7200780c */ /* 0x000fe20003f65270 */
[----:B------:R-:W-:Y:S01]  /*da00*/  LDS.U16 R98, [R72+0x2100] ;  /* 0x0021000048627984 */ /* 0x000fe20000000400 */
[----:B---3--:R-:W-:Y:S02]  /*da10*/  PRMT R128, R120, 0x9910, RZ ;  /* 0x0000991078807816 */ /* 0x008fe400000000ff */
[----:B------:R-:W-:Y:S01]  /*da20*/  SHF.R.U32.HI R64, RZ, UR9, R64 ;  /* 0x00000009ff407c19 */ /* 0x000fe20008011640 */
[----:B------:R-:W2:Y:S01]  /*da30*/  LDS R147, [R147+0x3a80] ;  /* 0x003a800093937984 */ /* 0x000ea20000000800 */
[----:B------:R-:W-:-:S02]  /*da40*/  LOP3.LUT R67, R40, 0xffff, R15, 0x80, !PT ;  /* 0x0000ffff28437812 */ /* 0x000fc400078e800f */
[----:B------:R-:W-:Y:S01]  /*da50*/  PRMT R126, R106, 0x9910, RZ ;  /* 0x000099106a7e7816 */ /* 0x000fe200000000ff */
[----:B------:R-:W3:Y:S01]  /*da60*/  LDS R145, [R145+0x3a80] ;  /* 0x003a800091917984 */ /* 0x000ee20000000800 */
[----:B0-----:R-:W-:Y:S01]  /*da70*/  SEL R65, R13, 0xffff, !P0 ;  /* 0x0000ffff0d417807 */ /* 0x001fe20004000000 */
[----:B------:R-:W-:Y:S01]  /*da80*/  IMAD R153, R67, 0x4, R18 ;  /* 0x0000000443997824 */ /* 0x000fe200078e0212 */
[----:B------:R-:W-:Y:S02]  /*da90*/  SEL R40, R70, 0x8000, P3 ;  /* 0x0000800046287807 */ /* 0x000fe40001800000 */
[----:B------:R-:W-:Y:S02]  /*daa0*/  ISETP.NE.AND P3, PT, R128, 0x7fff, PT ;  /* 0x00007fff8000780c */ /* 0x000fe40003f65270 */
[----:B------:R-:W-:Y:S01]  /*dab0*/  LOP3.LUT R69, R64, 0xffff, R15, 0x80, !PT ;  /* 0x0000ffff40457812 */ /* 0x000fe200078e800f */
[----:B------:R-:W0:Y:S01]  /*dac0*/  LDS R153, [R153+0x3a80] ;  /* 0x003a800099997984 */ /* 0x000e220000000800 */
[----:B------:R-:W-:-:S02]  /*dad0*/  ISETP.NE.AND P0, PT, R126, 0x7fff, PT ;  /* 0x00007fff7e00780c */ /* 0x000fc40003f05270 */
[----:B------:R-:W-:Y:S01]  /*dae0*/  LOP3.LUT R155, R65, R100, RZ, 0x3c, !PT ;  /* 0x00000064419b7212 */ /* 0x000fe200078e3cff */
[----:B------:R-:W-:Y:S01]  /*daf0*/  IMAD R159, R69, 0x4, R18 ;  /* 0x00000004459f7824 */ /* 0x000fe200078e0212 */
[----:B----4-:R-:W-:Y:S01]  /*db00*/  PRMT R130, R122, 0x9910, RZ ;  /* 0x000099107a827816 */ /* 0x010fe200000000ff */
[----:B------:R-:W-:Y:S01]  /*db10*/  LDS.U16 R100, [R72+0x2280] ;  /* 0x0022800048647984 */ /* 0x000fe20000000400 */
[----:B------:R-:W-:Y:S02]  /*db20*/  SEL R65, R120, 0x8000, P3 ;  /* 0x0000800078417807 */ /* 0x000fe40001800000 */
[----:B------:R-:W-:Y:S01]  /*db30*/  SHF.R.U32.HI R40, RZ, UR9, R40 ;  /* 0x00000009ff287c19 */ /* 0x000fe20008011628 */
[----:B------:R-:W-:Y:S01]  /*db40*/  LDS R159, [R159+0x3a80] ;  /* 0x003a80009f9f7984 */ /* 0x000fe20000000800 */
[----:B------:R-:W-:Y:S02]  /*db50*/  SEL R64, R106, 0x8000, P0 ;  /* 0x000080006a407807 */ /* 0x000fe40000000000 */
[----:B------:R-:W-:-:S02]  /*db60*/  ISETP.NE.AND P0, PT, R130, 0x7fff, PT ;  /* 0x00007fff8200780c */ /* 0x000fc40003f05270 */
[----:B------:R-:W-:Y:S02]  /*db70*/  SHF.R.U32.HI R66, RZ, UR9, R65 ;  /* 0x00000009ff427c19 */ /* 0x000fe40008011641 */
[----:B------:R-:W-:Y:S02]  /*db80*/  LOP3.LUT R65, R40, 0xffff, R15, 0x80, !PT ;  /* 0x0000ffff28417812 */ /* 0x000fe400078e800f */
[----:B------:R-:W-:Y:S01]  /*db90*/  SEL R67, R122, 0x8000, P0 ;  /* 0x000080007a437807 */ /* 0x000fe20000000000 */
[----:B------:R-:W-:Y:S01]  /*dba0*/  LDS.U16 R40, [R72+0x1f80] ;  /* 0x001f800048287984 */ /* 0x000fe20000000400 */
[----:B------:R-:W-:Y:S01]  /*dbb0*/  SHF.R.U32.HI R64, RZ, UR9, R64 ;  /* 0x00000009ff407c19 */ /* 0x000fe20008011640 */
[----:B------:R-:W-:Y:S01]  /*dbc0*/  IMAD R65, R65, 0x4, R18 ;  /* 0x0000000441417824 */ /* 0x000fe200078e0212 */
[----:B------:R-:W-:Y:S02]  /*dbd0*/  SHF.R.U32.HI R68, RZ, UR9, R67 ;  /* 0x00000009ff447c19 */ /* 0x000fe40008011643 */
[----:B------:R-:W-:-:S02]  /*dbe0*/  LOP3.LUT R67, R64, 0xffff, R15, 0x80, !PT ;  /* 0x0000ffff40437812 */ /* 0x000fc400078e800f */
[----:B------:R4:W5:Y:S01]  /*dbf0*/  LDS R165, [R65+0x3a80] ;  /* 0x003a800041a57984 */ /* 0x0009620000000800 */
[--C-:B------:R-:W-:Y:S02]  /*dc00*/  LOP3.LUT R69, R66, 0xffff, R15.reuse, 0x80, !PT ;  /* 0x0000ffff42457812 */ /* 0x100fe400078e800f */
[--C-:B------:R-:W-:Y:S01]  /*dc10*/  IMAD R169, R67, 0x4, R18.reuse ;  /* 0x0000000443a97824 */ /* 0x100fe200078e0212 */
[----:B------:R-:W-:Y:S02]  /*dc20*/  LOP3.LUT R157, R68, 0xffff, R15, 0x80, !PT ;  /* 0x0000ffff449d7812 */ /* 0x000fe400078e800f */
[--C-:B------:R-:W-:Y:S01]  /*dc30*/  IMAD R173, R69, 0x4, R18.reuse ;  /* 0x0000000445ad7824 */ /* 0x100fe200078e0212 */
[----:B------:R-:W-:Y:S02]  /*dc40*/  ISETP.GT.AND P0, PT, R108, -0x1, PT ;  /* 0xffffffff6c00780c */ /* 0x000fe40003f04270 */
[----:B------:R-:W-:Y:S01]  /*dc50*/  IMAD R177, R157, 0x4, R18 ;  /* 0x000000049db17824 */ /* 0x000fe200078e0212 */
[----:B------:R-:W5:Y:S01]  /*dc60*/  LDS R169, [R169+0x3a80] ;  /* 0x003a8000a9a97984 */ /* 0x000f620000000800 */
[----:B-1----:R-:W-:-:S02]  /*dc70*/  IADD3 R149, PT, PT, R89, 0x900, R149 ;  /* 0x0000090059957810 */ /* 0x002fc40007ffe095 */
[----:B------:R-:W-:Y:S01]  /*dc80*/  ISETP.GT.AND P3, PT, R110, -0x1, PT ;  /* 0xffffffff6e00780c */ /* 0x000fe20003f64270 */
[----:B------:R-:W1:Y:S01]  /*dc90*/  LDS R173, [R173+0x3a80] ;  /* 0x003a8000adad7984 */ /* 0x000e620000000800 */
[----:B--2---:R-:W-:Y:S01]  /*dca0*/  IADD3 R147, PT, PT, R89, 0x9c0, R147 ;  /* 0x000009c059937810 */ /* 0x004fe20007ffe093 */
[----:B------:R-:W-:Y:S01]  /*dcb0*/  IMAD.WIDE.U32 R68, R149, 0x2, R10 ;  /* 0x0000000295447825 */ /* 0x000fe200078e000a */
[----:B---3--:R-:W-:Y:S01]  /*dcc0*/  IADD3 R145, PT, PT, R89, 0xa80, R145 ;  /* 0x00000a8059917810 */ /* 0x008fe20007ffe091 */
[----:B------:R-:W2:Y:S01]  /*dcd0*/  LDS R177, [R177+0x3a80] ;  /* 0x003a8000b1b17984 */ /* 0x000ea20000000800 */
[----:B------:R-:W-:Y:S01]  /*dce0*/  SEL R161, R13, 0xffff, !P3 ;  /* 0x0000ffff0da17807 */ /* 0x000fe20005800000 */
[----:B------:R-:W-:Y:S01]  /*dcf0*/  IMAD.WIDE.U32 R66, R147, 0x2, R10 ;  /* 0x0000000293427825 */ /* 0x000fe200078e000a */
[----:B0-----:R-:W-:Y:S01]  /*dd00*/  IADD3 R153, PT, PT, R89, 0xb40, R153 ;  /* 0x00000b4059997810 */ /* 0x001fe20007ffe099 */
[----:B------:R-:W0:Y:S01]  /*dd10*/  LDS.U16 R108, [R72+0x2400] ;  /* 0x00240000486c7984 */ /* 0x000e220000000400 */
[----:B------:R-:W-:Y:S01]  /*dd20*/  ISETP.GT.AND P3, PT, R126, -0x1, PT ;  /* 0xffffffff7e00780c */ /* 0x000fe20003f64270 */
[----:B----4-:R-:W-:Y:S01]  /*dd30*/  IMAD.WIDE.U32 R64, R145, 0x2, R10 ;  /* 0x0000000291407825 */ /* 0x010fe200078e000a */
[----:B------:R-:W-:Y:S01]  /*dd40*/  SEL R157, R13, 0xffff, !P0 ;  /* 0x0000ffff0d9d7807 */ /* 0x000fe20004000000 */
[----:B------:R-:W-:Y:S01]  /*dd50*/  LDS.U16 R110, [R72+0x2700] ;  /* 0x00270000486e7984 */ /* 0x000fe20000000400 */
[----:B------:R-:W-:-:S02]  /*dd60*/  LOP3.LUT R163, R161, R104, RZ, 0x3c, !PT ;  /* 0x00000068a1a37212 */ /* 0x000fc400078e3cff */
[----:B------:R-:W-:Y:S01]  /*dd70*/  ISETP.GT.AND P0, PT, R114, -0x1, PT ;  /* 0xffffffff7200780c */ /* 0x000fe20003f04270 */
[----:B------:R3:W-:Y:S01]  /*dd80*/  STG.E.U16 desc[UR10][R68.64], R71 ;  /* 0x0000004744007986 */ /* 0x0007e2000c10150a */
[----:B------:R-:W-:Y:S02]  /*dd90*/  LOP3.LUT R157, R157, R102, RZ, 0x3c, !PT ;  /* 0x000000669d9d7212 */ /* 0x000fe400078e3cff */
[----:B------:R-:W-:Y:S01]  /*dda0*/  PRMT R114, R98, 0x9910, RZ ;  /* 0x0000991062727816 */ /* 0x000fe200000000ff */
[----:B------:R4:W-:Y:S01]  /*ddb0*/  STG.E.U16 desc[UR10][R66.64], R151 ;  /* 0x0000009742007986 */ /* 0x0009e2000c10150a */
[----:B------:R-:W-:-:S03]  /*ddc0*/  PRMT R126, R124, 0x9910, RZ ;  /* 0x000099107c7e7816 */ /* 0x000fc600000000ff */
[----:B------:R-:W0:Y:S01]  /*ddd0*/  LDS.U16 R104, [R72+0x2880] ;  /* 0x0028800048687984 */ /* 0x000e220000000400 */
[----:B-----5:R-:W-:Y:S02]  /*dde0*/  IADD3 R161, PT, PT, R89, 0xcc0, R165 ;  /* 0x00000cc059a17810 */ /* 0x020fe40007ffe0a5 */
[C---:B---3--:R-:W-:Y:S01]  /*ddf0*/  SEL R71, R13.reuse, 0xffff, !P3 ;  /* 0x0000ffff0d477807 */ /* 0x048fe20005800000 */
[----:B------:R3:W-:Y:S01]  /*de00*/  STG.E.U16 desc[UR10][R64.64], R155 ;  /* 0x0000009b40007986 */ /* 0x0007e2000c10150a */
[----:B------:R-:W-:Y:S02]  /*de10*/  SEL R69, R13, 0xffff, !P0 ;  /* 0x0000ffff0d457807 */ /* 0x000fe40004000000 */
[----:B----4-:R-:W-:Y:S01]  /*de20*/  IADD3 R151, PT, PT, R89, 0xc00, R159 ;  /* 0x00000c0059977810 */ /* 0x010fe20007ffe09f */
[----:B------:R-:W-:Y:S01]  /*de30*/  IMAD.WIDE.U32 R66, R153, 0x2, R10 ;  /* 0x0000000299427825 */ /* 0x000fe200078e000a */
[----:B------:R-:W-:Y:S01]  /*de40*/  ISETP.GT.AND P0, PT, R128, -0x1, PT ;  /* 0xffffffff8000780c */ /* 0x000fe20003f04270 */
[----:B------:R-:W4:Y:S01]  /*de50*/  LDS.U16 R102, [R72+0x2a00] ;  /* 0x002a000048667984 */ /* 0x000f220000000400 */
[----:B------:R-:W-:-:S02]  /*de60*/  ISETP.GT.AND P3, PT, R130, -0x1, PT ;  /* 0xffffffff8200780c */ /* 0x000fc40003f64270 */
[----:B------:R-:W-:Y:S01]  /*de70*/  LOP3.LUT R171, R71, R106, RZ, 0x3c, !PT ;  /* 0x0000006a47ab7212 */ /* 0x000fe200078e3cff */
[----:B------:R5:W-:Y:S01]  /*de80*/  STG.E.U16 desc[UR10][R66.64], R157 ;  /* 0x0000009d42007986 */ /* 0x000be2000c10150a */
[----:B------:R-:W-:Y:S01]  /*de90*/  PRMT R106, R40, 0x9910, RZ ;  /* 0x00009910286a7816 */ /* 0x000fe200000000ff */
[----:B---3--:R-:W-:Y:S01]  /*dea0*/  IMAD.WIDE.U32 R64, R151, 0x2, R10 ;  /* 0x0000000297407825 */ /* 0x008fe200078e000a */
[----:B------:R-:W-:Y:S02]  /*deb0*/  LOP3.LUT R167, R69, R70, RZ, 0x3c, !PT ;  /* 0x0000004645a77212 */ /* 0x000fe400078e3cff */
[C---:B------:R-:W-:Y:S02]  /*dec0*/  SEL R155, R13.reuse, 0xffff, !P0 ;  /* 0x0000ffff0d9b7807 */ /* 0x040fe40004000000 */
[----:B------:R3:W-:Y:S01]  /*ded0*/  STG.E.U16 desc[UR10][R64.64], R163 ;  /* 0x000000a340007986 */ /* 0x0007e2000c10150a */
[----:B------:R-:W-:Y:S02]  /*dee0*/  SEL R69, R13, 0xffff, !P3 ;  /* 0x0000ffff0d457807 */ /* 0x000fe40005800000 */
[----:B------:R-:W-:-:S02]  /*def0*/  ISETP.NE.AND P3, PT, R106, 0x7fff, PT ;  /* 0x00007fff6a00780c */ /* 0x000fc40003f65270 */
[----:B------:R-:W-:Y:S01]  /*df00*/  ISETP.GT.AND P0, PT, R106, -0x1, PT ;  /* 0xffffffff6a00780c */ /* 0x000fe20003f04270 */
[----:B------:R-:W-:Y:S01]  /*df10*/  IMAD.MOV.U32 R106, RZ, RZ, R114 ;  /* 0x000000ffff6a7224 */ /* 0x000fe200078e0072 */
[----:B-----5:R-:W-:Y:S02]  /*df20*/  IADD3 R157, PT, PT, R89, 0xd80, R169 ;  /* 0x00000d80599d7810 */ /* 0x020fe40007ffe0a9 */
[----:B------:R-:W-:Y:S02]  /*df30*/  LOP3.LUT R175, R155, R120, RZ, 0x3c, !PT ;  /* 0x000000789baf7212 */ /* 0x000fe400078e3cff */
[----:B-1----:R-:W-:Y:S01]  /*df40*/  IADD3 R159, PT, PT, R89, 0xe40, R173 ;  /* 0x00000e40599f7810 */ /* 0x002fe20007ffe0ad */
[----:B---3--:R-:W-:Y:S01]  /*df50*/  IMAD.WIDE.U32 R64, R161, 0x2, R10 ;  /* 0x00000002a1407825 */ /* 0x008fe200078e000a */
[----:B--2---:R-:W-:Y:S02]  /*df60*/  IADD3 R155, PT, PT, R89, 0xf00, R177 ;  /* 0x00000f00599b7810 */ /* 0x004fe40007ffe0b1 */
[----:B------:R-:W-:Y:S01]  /*df70*/  LOP3.LUT R165, R69, R122, RZ, 0x3c, !PT ;  /* 0x0000007a45a57212 */ /* 0x000fe200078e3cff */
[----:B------:R-:W-:Y:S01]  /*df80*/  IMAD.WIDE.U32 R66, R157, 0x2, R10 ;  /* 0x000000029d427825 */ /* 0x000fe200078e000a */
[----:B------:R1:W-:Y:S01]  /*df90*/  STG.E.U16 desc[UR10][R64.64], R167 ;  /* 0x000000a740007986 */ /* 0x0003e2000c10150a */
[----:B------:R-:W-:-:S02]  /*dfa0*/  PRMT R120, R100, 0x9910, RZ ;  /* 0x0000991064787816 */ /* 0x000fc400000000ff */
[----:B0-----:R-:W-:Y:S01]  /*dfb0*/  PRMT R122, R108, 0x9910, RZ ;  /* 0x000099106c7a7816 */ /* 0x001fe200000000ff */
[--C-:B------:R-:W-:Y:S01]  /*dfc0*/  IMAD.WIDE.U32 R68, R159, 0x2, R10.reuse ;  /* 0x000000029f447825 */ /* 0x100fe200078e000a */
[----:B------:R0:W-:Y:S01]  /*dfd0*/  STG.E.U16 desc[UR10][R66.64], R171 ;  /* 0x000000ab42007986 */ /* 0x0001e2000c10150a */
[----:B------:R-:W-:Y:S02]  /*dfe0*/  PRMT R128, R104, 0x9910, RZ ;  /* 0x0000991068807816 */ /* 0x000fe400000000ff */
[----:B------:R-:W-:Y:S01]  /*dff0*/  IMAD.WIDE.U32 R70, R155, 0x2, R10 ;  /* 0x000000029b467825 */ /* 0x000fe200078e000a */
[----:B------:R-:W-:Y:S01]  /*e000*/  STG.E.U16 desc[UR10][R68.64], R175 ;  /* 0x000000af44007986 */ /* 0x000fe2000c10150a */
[----:B-1----:R-:W-:Y:S02]  /*e010*/  SEL R64, R40, 0x8000, P3 ;  /* 0x0000800028407807 */ /* 0x002fe40001800000 */
[----:B------:R-:W-:Y:S01]  /*e020*/  IMAD.MOV.U32 R114, RZ, RZ, R120 ;  /* 0x000000ffff727224 */ /* 0x000fe200078e0078 */
[----:B------:R-:W-:Y:S01]  /*e030*/  ISETP.NE.AND P3, PT, R106, 0x7fff, PT ;  /* 0x00007fff6a00780c */ /* 0x000fe20003f65270 */
[----:B------:R-:W-:Y:S01]  /*e040*/  IMAD.MOV.U32 R120, RZ, RZ, R122 ;  /* 0x000000ffff787224 */ /* 0x000fe200078e007a */
[----:B------:R-:W-:Y:S01]  /*e050*/  SHF.R.U32.HI R64, RZ, UR9, R64 ;  /* 0x00000009ff407c19 */ /* 0x000fe20008011640 */
[----:B------:R1:W-:Y:S01]  /*e060*/  STG.E.U16 desc[UR10][R70.64], R165 ;  /* 0x000000a546007986 */ /* 0x0003e2000c10150a */
[----:B------:R-:W-:Y:S01]  /*e070*/  SEL R65, R98, 0x8000, P3 ;  /* 0x0000800062417807 */ /* 0x000fe20001800000 */
[----:B------:R-:W-:Y:S01]  /*e080*/  IMAD.MOV.U32 R122, RZ, RZ, R126 ;  /* 0x000000ffff7a7224 */ /* 0x000fe200078e007e */
[----:B0-----:R-:W-:-:S02]  /*e090*/  PRMT R67, R110, 0x9910, RZ ;  /* 0x000099106e437816 */ /* 0x001fc400000000ff */
[----:B------:R-:W-:Y:S02]  /*e0a0*/  SHF.R.U32.HI R66, RZ, UR9, R65 ;  /* 0x00000009ff427c19 */ /* 0x000fe40008011641 */
[----:B------:R-:W-:Y:S01]  /*e0b0*/  LOP3.LUT R65, R64, 0xffff, R15, 0x80, !PT ;  /* 0x0000ffff40417812 */ /* 0x000fe200078e800f */
[----:B------:R-:W-:Y:S01]  /*e0c0*/  IMAD.MOV.U32 R126, RZ, RZ, R67 ;  /* 0x000000ffff7e7224 */ /* 0x000fe200078e0043 */
[----:B------:R-:W-:Y:S02]  /*e0d0*/  LOP3.LUT R67, R66, 0xffff, R15, 0x80, !PT ;  /* 0x0000ffff42437812 */ /* 0x000fe400078e800f */
[----:B------:R-:W-:Y:S01]  /*e0e0*/  ISETP.NE.AND P3, PT, R114, 0x7fff, PT ;  /* 0x00007fff7200780c */ /* 0x000fe20003f65270 */
[--C-:B-1----:R-:W-:Y:S01]  /*e0f0*/  IMAD R165, R65, 0x4, R18.reuse ;  /* 0x0000000441a57824 */ /* 0x102fe200078e0212 */
[----:B------:R-:W-:Y:S01]  /*e100*/  SEL R65, R13, 0xffff, !P0 ;  /* 0x0000ffff0d417807 */ /* 0x000fe20004000000 */
[----:B------:R-:W-:Y:S01]  /*e110*/  IMAD R163, R67, 0x4, R18 ;  /* 0x0000000443a37824 */ /* 0x000fe200078e0212 */
[----:B------:R-:W-:-:S02]  /*e120*/  ISETP.NE.AND P0, PT, R120, 0x7fff, PT ;  /* 0x00007fff7800780c */ /* 0x000fc40003f05270 */
[----:B------:R-:W-:Y:S01]  /*e130*/  SEL R64, R100, 0x8000, P3 ;  /* 0x0000800064407807 */ /* 0x000fe20001800000 */
[----:B------:R-:W0:Y:S01]  /*e140*/  LDS R165, [R165+0x3a80] ;  /* 0x003a8000a5a57984 */ /* 0x000e220000000800 */
[----:B------:R-:W-:Y:S02]  /*e150*/  SEL R66, R108, 0x8000, P0 ;  /* 0x000080006c427807 */ /* 0x000fe40000000000 */
[----:B------:R-:W-:Y:S01]  /*e160*/  ISETP.NE.AND P0, PT, R126, 0x7fff, PT ;  /* 0x00007fff7e00780c */ /* 0x000fe20003f05270 */
[----:B------:R-:W1:Y:S01]  /*e170*/  LDS R163, [R163+0x3a80] ;  /* 0x003a8000a3a37984 */ /* 0x000e620000000800 */
[----:B------:R-:W-:Y:S02]  /*e180*/  ISETP.NE.AND P3, PT, R122, 0x7fff, PT ;  /* 0x00007fff7a00780c */ /* 0x000fe40003f65270 */
[----:B------:R-:W-:Y:S02]  /*e190*/  SEL R69, R110, 0x8000, P0 ;  /* 0x000080006e457807 */ /* 0x000fe40000000000 */
[----:B------:R-:W-:-:S02]  /*e1a0*/  SEL R67, R124, 0x8000, P3 ;  /* 0x000080007c437807 */ /* 0x000fc40001800000 */
[----:B------:R-:W-:Y:S02]  /*e1b0*/  ISETP.NE.AND P3, PT, R128, 0x7fff, PT ;  /* 0x00007fff8000780c */ /* 0x000fe40003f65270 */
[----:B------:R-:W-:Y:S02]  /*e1c0*/  SHF.R.U32.HI R66, RZ, UR9, R66 ;  /* 0x00000009ff427c19 */ /* 0x000fe40008011642 */
[----:B------:R-:W-:Y:S02]  /*e1d0*/  SHF.R.U32.HI R70, RZ, UR9, R69 ;  /* 0x00000009ff467c19 */ /* 0x000fe40008011645 */
[----:B------:R-:W-:Y:S02]  /*e1e0*/  SHF.R.U32.HI R64, RZ, UR9, R64 ;  /* 0x00000009ff407c19 */ /* 0x000fe40008011640 */
[----:B------:R-:W-:Y:S02]  /*e1f0*/  ISETP.GT.AND P0, PT, R106, -0x1, PT ;  /* 0xffffffff6a00780c */ /* 0x000fe40003f04270 */
[----:B------:R-:W-:-:S02]  /*e200*/  SEL R106, R104, 0x8000, P3 ;  /* 0x00008000686a7807 */ /* 0x000fc40001800000 */
[----:B----4-:R-:W-:Y:S02]  /*e210*/  PRMT R130, R102, 0x9910, RZ ;  /* 0x0000991066827816 */ /* 0x010fe400000000ff */
[----:B------:R-:W-:Y:S02]  /*e220*/  SHF.R.U32.HI R68, RZ, UR9, R67 ;  /* 0x00000009ff447c19 */ /* 0x000fe40008011643 */
[--C-:B------:R-:W-:Y:S02]  /*e230*/  LOP3.LUT R69, R66, 0xffff, R15.reuse, 0x80, !PT ;  /* 0x0000ffff42457812 */ /* 0x100fe400078e800f */
[--C-:B------:R-:W-:Y:S02]  /*e240*/  LOP3.LUT R167, R70, 0xffff, R15.reuse, 0x80, !PT ;  /* 0x0000ffff46a77812 */ /* 0x100fe400078e800f */
[--C-:B------:R-:W-:Y:S01]  /*e250*/  LOP3.LUT R67, R64, 0xffff, R15.reuse, 0x80, !PT ;  /* 0x0000ffff40437812 */ /* 0x100fe200078e800f */
[----:B------:R-:W-:Y:S01]  /*e260*/  IMAD R171, R69, 0x4, R18 ;  /* 0x0000000445ab7824 */ /* 0x000fe200078e0212 */
[----:B------:R-:W-:Y:S01]  /*e270*/  SHF.R.U32.HI R106, RZ, UR9, R106 ;  /* 0x00000009ff6a7c19 */ /* 0x000fe2000801166a */
[--C-:B------:R-:W-:Y:S01]  /*e280*/  IMAD R167, R167, 0x4, R18.reuse ;  /* 0x00000004a7a77824 */ /* 0x100fe200078e0212 */
[----:B------:R-:W-:Y:S01]  /*e290*/  ISETP.NE.AND P3, PT, R130, 0x7fff, PT ;  /* 0x00007fff8200780c */ /* 0x000fe20003f65270 */
[----:B------:R-:W-:Y:S01]  /*e2a0*/  IMAD R173, R67, 0x4, R18 ;  /* 0x0000000443ad7824 */ /* 0x000fe200078e0212 */
[----:B------:R-:W-:Y:S01]  /*e2b0*/  LOP3.LUT R71, R68, 0xffff, R15, 0x80, !PT ;  /* 0x0000ffff44477812 */ /* 0x000fe200078e800f */
[----:B------:R-:W2:Y:S01]  /*e2c0*/  LDS R171, [R171+0x3a80] ;  /* 0x003a8000abab7984 */ /* 0x000ea20000000800 */
[----:B------:R-:W-:-:S02]  /*e2d0*/  LOP3.LUT R69, R65, R40, RZ, 0x3c, !PT ;  /* 0x0000002841457212 */ /* 0x000fc400078e3cff */
[--C-:B------:R-:W-:Y:S01]  /*e2e0*/  LOP3.LUT R65, R106, 0xffff, R15.reuse, 0x80, !PT ;  /* 0x0000ffff6a417812 */ /* 0x100fe200078e800f */
[--C-:B------:R-:W-:Y:S01]  /*e2f0*/  IMAD R175, R71, 0x4, R18.reuse ;  /* 0x0000000447af7824 */ /* 0x100fe200078e0212 */
[----:B------:R-:W-:Y:S01]  /*e300*/  SEL R64, R102, 0x8000, P3 ;  /* 0x0000800066407807 */ /* 0x000fe20001800000 */
[----:B------:R3:W4:Y:S01]  /*e310*/  LDS R183, [R167+0x3a80] ;  /* 0x003a8000a7b77984 */ /* 0x0007220000000800 */
[----:B------:R-:W-:Y:S01]  /*e320*/  SEL R67, R13, 0xffff, !P0 ;  /* 0x0000ffff0d437807 */ /* 0x000fe20004000000 */
[----:B------:R-:W-:Y:S01]  /*e330*/  IMAD R185, R65, 0x4, R18 ;  /* 0x0000000441b97824 */ /* 0x000fe200078e0212 */
[----:B------:R-:W-:Y:S01]  /*e340*/  ISETP.GT.AND P3, PT, R120, -0x1, PT ;  /* 0xffffffff7800780c */ /* 0x000fe20003f64270 */
[----:B------:R-:W5:Y:S01]  /*e350*/  LDS R173, [R173+0x3a80] ;  /* 0x003a8000adad7984 */ /* 0x000f620000000800 */
[----:B------:R-:W-:Y:S02]  /*e360*/  SHF.R.U32.HI R64, RZ, UR9, R64 ;  /* 0x00000009ff407c19 */ /* 0x000fe40008011640 */
[----:B------:R-:W-:Y:S01]  /*e370*/  LOP3.LUT R71, R67, R98, RZ, 0x3c, !PT ;  /* 0x0000006243477212 */ /* 0x000fe200078e3cff */
[----:B------:R-:W-:Y:S01]  /*e380*/  LDS.U16 R120, [R72+0x2b80] ;  /* 0x002b800048787984 */ /* 0x000fe20000000400 */
[----:B------:R-:W-:-:S02]  /*e390*/  LOP3.LUT R67, R64, 0xffff, R15, 0x80, !PT ;  /* 0x0000ffff40437812 */ /* 0x000fc400078e800f */
[----:B------:R-:W-:Y:S01]  /*e3a0*/  ISETP.GT.AND P0, PT, R114, -0x1, PT ;  /* 0xffffffff7200780c */ /* 0x000fe20003f04270 */
[----:B------:R-:W5:Y:S01]  /*e3b0*/  LDS R175, [R175+0x3a80] ;  /* 0x003a8000afaf7984 */ /* 0x000f620000000800 */
[----:B------:R-:W-:Y:S01]  /*e3c0*/  SEL R169, R13, 0xffff, !P3 ;  /* 0x0000ffff0da97807 */ /* 0x000fe20005800000 */
[----:B------:R-:W-:Y:S01]  /*e3d0*/  IMAD R189, R67, 0x4, R18 ;  /* 0x0000000443bd7824 */ /* 0x000fe200078e0212 */
[----:B---3--:R-:W-:Y:S01]  /*e3e0*/  SEL R167, R13, 0xffff, !P0 ;  /* 0x0000ffff0da77807 */ /* 0x008fe20004000000 */
[----:B------:R-:W3:Y:S01]  /*e3f0*/  LDS R185, [R185+0x3a80] ;  /* 0x003a8000b9b97984 */ /* 0x000ee20000000800 */
[----:B------:R-:W-:Y:S02]  /*e400*/  ISETP.GT.AND P0, PT, R122, -0x1, PT ;  /* 0xffffffff7a00780c */ /* 0x000fe40003f04270 */
[----:B------:R-:W-:Y:S01]  /*e410*/  LOP3.LUT R179, R169, R108, RZ, 0x3c, !PT ;  /* 0x0000006ca9b37212 */ /* 0x000fe200078e3cff */
[----:B------:R-:W-:Y:S01]  /*e420*/  LDS R189, [R189+0x3a80] ;  /* 0x003a8000bdbd7984 */ /* 0x000fe20000000800 */
[----:B------:R-:W-:-:S02]  /*e430*/  SEL R181, R13, 0xffff, !P0 ;  /* 0x0000ffff0db57807 */ /* 0x000fc40004000000 */
[----:B0-----:R-:W-:Y:S01]  /*e440*/  IADD3 R165, PT, PT, R89, 0xfc0, R165 ;  /* 0x00000fc059a57810 */ /* 0x001fe20007ffe0a5 */
[----:B------:R-:W-:Y:S01]  /*e450*/  LDS.U16 R114, [R72+0x2d00] ;  /* 0x002d000048727984 */ /* 0x000fe20000000400 */
[----:B------:R-:W-:Y:S02]  /*e460*/  LOP3.LUT R181, R181, R124, RZ, 0x3c, !PT ;  /* 0x0000007cb5b57212 */ /* 0x000fe400078e3cff */
[----:B-1----:R-:W-:Y:S01]  /*e470*/  IADD3 R163, PT, PT, R89, 0x1080, R163 ;  /* 0x0000108059a37810 */ /* 0x002fe20007ffe0a3 */
[----:B------:R-:W-:Y:S01]  /*e480*/  LDS.U16 R122, [R72+0x2e80] ;  /* 0x002e8000487a7984 */ /* 0x000fe20000000400 */
[--C-:B------:R-:W-:Y:S01]  /*e490*/  IMAD.WIDE.U32 R64, R165, 0x2, R10.reuse ;  /* 0x00000002a5407825 */ /* 0x100fe200078e000a */
[----:B------:R-:W-:Y:S02]  /*e4a0*/  LOP3.LUT R177, R167, R100, RZ, 0x3c, !PT ;  /* 0x00000064a7b17212 */ /* 0x000fe400078e3cff */
[----:B------:R-:W-:Y:S01]  /*e4b0*/  LDS.U16 R124, [R72+0x3000] ;  /* 0x00300000487c7984 */ /* 0x000fe20000000400 */
[----:B------:R-:W-:Y:S01]  /*e4c0*/  IMAD.WIDE.U32 R66, R163, 0x2, R10 ;  /* 0x00000002a3427825 */ /* 0x000fe200078e000a */
[----:B------:R-:W-:-:S02]  /*e4d0*/  ISETP.GT.AND P0, PT, R126, -0x1, PT ;  /* 0xffffffff7e00780c */ /* 0x000fc40003f04270 */
[----:B------:R-:W0:Y:S01]  /*e4e0*/  LDS.U16 R108, [R72+0x3180] ;  /* 0x00318000486c7984 */ /* 0x000e220000000400 */
[----:B--2---:R-:W-:-:S03]  /*e4f0*/  IADD3 R171, PT, PT, R89, 0x1200, R171 ;  /* 0x0000120059ab7810 */ /* 0x004fc60007ffe0ab */
[----:B------:R-:W1:Y:S01]  /*e500*/  LDS.U16 R106, [R72+0x3300] ;  /* 0x00330000486a7984 */ /* 0x000e620000000400 */
[----:B----4-:R-:W-:-:S03]  /*e510*/  IADD3 R167, PT, PT, R89, 0x1380, R183 ;  /* 0x0000138059a77810 */ /* 0x010fc60007ffe0b7 */
[----:B------:R-:W2:Y:S01]  /*e520*/  LDS.U16 R100, [R72+0x3480] ;  /* 0x0034800048647984 */ /* 0x000ea20000000400 */
[----:B-----5:R-:W-:-:S03]  /*e530*/  IADD3 R173, PT, PT, R89, 0x1140, R173 ;  /* 0x0000114059ad7810 */ /* 0x020fc60007ffe0ad */
[----:B------:R-:W4:Y:S04]  /*e540*/  LDS.U16 R98, [R72+0x3600] ;  /* 0x0036000048627984 */ /* 0x000f280000000400 */
[----:B------:R-:W5:Y:S01]  /*e550*/  LDS.U16 R40, [R72+0x3780] ;  /* 0x0037800048287984 */ /* 0x000f620000000400 */
[----:B------:R-:W-:-:S03]  /*e560*/  IADD3 R169, PT, PT, R89, 0x12c0, R175 ;  /* 0x000012c059a97810 */ /* 0x000fc60007ffe0af */
[----:B------:R0:W-:Y:S01]  /*e570*/  STG.E.U16 desc[UR10][R64.64], R69 ;  /* 0x0000004540007986 */ /* 0x0001e2000c10150a */
[----:B---3--:R-:W-:-:S03]  /*e580*/  IADD3 R175, PT, PT, R89, 0x1440, R185 ;  /* 0x0000144059af7810 */ /* 0x008fc60007ffe0b9 */
[----:B------:R3:W-:Y:S01]  /*e590*/  STG.E.U16 desc[UR10][R66.64], R71 ;  /* 0x0000004742007986 */ /* 0x0007e2000c10150a */
[----:B0-----:R-:W-:Y:S01]  /*e5a0*/  IMAD.WIDE.U32 R64, R173, 0x2, R10 ;  /* 0x00000002ad407825 */ /* 0x001fe200078e000a */
[----:B---3--:R-:W-:-:S03]  /*e5b0*/  SEL R67, R13, 0xffff, !P0 ;  /* 0x0000ffff0d437807 */ /* 0x008fc60004000000 */
[--C-:B------:R-:W-:Y:S01]  /*e5c0*/  IMAD.WIDE.U32 R68, R169, 0x2, R10.reuse ;  /* 0x00000002a9447825 */ /* 0x100fe200078e000a */
[----:B------:R-:W-:Y:S01]  /*e5d0*/  ISETP.GT.AND P0, PT, R128, -0x1, PT ;  /* 0xffffffff8000780c */ /* 0x000fe20003f04270 */
[----:B------:R0:W-:Y:S01]  /*e5e0*/  STG.E.U16 desc[UR10][R64.64], R177 ;  /* 0x000000b140007986 */ /* 0x0001e2000c10150a */
[----:B------:R-:W-:Y:S01]  /*e5f0*/  LOP3.LUT R183, R67, R110, RZ, 0x3c, !PT ;  /* 0x0000006e43b77212 */ /* 0x000fe200078e3cff */
[--C-:B------:R-:W-:Y:S01]  /*e600*/  IMAD.WIDE.U32 R66, R171, 0x2, R10.reuse ;  /* 0x00000002ab427825 */ /* 0x100fe200078e000a */
[----:B------:R-:W-:Y:S02]  /*e610*/  SEL R187, R13, 0xffff, !P0 ;  /* 0x0000ffff0dbb7807 */ /* 0x000fe40004000000 */
[----:B------:R-:W-:Y:S01]  /*e620*/  PRMT R110, R120, 0x9910, RZ ;  /* 0x00009910786e7816 */ /* 0x000fe200000000ff */
[----:B------:R-:W-:Y:S01]  /*e630*/  IMAD.WIDE.U32 R70, R167, 0x2, R10 ;  /* 0x00000002a7467825 */ /* 0x000fe200078e000a */
[----:B------:R-:W-:Y:S01]  /*e640*/  LOP3.LUT R187, R187, R104, RZ, 0x3c, !PT ;  /* 0x00000068bbbb7212 */ /* 0x000fe200078e3cff */
[----:B------:R3:W-:Y:S01]  /*e650*/  STG.E.U16 desc[UR10][R66.64], R179 ;  /* 0x000000b342007986 */ /* 0x0007e2000c10150a */
[----:B------:R-:W-:Y:S01]  /*e660*/  ISETP.GT.AND P0, PT, R130, -0x1, PT ;  /* 0xffffffff8200780c */ /* 0x000fe20003f04270 */
[----:B------:R-:W-:Y:S01]  /*e670*/  IMAD.MOV.U32 R104, RZ, RZ, R110 ;  /* 0x000000ffff687224 */ /* 0x000fe200078e006e */
[----:B------:R-:W-:Y:S01]  /*e680*/  PRMT R110, R108, 0x9910, RZ ;  /* 0x000099106c6e7816 */ /* 0x000fe200000000ff */
[----:B0-----:R-:W-:Y:S01]  /*e690*/  IMAD.WIDE.U32 R64, R175, 0x2, R10 ;  /* 0x00000002af407825 */ /* 0x001fe200078e000a */
[----:B------:R-:W-:Y:S01]  /*e6a0*/  SEL R185, R13, 0xffff, !P0 ;  /* 0x0000ffff0db97807 */ /* 0x000fe20004000000 */
[----:B------:R0:W-:Y:S01]  /*e6b0*/  STG.E.U16 desc[UR10][R68.64], R181 ;  /* 0x000000b544007986 */ /* 0x0001e2000c10150a */
[----:B------:R-:W-:-:S02]  /*e6c0*/  ISETP.GT.AND P0, PT, R104, -0x1, PT ;  /* 0xffffffff6800780c */ /* 0x000fc40003f04270 */
[----:B------:R-:W-:Y:S01]  /*e6d0*/  IADD3 R177, PT, PT, R89, 0x1500, R189 ;  /* 0x0000150059b17810 */ /* 0x000fe20007ffe0bd */
[----:B------:R-:W-:Y:S01]  /*e6e0*/  STG.E.U16 desc[UR10][R70.64], R183 ;  /* 0x000000b746007986 */ /* 0x000fe2000c10150a */
[----:B------:R-:W-:Y:S02]  /*e6f0*/  ISETP.NE.AND P3, PT, R104, 0x7fff, PT ;  /* 0x00007fff6800780c */ /* 0x000fe40003f65270 */
[----:B------:R-:W-:Y:S01]  /*e700*/  LOP3.LUT R185, R185, R102, RZ, 0x3c, !PT ;  /* 0x00000066b9b97212 */ /* 0x000fe200078e3cff */
[----:B------:R1:W-:Y:S01]  /*e710*/  STG.E.U16 desc[UR10][R64.64], R187 ;  /* 0x000000bb40007986 */ /* 0x0003e2000c10150a */
[----:B------:R-:W-:Y:S01]  /*e720*/  PRMT R102, R122, 0x9910, RZ ;  /* 0x000099107a667816 */ /* 0x000fe200000000ff */
[----:B---3--:R-:W-:Y:S01]  /*e730*/  IMAD.WIDE.U32 R66, R177, 0x2, R10 ;  /* 0x00000002b1427825 */ /* 0x008fe200078e000a */
[----:B------:R-:W-:Y:S02]  /*e740*/  PRMT R104, R124, 0x9910, RZ ;  /* 0x000099107c687816 */ /* 0x000fe400000000ff */
[----:B0-----:R-:W-:-:S02]  /*e750*/  SEL R69, R13, 0xffff, !P0 ;  /* 0x0000ffff0d457807 */ /* 0x001fc40004000000 */
[----:B------:R-:W-:Y:S01]  /*e760*/  PRMT R68, R114, 0x9910, RZ ;  /* 0x0000991072447816 */ /* 0x000fe200000000ff */
[----:B------:R0:W-:Y:S01]  /*e770*/  STG.E.U16 desc[UR10][R66.64], R185 ;  /* 0x000000b942007986 */ /* 0x0001e2000c10150a */
[----:B------:R-:W-:Y:S02]  /*e780*/  LOP3.LUT R69, R69, R120, RZ, 0x3c, !PT ;  /* 0x0000007845457212 */ /* 0x000fe400078e3cff */
[----:B------:R-:W-:Y:S02]  /*e790*/  SEL R120, R120, 0x8000, P3 ;  /* 0x0000800078787807 */ /* 0x000fe40001800000 */
[----:B-1----:R-:W-:Y:S02]  /*e7a0*/  SEL R65, R13, 0xffff, !P5 ;  /* 0x0000ffff0d417807 */ /* 0x002fe40006800000 */
[----:B------:R-:W-:Y:S02]  /*e7b0*/  ISETP.NE.AND P0, PT, R68, 0x7fff, PT ;  /* 0x00007fff4400780c */ /* 0x000fe40003f05270 */
[----:B------:R-:W-:-:S02]  /*e7c0*/  LOP3.LUT R211, R65, R96, RZ, 0x3c, !PT ;  /* 0x0000006041d37212 */ /* 0x000fc400078e3cff */
[----:B------:R-:W-:Y:S02]  /*e7d0*/  ISETP.NE.AND P5, PT, R102, 0x7fff, PT ;  /* 0x00007fff6600780c */ /* 0x000fe40003fa5270 */
[----:B------:R-:W-:Y:S02]  /*e7e0*/  SEL R96, R96, 0x8000, P4 ;  /* 0x0000800060607807 */ /* 0x000fe40002000000 */
[----:B------:R-:W-:Y:S02]  /*e7f0*/  SHF.R.U32.HI R120, RZ, UR9, R120 ;  /* 0x00000009ff787c19 */ /* 0x000fe40008011678 */
[----:B------:R-:W-:Y:S02]  /*e800*/  ISETP.NE.AND P4, PT, R104, 0x7fff, PT ;  /* 0x00007fff6800780c */ /* 0x000fe40003f85270 */
[----:B------:R-:W-:Y:S02]  /*e810*/  ISETP.NE.AND P6, PT, R110, 0x7fff, PT ;  /* 0x00007fff6e00780c */ /* 0x000fe40003fc5270 */
[----:B------:R-:W-:-:S02]  /*e820*/  SEL R64, R114, 0x8000, P0 ;  /* 0x0000800072407807 */ /* 0x000fc40000000000 */
[----:B0-----:R-:W-:Y:S02]  /*e830*/  SEL R66, R122, 0x8000, P5 ;  /* 0x000080007a427807 */ /* 0x001fe40002800000 */
[----:B------:R-:W-:Y:S02]  /*e840*/  LOP3.LUT R65, R120, 0xffff, R15, 0x80, !PT ;  /* 0x0000ffff78417812 */ /* 0x000fe400078e800f */
[----:B------:R-:W-:Y:S02]  /*e850*/  SEL R67, R124, 0x8000, P4 ;  /* 0x000080007c437807 */ /* 0x000fe40002000000 */
[----:B------:R-:W-:Y:S01]  /*e860*/  SEL R70, R108, 0x8000, P6 ;  /* 0x000080006c467807 */ /* 0x000fe20003000000 */
[----:B------:R-:W-:Y:S01]  /*e870*/  IMAD R65, R65, 0x4, R18 ;  /* 0x0000000441417824 */ /* 0x000fe200078e0212 */
[----:B------:R-:W-:Y:S02]  /*e880*/  SHF.R.U32.HI R64, RZ, UR9, R64 ;  /* 0x00000009ff407c19 */ /* 0x000fe40008011640 */
[----:B------:R-:W-:-:S02]  /*e890*/  PRMT R126, R106, 0x9910, RZ ;  /* 0x000099106a7e7816 */ /* 0x000fc400000000ff */
[----:B------:R-:W-:Y:S01]  /*e8a0*/  ISETP.GT.AND P3, PT, R68, -0x1, PT ;  /* 0xffffffff4400780c */ /* 0x000fe20003f64270 */
[----:B------:R-:W0:Y:S01]  /*e8b0*/  LDS R65, [R65+0x3a80] ;  /* 0x003a800041417984 */ /* 0x000e220000000800 */
[----:B--2---:R-:W-:Y:S02]  /*e8c0*/  PRMT R128, R100, 0x9910, RZ ;  /* 0x0000991064807816 */ /* 0x004fe400000000ff */
[----:B------:R-:W-:Y:S02]  /*e8d0*/  SHF.R.U32.HI R66, RZ, UR9, R66 ;  /* 0x00000009ff427c19 */ /* 0x000fe40008011642 */
[----:B----4-:R-:W-:Y:S02]  /*e8e0*/  PRMT R130, R98, 0x9910, RZ ;  /* 0x0000991062827816 */ /* 0x010fe400000000ff */
[----:B------:R-:W-:Y:S02]  /*e8f0*/  SHF.R.U32.HI R68, RZ, UR9, R67 ;  /* 0x00000009ff447c19 */ /* 0x000fe40008011643 */
[----:B------:R-:W-:-:S02]  /*e900*/  SHF.R.U32.HI R70, RZ, UR9, R70 ;  /* 0x00000009ff467c19 */ /* 0x000fc40008011646 */
[----:B-----5:R-:W-:Y:S02]  /*e910*/  PRMT R132, R40, 0x9910, RZ ;  /* 0x0000991028847816 */ /* 0x020fe400000000ff */
[--C-:B------:R-:W-:Y:S02]  /*e920*/  LOP3.LUT R67, R64, 0xffff, R15.reuse, 0x80, !PT ;  /* 0x0000ffff40437812 */ /* 0x100fe400078e800f */
[----:B------:R-:W-:Y:S02]  /*e930*/  ISETP.NE.AND P0, PT, R126, 0x7fff, PT ;  /* 0x00007fff7e00780c */ /* 0x000fe40003f05270 */
[----:B------:R-:W-:Y:S01]  /*e940*/  ISETP.NE.AND P5, PT, R128, 0x7fff, PT ;  /* 0x00007fff8000780c */ /* 0x000fe20003fa5270 */
[----:B------:R-:W-:Y:S01]  /*e950*/  IMAD R185, R67, 0x4, R18 ;  /* 0x0000000443b97824 */ /* 0x000fe200078e0212 */
[----:B------:R-:W-:Y:S02]  /*e960*/  LOP3.LUT R71, R66, 0xffff, R15, 0x80, !PT ;  /* 0x0000ffff42477812 */ /* 0x000fe400078e800f */
[----:B------:R-:W-:-:S02]  /*e970*/  ISETP.NE.AND P4, PT, R130, 0x7fff, PT ;  /* 0x00007fff8200780c */ /* 0x000fc40003f85270 */
[--C-:B------:R-:W-:Y:S01]  /*e980*/  LOP3.LUT R179, R68, 0xffff, R15.reuse, 0x80, !PT ;  /* 0x0000ffff44b37812 */ /* 0x100fe200078e800f */
[--C-:B------:R-:W-:Y:S01]  /*e990*/  IMAD R71, R71, 0x4, R18.reuse ;  /* 0x0000000447477824 */ /* 0x100fe200078e0212 */
[----:B------:R-:W-:Y:S01]  /*e9a0*/  LOP3.LUT R181, R70, 0xffff, R15, 0x80, !PT ;  /* 0x0000ffff46b57812 */ /* 0x000fe200078e800f */
[----:B------:R-:W1:Y:S01]  /*e9b0*/  LDS R185, [R185+0x3a80] ;  /* 0x003a8000b9b97984 */ /* 0x000e620000000800 */
[----:B------:R-:W-:Y:S01]  /*e9c0*/  ISETP.NE.AND P6, PT, R132, 0x7fff, PT ;  /* 0x00007fff8400780c */ /* 0x000fe20003fc5270 */
[--C-:B------:R-:W-:Y:S01]  /*e9d0*/  IMAD R179, R179, 0x4, R18.reuse ;  /* 0x00000004b3b37824 */ /* 0x100fe200078e0212 */
[----:B------:R-:W-:Y:S01]  /*e9e0*/  SEL R64, R106, 0x8000, P0 ;  /* 0x000080006a407807 */ /* 0x000fe20000000000 */
[----:B------:R-:W-:Y:S01]  /*e9f0*/  IMAD R193, R181, 0x4, R18 ;  /* 0x00000004b5c17824 */ /* 0x000fe200078e0212 */
[----:B------:R-:W-:Y:S01]  /*ea00*/  SEL R66, R100, 0x8000, P5 ;  /* 0x0000800064427807 */ /* 0x000fe20002800000 */
[----:B------:R2:W3:Y:S01]  /*ea10*/  LDS R183, [R71+0x3a80] ;  /* 0x003a800047b77984 */ /* 0x0004e20000000800 */
[----:B------:R-:W-:-:S02]  /*ea20*/  SEL R67, R98, 0x8000, P4 ;  /* 0x0000800062437807 */ /* 0x000fc40002000000 */
[----:B------:R-:W-:Y:S01]  /*ea30*/  SEL R70, R40, 0x8000, P6 ;  /* 0x0000800028467807 */ /* 0x000fe20003000000 */
[----:B------:R4:W5:Y:S01]  /*ea40*/  LDS R181, [R179+0x3a80] ;  /* 0x003a8000b3b57984 */ /* 0x0009620000000800 */
[----:B------:R-:W-:Y:S02]  /*ea50*/  SHF.R.U32.HI R64, RZ, UR9, R64 ;  /* 0x00000009ff407c19 */ /* 0x000fe40008011640 */
[----:B------:R-:W-:Y:S01]  /*ea60*/  SHF.R.U32.HI R66, RZ, UR9, R66 ;  /* 0x00000009ff427c19 */ /* 0x000fe20008011642 */
[----:B------:R-:W5:Y:S01]  /*ea70*/  LDS R193, [R193+0x3a80] ;  /* 0x003a8000c1c17984 */ /* 0x000f620000000800 */
[----:B------:R-:W-:Y:S02]  /*ea80*/  SHF.R.U32.HI R96, RZ, UR9, R96 ;  /* 0x00000009ff607c19 */ /* 0x000fe40008011660 */
[----:B------:R-:W-:Y:S02]  /*ea90*/  SHF.R.U32.HI R68, RZ, UR9, R67 ;  /* 0x00000009ff447c19 */ /* 0x000fe40008011643 */
[----:B------:R-:W-:-:S02]  /*eaa0*/  SHF.R.U32.HI R70, RZ, UR9, R70 ;  /* 0x00000009ff467c19 */ /* 0x000fc40008011646 */
[--C-:B------:R-:W-:Y:S02]  /*eab0*/  LOP3.LUT R67, R64, 0xffff, R15.reuse, 0x80, !PT ;  /* 0x0000ffff40437812 */ /* 0x100fe400078e800f */
[--C-:B--2---:R-:W-:Y:S02]  /*eac0*/  LOP3.LUT R71, R66, 0xffff, R15.reuse, 0x80, !PT ;  /* 0x0000ffff42477812 */ /* 0x104fe400078e800f */
[--C-:B------:R-:W-:Y:S01]  /*ead0*/  LOP3.LUT R187, R96, 0xffff, R15.reuse, 0x80, !PT ;  /* 0x0000ffff60bb7812 */ /* 0x100fe200078e800f */
[--C-:B------:R-:W-:Y:S01]  /*eae0*/  IMAD R195, R67, 0x4, R18.reuse ;  /* 0x0000000443c37824 */ /* 0x100fe200078e0212 */
[--C-:B----4-:R-:W-:Y:S01]  /*eaf0*/  LOP3.LUT R179, R68, 0xffff, R15.reuse, 0x80, !PT ;  /* 0x0000ffff44b37812 */ /* 0x110fe200078e800f */
[--C-:B------:R-:W-:Y:S01]  /*eb00*/  IMAD R199, R71, 0x4, R18.reuse ;  /* 0x0000000447c77824 */ /* 0x100fe200078e0212 */
[----:B------:R-:W-:Y:S01]  /*eb10*/  LOP3.LUT R15, R70, 0xffff, R15, 0x80, !PT ;  /* 0x0000ffff460f7812 */ /* 0x000fe200078e800f */
[--C-:B------:R-:W-:Y:S01]  /*eb20*/  IMAD R209, R187, 0x4, R18.reuse ;  /* 0x00000004bbd17824 */ /* 0x100fe200078e0212 */
[----:B------:R-:W-:Y:S01]  /*eb30*/  ISETP.GT.AND P0, PT, R102, -0x1, PT ;  /* 0xffffffff6600780c */ /* 0x000fe20003f04270 */
[--C-:B------:R-:W-:Y:S01]  /*eb40*/  IMAD R203, R179, 0x4, R18.reuse ;  /* 0x00000004b3cb7824 */ /* 0x100fe200078e0212 */
[----:B------:R-:W-:Y:S01]  /*eb50*/  LDS R195, [R195+0x3a80] ;  /* 0x003a8000c3c37984 */ /* 0x000fe20000000800 */
[----:B------:R-:W-:Y:S01]  /*eb60*/  IMAD R207, R15, 0x4, R18 ;  /* 0x000000040fcf7824 */ /* 0x000fe200078e0212 */
[----:B------:R-:W-:-:S02]  /*eb70*/  ISETP.GT.AND P4, PT, R104, -0x1, PT ;  /* 0xffffffff6800780c */ /* 0x000fc40003f84270 */
[----:B------:R-:W-:Y:S01]  /*eb80*/  LDS R199, [R199+0x3a80] ;  /* 0x003a8000c7c77984 */ /* 0x000fe20000000800 */
[----:B0-----:R-:W-:Y:S02]  /*eb90*/  IADD3 R15, PT, PT, R89, 0x15c0, R65 ;  /* 0x000015c0590f7810 */ /* 0x001fe40007ffe041 */
[C---:B------:R-:W-:Y:S01]  /*eba0*/  SEL R71, R13.reuse, 0xffff, !P0 ;  /* 0x0000ffff0d477807 */ /* 0x040fe20004000000 */
[----:B------:R-:W-:Y:S01]  /*ebb0*/  LDS R203, [R203+0x3a80] ;  /* 0x003a8000cbcb7984 */ /* 0x000fe20000000800 */
[----:B------:R-:W-:Y:S01]  /*ebc0*/  SEL R179, R13, 0xffff, !P4 ;  /* 0x0000ffff0db37807 */ /* 0x000fe20006000000 */
[----:B------:R-:W-:Y:S01]  /*ebd0*/  IMAD.WIDE.U32 R66, R15, 0x2, R10 ;  /* 0x000000020f427825 */ /* 0x000fe200078e000a */
[----:B------:R-:W-:Y:S01]  /*ebe0*/  ISETP.GT.AND P0, PT, R110, -0x1, PT ;  /* 0xffffffff6e00780c */ /* 0x000fe20003f04270 */
[----:B------:R-:W0:Y:S01]  /*ebf0*/  LDS R207, [R207+0x3a80] ;  /* 0x003a8000cfcf7984 */ /* 0x000e220000000800 */
[----:B------:R-:W-:Y:S02]  /*ec00*/  SEL R65, R13, 0xffff, !P3 ;  /* 0x0000ffff0d417807 */ /* 0x000fe40005800000 */
[----:B-1----:R-:W-:Y:S01]  /*ec10*/  IADD3 R185, PT, PT, R89, 0x1680, R185 ;  /* 0x0000168059b97810 */ /* 0x002fe20007ffe0b9 */
[----:B------:R-:W1:Y:S01]  /*ec20*/  LDS R209, [R209+0x3a80] ;  /* 0x003a8000d1d17984 */ /* 0x000e620000000800 */
[----:B------:R-:W-:-:S02]  /*ec30*/  LOP3.LUT R189, R71, R122, RZ, 0x3c, !PT ;  /* 0x0000007a47bd7212 */ /* 0x000fc400078e3cff */
[----:B---3--:R-:W-:Y:S01]  /*ec40*/  IADD3 R183, PT, PT, R89, 0x1740, R183 ;  /* 0x0000174059b77810 */ /* 0x008fe20007ffe0b7 */
[----:B------:R2:W-:Y:S01]  /*ec50*/  STG.E.U16 desc[UR10][R66.64], R69 ;  /* 0x0000004542007986 */ /* 0x0005e2000c10150a */
[----:B------:R-:W-:Y:S02]  /*ec60*/  LOP3.LUT R191, R179, R124, RZ, 0x3c, !PT ;  /* 0x0000007cb3bf7212 */ /* 0x000fe400078e3cff */
[----:B-----5:R-:W-:Y:S02]  /*ec70*/  IADD3 R181, PT, PT, R89, 0x1800, R181 ;  /* 0x0000180059b57810 */ /* 0x020fe40007ffe0b5 */
[----:B------:R-:W-:Y:S02]  /*ec80*/  SEL R71, R13, 0xffff, !P0 ;  /* 0x0000ffff0d477807 */ /* 0x000fe40004000000 */
[----:B------:R-:W-:Y:S02]  /*ec90*/  IADD3 R179, PT, PT, R89, 0x18c0, R193 ;  /* 0x000018c059b37810 */ /* 0x000fe40007ffe0c1 */
[----:B------:R-:W-:-:S02]  /*eca0*/  ISETP.GT.AND P0, PT, R126, -0x1, PT ;  /* 0xffffffff7e00780c */ /* 0x000fc40003f04270 */
[----:B------:R-:W-:Y:S01]  /*ecb0*/  LOP3.LUT R187, R65, R114, RZ, 0x3c, !PT ;  /* 0x0000007241bb7212 */ /* 0x000fe200078e3cff */
[--C-:B------:R-:W-:Y:S01]  /*ecc0*/  IMAD.WIDE.U32 R64, R185, 0x2, R10.reuse ;  /* 0x00000002b9407825 */ /* 0x100fe200078e000a */
[----:B------:R-:W-:Y:S02]  /*ecd0*/  LOP3.LUT R193, R71, R108, RZ, 0x3c, !PT ;  /* 0x0000006c47c17212 */ /* 0x000fe400078e3cff */
[----:B------:R-:W-:Y:S01]  /*ece0*/  ISETP.GT.AND P3, PT, R128, -0x1, PT ;  /* 0xffffffff8000780c */ /* 0x000fe20003f64270 */
[--C-:B--2---:R-:W-:Y:S01]  /*ecf0*/  IMAD.WIDE.U32 R66, R183, 0x2, R10.reuse ;  /* 0x00000002b7427825 */ /* 0x104fe200078e000a */
[----:B------:R-:W-:Y:S01]  /*ed00*/  ISETP.GT.AND P4, PT, R130, -0x1, PT ;  /* 0xffffffff8200780c */ /* 0x000fe20003f84270 */
[----:B------:R0:W-:Y:S01]  /*ed10*/  STG.E.U16 desc[UR10][R64.64], R187 ;  /* 0x000000bb40007986 */ /* 0x0001e2000c10150a */
[----:B------:R-:W-:Y:S01]  /*ed20*/  SEL R197, R13, 0xffff, !P0 ;  /* 0x0000ffff0dc57807 */ /* 0x000fe20004000000 */
[--C-:B------:R-:W-:Y:S01]  /*ed30*/  IMAD.WIDE.U32 R68, R181, 0x2, R10.reuse ;  /* 0x00000002b5447825 */ /* 0x100fe200078e000a */
[----:B------:R-:W-:Y:S01]  /*ed40*/  ISETP.GT.AND P0, PT, R132, -0x1, PT ;  /* 0xffffffff8400780c */ /* 0x000fe20003f04270 */
[----:B------:R2:W-:Y:S01]  /*ed50*/  STG.E.U16 desc[UR10][R66.64], R189 ;  /* 0x000000bd42007986 */ /* 0x0005e2000c10150a */
[----:B------:R-:W-:Y:S01]  /*ed60*/  SEL R201, R13, 0xffff, !P3 ;  /* 0x0000ffff0dc97807 */ /* 0x000fe20005800000 */
[----:B------:R-:W-:Y:S01]  /*ed70*/  IMAD.WIDE.U32 R70, R179, 0x2, R10 ;  /* 0x00000002b3467825 */ /* 0x000fe200078e000a */
[C---:B------:R-:W-:Y:S01]  /*ed80*/  SEL R205, R13.reuse, 0xffff, !P4 ;  /* 0x0000ffff0dcd7807 */ /* 0x040fe20006000000 */
[----:B------:R3:W-:Y:S01]  /*ed90*/  STG.E.U16 desc[UR10][R68.64], R191 ;  /* 0x000000bf44007986 */ /* 0x0007e2000c10150a */
[----:B------:R-:W-:-:S02]  /*eda0*/  SEL R13, R13, 0xffff, !P0 ;  /* 0x0000ffff0d0d7807 */ /* 0x000fc40004000000 */
[----:B------:R-:W-:Y:S01]  /*edb0*/  LOP3.LUT R197, R197, R106, RZ, 0x3c, !PT ;  /* 0x0000006ac5c57212 */ /* 0x000fe200078e3cff */
[----:B------:R4:W-:Y:S01]  /*edc0*/  STG.E.U16 desc[UR10][R70.64], R193 ;  /* 0x000000c146007986 */ /* 0x0009e2000c10150a */
[----:B------:R-:W-:Y:S02]  /*edd0*/  LOP3.LUT R201, R201, R100, RZ, 0x3c, !PT ;  /* 0x00000064c9c97212 */ /* 0x000fe400078e3cff */
[C---:B0-----:R-:W-:Y:S02]  /*ede0*/  IADD3 R187, PT, PT, R89.reuse, 0x1bc0, R207 ;  /* 0x00001bc059bb7810 */ /* 0x041fe40007ffe0cf */
[----:B--2---:R-:W-:Y:S02]  /*edf0*/  IADD3 R189, PT, PT, R89, 0x1b00, R203 ;  /* 0x00001b0059bd7810 */ /* 0x004fe40007ffe0cb */
[----:B------:R-:W-:Y:S01]  /*ee00*/  LOP3.LUT R205, R205, R98, RZ, 0x3c, !PT ;  /* 0x00000062cdcd7212 */ /* 0x000fe200078e3cff */
[----:B---3--:R-:W-:Y:S01]  /*ee10*/  IMAD.WIDE.U32 R68, R187, 0x2, R10 ;  /* 0x00000002bb447825 */ /* 0x008fe200078e000a */
[----:B------:R-:W-:-:S02]  /*ee20*/  IADD3 R191, PT, PT, R89, 0x1980, R195 ;  /* 0x0000198059bf7810 */ /* 0x000fc40007ffe0c3 */
[----:B------:R-:W-:Y:S01]  /*ee30*/  LOP3.LUT R195, R13, R40, RZ, 0x3c, !PT ;  /* 0x000000280dc37212 */ /* 0x000fe200078e3cff */
[----:B------:R-:W-:Y:S01]  /*ee40*/  IMAD.WIDE.U32 R66, R189, 0x2, R10 ;  /* 0x00000002bd427825 */ /* 0x000fe200078e000a */
[C---:B----4-:R-:W-:Y:S02]  /*ee50*/  IADD3 R193, PT, PT, R89.reuse, 0x1a40, R199 ;  /* 0x00001a4059c17810 */ /* 0x050fe40007ffe0c7 */
[----:B-1----:R-:W-:Y:S01]  /*ee60*/  IADD3 R13, PT, PT, R89, 0x1c80, R209 ;  /* 0x00001c80590d7810 */ /* 0x002fe20007ffe0d1 */
[----:B------:R-:W-:-:S04]  /*ee70*/  IMAD.WIDE.U32 R70, R191, 0x2, R10 ;  /* 0x00000002bf467825 */ /* 0x000fc800078e000a */
[--C-:B------:R-:W-:Y:S01]  /*ee80*/  IMAD.WIDE.U32 R64, R193, 0x2, R10.reuse ;  /* 0x00000002c1407825 */ /* 0x100fe200078e000a */
[----:B------:R0:W-:Y:S03]  /*ee90*/  STG.E.U16 desc[UR10][R70.64], R197 ;  /* 0x000000c546007986 */ /* 0x0001e6000c10150a */
[----:B------:R-:W-:Y:S01]  /*eea0*/  IMAD.WIDE.U32 R10, R13, 0x2, R10 ;  /* 0x000000020d0a7825 */ /* 0x000fe200078e000a */
[----:B------:R1:W-:Y:S04]  /*eeb0*/  STG.E.U16 desc[UR10][R64.64], R201 ;  /* 0x000000c940007986 */ /* 0x0003e8000c10150a */
[----:B------:R2:W-:Y:S04]  /*eec0*/  STG.E.U16 desc[UR10][R66.64], R205 ;  /* 0x000000cd42007986 */ /* 0x0005e8000c10150a */
[----:B------:R3:W-:Y:S04]  /*eed0*/  STG.E.U16 desc[UR10][R68.64], R195 ;  /* 0x000000c344007986 */ /* 0x0007e8000c10150a */
[----:B------:R4:W-:Y:S01]  /*eee0*/  STG.E.U16 desc[UR10][R10.64], R211 ;  /* 0x000000d30a007986 */ /* 0x0009e2000c10150a */
[----:B------:R-:W-:Y:S06]  /*eef0*/  BAR.SYNC.DEFER_BLOCKING 0x0 ;  /* 0x0000000000007b1d */ /* 0x000fec0000010000 */
[----:B------:R-:W5:Y:S04]  /*ef00*/  LDG.E R18, desc[UR10][R8.64] ;  /* 0x0000000a08127981 */ /* 0x000f68000c1e1900 */
[----:B------:R-:W5:Y:S04]  /*ef10*/  LDG.E R40, desc[UR10][R8.64+0x300] ;  /* 0x0003000a08287981 */ /* 0x000f68000c1e1900 */
[----:B------:R-:W5:Y:S04]  /*ef20*/  LDG.E R96, desc[UR10][R8.64+0x600] ;  /* 0x0006000a08607981 */ /* 0x000f68000c1e1900 */
[----:B------:R-:W5:Y:S04]  /*ef30*/  LDG.E R98, desc[UR10][R8.64+0x900] ;  /* 0x0009000a08627981 */ /* 0x000f68000c1e1900 */
[----:B0-----:R-:W5:Y:S04]  /*ef40*/  LDG.E R70, desc[UR10][R8.64+0xc00] ;  /* 0x000c000a08467981 */ /* 0x001f68000c1e1900 */
[----:B------:R-:W5:Y:S04]  /*ef50*/  LDG.E R100, desc[UR10][R8.64+0xf00] ;  /* 0x000f000a08647981 */ /* 0x000f68000c1e1900 */
[----:B-1----:R-:W5:Y:S04]  /*ef60*/  LDG.E R64, desc[UR10][R8.64+0x1200] ;  /* 0x0012000a08407981 */ /* 0x002f68000c1e1900 */
[----:B--2---:R-:W2:Y:S04]  /*ef70*/  LDG.E R66, desc[UR10][R8.64+0x1500] ;  /* 0x0015000a08427981 */ /* 0x004ea8000c1e1900 */
[----:B---3--:R-:W3:Y:S04]  /*ef80*/  LDG.E R68, desc[UR10][R8.64+0x1800] ;  /* 0x0018000a08447981 */ /* 0x008ee8000c1e1900 */
[----:B----4-:R-:W4:Y:S04]  /*ef90*/  LDG.E R10, desc[UR10][R8.64+0x1b00] ;  /* 0x001b000a080a7981 */ /* 0x010f28000c1e1900 */
[----:B------:R-:W4:Y:S04]  /*efa0*/  LDG.E R102, desc[UR10][R8.64+0x1e00] ;  /* 0x001e000a08667981 */ /* 0x000f28000c1e1900 */
        /* <DEDUP_REMOVED lines=27> */
[----:B------:R0:W4:Y:S01]  /*f160*/  LDG.E R164, desc[UR10][R8.64+0x7200] ;  /* 0x0072000a08a47981 */ /* 0x000122000c1e1900 */
[----:B------:R-:W-:-:S02]  /*f170*/  IMAD R166, R17, 0x2, R26 ;  /* 0x0000000211a67824 */ /* 0x000fc400078e021a */
[----:B------:R-:W-:Y:S02]  /*f180*/  IMAD R65, R19, 0x2, R20 ;  /* 0x0000000213417824 */ /* 0x000fe400078e0214 */
[----:B------:R-:W-:Y:S02]  /*f190*/  IMAD R168, R21, 0x2, R22 ;  /* 0x0000000215a87824 */ /* 0x000fe400078e0216 */
[----:B------:R-:W-:Y:S02]  /*f1a0*/  IMAD R170, R23, 0x2, R24 ;  /* 0x0000000217aa7824 */ /* 0x000fe400078e0218 */
[----:B------:R-:W-:Y:S02]  /*f1b0*/  IMAD R67, R25, 0x2, R28 ;  /* 0x0000000219437824 */ /* 0x000fe400078e021c */
[----:B0-----:R-:W-:Y:S02]  /*f1c0*/  IMAD R8, R89, 0x98, R3 ;  /* 0x0000009859087824 */ /* 0x001fe400078e0203 */
        /* <DEDUP_REMOVED lines=34> */
[----:B------:R-:W-:Y:S02]  /*f3f0*/  VIADD R42, R42, 0xffffe2c0 ;  /* 0xffffe2c02a2a7836 */ /* 0x000fe40000000000 */
[----:B------:R-:W-:Y:S02]  /*f400*/  @!P1 IMAD.IADD R43, R4, 0x1, R16 ;  /* 0x00000001042b9824 */ /* 0x000fe400078e0210 */
[----:B------:R-:W-:Y:S01]  /*f410*/  VIADD R5, R5, 0x1d40 ;  /* 0x00001d4005057836 */ /* 0x000fe20000000000 */
[----:B------:R-:W-:Y:S01]  /*f420*/  ISETP.GT.AND P0, PT, R42, 0x1d3f, PT ;  /* 0x00001d3f2a00780c */ /* 0x000fe20003f04270 */
[----:B-----5:R-:W-:Y:S04]  /*f430*/  STS [R3], R18 ;  /* 0x0000001203007388 */ /* 0x020fe80000000800 */
[----:B------:R-:W-:Y:S04]  /*f440*/  STS [R3+0x300], R40 ;  /* 0x0003002803007388 */ /* 0x000fe80000000800 */
[----:B------:R-:W-:Y:S04]  /*f450*/  STS [R3+0x600], R96 ;  /* 0x0006006003007388 */ /* 0x000fe80000000800 */
[----:B------:R-:W-:Y:S04]  /*f460*/  STS [R3+0x900], R98 ;  /* 0x0009006203007388 */ /* 0x000fe80000000800 */
[----:B------:R-:W-:Y:S04]  /*f470*/  STS [R3+0xc00], R70 ;  /* 0x000c004603007388 */ /* 0x000fe80000000800 */
[----:B------:R-:W-:Y:S04]  /*f480*/  STS [R3+0xf00], R100 ;  /* 0x000f006403007388 */ /* 0x000fe80000000800 */
[----:B------:R-:W-:Y:S04]  /*f490*/  STS [R3+0x1200], R64 ;  /* 0x0012004003007388 */ /* 0x000fe80000000800 */
[----:B--2---:R-:W-:Y:S04]  /*f4a0*/  STS [R3+0x1500], R66 ;  /* 0x0015004203007388 */ /* 0x004fe80000000800 */
[----:B---3--:R-:W-:Y:S04]  /*f4b0*/  STS [R3+0x1800], R68 ;  /* 0x0018004403007388 */ /* 0x008fe80000000800 */
[----:B----4-:R-:W-:Y:S04]  /*f4c0*/  STS [R3+0x1b00], R10 ;  /* 0x001b000a03007388 */ /* 0x010fe80000000800 */
        /* <DEDUP_REMOVED lines=73> */
[----:B--2---:R-:W-:Y:S01]  /*f960*/  STS [R168], R11 ;  /* 0x0000000ba8007388 */ /* 0x004fe20000000800 */
[----:B0-----:R-:W0:Y:S03]  /*f970*/  LDC.64 R8, c[0x0][0x398] ;  /* 0x0000e600ff087b82 */ /* 0x001e260000000a00 */
[----:B---3--:R-:W-:Y:S04]  /*f980*/  STS [R170], R17 ;  /* 0x00000011aa007388 */ /* 0x008fe80000000800 */
[----:B----4-:R-:W-:Y:S04]  /*f990*/  STS [R67], R18 ;  /* 0x0000001243007388 */ /* 0x010fe80000000800 */
[----:B-----5:R0:W-:Y:S04]  /*f9a0*/  STS [R172], R19 ;  /* 0x00000013ac007388 */ /* 0x0201e80000000800 */
[----:B------:R-:W-:Y:S04]  /*f9b0*/  STS [R69], R20 ;  /* 0x0000001445007388 */ /* 0x000fe80000000800 */
[----:B------:R1:W-:Y:S04]  /*f9c0*/  STS [R174], R21 ;  /* 0x00000015ae007388 */ /* 0x0003e80000000800 */
[----:B------:R-:W-:Y:S01]  /*f9d0*/  STS [R71], R22 ;  /* 0x0000001647007388 */ /* 0x000fe20000000800 */
[----:B0-----:R-:W-:-:S03]  /*f9e0*/  IMAD.WIDE.U32 R18, R123, 0x4, R8 ;  /* 0x000000047b127825 */ /* 0x001fc600078e0008 */
[----:B------:R0:W-:Y:S01]  /*f9f0*/  STS [R176], R23 ;  /* 0x00000017b0007388 */ /* 0x0001e20000000800 */
[----:B-1----:R-:W-:-:S03]  /*fa00*/  IMAD.WIDE.U32 R20, R121, 0x4, R8 ;  /* 0x0000000479147825 */ /* 0x002fc600078e0008 */
[----:B------:R-:W-:Y:S01]  /*fa10*/  STS [R195], R24 ;  /* 0x00000018c3007388 */ /* 0x000fe20000000800 */
[----:B------:R-:W-:-:S03]  /*fa20*/  IMAD.WIDE.U32 R10, R125, 0x4, R8 ;  /* 0x000000047d0a7825 */ /* 0x000fc600078e0008 */
[----:B------:R1:W-:Y:S01]  /*fa30*/  STS [R178], R25 ;  /* 0x00000019b2007388 */ /* 0x0003e20000000800 */
[----:B0-----:R-:W-:-:S03]  /*fa40*/  IMAD.WIDE.U32 R22, R127, 0x4, R8 ;  /* 0x000000047f167825 */ /* 0x001fc600078e0008 */
[----:B------:R-:W-:Y:S01]  /*fa50*/  STS [R197], R26 ;  /* 0x0000001ac5007388 */ /* 0x000fe20000000800 */
[----:B------:R-:W-:-:S03]  /*fa60*/  IMAD.WIDE.U32 R64, R163, 0x4, R8 ;  /* 0x00000004a3407825 */ /* 0x000fc600078e0008 */
        /* <DEDUP_REMOVED lines=14> */
[----:B------:R0:W-:Y:S01]  /*fb50*/  STS [R61], R34 ;  /* 0x000000223d007388 */ /* 0x0001e20000000800 */
[----:B------:R-:W-:-:S03]  /*fb60*/  IMAD.WIDE.U32 R82, R185, 0x4, R8 ;  /* 0x00000004b9527825 */ /* 0x000fc600078e0008 */
[----:B------:R2:W-:Y:S01]  /*fb70*/  STS [R112], R35 ;  /* 0x0000002370007388 */ /* 0x0005e20000000800 */
        /* <DEDUP_REMOVED lines=15> */
[----:B------:R-:W-:Y:S01]  /*fc70*/  STS [R87], R46 ;  /* 0x0000002e57007388 */ /* 0x000fe20000000800 */
[----:B0-----:R-:W-:-:S03]  /*fc80*/  IMAD.WIDE.U32 R80, R15, 0x4, R8 ;  /* 0x000000040f507825 */ /* 0x001fc600078e0008 */
[----:B------:R0:W-:Y:S01]  /*fc90*/  STS [R74], R47 ;  /* 0x0000002f4a007388 */ /* 0x0001e20000000800 */
[----:B------:R-:W-:-:S03]  /*fca0*/  IMAD.WIDE.U32 R40, R149, 0x4, R8 ;  /* 0x0000000495287825 */ /* 0x000fc600078e0008 */
        /* <DEDUP_REMOVED lines=15> */
[--C-:B-1----:R-:W-:Y:S01]  /*fda0*/  IMAD.WIDE.U32 R52, R151, 0x4, R8.reuse ;  /* 0x0000000497347825 */ /* 0x102fe200078e0008 */
[----:B------:R-:W-:Y:S03]  /*fdb0*/  BAR.SYNC.DEFER_BLOCKING 0x0 ;  /* 0x0000000000007b1d */ /* 0x000fe60000010000 */
[----:B------:R-:W-:-:S04]  /*fdc0*/  IMAD.WIDE.U32 R86, R181, 0x4, R8 ;  /* 0x00000004b5567825 */ /* 0x000fc800078e0008 */
[----:B0-----:R-:W-:-:S04]  /*fdd0*/  IMAD.WIDE.U32 R54, R161, 0x4, R8 ;  /* 0x00000004a1367825 */ /* 0x001fc800078e0008 */
[----:B------:R-:W-:-:S04]  /*fde0*/  IMAD.WIDE.U32 R90, R179, 0x4, R8 ;  /* 0x00000004b35a7825 */ /* 0x000fc800078e0008 */
[----:B------:R-:W-:-:S04]  /*fdf0*/  IMAD.WIDE.U32 R92, R191, 0x4, R8 ;  /* 0x00000004bf5c7825 */ /* 0x000fc800078e0008 */
[----:B------:R-:W-:-:S04]  /*fe00*/  IMAD.WIDE.U32 R94, R193, 0x4, R8 ;  /* 0x00000004c15e7825 */ /* 0x000fc800078e0008 */
[--C-:B------:R-:W-:Y:S01]  /*fe10*/  IMAD.WIDE.U32 R96, R189, 0x4, R8.reuse ;  /* 0x00000004bd607825 */ /* 0x100fe200078e0008 */
[----:B------:R-:W0:Y:S03]  /*fe20*/  LDS R15, [R3] ;  /* 0x00000000030f7984 */ /* 0x000e260000000800 */
[--C-:B------:R-:W-:Y:S01]  /*fe30*/  IMAD.WIDE.U32 R98, R187, 0x4, R8.reuse ;  /* 0x00000004bb627825 */ /* 0x100fe200078e0008 */
[----:B------:R-:W1:Y:S03]  /*fe40*/  LDS R17, [R3+0x300] ;  /* 0x0003000003117984 */ /* 0x000e660000000800 */
[----:B------:R-:W-:Y:S01]  /*fe50*/  IMAD.WIDE.U32 R8, R13, 0x4, R8 ;  /* 0x000000040d087825 */ /* 0x000fe200078e0008 */
        /* <DEDUP_REMOVED lines=75> */
[----:B------:R0:W-:Y:S01]  /*10310*/  STG.E desc[UR10][R8.64], R171 ;  /* 0x000000ab08007986 */ /* 0x0001e2000c10190a */
[----:B------:R-:W-:Y:S06]  /*10320*/  BAR.SYNC.DEFER_BLOCKING 0x0 ;  /* 0x0000000000007b1d */ /* 0x000fec0000010000 */
[----:B------:R-:W-:Y:S05]  /*10330*/  @P0 BRA `(.L_x_1718) ;  /* 0xffffff7c00940947 */ /* 0x000fea000383ffff */
.L_x_1717:
[----:B------:R-:W-:-:S13]  /*10340*/  ISETP.GE.AND P0, PT, R5, R2, PT ;  /* 0x000000020500720c */ /* 0x000fda0003f06270 */
[----:B------:R-:W-:Y:S05]  /*10350*/  @P0 EXIT ;  /* 0x000000000000094d */ /* 0x000fea0003800000 */
[----:B------:R-:W-:Y:S05]  /*10360*/  WARPSYNC.ALL ;  /* 0x0000000000007948 */ /* 0x000fea0003800000 */
[----:B0-----:R-:W0:Y:S01]  /*10370*/  SHFL.IDX PT, R67, R42, RZ, 0x1f ;  /* 0x00001fff2a437589 */ /* 0x001e2200000e0000 */
[----:B------:R-:W3:Y:S01]  /*10380*/  LDCU.64 UR12, c[0x0][0x380] ;  /* 0x00007000ff0c77ac */ /* 0x000ee20008000a00 */
[C---:B------:R-:W-:Y:S01]  /*10390*/  IADD3 R93, P0, PT, R89.reuse, R5, RZ ;  /* 0x00000005595d7210 */ /* 0x040fe20007f1e0ff */
[C---:B------:R-:W-:Y:S01]  /*103a0*/  VIADD R41, R89.reuse, 0xc0 ;  /* 0x000000c059297836 */ /* 0x040fe20000000000 */
[C---:B--2---:R-:W-:Y:S01]  /*103b0*/  LOP3.LUT R26, R89.reuse, 0xc00, RZ, 0xfc, !PT ;  /* 0x00000c00591a7812 */ /* 0x044fe200078efcff */
[----:B------:R-:W-:Y:S01]  /*103c0*/  VIADD R40, R89, 0x180 ;  /* 0x0000018059287836 */ /* 0x000fe20000000000 */
[----:B------:R-:W-:Y:S01]  /*103d0*/  LEA.HI.X.SX32 R88, R5, RZ, 0x1, P0 ;  /* 0x000000ff05587211 */ /* 0x000fe200000f0eff */
[C---:B------:R-:W-:Y:S01]  /*103e0*/  VIADD R39, R89.reuse, 0x240 ;  /* 0x0000024059277836 */ /* 0x040fe20000000000 */
[----:B------:R-:W-:Y:S01]  /*103f0*/  LOP3.LUT R7, R89, 0x1800, RZ, 0xfc, !PT ;  /* 0x0000180059077812 */ /* 0x000fe200078efcff */
[----:B------:R-:W-:-:S02]  /*10400*/  IMAD.MOV.U32 R66, RZ, RZ, 0xffff ;  /* 0x0000ffffff427424 */ /* 0x000fc400078e00ff */
[----:B------:R-:W-:Y:S02]  /*10410*/  IMAD.MOV.U32 R86, RZ, RZ, 0xffff ;  /* 0x0000ffffff567424 */ /* 0x000fe400078e00ff */
[----:B------:R-:W-:Y:S02]  /*10420*/  IMAD.MOV.U32 R90, RZ, RZ, 0xffff ;  /* 0x0000ffffff5a7424 */ /* 0x000fe400078e00ff */
[----:B------:R-:W-:Y:S02]  /*10430*/  IMAD.MOV.U32 R92, RZ, RZ, 0xffff ;  /* 0x0000ffffff5c7424 */ /* 0x000fe400078e00ff */
[C---:B------:R-:W-:Y:S02]  /*10440*/  VIADD R38, R89.reuse, 0x300 ;  /* 0x0000030059267836 */ /* 0x040fe40000000000 */
[----:B------:R-:W-:Y:S01]  /*10450*/  VIADD R37, R89, 0x3c0 ;  /* 0x000003c059257836 */ /* 0x000fe20000000000 */
[----:B---3--:R-:W-:Y:S01]  /*10460*/  LEA R64, P0, R93, UR12, 0x1 ;  /* 0x0000000c5d407c11 */ /* 0x008fe2000f8008ff */
[C---:B------:R-:W-:Y:S01]  /*10470*/  VIADD R36, R89.reuse, 0x480 ;  /* 0x0000048059247836 */ /* 0x040fe20000000000 */
[----:B------:R-:W2:Y:S01]  /*10480*/  LDCU UR12, c[0x0][0x3b8] ;  /* 0x00007700ff0c77ac */ /* 0x000ea20008000800 */
[----:B------:R-:W-:Y:S01]  /*10490*/  VIADD R35, R89, 0x540 ;  /* 0x0000054059237836 */ /* 0x000fe20000000000 */
[----:B------:R-:W-:Y:S01]  /*104a0*/  LEA.HI.X R65, R93, UR13, R88, 0x1, P0 ;  /* 0x0000000d5d417c11 */ /* 0x000fe200080f0c58 */
[C---:B------:R-:W-:Y:S01]  /*104b0*/  VIADD R34, R89.reuse, 0x600 ;  /* 0x0000060059227836 */ /* 0x040fe20000000000 */
[-C--:B0-----:R-:W-:Y:S01]  /*104c0*/  ISETP.GE.AND P5, PT, R89, R67.reuse, PT ;  /* 0x000000435900720c */ /* 0x081fe20003fa6270 */
[----:B------:R-:W-:Y:S01]  /*104d0*/  IMAD.MOV.U32 R94, RZ, RZ, 0xffff ;  /* 0x0000ffffff5e7424 */ /* 0x000fe200078e00ff */
[-C--:B------:R-:W-:Y:S01]  /*104e0*/  ISETP.GE.AND P6, PT, R41, R67.reuse, PT ;  /* 0x000000432900720c */ /* 0x080fe20003fc6270 */
[----:B------:R-:W-:Y:S01]  /*104f0*/  IMAD.MOV.U32 R96, RZ, RZ, 0xffff ;  /* 0x0000ffffff607424 */ /* 0x000fe200078e00ff */
[-C--:B------:R-:W-:Y:S01]  /*10500*/  ISETP.GE.AND P0, PT, R40, R67.reuse, PT ;  /* 0x000000432800720c */ /* 0x080fe20003f06270 */
[----:B------:R-:W-:Y:S01]  /*10510*/  IMAD.MOV.U32 R98, RZ, RZ, 0xffff ;  /* 0x0000ffffff627424 */ /* 0x000fe200078e00ff */
[-C--:B------:R-:W-:Y:S01]  /*10520*/  ISETP.GE.AND P3, PT, R39, R67.reuse, PT ;  /* 0x000000432700720c */ /* 0x080fe20003f66270 */
[----:B------:R-:W-:Y:S01]  /*10530*/  IMAD.MOV.U32 R100, RZ, RZ, 0xffff ;  /* 0x0000ffffff647424 */ /* 0x000fe200078e00ff */
[----:B------:R-:W-:Y:S01]  /*10540*/  ISETP.GE.AND P4, PT, R38, R67, PT ;  /* 0x000000432600720c */ /* 0x000fe20003f86270 */
[----:B------:R-:W-:Y:S01]  /*10550*/  IMAD.MOV.U32 R102, RZ, RZ, 0xffff ;  /* 0x0000ffffff667424 */ /* 0x000fe200078e00ff */
[----:B------:R-:W0:Y:S01]  /*10560*/  LDCU UR13, c[0x0][0x3b4] ;  /* 0x00007680ff0d77ac */ /* 0x000e220008000800 */
[----:B------:R-:W-:-:S02]  /*10570*/  VIADD R33, R89, 0x6c0 ;  /* 0x000006c059217836 */ /* 0x000fc40000000000 */
[----:B------:R-:W3:Y:S01]  /*10580*/  @!P5 LDG.E.U16 R66, desc[UR10][R64.64] ;  /* 0x0000000a4042d981 */ /* 0x000ee2000c1e1500 */
[-C--:B------:R-:W-:Y:S01]  /*10590*/  ISETP.GE.AND P5, PT, R37, R67.reuse, PT ;  /* 0x000000432500720c */ /* 0x080fe20003fa6270 */
[C---:B------:R-:W-:Y:S02]  /*105a0*/  VIADD R32, R89.reuse, 0x780 ;  /* 0x0000078059207836 */ /* 0x040fe40000000000 */
[C---:B------:R-:W-:Y:S01]  /*105b0*/  VIADD R31, R89.reuse, 0x840 ;  /* 0x00000840591f7836 */ /* 0x040fe20000000000 */
[----:B------:R-:W4:Y:S01]  /*105c0*/  @!P6 LDG.E.U16 R86, desc[UR10][R64.64+0x180] ;  /* 0x0001800a4056e981 */ /* 0x000f22000c1e1500 */
[-C--:B------:R-:W-:Y:S01]  /*105d0*/  ISETP.GE.AND P6, PT, R36, R67.reuse, PT ;  /* 0x000000432400720c */ /* 0x080fe20003fc6270 */
[C---:B------:R-:W-:Y:S02]  /*105e0*/  VIADD R30, R89.reuse, 0x900 ;  /* 0x00000900591e7836 */ /* 0x040fe40000000000 */
[----:B------:R-:W-:Y:S01]  /*105f0*/  VIADD R29, R89, 0x9c0 ;  /* 0x000009c0591d7836 */ /* 0x000fe20000000000 */
[----:B------:R-:W5:Y:S01]  /*10600*/  @!P0 LDG.E.U16 R90, desc[UR10][R64.64+0x300] ;  /* 0x0003000a405a8981 */ /* 0x000f62000c1e1500 */
[----:B------:R-:W-:Y:S01]  /*10610*/  ISETP.GE.AND P0, PT, R35, R67, PT ;  /* 0x000000432300720c */ /* 0x000fe20003f06270 */
[----:B------:R-:W-:-:S02]  /*10620*/  IMAD.MOV.U32 R104, RZ, RZ, 0xffff ;  /* 0x0000ffffff687424 */ /* 0x000fc400078e00ff */
[----:B------:R-:W-:Y:S01]  /*10630*/  IMAD.MOV.U32 R106, RZ, RZ, 0xffff ;  /* 0x0000ffffff6a7424 */ /* 0x000fe200078e00ff */
[----:B------:R-:W5:Y:S01]  /*10640*/  @!P3 LDG.E.U16 R92, desc[UR10][R64.64+0x480] ;  /* 0x0004800a405cb981 */ /* 0x000f62000c1e1500 */
[-C--:B------:R-:W-:Y:S01]  /*10650*/  ISETP.GE.AND P3, PT, R34, R67.reuse, PT ;  /* 0x000000432200720c */ /* 0x080fe20003f66270 */
[----:B------:R-:W-:Y:S02]  /*10660*/  IMAD.MOV.U32 R108, RZ, RZ, 0xffff ;  /* 0x0000ffffff6c7424 */ /* 0x000fe400078e00ff */
[----:B------:R-:W-:Y:S01]  /*10670*/  IMAD.MOV.U32 R110, RZ, RZ, 0xffff ;  /* 0x0000ffffff6e7424 */ /* 0x000fe200078e00ff */
[----:B------:R-:W5:Y:S01]  /*10680*/  @!P4 LDG.E.U16 R94, desc[UR10][R64.64+0x600] ;  /* 0x0006000a405ec981 */ /* 0x000f62000c1e1500 */
[-C--:B------:R-:W-:Y:S01]  /*10690*/  ISETP.GE.AND P4, PT, R33, R67.reuse, PT ;  /* 0x000000432100720c */ /* 0x080fe20003f86270 */
[----:B------:R-:W-:Y:S02]  /*106a0*/  IMAD.MOV.U32 R112, RZ, RZ, 0xffff ;  /* 0x0000ffffff707424 */ /* 0x000fe400078e00ff */
[C---:B------:R-:W-:Y:S01]  /*106b0*/  VIADD R28, R89.reuse, 0xa80 ;  /* 0x00000a80591c7836 */ /* 0x040fe20000000000 */
[----:B------:R-:W5:Y:S01]  /*106c0*/  @!P5 LDG.E.U16 R96, desc[UR10][R64.64+0x780] ;  /* 0x0007800a4060d981 */ /* 0x000f62000c1e1500 */
[----:B------:R-:W-:Y:S01]  /*106d0*/  ISETP.GE.AND P5, PT, R32, R67, PT ;  /* 0x000000432000720c */ /* 0x000fe20003fa6270 */
[----:B------:R-:W-:-:S02]  /*106e0*/  VIADD R27, R89, 0xb40 ;  /* 0x00000b40591b7836 */ /* 0x000fc40000000000 */
[----:B------:R-:W-:Y:S01]  /*106f0*/  VIADD R25, R89, 0xcc0 ;  /* 0x00000cc059197836 */ /* 0x000fe20000000000 */
[----:B------:R-:W5:Y:S01]  /*10700*/  @!P6 LDG.E.U16 R98, desc[UR10][R64.64+0x900] ;  /* 0x0009000a4062e981 */ /* 0x000f62000c1e1500 */
[-C--:B------:R-:W-:Y:S01]  /*10710*/  ISETP.GE.AND P6, PT, R31, R67.reuse, PT ;  /* 0x000000431f00720c */ /* 0x080fe20003fc6270 */
[----:B------:R-:W-:Y:S02]  /*10720*/  VIADD R24, R89, 0xd80 ;  /* 0x00000d8059187836 */ /* 0x000fe40000000000 */
[----:B------:R-:W-:Y:S01]  /*10730*/  IMAD.MOV.U32 R114, RZ, RZ, 0xffff ;  /* 0x0000ffffff727424 */ /* 0x000fe200078e00ff */
[----:B------:R-:W5:Y:S01]  /*10740*/  @!P0 LDG.E.U16 R100, desc[UR10][R64.64+0xa80] ;  /* 0x000a800a40648981 */ /* 0x000f62000c1e1500 */
[-C--:B------:R-:W-:Y:S01]  /*10750*/  ISETP.GE.AND P0, PT, R30, R67.reuse, PT ;  /* 0x000000431e00720c */ /* 0x080fe20003f06270 */
[----:B------:R-:W-:Y:S02]  /*10760*/  IMAD.MOV.U32 R116, RZ, RZ, 0xffff ;  /* 0x0000ffffff747424 */ /* 0x000fe400078e00ff */
[----:B------:R-:W-:Y:S01]  /*10770*/  IMAD.MOV.U32 R118, RZ, RZ, 0xffff ;  /* 0x0000ffffff767424 */ /* 0x000fe200078e00ff */
[----:B------:R-:W5:Y:S01]  /*10780*/  @!P3 LDG.E.U16 R102, desc[UR10][R64.64+0xc00] ;  /* 0x000c000a4066b981 */ /* 0x000f62000c1e1500 */
[----:B------:R-:W-:Y:S01]  /*10790*/  ISETP.GE.AND P3, PT, R29, R67, PT ;  /* 0x000000431d00720c */ /* 0x000fe20003f66270 */
[----:B------:R-:W-:-:S02]  /*107a0*/  IMAD.MOV.U32 R120, RZ, RZ, 0xffff ;  /* 0x0000ffffff787424 */ /* 0x000fc400078e00ff */
[----:B------:R-:W-:Y:S01]  /*107b0*/  IMAD.MOV.U32 R124, RZ, RZ, 0xffff ;  /* 0x0000ffffff7c7424 */ /* 0x000fe200078e00ff */
[----:B------:R-:W5:Y:S01]  /*107c0*/  @!P4 LDG.E.U16 R104, desc[UR10][R64.64+0xd80] ;  /* 0x000d800a4068c981 */ /* 0x000f62000c1e1500 */
[-C--:B------:R-:W-:Y:S01]  /*107d0*/  ISETP.GE.AND P4, PT, R28, R67.reuse, PT ;  /* 0x000000431c00720c */ /* 0x080fe20003f86270 */
[C---:B------:R-:W-:Y:S02]  /*107e0*/  VIADD R23, R89.reuse, 0xe40 ;  /* 0x00000e4059177836 */ /* 0x040fe40000000000 */
[----:B------:R-:W-:Y:S01]  /*107f0*/  VIADD R22, R89, 0xf00 ;  /* 0x00000f0059167836 */ /* 0x000fe20000000000 */
[----:B------:R-:W5:Y:S01]  /*10800*/  @!P5 LDG.E.U16 R106, desc[UR10][R64.64+0xf00] ;  /* 0x000f000a406ad981 */ /* 0x000f62000c1e1500 */
[-C--:B------:R-:W-:Y:S01]  /*10810*/  ISETP.GE.AND P5, PT, R27, R67.reuse, PT ;  /* 0x000000431b00720c */ /* 0x080fe20003fa6270 */
[C---:B------:R-:W-:Y:S02]  /*10820*/  VIADD R21, R89.reuse, 0xfc0 ;  /* 0x00000fc059157836 */ /* 0x040fe40000000000 */
[C---:B------:R-:W-:Y:S01]  /*10830*/  VIADD R20, R89.reuse, 0x1080 ;  /* 0x0000108059147836 */ /* 0x040fe20000000000 */
[----:B------:R-:W5:Y:S01]  /*10840*/  @!P6 LDG.E.U16 R108, desc[UR10][R64.64+0x1080] ;  /* 0x0010800a406ce981 */ /* 0x000f62000c1e1500 */
[----:B------:R-:W-:Y:S01]  /*10850*/  ISETP.GE.AND P6, PT, R26, R67, PT ;  /* 0x000000431a00720c */ /* 0x000fe20003fc6270 */
[----:B------:R-:W-:-:S02]  /*10860*/  VIADD R19, R89, 0x1140 ;  /* 0x0000114059137836 */ /* 0x000fc40000000000 */
        /* <DEDUP_REMOVED lines=8> */
[----:B------:R-:W-:Y:S01]  /*108f0*/  IMAD.MOV.U32 R134, RZ, RZ, 0xffff ;  /* 0x0000ffffff867424 */ /* 0x000fe200078e00ff */
[----:B------:R-:W5:Y:S01]  /*10900*/  @!P4 LDG.E.U16 R114, desc[UR10][R64.64+0x1500] ;  /* 0x0015000a4072c981 */ /* 0x000f62000c1e1500 */
[----:B------:R-:W-:Y:S01]  /*10910*/  ISETP.GE.AND P4, PT, R23, R67, PT ;  /* 0x000000431700720c */ /* 0x000fe20003f86270 */
[----:B------:R-:W-:-:S02]  /*10920*/  VIADD R18, R89, 0x1200 ;  /* 0x0000120059127836 */ /* 0x000fc40000000000 */
[C---:B------:R-:W-:Y:S01]  /*10930*/  VIADD R17, R89.reuse, 0x12c0 ;  /* 0x000012c059117836 */ /* 0x040fe20000000000 */
[----:B------:R-:W5:Y:S01]  /*10940*/  @!P5 LDG.E.U16 R116, desc[UR10][R64.64+0x1680] ;  /* 0x0016800a4074d981 */ /* 0x000f62000c1e1500 */
[-C--:B------:R-:W-:Y:S01]  /*10950*/  ISETP.GE.AND P5, PT, R22, R67.reuse, PT ;  /* 0x000000431600720c */ /* 0x080fe20003fa6270 */
[C---:B------:R-:W-:Y:S02]  /*10960*/  VIADD R16, R89.reuse, 0x1380 ;  /* 0x0000138059107836 */ /* 0x040fe40000000000 */
[----:B------:R-:W-:Y:S01]  /*10970*/  VIADD R15, R89, 0x1440 ;  /* 0x00001440590f7836 */ /* 0x000fe20000000000 */
[----:B------:R-:W5:Y:S01]  /*10980*/  @!P6 LDG.E.U16 R118, desc[UR10][R64.64+0x1800] ;  /* 0x0018000a4076e981 */ /* 0x000f62000c1e1500 */
[-C--:B------:R-:W-:Y:S01]  /*10990*/  ISETP.GE.AND P6, PT, R21, R67.reuse, PT ;  /* 0x000000431500720c */ /* 0x080fe20003fc6270 */
[----:B------:R-:W-:Y:S02]  /*109a0*/  VIADD R14, R89, 0x1500 ;  /* 0x00001500590e7836 */ /* 0x000fe40000000000 */
[----:B------:R-:W-:Y:S01]  /*109b0*/  IMAD.MOV.U32 R136, RZ, RZ, 0xffff ;  /* 0x0000ffffff887424 */ /* 0x000fe200078e00ff */
        /* <DEDUP_REMOVED lines=10> */
[C---:B------:R-:W-:Y:S02]  /*10a60*/  VIADD R13, R89.reuse, 0x15c0 ;  /* 0x000015c0590d7836 */ /* 0x040fe40000000000 */
[----:B------:R-:W-:Y:S01]  /*10a70*/  VIADD R12, R89, 0x1680 ;  /* 0x00001680590c7836 */ /* 0x000fe20000000000 */
[----:B------:R-:W5:Y:S01]  /*10a80*/  @!P5 LDG.E.U16 R128, desc[UR10][R64.64+0x1e00] ;  /* 0x001e000a4080d981 */ /* 0x000f62000c1e1500 */
[----:B------:R-:W-:Y:S01]  /*10a90*/  ISETP.GE.AND P5, PT, R17, R67, PT ;  /* 0x000000431100720c */ /* 0x000fe20003fa6270 */
[----:B------:R-:W-:-:S02]  /*10aa0*/  VIADD R11, R89, 0x1740 ;  /* 0x00001740590b7836 */ /* 0x000fc40000000000 */
[----:B------:R-:W-:Y:S01]  /*10ab0*/  VIADD R9, R89, 0x18c0 ;  /* 0x000018c059097836 */ /* 0x000fe20000000000 */
        /* <DEDUP_REMOVED lines=11> */
[----:B------:R-:W-:Y:S01]  /*10b70*/  VIADD R8, R89, 0x1980 ;  /* 0x0000198059087836 */ /* 0x000fe20000000000 */
[----:B------:R-:W5:Y:S01]  /*10b80*/  @!P4 LDG.E.U16 R136, desc[UR10][R64.64+0x2400] ;  /* 0x0024000a4088c981 */ /* 0x000f62000c1e1500 */
[-C--:B------:R-:W-:Y:S01]  /*10b90*/  ISETP.GE.AND P4, PT, R13, R67.reuse, PT ;  /* 0x000000430d00720c */ /* 0x080fe20003f86270 */
[C---:B------:R-:W-:Y:S02]  /*10ba0*/  VIADD R10, R89.reuse, 0x1a40 ;  /* 0x00001a40590a7836 */ /* 0x040fe40000000000 */
[C---:B------:R-:W-:Y:S01]  /*10bb0*/  VIADD R6, R89.reuse, 0x1bc0 ;  /* 0x00001bc059067836 */ /* 0x040fe20000000000 */
[----:B------:R-:W5:Y:S01]  /*10bc0*/  @!P5 LDG.E.U16 R138, desc[UR10][R64.64+0x2580] ;  /* 0x0025800a408ad981 */ /* 0x000f62000c1e1500 */
        /* <DEDUP_REMOVED lines=14> */
[C-C-:B------:R-:W-:Y:S01]  /*10cb0*/  IMAD R87, R89.reuse, -0x2, R3.reuse ;  /* 0xfffffffe59577824 */ /* 0x140fe200078e0203 */
[----:B------:R-:W5:Y:S01]  /*10cc0*/  @!P4 LDG.E.U16 R146, desc[UR10][R64.64+0x2b80] ;  /* 0x002b800a4092c981 */ /* 0x000f62000c1e1500 */
[-C--:B------:R-:W-:Y:S01]  /*10cd0*/  ISETP.GE.AND P4, PT, R8, R67.reuse, PT ;  /* 0x000000430800720c */ /* 0x080fe20003f86270 */
[----:B------:R-:W-:Y:S01]  /*10ce0*/  IMAD R211, R89, 0x80, R3 ;  /* 0x0000008059d37824 */ /* 0x000fe200078e0203 */
[----:B------:R-:W1:Y:S01]  /*10cf0*/  S2R R91, SR_CgaCtaId ;  /* 0x00000000005b7919 */ /* 0x000e620000008800 */
[----:B------:R-:W-:Y:S01]  /*10d00*/  LOP3.LUT R2, R2, 0xbfffffff, RZ, 0xc0, !PT ;  /* 0xbfffffff02027812 */ /* 0x000fe200078ec0ff */
[----:B------:R-:W1:Y:S01]  /*10d10*/  LDCU.64 UR14, c[0x0][0x390] ;  /* 0x00007200ff0e77ac */ /* 0x000e620008000a00 */
[----:B------:R-:W5:Y:S01]  /*10d20*/  @!P5 LDG.E.U16 R148, desc[UR10][R64.64+0x2d00] ;  /* 0x002d000a4094d981 */ /* 0x000f62000c1e1500 */
[----:B------:R-:W-:-:S03]  /*10d30*/  ISETP.GE.AND P5, PT, R10, R67, PT ;  /* 0x000000430a00720c */ /* 0x000fc60003fa6270 */
[----:B------:R-:W5:Y:S01]  /*10d40*/  @!P6 LDG.E.U16 R150, desc[UR10][R64.64+0x2e80] ;  /* 0x002e800a4096e981 */ /* 0x000f62000c1e1500 */
[----:B------:R-:W-:-:S03]  /*10d50*/  ISETP.GE.AND P6, PT, R5, R67, PT ;  /* 0x000000430500720c */ /* 0x000fc60003fc6270 */
[----:B------:R-:W5:Y:S01]  /*10d60*/  @!P0 LDG.E.U16 R152, desc[UR10][R64.64+0x3000] ;  /* 0x0030000a40988981 */ /* 0x000f62000c1e1500 */
[----:B------:R-:W-:-:S03]  /*10d70*/  ISETP.GE.AND P0, PT, R6, R67, PT ;  /* 0x000000430600720c */ /* 0x000fc60003f06270 */
[----:B------:R-:W5:Y:S01]  /*10d80*/  @!P3 LDG.E.U16 R154, desc[UR10][R64.64+0x3180] ;  /* 0x0031800a409ab981 */ /* 0x000f62000c1e1500 */
[----:B------:R-:W-:-:S03]  /*10d90*/  ISETP.GE.AND P3, PT, R4, R67, PT ;  /* 0x000000430400720c */ /* 0x000fc60003f66270 */
[----:B------:R-:W5:Y:S04]  /*10da0*/  @!P4 LDG.E.U16 R156, desc[UR10][R64.64+0x3300] ;  /* 0x0033000a409cc981 */ /* 0x000f68000c1e1500 */
[----:B------:R-:W5:Y:S04]  /*10db0*/  @!P5 LDG.E.U16 R158, desc[UR10][R64.64+0x3480] ;  /* 0x0034800a409ed981 */ /* 0x000f68000c1e1500 */
[----:B------:R-:W5:Y:S04]  /*10dc0*/  @!P6 LDG.E.U16 R160, desc[UR10][R64.64+0x3600] ;  /* 0x0036000a40a0e981 */ /* 0x000f68000c1e1500 */
[----:B------:R-:W5:Y:S04]  /*10dd0*/  @!P0 LDG.E.U16 R162, desc[UR10][R64.64+0x3780] ;  /* 0x0037800a40a28981 */ /* 0x000f68000c1e1500 */
[----:B------:R2:W5:Y:S01]  /*10de0*/  @!P3 LDG.E.U16 R164, desc[UR10][R64.64+0x3900] ;  /* 0x0039000a40a4b981 */ /* 0x000562000c1e1500 */
[----:B------:R-:W-:-:S02]  /*10df0*/  IMAD R67, R89, 0x4a, R3 ;  /* 0x0000004a59437824 */ /* 0x000fc400078e0203 */
[----:B--2---:R-:W-:Y:S01]  /*10e00*/  IMAD.MOV.U32 R64, RZ, RZ, 0x8000 ;  /* 0x00008000ff407424 */ /* 0x004fe200078e00ff */
[----:B------:R-:W-:Y:S01]  /*10e10*/  BMSK R85, RZ, UR12 ;  /* 0x0000000cff557c1b */ /* 0x000fe20008000000 */
[----:B---3--:R-:W-:Y:S04]  /*10e20*/  STS.U16 [R87], R66 ;  /* 0x0000004257007388 */ /* 0x008fe80000000400 */
        /* <DEDUP_REMOVED lines=40> */
[----:B------:R-:W3:Y:S04]  /*110b0*/  LDS.U16 R131, [R67+0x2] ;  /* 0x0000020043837984 */ /* 0x000ee80000000400 */
        /* <DEDUP_REMOVED lines=9> */
[----:B------:R-:W-:Y:S01]  /*11150*/  LDS.U16 R111, [R67+0x14] ;  /* 0x00001400436f7984 */ /* 0x000fe20000000400 */
[----:B------:R-:W-:-:S03]  /*11160*/  ISETP.GT.AND P0, PT, R65, -0x1, PT ;  /* 0xffffffff4100780c */ /* 0x000fc60003f04270 */
[----:B------:R-:W-:Y:S01]  /*11170*/  LDS.U16 R107, [R67+0x16] ;  /* 0x00001600436b7984 */ /* 0x000fe20000000400 */
[----:B------:R-:W-:-:S03]  /*11180*/  SEL R65, R64, 0xffff, P0 ;  /* 0x0000ffff40417807 */ /* 0x000fc60000000000 */
[----:B------:R-:W-:Y:S01]  /*11190*/  LDS.U16 R115, [R67+0x18] ;  /* 0x0000180043737984 */ /* 0x000fe20000000400 */
[----:B------:R-:W-:-:S03]  /*111a0*/  LOP3.LUT R118, R65, R118, RZ, 0x3c, !PT ;  /* 0x0000007641767212 */ /* 0x000fc600078e3cff */
[----:B------:R-:W-:Y:S01]  /*111b0*/  LDS.U16 R113, [R67+0x1a] ;  /* 0x00001a0043717984 */ /* 0x000fe20000000400 */
[----:B------:R-:W-:-:S03]  /*111c0*/  PRMT R66, R118, 0x9910, RZ ;  /* 0x0000991076427816 */ /* 0x000fc600000000ff */
[----:B------:R-:W-:Y:S01]  /*111d0*/  LDS.U16 R99, [R67+0x1c] ;  /* 0x00001c0043637984 */ /* 0x000fe20000000400 */
[----:B---3--:R-:W-:Y:S02]  /*111e0*/  PRMT R65, R131, 0x9910, RZ ;  /* 0x0000991083417816 */ /* 0x008fe400000000ff */
[----:B------:R-:W-:Y:S01]  /*111f0*/  ISETP.NE.AND P3, PT, R66, 0x7fff, PT ;  /* 0x00007fff4200780c */ /* 0x000fe20003f65270 */
[----:B------:R-:W-:Y:S01]  /*11200*/  LDS.U16 R101, [R67+0x1e] ;  /* 0x00001e0043657984 */ /* 0x000fe20000000400 */
[----:B------:R-:W-:Y:S02]  /*11210*/  ISETP.GT.AND P0, PT, R65, -0x1, PT ;  /* 0xffffffff4100780c */ /* 0x000fe40003f04270 */
[----:B------:R-:W-:Y:S01]  /*11220*/  SEL R65, R118, 0x8000, P3 ;  /* 0x0000800076417807 */ /* 0x000fe20001800000 */
[----:B------:R-:W-:Y:S04]  /*11230*/  LDS.U16 R103, [R67+0x20] ;  /* 0x0000200043677984 */ /* 0x000fe80000000400 */
[----:B------:R-:W-:Y:S01]  /*11240*/  LDS.U16 R97, [R67+0x22] ;  /* 0x0000220043617984 */ /* 0x000fe20000000400 */
[----:B0-----:R-:W-:-:S03]  /*11250*/  SHF.R.U32.HI R66, RZ, UR13, R65 ;  /* 0x0000000dff427c19 */ /* 0x001fc60008011641 */
        /* <DEDUP_REMOVED lines=20> */
[----:B------:R-:W-:Y:S01]  /*113a0*/  LDS.U16 R100, [R67+0x4c] ;  /* 0x00004c0043647984 */ /* 0x000fe20000000400 */
[----:B------:R-:W-:Y:S01]  /*113b0*/  BAR.SYNC.DEFER_BLOCKING 0x0 ;  /* 0x0000000000007b1d */ /* 0x000fe20000010000 */
[----:B------:R-:W-:-:S04]  /*113c0*/  LOP3.LUT R66, R85, R66, RZ, 0xc0, !PT ;  /* 0x0000004255427212 */ /* 0x000fc800078ec0ff */
[----:B------:R-:W-:Y:S02]  /*113d0*/  LOP3.LUT R86, R66, 0x1f, RZ, 0xc, !PT ;  /* 0x0000001f42567812 */ /* 0x000fe400078e0cff */
[----:B------:R-:W-:-:S03]  /*113e0*/  SHF.R.U32.HI R66, RZ, 0x4, R66 ;  /* 0x00000004ff427819 */ /* 0x000fc60000011642 */
[----:B------:R-:W-:Y:S01]  /*113f0*/  IMAD R86, R86, 0x300, R3 ;  /* 0x0000030056567824 */ /* 0x000fe200078e0203 */
[----:B------:R-:W-:-:S05]  /*11400*/  LOP3.LUT R65, R66, 0xffe, RZ, 0xc0, !PT ;  /* 0x00000ffe42417812 */ /* 0x000fca00078ec0ff */
[----:B------:R-:W-:Y:S01]  /*11410*/  IMAD.IADD R210, R86, 0x1, -R65 ;  /* 0x0000000156d27824 */ /* 0x000fe200078e0a41 */
[----:B------:R-:W-:Y:S01]  /*11420*/  SEL R66, R64, 0xffff, P0 ;  /* 0x0000ffff40427807 */ /* 0x000fe20000000000 */
        /* <DEDUP_REMOVED lines=33> */
[----:B------:R-:W0:Y:S01]  /*11640*/  LDS.U16 R208, [R210+0x2] ;  /* 0x00000200d2d07984 */ /* 0x000e220000000400 */
        /* <DEDUP_REMOVED lines=8> */
[----:B----4-:R-:W-:Y:S01]  /*116d0*/  PRMT R65, R129, 0x9910, RZ ;  /* 0x0000991081417816 */ /* 0x010fe200000000ff */
[----:B------:R-:W-:Y:S01]  /*116e0*/  IMAD R86, R86, 0x300, R3 ;  /* 0x0000030056567824 */ /* 0x000fe200078e0203 */
[----:B------:R-:W-:Y:S02]  /*116f0*/  LOP3.LUT R209, R66, 0xffe, RZ, 0xc0, !PT ;  /* 0x00000ffe42d17812 */ /* 0x000fe400078ec0ff */
[----:B------:R-:W-:-:S03]  /*11700*/  ISETP.GT.AND P0, PT, R65, -0x1, PT ;  /* 0xffffffff4100780c */ /* 0x000fc60003f04270 */
[----:B------:R-:W-:Y:S02]  /*11710*/  IMAD.IADD R209, R86, 0x1, -R209 ;  /* 0x0000000156d17824 */ /* 0x000fe400078e0ad1 */
[----:B0-----:R-:W-:Y:S01]  /*11720*/  VIADD R65, R208, 0x1 ;  /* 0x00000001d0417836 */ /* 0x001fe20000000000 */
[----:B------:R-:W-:-:S04]  /*11730*/  SEL R66, R64, 0xffff, P0 ;  /* 0x0000ffff40427807 */ /* 0x000fc80000000000 */
[----:B------:R0:W-:Y:S04]  /*11740*/  STS.U16 [R210+0x2], R65 ;  /* 0x00000241d2007388 */ /* 0x0001e80000000400 */
        /* <DEDUP_REMOVED lines=10> */
[----:B0-----:R-:W-:Y:S02]  /*117f0*/  LOP3.LUT R65, R66, 0xffe, RZ, 0xc0, !PT ;  /* 0x00000ffe42417812 */ /* 0x001fe400078ec0ff */
[----:B------:R-:W-:-:S03]  /*11800*/  PRMT R67, R127, 0x9910, RZ ;  /* 0x000099107f437816 */ /* 0x000fc600000000ff */
[----:B------:R-:W-:Y:S02]  /*11810*/  IMAD.IADD R136, R136, 0x1, -R65 ;  /* 0x0000000188887824 */ /* 0x000fe400078e0a41 */
[----:B--2---:R-:W-:Y:S01]  /*11820*/  VIADD R86, R195, 0x1 ;  /* 0x00000001c3567836 */ /* 0x004fe20000000000 */
[----:B------:R-:W-:-:S04]  /*11830*/  ISETP.GT.AND P0, PT, R67, -0x1, PT ;  /* 0xffffffff4300780c */ /* 0x000fc80003f04270 */
[----:B------:R-:W-:Y:S01]  /*11840*/  STS.U16 [R209+0x2], R86 ;  /* 0x00000256d1007388 */ /* 0x000fe20000000400 */
[----:B------:R-:W-:-:S03]  /*11850*/  SEL R66, R64, 0xffff, P0 ;  /* 0x0000ffff40427807 */ /* 0x000fc60000000000 */
        /* <DEDUP_REMOVED lines=27> */
[----:B0-----:R-:W-:Y:S02]  /*11a10*/  IMAD.MOV.U32 R65, RZ, RZ, R67 ;  /* 0x000000ffff417224 */ /* 0x001fe400078e0043 */
[----:B------:R-:W-:Y:S01]  /*11a20*/  IMAD R86, R86, 0x300, R3 ;  /* 0x0000030056567824 */ /* 0x000fe200078e0203 */
[----:B------:R-:W-:Y:S02]  /*11a30*/  LOP3.LUT R157, R66, 0xffe, RZ, 0xc0, !PT ;  /* 0x00000ffe429d7812 */ /* 0x000fe400078ec0ff */
[----:B------:R-:W-:-:S03]  /*11a40*/  ISETP.GT.AND P0, PT, R65, -0x1, PT ;  /* 0xffffffff4100780c */ /* 0x000fc60003f04270 */
[----:B------:R-:W-:Y:S02]  /*11a50*/  IMAD.IADD R157, R86, 0x1, -R157 ;  /* 0x00000001569d7824 */ /* 0x000fe400078e0a9d */
[----:B--2---:R-:W-:Y:S01]  /*11a60*/  VIADD R65, R193, 0x1 ;  /* 0x00000001c1417836 */ /* 0x004fe20000000000 */
        /* <DEDUP_REMOVED lines=14> */
[----:B0-----:R-:W-:Y:S02]  /*11b50*/  IMAD.MOV.U32 R65, RZ, RZ, R67 ;  /* 0x000000ffff417224 */ /* 0x001fe400078e0043 */
        /* <DEDUP_REMOVED lines=16> */
[----:B------:R-:W-:-:S03]  /*11c60*/  PRMT R67, R123, 0x9910, RZ ;  /* 0x000099107b437816 */ /* 0x000fc600000000ff */
[----:B------:R-:W-:Y:S02]  /*11c70*/  IMAD.IADD R142, R90, 0x1, -R65 ;  /* 0x000000015a8e7824 */ /* 0x000fe400078e0a41 */
[----:B0-----:R-:W-:Y:S01]  /*11c80*/  VIADD R86, R191, 0x1 ;  /* 0x00000001bf567836 */ /* 0x001fe20000000000 */
        /* <DEDUP_REMOVED lines=264> */
[----:B------:R0:W-:Y:S01]  /*12d10*/  STS.U16 [R201+0x2], R66 ;  /* 0x00000242c9007388 */ /* 0x0001e20000000400 */
[----:B------:R-:W-:-:S03]  /*12d20*/  SEL R65, R64, 0xffff, P0 ;  /* 0x0000ffff40417807 */ /* 0x000fc60000000000 */
        /* <DEDUP_REMOVED lines=17> */
[----:B------:R-:W-:Y:S04]  /*12e40*/  STS.U16 [R151+0x2], R66 ;  /* 0x0000024297007388 */ /* 0x000fe80000000400 */
        /* <DEDUP_REMOVED lines=58> */
[----:B------:R-:W-:Y:S02]  /*131f0*/  LOP3.LUT R86, R85, R86, RZ, 0xc0, !PT ;  /* 0x0000005655567212 */ /* 0x000fe400078ec0ff */
[----:B------:R-:W-:Y:S02]  /*13200*/  PRMT R65, R126, 0x9910, RZ ;  /* 0x000099107e417816 */ /* 0x000fe400000000ff */
[----:B------:R-:W-:Y:S02]  /*13210*/  LOP3.LUT R90, R86, 0x1f, RZ, 0xc, !PT ;  /* 0x0000001f565a7812 */ /* 0x000fe400078e0cff */
[----:B------:R-:W-:Y:S01]  /*13220*/  SHF.R.U32.HI R86, RZ, 0x4, R86 ;  /* 0x00000004ff567819 */ /* 0x000fe20000011656 */
[----:B0-----:R-:W-:Y:S02]  /*13230*/  IMAD.MOV.U32 R66, RZ, RZ, R65 ;  /* 0x000000ffff427224 */ /* 0x001fe400078e0041 */
[----:B------:R-:W-:Y:S01]  /*13240*/  IMAD R90, R90, 0x300, R3 ;  /* 0x000003005a5a7824 */ /* 0x000fe200078e0203 */
[----:B------:R-:W-:-:S05]  /*13250*/  LOP3.LUT R65, R86, 0xffe, RZ, 0xc0, !PT ;  /* 0x00000ffe56417812 */ /* 0x000fca00078ec0ff */
[----:B------:R-:W-:Y:S02]  /*13260*/  IMAD.IADD R144, R90, 0x1, -R65 ;  /* 0x000000015a907824 */ /* 0x000fe400078e0a41 */
[----:B--2---:R-:W-:Y:S01]  /*13270*/  VIADD R67, R171, 0x1 ;  /* 0x00000001ab437836 */ /* 0x004fe20000000000 */
        /* <DEDUP_REMOVED lines=212> */
[----:B------:R-:W2:Y:S04]  /*13fc0*/  LDS R66, [R211+0x8] ;  /* 0x00000800d3427984 */ /* 0x000ea80000000800 */
[----:B------:R-:W3:Y:S04]  /*13fd0*/  LDS R86, [R211+0xc] ;  /* 0x00000c00d3567984 */ /* 0x000ee80000000800 */
[----:B------:R-:W4:Y:S04]  /*13fe0*/  LDS R90, [R211+0x10] ;  /* 0x00001000d35a7984 */ /* 0x000f280000000800 */
[----:B------:R-:W5:Y:S04]  /*13ff0*/  LDS R238, [R211+0x14] ;  /* 0x00001400d3ee7984 */ /* 0x000f680000000800 */
[----:B------:R-:W1:Y:S04]  /*14000*/  LDS R237, [R211+0x18] ;  /* 0x00001800d3ed7984 */ /* 0x000e680000000800 */
[----:B------:R-:W1:Y:S04]  /*14010*/  LDS R236, [R211+0x1c] ;  /* 0x00001c00d3ec7984 */ /* 0x000e680000000800 */
[----:B------:R-:W1:Y:S04]  /*14020*/  LDS R235, [R211+0x20] ;  /* 0x00002000d3eb7984 */ /* 0x000e680000000800 */
[----:B------:R-:W1:Y:S04]  /*14030*/  LDS R234, [R211+0x24] ;  /* 0x00002400d3ea7984 */ /* 0x000e680000000800 */
[----:B------:R-:W1:Y:S04]  /*14040*/  LDS R233, [R211+0x28] ;  /* 0x00002800d3e97984 */ /* 0x000e680000000800 */
[----:B------:R-:W1:Y:S01]  /*14050*/  LDS R232, [R211+0x2c] ;  /* 0x00002c00d3e87984 */ /* 0x000e620000000800 */
[----:B0-----:R-:W-:-:S03]  /*14060*/  IMAD.IADD R245, R247, 0x1, R64 ;  /* 0x00000001f7f57824 */ /* 0x001fc600078e0240 */
        /* <DEDUP_REMOVED lines=11> */
[----:B------:R-:W-:-:S03]  /*14120*/  IMAD.IADD R236, R236, 0x1, R237 ;  /* 0x00000001ecec7824 */ /* 0x000fc600078e02ed */
        /* <DEDUP_REMOVED lines=29> */
[----:B------:R-:W-:-:S04]  /*14300*/  IMAD.IADD R221, R221, 0x1, R222 ;  /* 0x00000001dddd7824 */ /* 0x000fc800078e02de */
[----:B0-----:R-:W-:-:S04]  /*14310*/  IMAD.IADD R220, R220, 0x1, R221 ;  /* 0x00000001dcdc7824 */ /* 0x001fc800078e02dd */
[----:B--2---:R-:W-:-:S04]  /*14320*/  IMAD.IADD R219, R219, 0x1, R220 ;  /* 0x00000001dbdb7824 */ /* 0x004fc800078e02dc */
[----:B---3--:R-:W-:-:S04]  /*14330*/  IMAD.IADD R218, R218, 0x1, R219 ;  /* 0x00000001dada7824 */ /* 0x008fc800078e02db */
[----:B----4-:R-:W-:-:S04]  /*14340*/  IMAD.IADD R217, R217, 0x1, R218 ;  /* 0x00000001d9d97824 */ /* 0x010fc800078e02da */
[----:B-----5:R-:W-:-:S04]  /*14350*/  IMAD.IADD R216, R216, 0x1, R217 ;  /* 0x00000001d8d87824 */ /* 0x020fc800078e02d9 */
[----:B-1----:R-:W-:-:S04]  /*14360*/  IMAD.IADD R215, R215, 0x1, R216 ;  /* 0x00000001d7d77824 */ /* 0x002fc800078e02d8 */
        /* <DEDUP_REMOVED lines=10> */
[----:B------:R-:W0:Y:S01]  /*14410*/  SHFL.UP P0, R242, R67, 0x8, RZ ;  /* 0x0500000043f27989 */ /* 0x000e2200000000ff */
[----:B------:R-:W-:Y:S02]  /*14420*/  ISETP.NE.AND P3, PT, R0, 0x1f, PT ;  /* 0x0000001f0000780c */ /* 0x000fe40003f65270 */
[----:B------:R-:W-:Y:S01]  /*14430*/  MOV R86, 0x400 ;  /* 0x0000040000567802 */ /* 0x000fe20000000f00 */
[----:B0-----:R-:W-:-:S05]  /*14440*/  @P0 IMAD.IADD R242, R67, 0x1, R242 ;  /* 0x0000000143f20824 */ /* 0x001fca00078e02f2 */
[----:B------:R-:W0:Y:S01]  /*14450*/  SHFL.UP P0, R249, R242, 0x10, RZ ;  /* 0x06000000f2f97989 */ /* 0x000e2200000000ff */
[----:B------:R-:W-:-:S05]  /*14460*/  LEA R86, R91, R86, 0x18 ;  /* 0x000000565b567211 */ /* 0x000fca00078ec0ff */
[----:B------:R-:W-:Y:S02]  /*14470*/  @!P3 IMAD R244, R45, 0x4, R86 ;  /* 0x000000042df4b824 */ /* 0x000fe400078e0256 */
[----:B0-----:R-:W-:-:S05]  /*14480*/  @P0 IMAD.IADD R249, R242, 0x1, R249 ;  /* 0x00000001f2f90824 */ /* 0x001fca00078e02f9 */
[----:B------:R-:W-:Y:S01]  /*14490*/  @!P3 STS [R244+0x6300], R249 ;  /* 0x006300f9f400b388 */ /* 0x000fe20000000800 */
[----:B------:R-:W-:Y:S06]  /*144a0*/  BAR.SYNC.DEFER_BLOCKING 0x0 ;  /* 0x0000000000007b1d */ /* 0x000fec0000010000 */
[----:B------:R-:W0:Y:S04]  /*144b0*/  LDS.128 R64, [R86+0x6300] ;  /* 0x0063000056407984 */ /* 0x000e280000000c00 */
[----:B------:R-:W1:Y:S01]  /*144c0*/  LDS.64 R90, [R86+0x6310] ;  /* 0x00631000565a7984 */ /* 0x000e620000000a00 */
[----:B------:R-:W-:-:S02]  /*144d0*/  ISETP.NE.AND P0, PT, R45, 0x2, PT ;  /* 0x000000022d00780c */ /* 0x000fc40003f05270 */
[----:B------:R-:W-:Y:S02]  /*144e0*/  ISETP.NE.AND P4, PT, R0, RZ, PT ;  /* 0x000000ff0000720c */ /* 0x000fe40003f85270 */
        /* <DEDUP_REMOVED lines=8> */
[----:B-1----:R-:W-:-:S03]  /*14570*/  IMAD.IADD R90, R67, 0x1, R90 ;  /* 0x00000001435a7824 */ /* 0x002fc600078e025a */
[----:B------:R-:W-:Y:S02]  /*14580*/  SEL R65, R67, R64, !P0 ;  /* 0x0000004043417207 */ /* 0x000fe40004000000 */
[----:B------:R-:W-:Y:S01]  /*14590*/  ISETP.GT.U32.OR P0, PT, R89, 0x1f, P4 ;  /* 0x0000001f5900780c */ /* 0x000fe20002704470 */
[----:B------:R-:W-:Y:S01]  /*145a0*/  IMAD.IADD R64, R249, 0x1, -R240 ;  /* 0x00000001f9407824 */ /* 0x000fe200078e0af0 */
[----:B------:R-:W-:Y:S01]  /*145b0*/  SEL R65, R90, R65, !P3 ;  /* 0x000000415a417207 */ /* 0x000fe20005800000 */
[----:B------:R-:W-:-:S03]  /*145c0*/  IMAD.IADD R91, R91, 0x1, R90 ;  /* 0x000000015b5b7824 */ /* 0x000fc600078e025a */
[----:B------:R-:W-:-:S05]  /*145d0*/  SEL R66, R64, RZ, P4 ;  /* 0x000000ff40427207 */ /* 0x000fca0002000000 */
[----:B------:R-:W-:Y:S02]  /*145e0*/  @P2 IMAD.IADD R64, R65, 0x1, R66 ;  /* 0x0000000141402824 */ /* 0x000fe400078e0242 */
[----:B------:R-:W-:-:S05]  /*145f0*/  @!P0 IMAD.U32 R64, R91, 0x10000, RZ ;  /* 0x000100005b408824 */ /* 0x000fca00078e00ff */
[----:B------:R-:W-:Y:S01]  /*14600*/  @!P0 STS [R86+0x6320], R64 ;  /* 0x0063204056008388 */ /* 0x000fe20000000800 */
[----:B------:R-:W-:Y:S01]  /*14610*/  BAR.SYNC.DEFER_BLOCKING 0x0 ;  /* 0x0000000000007b1d */ /* 0x000fe20000010000 */
[----:B------:R-:W-:-:S13]  /*14620*/  ISETP.NE.AND P2, PT, R89, RZ, PT ;  /* 0x000000ff5900720c */ /* 0x000fda0003f45270 */
[----:B------:R-:W0:Y:S01]  /*14630*/  @P2 LDS R65, [R86+0x6320] ;  /* 0x0063200056412984 */ /* 0x000e220000000800 */
[----:B------:R-:W-:-:S04]  /*14640*/  @!P1 IADD3 R66, PT, PT, -R89, 0x3f, RZ ;  /* 0x0000003f59429810 */ /* 0x000fc80007ffe1ff */
[----:B------:R-:W-:Y:S02]  /*14650*/  @!P1 LOP3.LUT R67, R66, 0x1f, RZ, 0xc0, !PT ;  /* 0x0000001f42439812 */ /* 0x000fe400078ec0ff */
[----:B------:R-:W-:-:S04]  /*14660*/  @!P1 SHF.R.U32.HI R66, RZ, 0x4, R66 ;  /* 0x00000004ff429819 */ /* 0x000fc80000011642 */
[----:B------:R-:W-:Y:S01]  /*14670*/  @!P1 LOP3.LUT R66, R66, 0x2, RZ, 0xc0, !PT ;  /* 0x0000000242429812 */ /* 0x000fe200078ec0ff */
[----:B0-----:R-:W-:Y:S02]  /*14680*/  @P2 IMAD.IADD R64, R64, 0x1, R65 ;  /* 0x0000000140402824 */ /* 0x001fe400078e0241 */
[----:B------:R-:W-:Y:S02]  /*14690*/  @!P1 IMAD R65, R67, 0x300, R86 ;  /* 0x0000030043419824 */ /* 0x000fe400078e0256 */
[----:B------:R-:W-:Y:S02]  /*146a0*/  IMAD.IADD R90, R245, 0x1, R64 ;  /* 0x00000001f55a7824 */ /* 0x000fe400078e0240 */
[----:B------:R-:W-:Y:S02]  /*146b0*/  @!P1 IMAD.IADD R65, R65, 0x1, R66 ;  /* 0x0000000141419824 */ /* 0x000fe400078e0242 */
        /* <DEDUP_REMOVED lines=71> */
[----:B------:R-:W2:Y:S04]  /*14b30*/  LDS.U16 R67, [R210+0x2] ;  /* 0x00000200d2437984 */ /* 0x000ea80000000400 */
[----:B------:R-:W-:Y:S04]  /*14b40*/  LDS.U16 R215, [R142+0x2] ;  /* 0x000002008ed77984 */ /* 0x000fe80000000400 */
[----:B------:R-:W-:Y:S04]  /*14b50*/  LDS.U16 R211, [R134+0x2] ;  /* 0x0000020086d37984 */ /* 0x000fe80000000400 */
[----:B------:R-:W-:Y:S04]  /*14b60*/  LDS.U16 R209, [R156+0x2] ;  /* 0x000002009cd17984 */ /* 0x000fe80000000400 */
[----:B------:R-:W-:Y:S04]  /*14b70*/  LDS.U16 R136, [R197+0x2] ;  /* 0x00000200c5887984 */ /* 0x000fe80000000400 */
[----:B------:R-:W-:Y:S04]  /*14b80*/  LDS.U16 R155, [R150+0x2] ;  /* 0x00000200969b7984 */ /* 0x000fe80000000400 */
[----:B------:R-:W-:Y:S04]  /*14b90*/  LDS.U16 R128, [R145+0x2] ;  /* 0x0000020091807984 */ /* 0x000fe80000000400 */
[----:B------:R-:W-:Y:S04]  /*14ba0*/  LDS.U16 R137, [R116+0x2] ;  /* 0x0000020074897984 */ /* 0x000fe80000000400 */
[----:B------:R-:W3:Y:S04]  /*14bb0*/  LDS.U16 R120, [R120+0x2] ;  /* 0x0000020078787984 */ /* 0x000ee80000000400 */
[----:B------:R-:W-:Y:S04]  /*14bc0*/  LDS.U16 R157, [R157+0x2] ;  /* 0x000002009d9d7984 */ /* 0x000fe80000000400 */
[----:B------:R-:W-:Y:S04]  /*14bd0*/  LDS.U16 R132, [R132+0x2] ;  /* 0x0000020084847984 */ /* 0x000fe80000000400 */
[----:B------:R-:W-:Y:S04]  /*14be0*/  LDS.U16 R138, [R138+0x2] ;  /* 0x000002008a8a7984 */ /* 0x000fe80000000400 */
[----:B------:R2:W-:Y:S04]  /*14bf0*/  LDS.U16 R217, [R196+0x2] ;  /* 0x00000200c4d97984 */ /* 0x0005e80000000400 */
        /* <DEDUP_REMOVED lines=15> */
[----:B------:R-:W5:Y:S04]  /*14cf0*/  LDS.U16 R116, [R199+0x2] ;  /* 0x00000200c7747984 */ /* 0x000f680000000400 */
[----:B------:R-:W-:Y:S04]  /*14d00*/  LDS.U16 R141, [R141+0x2] ;  /* 0x000002008d8d7984 */ /* 0x000fe80000000400 */
[----:B------:R-:W-:Y:S04]  /*14d10*/  LDS.U16 R210, [R147+0x2] ;  /* 0x0000020093d27984 */ /* 0x000fe80000000400 */
[----:B------:R-:W-:Y:S04]  /*14d20*/  LDS.U16 R203, [R203+0x2] ;  /* 0x00000200cbcb7984 */ /* 0x000fe80000000400 */
[----:B------:R-:W5:Y:S04]  /*14d30*/  LDS.U16 R130, [R130+0x2] ;  /* 0x0000020082827984 */ /* 0x000f680000000400 */
[----:B------:R5:W5:Y:S01]  /*14d40*/  LDS.U16 R145, [R146+0x2] ;  /* 0x0000020092917984 */ /* 0x000b620000000400 */
[----:B------:R-:W-:Y:S06]  /*14d50*/  BAR.SYNC.DEFER_BLOCKING 0x0 ;  /* 0x0000000000007b1d */ /* 0x000fec0000010000 */
[----:B0-----:R-:W-:Y:S01]  /*14d60*/  @!P1 STS [R3], R122 ;  /* 0x0000007a03009388 */ /* 0x001fe20000000800 */
[----:B-1----:R-:W-:-:S02]  /*14d70*/  IMAD.IADD R195, R195, 0x1, R64 ;  /* 0x00000001c3c37824 */ /* 0x002fc400078e0240 */
[----:B------:R-:W-:Y:S01]  /*14d80*/  @!P1 IMAD.IADD R64, R43, 0x1, -R122 ;  /* 0x000000012b409824 */ /* 0x000fe200078e0a7a */
[----:B------:R-:W-:Y:S08]  /*14d90*/  BAR.SYNC.DEFER_BLOCKING 0x0 ;  /* 0x0000000000007b1d */ /* 0x000ff00000010000 */
[----:B------:R-:W-:Y:S01]  /*14da0*/  BAR.SYNC.DEFER_BLOCKING 0x0 ;  /* 0x0000000000007b1d */ /* 0x000fe20000010000 */
[----:B--2---:R-:W-:-:S02]  /*14db0*/  IMAD.IADD R196, R208, 0x1, R67 ;  /* 0x00000001d0c47824 */ /* 0x004fc400078e0243 */
[----:B------:R-:W-:Y:S02]  /*14dc0*/  IMAD.IADD R194, R194, 0x1, R91 ;  /* 0x00000001c2c27824 */ /* 0x000fe400078e025b */
[----:B---3--:R-:W-:Y:S01]  /*14dd0*/  IMAD.IADD R193, R193, 0x1, R120 ;  /* 0x00000001c1c17824 */ /* 0x008fe200078e0278 */
[----:B------:R-:W-:Y:S01]  /*14de0*/  @!P1 STS [R3+0x3a80], R64 ;  /* 0x003a804003009388 */ /* 0x000fe20000000800 */
[----:B----4-:R-:W-:Y:S02]  /*14df0*/  IMAD.IADD R170, R170, 0x1, R197 ;  /* 0x00000001aaaa7824 */ /* 0x010fe400078e02c5 */
[----:B------:R-:W-:Y:S02]  /*14e00*/  IMAD.IADD R192, R192, 0x1, R157 ;  /* 0x00000001c0c07824 */ /* 0x000fe400078e029d */
[----:B-----5:R-:W-:Y:S02]  /*14e10*/  IMAD.IADD R163, R163, 0x1, R116 ;  /* 0x00000001a3a37824 */ /* 0x020fe400078e0274 */
[----:B------:R-:W-:Y:S01]  /*14e20*/  IMAD R197, R196, 0x2, R86 ;  /* 0x00000002c4c57824 */ /* 0x000fe200078e0256 */
[----:B------:R-:W-:Y:S01]  /*14e30*/  BAR.SYNC.DEFER_BLOCKING 0x0 ;  /* 0x0000000000007b1d */ /* 0x000fe20000010000 */
[----:B------:R-:W-:-:S02]  /*14e40*/  IMAD.IADD R191, R191, 0x1, R66 ;  /* 0x00000001bfbf7824 */ /* 0x000fc400078e0242 */
[----:B------:R-:W-:Y:S02]  /*14e50*/  IMAD R116, R195, 0x2, R86 ;  /* 0x00000002c3747824 */ /* 0x000fe400078e0256 */
[----:B------:R-:W-:Y:S02]  /*14e60*/  IMAD.IADD R190, R190, 0x1, R215 ;  /* 0x00000001bebe7824 */ /* 0x000fe400078e02d7 */
[----:B------:R-:W-:Y:S02]  /*14e70*/  IMAD.IADD R177, R177, 0x1, R128 ;  /* 0x00000001b1b17824 */ /* 0x000fe400078e0280 */
[----:B------:R-:W-:Y:S02]  /*14e80*/  IMAD R120, R194, 0x2, R86 ;  /* 0x00000002c2787824 */ /* 0x000fe400078e0256 */
[----:B------:R-:W-:Y:S02]  /*14e90*/  IMAD.IADD R189, R189, 0x1, R132 ;  /* 0x00000001bdbd7824 */ /* 0x000fe400078e0284 */
[----:B------:R-:W-:-:S02]  /*14ea0*/  IMAD R128, R193, 0x2, R86 ;  /* 0x00000002c1807824 */ /* 0x000fc400078e0256 */
[----:B------:R-:W-:Y:S02]  /*14eb0*/  IMAD.IADD R188, R188, 0x1, R213 ;  /* 0x00000001bcbc7824 */ /* 0x000fe400078e02d5 */
[----:B------:R-:W-:Y:S02]  /*14ec0*/  IMAD.IADD R183, R183, 0x1, R136 ;  /* 0x00000001b7b77824 */ /* 0x000fe400078e0288 */
[----:B------:R-:W-:Y:S02]  /*14ed0*/  IMAD R132, R192, 0x2, R86 ;  /* 0x00000002c0847824 */ /* 0x000fe400078e0256 */
[----:B------:R-:W-:Y:S02]  /*14ee0*/  IMAD.IADD R187, R187, 0x1, R138 ;  /* 0x00000001bbbb7824 */ /* 0x000fe400078e028a */
[----:B------:R-:W-:Y:S01]  /*14ef0*/  IMAD.IADD R181, R181, 0x1, R140 ;  /* 0x00000001b5b57824 */ /* 0x000fe200078e028c */
[----:B------:R0:W-:Y:S01]  /*14f00*/  STS.U16 [R197], R118 ;  /* 0x00000076c5007388 */ /* 0x0001e20000000400 */
[----:B------:R-:W-:-:S02]  /*14f10*/  IMAD R136, R191, 0x2, R86 ;  /* 0x00000002bf887824 */ /* 0x000fc400078e0256 */
[----:B------:R-:W-:Y:S01]  /*14f20*/  IMAD.IADD R186, R186, 0x1, R211 ;  /* 0x00000001baba7824 */ /* 0x000fe200078e02d3 */
[----:B------:R1:W-:Y:S01]  /*14f30*/  STS.U16 [R116], R131 ;  /* 0x0000008374007388 */ /* 0x0003e20000000400 */
[----:B------:R-:W-:Y:S02]  /*14f40*/  IMAD R140, R190, 0x2, R86 ;  /* 0x00000002be8c7824 */ /* 0x000fe400078e0256 */
[----:B------:R-:W-:Y:S01]  /*14f50*/  IMAD.IADD R185, R185, 0x1, R90 ;  /* 0x00000001b9b97824 */ /* 0x000fe200078e025a */
[----:B------:R2:W-:Y:S01]  /*14f60*/  STS.U16 [R120], R129 ;  /* 0x0000008178007388 */ /* 0x0005e20000000400 */
[----:B------:R-:W-:Y:S02]  /*14f70*/  IMAD.IADD R169, R169, 0x1, R148 ;  /* 0x00000001a9a97824 */ /* 0x000fe400078e0294 */
[----:B------:R-:W-:Y:S01]  /*14f80*/  IMAD R144, R189, 0x2, R86 ;  /* 0x00000002bd907824 */ /* 0x000fe200078e0256 */
[----:B------:R-:W-:Y:S01]  /*14f90*/  STS.U16 [R128], R127 ;  /* 0x0000007f80007388 */ /* 0x000fe20000000400 */
[----:B------:R-:W-:-:S02]  /*14fa0*/  IMAD.IADD R184, R184, 0x1, R209 ;  /* 0x00000001b8b87824 */ /* 0x000fc400078e02d1 */
[----:B------:R-:W-:Y:S01]  /*14fb0*/  IMAD.IADD R179, R179, 0x1, R152 ;  /* 0x00000001b3b37824 */ /* 0x000fe200078e0298 */
[----:B------:R-:W-:Y:S01]  /*14fc0*/  STS.U16 [R132], R117 ;  /* 0x0000007584007388 */ /* 0x000fe20000000400 */
[----:B------:R-:W-:Y:S02]  /*14fd0*/  IMAD R148, R188, 0x2, R86 ;  /* 0x00000002bc947824 */ /* 0x000fe400078e0256 */
[----:B------:R-:W-:Y:S01]  /*14fe0*/  IMAD.IADD R165, R165, 0x1, R156 ;  /* 0x00000001a5a57824 */ /* 0x000fe200078e029c */
[----:B------:R-:W-:Y:S01]  /*14ff0*/  STS.U16 [R136], R119 ;  /* 0x0000007788007388 */ /* 0x000fe20000000400 */
[----:B------:R-:W-:Y:S02]  /*15000*/  IMAD R152, R187, 0x2, R86 ;  /* 0x00000002bb987824 */ /* 0x000fe400078e0256 */
[----:B------:R-:W-:Y:S01]  /*15010*/  IMAD.IADD R182, R182, 0x1, R217 ;  /* 0x00000001b6b67824 */ /* 0x000fe200078e02d9 */
[----:B------:R-:W-:Y:S01]  /*15020*/  STS.U16 [R140], R121 ;  /* 0x000000798c007388 */ /* 0x000fe20000000400 */
[----:B------:R-:W-:-:S02]  /*15030*/  IMAD.IADD R159, R159, 0x1, R130 ;  /* 0x000000019f9f7824 */ /* 0x000fc400078e0282 */
[--C-:B------:R-:W-:Y:S01]  /*15040*/  IMAD R156, R186, 0x2, R86.reuse ;  /* 0x00000002ba9c7824 */ /* 0x100fe200078e0256 */
[----:B------:R3:W-:Y:S01]  /*15050*/  STS.U16 [R144], R123 ;  /* 0x0000007b90007388 */ /* 0x0007e20000000400 */
[--C-:B------:R-:W-:Y:S02]  /*15060*/  IMAD R130, R185, 0x2, R86.reuse ;  /* 0x00000002b9827824 */ /* 0x100fe400078e0256 */
[----:B------:R-:W-:Y:S01]  /*15070*/  IMAD.IADD R180, R180, 0x1, R155 ;  /* 0x00000001b4b47824 */ /* 0x000fe200078e029b */
[----:B------:R-:W-:Y:S01]  /*15080*/  STS.U16 [R148], R125 ;  /* 0x0000007d94007388 */ /* 0x000fe20000000400 */
[----:B------:R-:W-:Y:S02]  /*15090*/  IMAD R146, R184, 0x2, R86 ;  /* 0x00000002b8927824 */ /* 0x000fe400078e0256 */
[----:B------:R-:W-:Y:S01]  /*150a0*/  IMAD.IADD R171, R171, 0x1, R154 ;  /* 0x00000001abab7824 */ /* 0x000fe200078e029a */
[----:B------:R-:W-:Y:S01]  /*150b0*/  STS.U16 [R152], R109 ;  /* 0x0000006d98007388 */ /* 0x000fe20000000400 */
[----:B------:R-:W-:-:S02]  /*150c0*/  IMAD R138, R183, 0x2, R86 ;  /* 0x00000002b78a7824 */ /* 0x000fc400078e0256 */
[----:B------:R-:W-:Y:S01]  /*150d0*/  IMAD.IADD R178, R178, 0x1, R149 ;  /* 0x00000001b2b27824 */ /* 0x000fe200078e0295 */
[----:B------:R-:W-:Y:S01]  /*150e0*/  STS.U16 [R156], R111 ;  /* 0x0000006f9c007388 */ /* 0x000fe20000000400 */
[----:B------:R-:W-:Y:S02]  /*150f0*/  IMAD R154, R182, 0x2, R86 ;  /* 0x00000002b69a7824 */ /* 0x000fe400078e0256 */
[----:B------:R-:W-:Y:S01]  /*15100*/  IMAD.IADD R167, R167, 0x1, R150 ;  /* 0x00000001a7a77824 */ /* 0x000fe200078e0296 */
[----:B------:R-:W-:Y:S01]  /*15110*/  STS.U16 [R130], R107 ;  /* 0x0000006b82007388 */ /* 0x000fe20000000400 */
[----:B0-----:R-:W-:Y:S02]  /*15120*/  IMAD R118, R181, 0x2, R86 ;  /* 0x00000002b5767824 */ /* 0x001fe400078e0256 */
[----:B------:R-:W-:Y:S01]  /*15130*/  IMAD.IADD R176, R176, 0x1, R201 ;  /* 0x00000001b0b07824 */ /* 0x000fe200078e02c9 */
[----:B------:R-:W-:Y:S01]  /*15140*/  STS.U16 [R146], R115 ;  /* 0x0000007392007388 */ /* 0x000fe20000000400 */
[----:B------:R-:W-:-:S02]  /*15150*/  IMAD.IADD R173, R173, 0x1, R142 ;  /* 0x00000001adad7824 */ /* 0x000fc400078e028e */
[----:B------:R-:W-:Y:S01]  /*15160*/  IMAD R150, R180, 0x2, R86 ;  /* 0x00000002b4967824 */ /* 0x000fe200078e0256 */
[----:B------:R-:W-:Y:S01]  /*15170*/  STS.U16 [R138], R113 ;  /* 0x000000718a007388 */ /* 0x000fe20000000400 */
[----:B------:R-:W-:Y:S02]  /*15180*/  IMAD.IADD R175, R175, 0x1, R134 ;  /* 0x00000001afaf7824 */ /* 0x000fe400078e0286 */
[--C-:B------:R-:W-:Y:S01]  /*15190*/  IMAD R142, R179, 0x2, R86.reuse ;  /* 0x00000002b38e7824 */ /* 0x100fe200078e0256 */
[----:B------:R-:W-:Y:S01]  /*151a0*/  STS.U16 [R154], R99 ;  /* 0x000000639a007388 */ /* 0x000fe20000000400 */
[----:B------:R-:W-:Y:S02]  /*151b0*/  IMAD.IADD R174, R174, 0x1, R137 ;  /* 0x00000001aeae7824 */ /* 0x000fe400078e0289 */
[--C-:B------:R-:W-:Y:S01]  /*151c0*/  IMAD R134, R178, 0x2, R86.reuse ;  /* 0x00000002b2867824 */ /* 0x100fe200078e0256 */
[----:B------:R-:W-:Y:S01]  /*151d0*/  STS.U16 [R118], R101 ;  /* 0x0000006576007388 */ /* 0x000fe20000000400 */
[----:B------:R-:W-:-:S02]  /*151e0*/  IMAD R122, R177, 0x2, R86 ;  /* 0x00000002b17a7824 */ /* 0x000fc400078e0256 */
[----:B------:R-:W-:Y:S01]  /*151f0*/  IMAD.IADD R172, R172, 0x1, R139 ;  /* 0x00000001acac7824 */ /* 0x000fe200078e028b */
[----:B------:R-:W-:Y:S01]  /*15200*/  STS.U16 [R150], R103 ;  /* 0x0000006796007388 */ /* 0x000fe20000000400 */
[--C-:B------:R-:W-:Y:S02]  /*15210*/  IMAD R157, R176, 0x2, R86.reuse ;  /* 0x00000002b09d7824 */ /* 0x100fe400078e0256 */
[----:B------:R-:W-:Y:S01]  /*15220*/  IMAD.IADD R166, R166, 0x1, R153 ;  /* 0x00000001a6a67824 */ /* 0x000fe200078e0299 */
[----:B------:R-:W-:Y:S01]  /*15230*/  STS.U16 [R142], R97 ;  /* 0x000000618e007388 */ /* 0x000fe20000000400 */
[--C-:B------:R-:W-:Y:S02]  /*15240*/  IMAD R155, R175, 0x2, R86.reuse ;  /* 0x00000002af9b7824 */ /* 0x100fe400078e0256 */
        /* <DEDUP_REMOVED lines=9> */
[----:B------:R-:W-:Y:S01]  /*152e0*/  IMAD R145, R170, 0x2, R86 ;  /* 0x00000002aa917824 */ /* 0x000fe200078e0256 */
[----:B------:R-:W-:Y:S01]  /*152f0*/  STS.U16 [R155], R202 ;  /* 0x000000ca9b007388 */ /* 0x000fe20000000400 */
[----:B------:R-:W-:-:S02]  /*15300*/  IMAD.IADD R162, R162, 0x1, R141 ;  /* 0x00000001a2a27824 */ /* 0x000fc400078e028d */
[--C-:B------:R-:W-:Y:S01]  /*15310*/  IMAD R143, R169, 0x2, R86.reuse ;  /* 0x00000002a98f7824 */ /* 0x100fe200078e0256 */
[----:B------:R-:W-:Y:S01]  /*15320*/  STS.U16 [R153], R204 ;  /* 0x000000cc99007388 */ /* 0x000fe20000000400 */
[----:B------:R-:W-:Y:S02]  /*15330*/  IMAD.IADD R164, R164, 0x1, R133 ;  /* 0x00000001a4a47824 */ /* 0x000fe400078e0285 */
[--C-:B------:R-:W-:Y:S01]  /*15340*/  IMAD R141, R168, 0x2, R86.reuse ;  /* 0x00000002a88d7824 */ /* 0x100fe200078e0256 */
        /* <DEDUP_REMOVED lines=10> */
[----:B-1----:R-:W-:-:S03]  /*153f0*/  IMAD R131, R163, 0x2, R86 ;  /* 0x00000002a3837824 */ /* 0x002fc600078e0256 */
[----:B------:R-:W-:Y:S01]  /*15400*/  STS.U16 [R143], R126 ;  /* 0x0000007e8f007388 */ /* 0x000fe20000000400 */
[----:B--2---:R-:W-:-:S03]  /*15410*/  IMAD R129, R162, 0x2, R86 ;  /* 0x00000002a2817824 */ /* 0x004fc600078e0256 */
[----:B------:R-:W-:Y:S01]  /*15420*/  STS.U16 [R141], R198 ;  /* 0x000000c68d007388 */ /* 0x000fe20000000400 */
[----:B---3--:R-:W-:-:S03]  /*15430*/  IMAD R123, R161, 0x2, R86 ;  /* 0x00000002a17b7824 */ /* 0x008fc600078e0256 */
[----:B------:R-:W-:Y:S01]  /*15440*/  STS.U16 [R139], R102 ;  /* 0x000000668b007388 */ /* 0x000fe20000000400 */
[----:B------:R-:W-:-:S03]  /*15450*/  IMAD R121, R160, 0x2, R86 ;  /* 0x00000002a0797824 */ /* 0x000fc600078e0256 */
[----:B------:R-:W-:Y:S01]  /*15460*/  STS.U16 [R137], R104 ;  /* 0x0000006889007388 */ /* 0x000fe20000000400 */
[----:B------:R-:W-:-:S03]  /*15470*/  IMAD R119, R159, 0x2, R86 ;  /* 0x000000029f777824 */ /* 0x000fc600078e0256 */
[----:B------:R-:W-:Y:S01]  /*15480*/  STS.U16 [R135], R106 ;  /* 0x0000006a87007388 */ /* 0x000fe20000000400 */
[----:B------:R-:W-:-:S03]  /*15490*/  IMAD R117, R158, 0x2, R86 ;  /* 0x000000029e757824 */ /* 0x000fc600078e0256 */
        /* <DEDUP_REMOVED lines=8> */
[----:B------:R-:W0:Y:S04]  /*15520*/  LDS.U16 R239, [R87] ;  /* 0x0000000057ef7984 */ /* 0x000e280000000400 */
[----:B------:R-:W1:Y:S04]  /*15530*/  LDS.U16 R207, [R87+0x180] ;  /* 0x0001800057cf7984 */ /* 0x000e680000000400 */
[----:B------:R-:W2:Y:S04]  /*15540*/  LDS.U16 R112, [R87+0x300] ;  /* 0x0003000057707984 */ /* 0x000ea80000000400 */
[----:B------:R-:W3:Y:S01]  /*15550*/  LDS.U16 R201, [R87+0x480] ;  /* 0x0004800057c97984 */ /* 0x000ee20000000400 */
[----:B------:R-:W-:-:S03]  /*15560*/  ISETP.GE.AND P5, PT, R41, R42, PT ;  /* 0x0000002a2900720c */ /* 0x000fc60003fa6270 */
[----:B------:R-:W4:Y:S01]  /*15570*/  LDS.U16 R198, [R87+0x600] ;  /* 0x0006000057c67984 */ /* 0x000f220000000400 */
[----:B------:R-:W-:-:S03]  /*15580*/  ISETP.GE.AND P6, PT, R40, R42, PT ;  /* 0x0000002a2800720c */ /* 0x000fc60003fc6270 */
[----:B------:R-:W5:Y:S01]  /*15590*/  LDS.U16 R210, [R87+0x780] ;  /* 0x0007800057d27984 */ /* 0x000f620000000400 */
[----:B------:R-:W-:-:S03]  /*155a0*/  ISETP.GE.AND P0, PT, R89, R42, PT ;  /* 0x0000002a5900720c */ /* 0x000fc60003f06270 */
[----:B------:R-:W5:Y:S02]  /*155b0*/  LDS.U16 R238, [R87+0x900] ;  /* 0x0009000057ee7984 */ /* 0x000f640000000400 */
[----:B------:R-:W-:Y:S01]  /*155c0*/  @P5 LOP3.LUT R2, R2, 0x40000000, RZ, 0xfc, !PT ;  /* 0x4000000002025812 */ /* 0x000fe200078efcff */
[----:B------:R-:W-:Y:S01]  /*155d0*/  IMAD.MOV.U32 R227, RZ, RZ, 0xffff ;  /* 0x0000ffffffe37424 */ /* 0x000fe200078e00ff */
[----:B------:R-:W5:Y:S02]  /*155e0*/  LDS.U16 R200, [R87+0xa80] ;  /* 0x000a800057c87984 */ /* 0x000f640000000400 */
[----:B------:R-:W-:Y:S02]  /*155f0*/  LOP3.LUT R2, R2, 0xdfffffff, RZ, 0xc0, !PT ;  /* 0xdfffffff02027812 */ /* 0x000fe400078ec0ff */
[----:B------:R-:W5:Y:S02]  /*15600*/  LDS.U16 R106, [R87+0xc00] ;  /* 0x000c0000576a7984 */ /* 0x000f640000000400 */
[----:B------:R-:W-:-:S02]  /*15610*/  @P6 LOP3.LUT R2, R2, 0x20000000, RZ, 0xfc, !PT ;  /* 0x2000000002026812 */ /* 0x000fc400078efcff */
[----:B------:R-:W5:Y:S01]  /*15620*/  LDS.U16 R224, [R87+0xd80] ;  /* 0x000d800057e07984 */ /* 0x000f620000000400 */
[----:B0-----:R-:W-:-:S03]  /*15630*/  PRMT R64, R239, 0x9910, RZ ;  /* 0x00009910ef407816 */ /* 0x001fc600000000ff */
[----:B------:R-:W0:Y:S01]  /*15640*/  LDS.U16 R202, [R87+0xf00] ;  /* 0x000f000057ca7984 */ /* 0x000e220000000400 */
[----:B------:R-:W-:-:S03]  /*15650*/  ISETP.NE.AND P4, PT, R64, 0x7fff, PT ;  /* 0x00007fff4000780c */ /* 0x000fc60003f85270 */
[----:B------:R-:W0:Y:S01]  /*15660*/  LDS.U16 R103, [R87+0x1080] ;  /* 0x0010800057677984 */ /* 0x000e220000000400 */
[----:B------:R-:W-:-:S03]  /*15670*/  SEL R66, R239, 0x8000, P4 ;  /* 0x00008000ef427807 */ /* 0x000fc60002000000 */
[----:B------:R-:W0:Y:S01]  /*15680*/  LDS.U16 R225, [R87+0x1200] ;  /* 0x0012000057e17984 */ /* 0x000e220000000400 */
[----:B------:R-:W-:Y:S02]  /*15690*/  LOP3.LUT P4, RZ, R2, 0x40000000, RZ, 0xc0, !PT ;  /* 0x4000000002ff7812 */ /* 0x000fe4000788c0ff */
[----:B-1----:R-:W-:Y:S01]  /*156a0*/  PRMT R65, R207, 0x9910, RZ ;  /* 0x00009910cf417816 */ /* 0x002fe200000000ff */
[----:B------:R-:W1:Y:S01]  /*156b0*/  LDS.U16 R204, [R87+0x1380] ;  /* 0x0013800057cc7984 */ /* 0x000e620000000400 */
[----:B------:R-:W-:Y:S02]  /*156c0*/  @!P0 ISETP.GT.AND P1, PT, R64, -0x1, PT ;  /* 0xffffffff4000880c */ /* 0x000fe40003f24270 */
[C---:B------:R-:W-:Y:S01]  /*156d0*/  ISETP.NE.AND P2, PT, R65.reuse, 0x7fff, PT ;  /* 0x00007fff4100780c */ /* 0x040fe20003f45270 */
[----:B------:R-:W1:Y:S01]  /*156e0*/  LDS.U16 R126, [R87+0x1500] ;  /* 0x00150000577e7984 */ /* 0x000e620000000400 */
[----:B------:R-:W-:Y:S02]  /*156f0*/  @!P5 ISETP.GT.AND P3, PT, R65, -0x1, PT ;  /* 0xffffffff4100d80c */ /* 0x000fe40003f64270 */
[----:B--2---:R-:W-:Y:S01]  /*15700*/  PRMT R64, R112, 0x9910, RZ ;  /* 0x0000991070407816 */ /* 0x004fe200000000ff */
[----:B------:R-:W2:Y:S01]  /*15710*/  LDS.U16 R248, [R87+0x1680] ;  /* 0x0016800057f87984 */ /* 0x000ea20000000400 */
[----:B------:R-:W-:-:S02]  /*15720*/  ISETP.GE.AND P5, PT, R39, R42, PT ;  /* 0x0000002a2700720c */ /* 0x000fc40003fa6270 */
[----:B---3--:R-:W-:Y:S01]  /*15730*/  PRMT R65, R201, 0x9910, RZ ;  /* 0x00009910c9417816 */ /* 0x008fe200000000ff */
[----:B------:R-:W3:Y:S01]  /*15740*/  LDS.U16 R236, [R87+0x1800] ;  /* 0x0018000057ec7984 */ /* 0x000ee20000000400 */
[----:B------:R-:W-:Y:S02]  /*15750*/  @!P0 SEL R242, R227, 0x8000, P1 ;  /* 0x00008000e3f28807 */ /* 0x000fe40000800000 */
[----:B------:R-:W-:Y:S01]  /*15760*/  SEL R114, R207, 0x8000, P2 ;  /* 0x00008000cf727807 */ /* 0x000fe20001000000 */
[----:B------:R-:W3:Y:S01]  /*15770*/  LDS.U16 R99, [R87+0x1980] ;  /* 0x0019800057637984 */ /* 0x000ee20000000400 */
[C---:B------:R-:W-:Y:S02]  /*15780*/  ISETP.NE.AND P1, PT, R64.reuse, 0x7fff, PT ;  /* 0x00007fff4000780c */ /* 0x040fe40003f25270 */
[----:B------:R-:W-:Y:S01]  /*15790*/  @!P6 ISETP.GT.AND P2, PT, R64, -0x1, PT ;  /* 0xffffffff4000e80c */ /* 0x000fe20003f44270 */
[----:B------:R-:W-:Y:S01]  /*157a0*/  IMAD.MOV.U32 R64, RZ, RZ, R65 ;  /* 0x000000ffff407224 */ /* 0x000fe200078e0041 */
[----:B------:R-:W-:Y:S01]  /*157b0*/  @!P4 SEL R65, R227, 0x8000, P3 ;  /* 0x00008000e341c807 */ /* 0x000fe20001800000 */
[----:B------:R-:W3:Y:S01]  /*157c0*/  LDS.U16 R223, [R87+0x1b00] ;  /* 0x001b000057df7984 */ /* 0x000ee20000000400 */
[----:B------:R-:W-:-:S02]  /*157d0*/  ISETP.GE.AND P4, PT, R38, R42, PT ;  /* 0x0000002a2600720c */ /* 0x000fc40003f86270 */
[----:B------:R-:W-:Y:S01]  /*157e0*/  SEL R113, R112, 0x8000, P1 ;  /* 0x0000800070717807 */ /* 0x000fe20000800000 */
[----:B------:R-:W3:Y:S01]  /*157f0*/  LDS.U16 R97, [R87+0x1c80] ;  /* 0x001c800057617984 */ /* 0x000ee20000000400 */
[----:B------:R-:W-:Y:S02]  /*15800*/  ISETP.NE.AND P1, PT, R64, 0x7fff, PT ;  /* 0x00007fff4000780c */ /* 0x000fe40003f25270 */
[----:B----4-:R-:W-:Y:S01]  /*15810*/  PRMT R67, R198, 0x9910, RZ ;  /* 0x00009910c6437816 */ /* 0x010fe200000000ff */
[----:B------:R-:W4:Y:S01]  /*15820*/  LDS.U16 R220, [R87+0x1e00] ;  /* 0x001e000057dc7984 */ /* 0x000f220000000400 */
[----:B------:R-:W-:Y:S02]  /*15830*/  @!P6 SEL R240, R227, 0x8000, P2 ;  /* 0x00008000e3f0e807 */ /* 0x000fe40001000000 */
[----:B------:R-:W-:Y:S01]  /*15840*/  @!P5 ISETP.GT.AND P2, PT, R64, -0x1, PT ;  /* 0xffffffff4000d80c */ /* 0x000fe20003f44270 */
[----:B------:R-:W4:Y:S01]  /*15850*/  LDS.U16 R216, [R87+0x1f80] ;  /* 0x001f800057d87984 */ /* 0x000f220000000400 */
[----:B------:R-:W-:-:S02]  /*15860*/  SEL R64, R201, 0x8000, P1 ;  /* 0x00008000c9407807 */ /* 0x000fc40000800000 */
[----:B------:R-:W-:Y:S01]  /*15870*/  ISETP.NE.AND P1, PT, R67, 0x7fff, PT ;  /* 0x00007fff4300780c */ /* 0x000fe20003f25270 */
[----:B------:R-:W4:Y:S01]  /*15880*/  LDS.U16 R218, [R87+0x2100] ;  /* 0x0021000057da7984 */ /* 0x000f220000000400 */
[----:B-----5:R-:W-:Y:S02]  /*15890*/  PRMT R90, R210, 0x9910, RZ ;  /* 0x00009910d25a7816 */ /* 0x020fe400000000ff */
[----:B------:R-:W-:Y:S01]  /*158a0*/  ISETP.GE.AND P3, PT, R37, R42, PT ;  /* 0x0000002a2500720c */ /* 0x000fe20003f66270 */
[----:B------:R-:W5:Y:S01]  /*158b0*/  LDS.U16 R95, [R87+0x2280] ;  /* 0x00228000575f7984 */ /* 0x000f620000000400 */
[----:B------:R-:W-:Y:S02]  /*158c0*/  SEL R111, R198, 0x8000, P1 ;  /* 0x00008000c66f7807 */ /* 0x000fe40000800000 */
[----:B------:R-:W-:Y:S01]  /*158d0*/  @!P4 ISETP.GT.AND P1, PT, R67, -0x1, PT ;  /* 0xffffffff4300c80c */ /* 0x000fe20003f24270 */
[----:B------:R-:W-:Y:S01]  /*158e0*/  IMAD.MOV.U32 R67, RZ, RZ, R90 ;  /* 0x000000ffff437224 */ /* 0x000fe200078e005a */
[----:B------:R-:W-:Y:S01]  /*158f0*/  LOP3.LUT R2, R2, 0xefffffff, RZ, 0xc0, !PT ;  /* 0xefffffff02027812 */ /* 0x000fe200078ec0ff */
[----:B------:R-:W-:Y:S01]  /*15900*/  LDS.U16 R212, [R87+0x2700] ;  /* 0x0027000057d47984 */ /* 0x000fe20000000400 */
[----:B------:R-:W-:-:S02]  /*15910*/  @!P4 SEL R208, R227, 0x8000, P1 ;  /* 0x00008000e3d0c807 */ /* 0x000fc40000800000 */
[C---:B------:R-:W-:Y:S02]  /*15920*/  ISETP.NE.AND P1, PT, R67.reuse, 0x7fff, PT ;  /* 0x00007fff4300780c */ /* 0x040fe40003f25270 */
[----:B------:R-:W-:Y:S02]  /*15930*/  @P5 LOP3.LUT R2, R2, 0x10000000, RZ, 0xfc, !PT ;  /* 0x1000000002025812 */ /* 0x000fe400078efcff */
[----:B------:R-:W-:Y:S02]  /*15940*/  PRMT R90, R238, 0x9910, RZ ;  /* 0x00009910ee5a7816 */ /* 0x000fe400000000ff */
[----:B------:R-:W-:Y:S02]  /*15950*/  SEL R110, R210, 0x8000, P1 ;  /* 0x00008000d26e7807 */ /* 0x000fe40000800000 */
[----:B------:R-:W-:Y:S02]  /*15960*/  LOP3.LUT R2, R2, 0xf7ffffff, RZ, 0xc0, !PT ;  /* 0xf7ffffff02027812 */ /* 0x000fe400078ec0ff */
[----:B------:R-:W-:Y:S01]  /*15970*/  @!P3 ISETP.GT.AND P1, PT, R67, -0x1, PT ;  /* 0xffffffff4300b80c */ /* 0x000fe20003f24270 */
[----:B------:R-:W-:Y:S01]  /*15980*/  IMAD.MOV.U32 R67, RZ, RZ, R90 ;  /* 0x000000ffff437224 */ /* 0x000fe200078e005a */
[----:B------:R-:W-:-:S02]  /*15990*/  @!P5 SEL R241, R227, 0x8000, P2 ;  /* 0x00008000e3f1d807 */ /* 0x000fc40001000000 */
[----:B------:R-:W-:Y:S02]  /*159a0*/  ISETP.GE.AND P2, PT, R36, R42, PT ;  /* 0x0000002a2400720c */ /* 0x000fe40003f46270 */
[----:B------:R-:W-:Y:S02]  /*159b0*/  @P4 LOP3.LUT R2, R2, 0x8000000, RZ, 0xfc, !PT ;  /* 0x0800000002024812 */ /* 0x000fe400078efcff */
[----:B------:R-:W-:Y:S02]  /*159c0*/  @!P3 SEL R230, R227, 0x8000, P1 ;  /* 0x00008000e3e6b807 */ /* 0x000fe40000800000 */
[----:B------:R-:W-:Y:S02]  /*159d0*/  ISETP.NE.AND P1, PT, R67, 0x7fff, PT ;  /* 0x00007fff4300780c */ /* 0x000fe40003f25270 */
[----:B------:R-:W-:Y:S02]  /*159e0*/  LOP3.LUT R2, R2, 0xfbffffff, RZ, 0xc0, !PT ;  /* 0xfbffffff02027812 */ /* 0x000fe400078ec0ff */
[----:B------:R-:W-:-:S02]  /*159f0*/  SEL R109, R238, 0x8000, P1 ;  /* 0x00008000ee6d7807 */ /* 0x000fc40000800000 */
[C---:B------:R-:W-:Y:S02]  /*15a00*/  LEA R124, P1, R93.reuse, UR14, 0x2 ;  /* 0x0000000e5d7c7c11 */ /* 0x040fe4000f8210ff */
[----:B------:R-:W-:Y:S02]  /*15a10*/  @P3 LOP3.LUT R2, R2, 0x4000000, RZ, 0xfc, !PT ;  /* 0x0400000002023812 */ /* 0x000fe400078efcff */
[----:B------:R-:W-:Y:S02]  /*15a20*/  LEA.HI.X R125, R93, UR15, R88, 0x2, P1 ;  /* 0x0000000f5d7d7c11 */ /* 0x000fe400088f1458 */
[----:B------:R-:W-:Y:S01]  /*15a30*/  LOP3.LUT R2, R2, 0xfdffffff, RZ, 0xc0, !PT ;  /* 0xfdffffff02027812 */ /* 0x000fe200078ec0ff */
[----:B------:R-:W5:Y:S01]  /*15a40*/  LDS.U16 R93, [R87+0x2400] ;  /* 0x00240000575d7984 */ /* 0x000f620000000400 */
[----:B------:R-:W-:Y:S02]  /*15a50*/  @!P2 ISETP.GT.AND P1, PT, R67, -0x1, PT ;  /* 0xffffffff4300a80c */ /* 0x000fe40003f24270 */
[----:B------:R-:W-:-:S02]  /*15a60*/  @P2 LOP3.LUT R2, R2, 0x2000000, RZ, 0xfc, !PT ;  /* 0x0200000002022812 */ /* 0x000fc400078efcff */
[----:B------:R-:W-:Y:S02]  /*15a70*/  @!P2 SEL R209, R227, 0x8000, P1 ;  /* 0x00008000e3d1a807 */ /* 0x000fe40000800000 */
[-C--:B------:R-:W-:Y:S02]  /*15a80*/  ISETP.GE.AND P2, PT, R35, R42.reuse, PT ;  /* 0x0000002a2300720c */ /* 0x080fe40003f46270 */
[----:B------:R-:W-:Y:S02]  /*15a90*/  PRMT R67, R200, 0x9910, RZ ;  /* 0x00009910c8437816 */ /* 0x000fe400000000ff */
[----:B------:R-:W-:Y:S02]  /*15aa0*/  ISETP.GE.AND P3, PT, R34, R42, PT ;  /* 0x0000002a2200720c */ /* 0x000fe40003f66270 */
[----:B------:R-:W-:-:S04]  /*15ab0*/  ISETP.NE.AND P1, PT, R67, 0x7fff, PT ;  /* 0x00007fff4300780c */ /* 0x000fc80003f25270 */
[----:B------:R-:W-:-:S03]  /*15ac0*/  SEL R108, R200, 0x8000, P1 ;  /* 0x00008000c86c7807 */ /* 0x000fc60000800000 */
[----:B------:R-:W-:Y:S02]  /*15ad0*/  @!P2 ISETP.GT.AND P1, PT, R67, -0x1, PT ;  /* 0xffffffff4300a80c */ /* 0x000fe40003f24270 */
[----:B------:R-:W-:Y:S02]  /*15ae0*/  PRMT R67, R106, 0x9910, RZ ;  /* 0x000099106a437816 */ /* 0x000fe400000000ff */
[----:B------:R-:W-:Y:S02]  /*15af0*/  LOP3.LUT R2, R2, 0xfeffffff, RZ, 0xc0, !PT ;  /* 0xfeffffff02027812 */ /* 0x000fe400078ec0ff */
[----:B------:R-:W-:Y:S02]  /*15b00*/  @!P2 SEL R199, R227, 0x8000, P1 ;  /* 0x00008000e3c7a807 */ /* 0x000fe40000800000 */
[----:B------:R-:W-:Y:S02]  /*15b10*/  ISETP.NE.AND P1, PT, R67, 0x7fff, PT ;  /* 0x00007fff4300780c */ /* 0x000fe40003f25270 */
[----:B------:R-:W-:-:S02]  /*15b20*/  ISETP.GE.AND P4, PT, R33, R42, PT ;  /* 0x0000002a2100720c */ /* 0x000fc40003f86270 */
[----:B------:R-:W-:Y:S02]  /*15b30*/  @P2 LOP3.LUT R2, R2, 0x1000000, RZ, 0xfc, !PT ;  /* 0x0100000002022812 */ /* 0x000fe400078efcff */
[----:B------:R-:W-:Y:S02]  /*15b40*/  SEL R107, R106, 0x8000, P1 ;  /* 0x000080006a6b7807 */ /* 0x000fe40000800000 */
[----:B------:R-:W-:Y:S02]  /*15b50*/  @!P3 ISETP.GT.AND P1, PT, R67, -0x1, PT ;  /* 0xffffffff4300b80c */ /* 0x000fe40003f24270 */
[----:B------:R-:W-:Y:S02]  /*15b60*/  PRMT R88, R224, 0x9910, RZ ;  /* 0x00009910e0587816 */ /* 0x000fe400000000ff */
[----:B------:R-:W-:Y:S02]  /*15b70*/  LOP3.LUT R2, R2, 0xff7fffff, RZ, 0xc0, !PT ;  /* 0xff7fffff02027812 */ /* 0x000fe400078ec0ff */
[----:B------:R-:W-:-:S02]  /*15b80*/  @!P3 SEL R229, R227, 0x8000, P1 ;  /* 0x00008000e3e5b807 */ /* 0x000fc40000800000 */
[----:B------:R-:W-:Y:S02]  /*15b90*/  ISETP.NE.AND P1, PT, R88, 0x7fff, PT ;  /* 0x00007fff5800780c */ /* 0x000fe40003f25270 */
[----:B------:R-:W-:Y:S02]  /*15ba0*/  @P3 LOP3.LUT R2, R2, 0x800000, RZ, 0xfc, !PT ;  /* 0x0080000002023812 */ /* 0x000fe400078efcff */
[----:B------:R-:W-:Y:S02]  /*15bb0*/  SEL R67, R224, 0x8000, P1 ;  /* 0x00008000e0437807 */ /* 0x000fe40000800000 */
[----:B------:R-:W-:Y:S02]  /*15bc0*/  LOP3.LUT R2, R2, 0xffbfffff, RZ, 0xc0, !PT ;  /* 0xffbfffff02027812 */ /* 0x000fe400078ec0ff */
[----:B------:R-:W-:Y:S02]  /*15bd0*/  @!P4 ISETP.GT.AND P1, PT, R88, -0x1, PT ;  /* 0xffffffff5800c80c */ /* 0x000fe40003f24270 */
[----:B------:R-:W-:-:S02]  /*15be0*/  @P4 LOP3.LUT R2, R2, 0x400000, RZ, 0xfc, !PT ;  /* 0x0040000002024812 */ /* 0x000fc400078efcff */
[----:B------:R-:W-:Y:S02]  /*15bf0*/  @!P4 SEL R206, R227, 0x8000, P1 ;  /* 0x00008000e3cec807 */ /* 0x000fe40000800000 */
[-C--:B------:R-:W-:Y:S02]  /*15c00*/  ISETP.GE.AND P4, PT, R32, R42.reuse, PT ;  /* 0x0000002a2000720c */ /* 0x080fe40003f86270 */
[----:B0-----:R-:W-:Y:S02]  /*15c10*/  PRMT R88, R202, 0x9910, RZ ;  /* 0x00009910ca587816 */ /* 0x001fe400000000ff */
        /* <DEDUP_REMOVED lines=8> */
[----:B------:R-:W-:-:S02]  /*15ca0*/  @P2 LOP3.LUT R0, R0, 0x100, RZ, 0xfc, !PT ;  /* 0x0000010000002812 */ /* 0x000fc400078efcff */
[----:B------:R-:W-:Y:S02]  /*15cb0*/  LOP3.LUT R2, R2, 0xffdfffff, RZ, 0xc0, !PT ;  /* 0xffdfffff02027812 */ /* 0x000fe400078ec0ff */
[----:B------:R-:W-:Y:S02]  /*15cc0*/  ISETP.GE.AND P2, PT, R30, R42, PT ;  /* 0x0000002a1e00720c */ /* 0x000fe40003f46270 */
[----:B------:R-:W-:Y:S02]  /*15cd0*/  SEL R104, R103, 0x8000, P1 ;  /* 0x0000800067687807 */ /* 0x000fe40000800000 */
[----:B------:R-:W-:Y:S02]  /*15ce0*/  @P4 LOP3.LUT R2, R2, 0x200000, RZ, 0xfc, !PT ;  /* 0x0020000002024812 */ /* 0x000fe400078efcff */
[----:B------:R-:W-:Y:S02]  /*15cf0*/  @!P5 ISETP.GT.AND P1, PT, R88, -0x1, PT ;  /* 0xffffffff5800d80c */ /* 0x000fe40003f24270 */
[----:B------:R-:W-:-:S02]  /*15d00*/  PRMT R90, R225, 0x9910, RZ ;  /* 0x00009910e15a7816 */ /* 0x000fc400000000ff */
[----:B------:R-:W-:Y:S02]  /*15d10*/  LOP3.LUT R2, R2, 0xffefffff, RZ, 0xc0, !PT ;  /* 0xffefffff02027812 */ /* 0x000fe400078ec0ff */
[----:B------:R-:W-:Y:S02]  /*15d20*/  @!P5 SEL R228, R227, 0x8000, P1 ;  /* 0x00008000e3e4d807 */ /* 0x000fe40000800000 */
[----:B------:R-:W-:Y:S02]  /*15d30*/  ISETP.NE.AND P1, PT, R90, 0x7fff, PT ;  /* 0x00007fff5a00780c */ /* 0x000fe40003f25270 */
[----:B------:R-:W-:Y:S02]  /*15d40*/  ISETP.GE.AND P6, PT, R29, R42, PT ;  /* 0x0000002a1d00720c */ /* 0x000fe40003fc6270 */
[----:B------:R-:W-:Y:S02]  /*15d50*/  @P5 LOP3.LUT R2, R2, 0x100000, RZ, 0xfc, !PT ;  /* 0x0010000002025812 */ /* 0x000fe400078efcff */
[----:B------:R-:W-:-:S02]  /*15d60*/  SEL R88, R225, 0x8000, P1 ;  /* 0x00008000e1587807 */ /* 0x000fc40000800000 */
[----:B------:R-:W-:Y:S02]  /*15d70*/  @!P2 ISETP.GT.AND P1, PT, R90, -0x1, PT ;  /* 0xffffffff5a00a80c */ /* 0x000fe40003f24270 */
[----:B-1----:R-:W-:Y:S02]  /*15d80*/  PRMT R90, R204, 0x9910, RZ ;  /* 0x00009910cc5a7816 */ /* 0x002fe400000000ff */
[----:B------:R-:W-:Y:S02]  /*15d90*/  LOP3.LUT R2, R2, 0xfff7ffff, RZ, 0xc0, !PT ;  /* 0xfff7ffff02027812 */ /* 0x000fe400078ec0ff */
[----:B------:R-:W-:Y:S02]  /*15da0*/  @!P2 SEL R205, R227, 0x8000, P1 ;  /* 0x00008000e3cda807 */ /* 0x000fe40000800000 */
[----:B------:R-:W-:Y:S02]  /*15db0*/  ISETP.NE.AND P1, PT, R90, 0x7fff, PT ;  /* 0x00007fff5a00780c */ /* 0x000fe40003f25270 */
[----:B------:R-:W-:-:S02]  /*15dc0*/  @P2 LOP3.LUT R2, R2, 0x80000, RZ, 0xfc, !PT ;  /* 0x0008000002022812 */ /* 0x000fc400078efcff */
[----:B------:R-:W-:Y:S02]  /*15dd0*/  ISETP.GE.AND P2, PT, R28, R42, PT ;  /* 0x0000002a1c00720c */ /* 0x000fe40003f46270 */
        /* <DEDUP_REMOVED lines=12> */
[----:B------:R-:W-:Y:S02]  /*15ea0*/  ISETP.GE.AND P2, PT, R27, R42, PT ;  /* 0x0000002a1b00720c */ /* 0x000fe40003f46270 */
[----:B--2---:R-:W-:-:S04]  /*15eb0*/  PRMT R90, R248, 0x9910, RZ ;  /* 0x00009910f85a7816 */ /* 0x004fc800000000ff */
[----:B------:R-:W-:Y:S02]  /*15ec0*/  ISETP.NE.AND P1, PT, R90, 0x7fff, PT ;  /* 0x00007fff5a00780c */ /* 0x000fe40003f25270 */
[----:B------:R-:W-:Y:S02]  /*15ed0*/  LOP3.LUT R2, R2, 0xfffeffff, RZ, 0xc0, !PT ;  /* 0xfffeffff02027812 */ /* 0x000fe400078ec0ff */
[----:B------:R-:W-:-:S03]  /*15ee0*/  SEL R91, R248, 0x8000, P1 ;  /* 0x00008000f85b7807 */ /* 0x000fc60000800000 */
[----:B------:R-:W-:Y:S02]  /*15ef0*/  @!P2 ISETP.GT.AND P1, PT, R90, -0x1, PT ;  /* 0xffffffff5a00a80c */ /* 0x000fe40003f24270 */
[----:B------:R-:W-:Y:S01]  /*15f00*/  @P2 LOP3.LUT R2, R2, 0x10000, RZ, 0xfc, !PT ;  /* 0x0001000002022812 */ /* 0x000fe200078efcff */
[----:B------:R-:W-:Y:S01]  /*15f10*/  LDS.U16 R90, [R87+0x2580] ;  /* 0x00258000575a7984 */ /* 0x000fe20000000400 */
[----:B------:R-:W-:Y:S02]  /*15f20*/  @!P2 SEL R249, R227, 0x8000, P1 ;  /* 0x00008000e3f9a807 */ /* 0x000fe40000800000 */
[----:B------:R-:W-:Y:S02]  /*15f30*/  ISETP.GE.AND P2, PT, R26, R42, PT ;  /* 0x0000002a1a00720c */ /* 0x000fe40003f46270 */
[----:B---3--:R-:W-:Y:S02]  /*15f40*/  PRMT R237, R236, 0x9910, RZ ;  /* 0x00009910eced7816 */ /* 0x008fe400000000ff */
[----:B------:R-:W-:-:S09]  /*15f50*/  LOP3.LUT R2, R2, 0xffff7fff, RZ, 0xc0, !PT ;  /* 0xffff7fff02027812 */ /* 0x000fd200078ec0ff */
[----:B------:R-:W-:Y:S02]  /*15f60*/  @!P2 ISETP.GT.AND P1, PT, R237, -0x1, PT ;  /* 0xffffffffed00a80c */ /* 0x000fe40003f24270 */
[----:B------:R-:W-:Y:S02]  /*15f70*/  @P2 LOP3.LUT R2, R2, 0x8000, RZ, 0xfc, !PT ;  /* 0x0000800002022812 */ /* 0x000fe400078efcff */
[----:B------:R-:W-:Y:S02]  /*15f80*/  @!P2 SEL R231, R227, 0x8000, P1 ;  /* 0x00008000e3e7a807 */ /* 0x000fe40000800000 */
[----:B------:R-:W-:Y:S02]  /*15f90*/  ISETP.GE.AND P2, PT, R25, R42, PT ;  /* 0x0000002a1900720c */ /* 0x000fe40003f46270 */
[----:B------:R-:W-:Y:S02]  /*15fa0*/  PRMT R226, R99, 0x9910, RZ ;  /* 0x0000991063e27816 */ /* 0x000fe400000000ff */
        /* <DEDUP_REMOVED lines=17> */
[----:B----4-:R-:W-:Y:S02]  /*160c0*/  PRMT R246, R220, 0x9910, RZ ;  /* 0x00009910dcf67816 */ /* 0x010fe400000000ff */
        /* <DEDUP_REMOVED lines=11> */
[----:B------:R-:W-:Y:S02]  /*16180*/  SHF.R.U32.HI R66, RZ, UR13, R66 ;  /* 0x0000000dff427c19 */ /* 0x000fe40008011642 */
[----:B------:R-:W-:-:S02]  /*16190*/  PRMT R244, R218, 0x9910, RZ ;  /* 0x00009910daf47816 */ /* 0x000fc400000000ff */
[----:B------:R-:W-:Y:S02]  /*161a0*/  LOP3.LUT R101, R66, 0xffff, R85, 0x80, !PT ;  /* 0x0000ffff42657812 */ /* 0x000fe400078e8055 */
[----:B------:R-:W-:Y:S01]  /*161b0*/  LOP3.LUT R2, R2, 0xfffffdff, RZ, 0xc0, !PT ;  /* 0xfffffdff02027812 */ /* 0x000fe200078ec0ff */
[----:B------:R-:W-:Y:S02]  /*161c0*/  LDS.U16 R66, [R87+0x2880] ;  /* 0x0028800057427984 */ /* 0x000fe40000000400 */
[----:B------:R-:W-:Y:S02]  /*161d0*/  IMAD R115, R101, 0x4, R86 ;  /* 0x0000000465737824 */ /* 0x000fe400078e0256 */
[----:B------:R-:W-:Y:S01]  /*161e0*/  @!P2 ISETP.GT.AND P1, PT, R244, -0x1, PT ;  /* 0xfffffffff400a80c */ /* 0x000fe20003f24270 */
[----:B------:R-:W0:Y:S01]  /*161f0*/  @!P0 LDC.64 R100, c[0x0][0x388] ;  /* 0x0000e200ff648b82 */ /* 0x000e220000000a00 */
[----:B------:R-:W-:Y:S02]  /*16200*/  @P2 LOP3.LUT R2, R2, 0x200, RZ, 0xfc, !PT ;  /* 0x0000020002022812 */ /* 0x000fe400078efcff */
[----:B------:R-:W-:Y:S01]  /*16210*/  @!P2 SEL R217, R227, 0x8000, P1 ;  /* 0x00008000e3d9a807 */ /* 0x000fe20000800000 */
[----:B------:R-:W1:Y:S01]  /*16220*/  LDS R115, [R115+0x3a80] ;  /* 0x003a800073737984 */ /* 0x000e620000000800 */
[----:B------:R-:W-:-:S02]  /*16230*/  ISETP.GE.AND P2, PT, R19, R42, PT ;  /* 0x0000002a1300720c */ /* 0x000fc40003f46270 */
[----:B-----5:R-:W-:Y:S02]  /*16240*/  PRMT R234, R95, 0x9910, RZ ;  /* 0x000099105fea7816 */ /* 0x020fe400000000ff */
[----:B------:R-:W-:Y:S02]  /*16250*/  LOP3.LUT R2, R2, 0xfffffeff, RZ, 0xc0, !PT ;  /* 0xfffffeff02027812 */ /* 0x000fe400078ec0ff */
[----:B------:R-:W-:-:S07]  /*16260*/  SHF.R.U32.HI R114, RZ, UR13, R114 ;  /* 0x0000000dff727c19 */ /* 0x000fce0008011672 */
[----:B------:R-:W-:Y:S02]  /*16270*/  @!P2 ISETP.GT.AND P1, PT, R234, -0x1, PT ;  /* 0xffffffffea00a80c */ /* 0x000fe40003f24270 */
[----:B------:R-:W-:Y:S02]  /*16280*/  @P2 LOP3.LUT R2, R2, 0x100, RZ, 0xfc, !PT ;  /* 0x0000010002022812 */ /* 0x000fe400078efcff */
[----:B------:R-:W-:Y:S02]  /*16290*/  @!P2 SEL R215, R227, 0x8000, P1 ;  /* 0x00008000e3d7a807 */ /* 0x000fe40000800000 */
[----:B------:R-:W-:Y:S02]  /*162a0*/  ISETP.GE.AND P2, PT, R18, R42, PT ;  /* 0x0000002a1200720c */ /* 0x000fe40003f46270 */
[----:B------:R-:W-:Y:S02]  /*162b0*/  LOP3.LUT R251, R114, 0xffff, R85, 0x80, !PT ;  /* 0x0000ffff72fb7812 */ /* 0x000fe400078e8055 */
[----:B------:R-:W-:-:S03]  /*162c0*/  PRMT R233, R93, 0x9910, RZ ;  /* 0x000099105de97816 */ /* 0x000fc600000000ff */
[----:B------:R-:W-:Y:S01]  /*162d0*/  IMAD R114, R251, 0x4, R86 ;  /* 0x00000004fb727824 */ /* 0x000fe200078e0256 */
[----:B------:R-:W-:-:S05]  /*162e0*/  LOP3.LUT R2, R2, 0xffffff7f, RZ, 0xc0, !PT ;  /* 0xffffff7f02027812 */ /* 0x000fca00078ec0ff */
[----:B------:R-:W-:Y:S01]  /*162f0*/  @!P2 ISETP.GT.AND P1, PT, R233, -0x1, PT ;  /* 0xffffffffe900a80c */ /* 0x000fe20003f24270 */
[----:B------:R-:W2:Y:S01]  /*16300*/  LDS R114, [R114+0x3a80] ;  /* 0x003a800072727984 */ /* 0x000ea20000000800 */
[----:B------:R-:W-:Y:S02]  /*16310*/  LOP3.LUT R0, R0, 0xfffffdff, RZ, 0xc0, !PT ;  /* 0xfffffdff00007812 */ /* 0x000fe400078ec0ff */
[----:B------:R-:W-:Y:S02]  /*16320*/  @P2 LOP3.LUT R2, R2, 0x80, RZ, 0xfc, !PT ;  /* 0x0000008002022812 */ /* 0x000fe400078efcff */
[----:B------:R-:W-:Y:S02]  /*16330*/  @!P2 SEL R92, R227, 0x8000, P1 ;  /* 0x00008000e35ca807 */ /* 0x000fe40000800000 */
[----:B------:R-:W-:Y:S02]  /*16340*/  ISETP.GE.AND P2, PT, R17, R42, PT ;  /* 0x0000002a1100720c */ /* 0x000fe40003f46270 */
[----:B------:R-:W-:-:S02]  /*16350*/  @P3 LOP3.LUT R0, R0, 0x200, RZ, 0xfc, !PT ;  /* 0x0000020000003812 */ /* 0x000fc400078efcff */
[----:B------:R-:W-:Y:S01]  /*16360*/  LOP3.LUT P3, RZ, R2, 0x40000000, RZ, 0xc0, !PT ;  /* 0x4000000002ff7812 */ /* 0x000fe2000786c0ff */
[----:B-1----:R-:W-:Y:S01]  /*16370*/  @!P0 IMAD.IADD R213, R115, 0x1, R89 ;  /* 0x0000000173d58824 */ /* 0x002fe200078e0259 */
[----:B------:R-:W-:Y:S02]  /*16380*/  PRMT R243, R90, 0x9910, RZ ;  /* 0x000099105af37816 */ /* 0x000fe400000000ff */
[----:B------:R-:W-:Y:S01]  /*16390*/  @!P0 LOP3.LUT R239, R242, R239, RZ, 0x3c, !PT ;  /* 0x000000eff2ef8212 */ /* 0x000fe200078e3cff */
[----:B0-----:R-:W-:Y:S01]  /*163a0*/  @!P0 IMAD.WIDE.U32 R100, R213, 0x2, R100 ;  /* 0x00000002d5648825 */ /* 0x001fe200078e0064 */
[----:B------:R-:W-:Y:S02]  /*163b0*/  LOP3.LUT R2, R2, 0xffffffbf, RZ, 0xc0, !PT ;  /* 0xffffffbf02027812 */ /* 0x000fe400078ec0ff */
[----:B------:R-:W-:Y:S02]  /*163c0*/  SHF.R.U32.HI R252, RZ, UR13, R113 ;  /* 0x0000000dfffc7c19 */ /* 0x000fe40008011671 */
[----:B------:R-:W-:Y:S01]  /*163d0*/  @!P2 ISETP.GT.AND P1, PT, R243, -0x1, PT ;  /* 0xfffffffff300a80c */ /* 0x000fe20003f24270 */
[----:B------:R0:W-:Y:S01]  /*163e0*/  @!P0 STG.E.U16 desc[UR10][R100.64], R239 ;  /* 0x000000ef64008986 */ /* 0x0001e2000c10150a */
[----:B------:R-:W-:-:S02]  /*163f0*/  @P2 LOP3.LUT R2, R2, 0x40, RZ, 0xfc, !PT ;  /* 0x0000004002022812 */ /* 0x000fc400078efcff */
[----:B------:R-:W-:Y:S02]  /*16400*/  @!P2 SEL R211, R227, 0x8000, P1 ;  /* 0x00008000e3d3a807 */ /* 0x000fe40000800000 */
[----:B------:R-:W-:Y:S02]  /*16410*/  ISETP.GE.AND P2, PT, R16, R42, PT ;  /* 0x0000002a1000720c */ /* 0x000fe40003f46270 */
[----:B------:R-:W-:Y:S01]  /*16420*/  LOP3.LUT R113, R252, 0xffff, R85, 0x80, !PT ;  /* 0x0000fffffc717812 */ /* 0x000fe200078e8055 */
[----:B0-----:R-:W0:Y:S04]  /*16430*/  @!P3 LDC.64 R100, c[0x0][0x388] ;  /* 0x0000e200ff64bb82 */ /* 0x001e280000000a00 */
[----:B------:R-:W-:Y:S01]  /*16440*/  IMAD R113, R113, 0x4, R86 ;  /* 0x0000000471717824 */ /* 0x000fe200078e0256 */
[----:B------:R-:W-:-:S02]  /*16450*/  PRMT R232, R212, 0x9910, RZ ;  /* 0x00009910d4e87816 */ /* 0x000fc400000000ff */
[----:B------:R-:W-:-:S03]  /*16460*/  LOP3.LUT R2, R2, 0xffffffdf, RZ, 0xc0, !PT ;  /* 0xffffffdf02027812 */ /* 0x000fc600078ec0ff */
[----:B------:R-:W1:Y:S01]  /*16470*/  LDS R113, [R113+0x3a80] ;  /* 0x003a800071717984 */ /* 0x000e620000000800 */
[----:B------:R-:W-:Y:S02]  /*16480*/  @!P2 ISETP.GT.AND P1, PT, R232, -0x1, PT ;  /* 0xffffffffe800a80c */ /* 0x000fe40003f24270 */
[----:B------:R-:W-:Y:S02]  /*16490*/  @P2 LOP3.LUT R2, R2, 0x20, RZ, 0xfc, !PT ;  /* 0x0000002002022812 */ /* 0x000fe400078efcff */
[----:B------:R-:W-:Y:S02]  /*164a0*/  @!P2 SEL R214, R227, 0x8000, P1 ;  /* 0x00008000e3d6a807 */ /* 0x000fe40000800000 */
[----:B------:R-:W-:Y:S01]  /*164b0*/  @!P3 LOP3.LUT R207, R65, R207, RZ, 0x3c, !PT ;  /* 0x000000cf41cfb212 */ /* 0x000fe200078e3cff */
[----:B--2---:R-:W-:Y:S01]  /*164c0*/  @!P3 IMAD.IADD R65, R41, 0x1, R114 ;  /* 0x000000012941b824 */ /* 0x004fe200078e0272 */
[----:B------:R-:W-:-:S03]  /*164d0*/  LOP3.LUT P2, RZ, R2, 0x20000000, RZ, 0xc0, !PT ;  /* 0x2000000002ff7812 */ /* 0x000fc6000784c0ff */
[----:B0-----:R-:W-:Y:S02]  /*164e0*/  @!P3 IMAD.WIDE.U32 R100, R65, 0x2, R100 ;  /* 0x000000024164b825 */ /* 0x001fe400078e0064 */
[----:B------:R-:W0:Y:S04]  /*164f0*/  LDS.U16 R65, [R87+0x2a00] ;  /* 0x002a000057417984 */ /* 0x000e280000000400 */
[----:B------:R2:W-:Y:S04]  /*16500*/  @!P3 STG.E.U16 desc[UR10][R100.64], R207 ;  /* 0x000000cf6400b986 */ /* 0x0005e8000c10150a */
[----:B--2---:R-:W2:Y:S01]  /*16510*/  @!P2 LDC.64 R100, c[0x0][0x388] ;  /* 0x0000e200ff64ab82 */ /* 0x004ea20000000a00 */
[----:B------:R-:W-:-:S04]  /*16520*/  LOP3.LUT R0, R0, 0xfffffbff, RZ, 0xc0, !PT ;  /* 0xfffffbff00007812 */ /* 0x000fc800078ec0ff */
[----:B------:R-:W-:Y:S01]  /*16530*/  @P4 LOP3.LUT R0, R0, 0x400, RZ, 0xfc, !PT ;  /* 0x0000040000004812 */ /* 0x000fe200078efcff */
[----:B-1----:R-:W-:Y:S01]  /*16540*/  @!P2 IMAD.IADD R251, R40, 0x1, R113 ;  /* 0x0000000128fba824 */ /* 0x002fe200078e0271 */
[-C--:B------:R-:W-:Y:S02]  /*16550*/  ISETP.GE.AND P4, PT, R15, R42.reuse, PT ;  /* 0x0000002a0f00720c */ /* 0x080fe40003f86270 */
[----:B------:R-:W-:Y:S02]  /*16560*/  SHF.R.U32.HI R64, RZ, UR13, R64 ;  /* 0x0000000dff407c19 */ /* 0x000fe40008011640 */
[----:B------:R-:W-:Y:S02]  /*16570*/  ISETP.GE.AND P3, PT, R14, R42, PT ;  /* 0x0000002a0e00720c */ /* 0x000fe40003f66270 */
[----:B------:R-:W-:Y:S02]  /*16580*/  PRMT R242, R66, 0x9910, RZ ;  /* 0x0000991042f27816 */ /* 0x000fe400000000ff */
[----:B------:R-:W-:-:S02]  /*16590*/  LOP3.LUT R2, R2, 0xffffffef, RZ, 0xc0, !PT ;  /* 0xffffffef02027812 */ /* 0x000fc400078ec0ff */
[----:B------:R-:W-:Y:S01]  /*165a0*/  @!P2 LOP3.LUT R112, R240, R112, RZ, 0x3c, !PT ;  /* 0x00000070f070a212 */ /* 0x000fe200078e3cff */
[----:B--2---:R-:W-:Y:S01]  /*165b0*/  @!P2 IMAD.WIDE.U32 R100, R251, 0x2, R100 ;  /* 0x00000002fb64a825 */ /* 0x004fe200078e0064 */
[----:B------:R-:W-:Y:S02]  /*165c0*/  LOP3.LUT R251, R64, 0xffff, R85, 0x80, !PT ;  /* 0x0000ffff40fb7812 */ /* 0x000fe400078e8055 */
[----:B------:R-:W-:Y:S01]  /*165d0*/  LOP3.LUT R0, R0, 0xfffffffd, RZ, 0xc0, !PT ;  /* 0xfffffffd00007812 */ /* 0x000fe200078ec0ff */
[----:B------:R-:W-:Y:S02]  /*165e0*/  LDS.U16 R64, [R87+0x2b80] ;  /* 0x002b800057407984 */ /* 0x000fe40000000400 */
[----:B------:R-:W-:Y:S01]  /*165f0*/  IMAD R251, R251, 0x4, R86 ;  /* 0x00000004fbfb7824 */ /* 0x000fe200078e0256 */
[----:B------:R-:W-:Y:S02]  /*16600*/  @P4 LOP3.LUT R2, R2, 0x10, RZ, 0xfc, !PT ;  /* 0x0000001002024812 */ /* 0x000fe400078efcff */
[----:B------:R-:W-:Y:S01]  /*16610*/  @!P4 ISETP.GT.AND P1, PT, R242, -0x1, PT ;  /* 0xfffffffff200c80c */ /* 0x000fe20003f24270 */
[----:B------:R1:W-:Y:S01]  /*16620*/  @!P2 STG.E.U16 desc[UR10][R100.64], R112 ;  /* 0x000000706400a986 */ /* 0x0003e2000c10150a */
[----:B0-----:R-:W-:-:S02]  /*16630*/  PRMT R239, R65, 0x9910, RZ ;  /* 0x0000991041ef7816 */ /* 0x001fc400000000ff */
[----:B------:R-:W-:Y:S01]  /*16640*/  @P0 LOP3.LUT R0, R0, 0x2, RZ, 0xfc, !PT ;  /* 0x0000000200000812 */ /* 0x000fe200078efcff */
[----:B------:R-:W0:Y:S01]  /*16650*/  LDS R112, [R251+0x3a80] ;  /* 0x003a8000fb707984 */ /* 0x000e220000000800 */
[----:B------:R-:W-:Y:S02]  /*16660*/  @!P4 SEL R213, R227, 0x8000, P1 ;  /* 0x00008000e3d5c807 */ /* 0x000fe40000800000 */
[C---:B------:R-:W-:Y:S02]  /*16670*/  LOP3.LUT P0, RZ, R2.reuse, 0x8000000, RZ, 0xc0, !PT ;  /* 0x0800000002ff7812 */ /* 0x040fe4000780c0ff */
[----:B------:R-:W-:Y:S02]  /*16680*/  LOP3.LUT R2, R2, 0xfffffff7, RZ, 0xc0, !PT ;  /* 0xfffffff702027812 */ /* 0x000fe400078ec0ff */
[----:B------:R-:W-:Y:S02]  /*16690*/  @!P3 ISETP.GT.AND P1, PT, R239, -0x1, PT ;  /* 0xffffffffef00b80c */ /* 0x000fe40003f24270 */
[----:B------:R-:W-:-:S02]  /*166a0*/  @P3 LOP3.LUT R2, R2, 0x8, RZ, 0xfc, !PT ;  /* 0x0000000802023812 */ /* 0x000fc400078efcff */
[----:B------:R-:W-:Y:S02]  /*166b0*/  @!P3 SEL R207, R227, 0x8000, P1 ;  /* 0x00008000e3cfb807 */ /* 0x000fe40000800000 */
[----:B------:R-:W-:Y:S02]  /*166c0*/  ISETP.GE.AND P3, PT, R39, R42, PT ;  /* 0x0000002a2700720c */ /* 0x000fe40003f66270 */
[----:B------:R-:W-:-:S04]  /*166d0*/  SHF.R.U32.HI R252, RZ, UR13, R111 ;  /* 0x0000000dfffc7c19 */ /* 0x000fc8000801166f */
[----:B------:R-:W-:-:S07]  /*166e0*/  LOP3.LUT R111, R252, 0xffff, R85, 0x80, !PT ;  /* 0x0000fffffc6f7812 */ /* 0x000fce00078e8055 */
[----:B-1----:R-:W1:Y:S01]  /*166f0*/  @!P3 LDC.64 R100, c[0x0][0x388] ;  /* 0x0000e200ff64bb82 */ /* 0x002e620000000a00 */
[----:B------:R-:W-:-:S06]  /*16700*/  IMAD R111, R111, 0x4, R86 ;  /* 0x000000046f6f7824 */ /* 0x000fcc00078e0256 */
[----:B------:R-:W2:Y:S01]  /*16710*/  LDS R111, [R111+0x3a80] ;  /* 0x003a80006f6f7984 */ /* 0x000ea20000000800 */
[----:B------:R-:W-:Y:S01]  /*16720*/  @!P3 LOP3.LUT R241, R241, R201, RZ, 0x3c, !PT ;  /* 0x000000c9f1f1b212 */ /* 0x000fe200078e3cff */
[----:B0-----:R-:W-:-:S04]  /*16730*/  @!P3 IMAD.IADD R201, R39, 0x1, R112 ;  /* 0x0000000127c9b824 */ /* 0x001fc800078e0270 */
[----:B-1----:R-:W-:-:S05]  /*16740*/  @!P3 IMAD.WIDE.U32 R100, R201, 0x2, R100 ;  /* 0x00000002c964b825 */ /* 0x002fca00078e0064 */
[----:B------:R0:W-:Y:S02]  /*16750*/  @!P3 STG.E.U16 desc[UR10][R100.64], R241 ;  /* 0x000000f16400b986 */ /* 0x0001e4000c10150a */
[----:B0-----:R-:W0:Y:S01]  /*16760*/  @!P0 LDC.64 R100, c[0x0][0x388] ;  /* 0x0000e200ff648b82 */ /* 0x001e220000000a00 */
[----:B------:R-:W-:Y:S01]  /*16770*/  SHF.R.U32.HI R110, RZ, UR13, R110 ;  /* 0x0000000dff6e7c19 */ /* 0x000fe2000801166e */
[----:B--2---:R-:W-:-:S04]  /*16780*/  @!P0 IMAD.IADD R251, R38, 0x1, R111 ;  /* 0x0000000126fb8824 */ /* 0x004fc800078e026f */
[----:B0-----:R-:W-:Y:S01]  /*16790*/  @!P0 IMAD.WIDE.U32 R100, R251, 0x2, R100 ;  /* 0x00000002fb648825 */ /* 0x001fe200078e0064 */
[----:B------:R-:W-:-:S05]  /*167a0*/  LOP3.LUT R251, R110, 0xffff, R85, 0x80, !PT ;  /* 0x0000ffff6efb7812 */ /* 0x000fca00078e8055 */
[----:B------:R-:W-:-:S06]  /*167b0*/  IMAD R110, R251, 0x4, R86 ;  /* 0x00000004fb6e7824 */ /* 0x000fcc00078e0256 */
[----:B------:R-:W0:Y:S01]  /*167c0*/  LDS R110, [R110+0x3a80] ;  /* 0x003a80006e6e7984 */ /* 0x000e220000000800 */
[----:B------:R-:W-:Y:S02]  /*167d0*/  LOP3.LUT P2, RZ, R2, 0x4000000, RZ, 0xc0, !PT ;  /* 0x0400000002ff7812 */ /* 0x000fe4000784c0ff */
[----:B------:R-:W-:Y:S02]  /*167e0*/  @!P0 LOP3.LUT R208, R208, R198, RZ, 0x3c, !PT ;  /* 0x000000c6d0d08212 */ /* 0x000fe400078e3cff */
[----:B------:R-:W1:Y:S04]  /*167f0*/  LDS.U16 R198, [R87+0x2d00] ;  /* 0x002d000057c67984 */ /* 0x000e680000000400 */
[----:B------:R2:W-:Y:S05]  /*16800*/  @!P0 STG.E.U16 desc[UR10][R100.64], R208 ;  /* 0x000000d064008986 */ /* 0x0005ea000c10150a */
[----:B--2---:R-:W2:Y:S01]  /*16810*/  @!P2 LDC.64 R100, c[0x0][0x388] ;  /* 0x0000e200ff64ab82 */ /* 0x004ea20000000a00 */
[----:B------:R-:W-:-:S02]  /*16820*/  ISETP.GE.AND P4, PT, R13, R42, PT ;  /* 0x0000002a0d00720c */ /* 0x000fc40003f86270 */
[----:B------:R-:W-:Y:S02]  /*16830*/  @!P2 LOP3.LUT R210, R230, R210, RZ, 0x3c, !PT ;  /* 0x000000d2e6d2a212 */ /* 0x000fe400078e3cff */
[----:B------:R-:W-:Y:S02]  /*16840*/  SHF.R.U32.HI R230, RZ, UR13, R109 ;  /* 0x0000000dffe67c19 */ /* 0x000fe4000801166d */
[----:B------:R-:W-:Y:S02]  /*16850*/  ISETP.GE.AND P0, PT, R12, R42, PT ;  /* 0x0000002a0c00720c */ /* 0x000fe40003f06270 */
[----:B------:R-:W-:Y:S02]  /*16860*/  LOP3.LUT R109, R230, 0xffff, R85, 0x80, !PT ;  /* 0x0000ffffe66d7812 */ /* 0x000fe400078e8055 */
[----:B------:R-:W-:Y:S01]  /*16870*/  PRMT R240, R64, 0x9910, RZ ;  /* 0x0000991040f07816 */ /* 0x000fe200000000ff */
[----:B0-----:R-:W-:Y:S01]  /*16880*/  @!P2 IMAD.IADD R251, R37, 0x1, R110 ;  /* 0x0000000125fba824 */ /* 0x001fe200078e026e */
[----:B------:R-:W-:Y:S01]  /*16890*/  LOP3.LUT R2, R2, 0xfffffffb, RZ, 0xc0, !PT ;  /* 0xfffffffb02027812 */ /* 0x000fe200078ec0ff */
[----:B------:R-:W-:-:S02]  /*168a0*/  IMAD R109, R109, 0x4, R86 ;  /* 0x000000046d6d7824 */ /* 0x000fc400078e0256 */
[----:B--2---:R-:W-:Y:S01]  /*168b0*/  @!P2 IMAD.WIDE.U32 R100, R251, 0x2, R100 ;  /* 0x00000002fb64a825 */ /* 0x004fe200078e0064 */
[----:B------:R-:W-:Y:S02]  /*168c0*/  @!P4 ISETP.GT.AND P1, PT, R240, -0x1, PT ;  /* 0xfffffffff000c80c */ /* 0x000fe40003f24270 */
[----:B------:R-:W-:Y:S01]  /*168d0*/  @P4 LOP3.LUT R2, R2, 0x4, RZ, 0xfc, !PT ;  /* 0x0000000402024812 */ /* 0x000fe200078efcff */
[----:B------:R-:W0:Y:S01]  /*168e0*/  LDS R109, [R109+0x3a80] ;  /* 0x003a80006d6d7984 */ /* 0x000e220000000800 */
[----:B-1----:R-:W-:-:S03]  /*168f0*/  PRMT R241, R198, 0x9910, RZ ;  /* 0x00009910c6f17816 */ /* 0x002fc600000000ff */
[----:B------:R1:W-:Y:S04]  /*16900*/  @!P2 STG.E.U16 desc[UR10][R100.64], R210 ;  /* 0x000000d26400a986 */ /* 0x0003e8000c10150a */
[----:B------:R-:W2:Y:S01]  /*16910*/  LDS.U16 R210, [R87+0x2e80] ;  /* 0x002e800057d27984 */ /* 0x000ea20000000400 */
[----:B------:R-:W-:Y:S02]  /*16920*/  @!P4 SEL R201, R227, 0x8000, P1 ;  /* 0x00008000e3c9c807 */ /* 0x000fe40000800000 */
[----:B------:R-:W-:Y:S02]  /*16930*/  LOP3.LUT R2, R2, 0xfffffffd, RZ, 0xc0, !PT ;  /* 0xfffffffd02027812 */ /* 0x000fe400078ec0ff */
[----:B------:R-:W-:Y:S02]  /*16940*/  @!P0 ISETP.GT.AND P1, PT, R241, -0x1, PT ;  /* 0xfffffffff100880c */ /* 0x000fe40003f24270 */
[----:B------:R-:W-:-:S02]  /*16950*/  @P0 LOP3.LUT R2, R2, 0x2, RZ, 0xfc, !PT ;  /* 0x0000000202020812 */ /* 0x000fc400078efcff */
[----:B------:R-:W-:Y:S02]  /*16960*/  @!P0 SEL R208, R227, 0x8000, P1 ;  /* 0x00008000e3d08807 */ /* 0x000fe40000800000 */
[-C--:B------:R-:W-:Y:S02]  /*16970*/  ISETP.GE.AND P0, PT, R36, R42.reuse, PT ;  /* 0x0000002a2400720c */ /* 0x080fe40003f06270 */
[----:B------:R-:W-:Y:S02]  /*16980*/  SHF.R.U32.HI R108, RZ, UR13, R108 ;  /* 0x0000000dff6c7c19 */ /* 0x000fe4000801166c */
[----:B------:R-:W-:-:S09]  /*16990*/  ISETP.GE.AND P2, PT, R11, R42, PT ;  /* 0x0000002a0b00720c */ /* 0x000fd20003f46270 */
[----:B-1----:R-:W1:Y:S01]  /*169a0*/  @!P0 LDC.64 R100, c[0x0][0x388] ;  /* 0x0000e200ff648b82 */ /* 0x002e620000000a00 */
[----:B------:R-:W-:-:S05]  /*169b0*/  LOP3.LUT R251, R108, 0xffff, R85, 0x80, !PT ;  /* 0x0000ffff6cfb7812 */ /* 0x000fca00078e8055 */
[----:B------:R-:W-:Y:S01]  /*169c0*/  IMAD R108, R251, 0x4, R86 ;  /* 0x00000004fb6c7824 */ /* 0x000fe200078e0256 */
[----:B------:R-:W-:Y:S01]  /*169d0*/  @!P0 LOP3.LUT R238, R209, R238, RZ, 0x3c, !PT ;  /* 0x000000eed1ee8212 */ /* 0x000fe200078e3cff */
[----:B0-----:R-:W-:Y:S01]  /*169e0*/  @!P0 IMAD.IADD R209, R36, 0x1, R109 ;  /* 0x0000000124d18824 */ /* 0x001fe200078e026d */
[----:B------:R-:W-:-:S03]  /*169f0*/  LOP3.LUT R2, R2, 0xfffffffe, RZ, 0xc0, !PT ;  /* 0xfffffffe02027812 */ /* 0x000fc600078ec0ff */
[----:B------:R-:W0:Y:S01]  /*16a00*/  LDS R108, [R108+0x3a80] ;  /* 0x003a80006c6c7984 */ /* 0x000e220000000800 */
[----:B--2---:R-:W-:-:S04]  /*16a10*/  PRMT R230, R210, 0x9910, RZ ;  /* 0x00009910d2e67816 */ /* 0x004fc800000000ff */
[----:B------:R-:W-:Y:S02]  /*16a20*/  @!P2 ISETP.GT.AND P1, PT, R230, -0x1, PT ;  /* 0xffffffffe600a80c */ /* 0x000fe40003f24270 */
[----:B------:R-:W-:Y:S01]  /*16a30*/  @P2 LOP3.LUT R2, R2, 0x1, RZ, 0xfc, !PT ;  /* 0x0000000102022812 */ /* 0x000fe200078efcff */
[----:B-1----:R-:W-:Y:S01]  /*16a40*/  @!P0 IMAD.WIDE.U32 R100, R209, 0x2, R100 ;  /* 0x00000002d1648825 */ /* 0x002fe200078e0064 */
[----:B------:R-:W-:Y:S02]  /*16a50*/  @!P2 SEL R209, R227, 0x8000, P1 ;  /* 0x00008000e3d1a807 */ /* 0x000fe40000800000 */
[----:B------:R-:W-:Y:S02]  /*16a60*/  LOP3.LUT P2, RZ, R0, 0x100, RZ, 0xc0, !PT ;  /* 0x0000010000ff7812 */ /* 0x000fe4000784c0ff */
[----:B------:R-:W-:Y:S01]  /*16a70*/  SHF.R.U32.HI R252, RZ, UR13, R107 ;  /* 0x0000000dfffc7c19 */ /* 0x000fe2000801166b */
[----:B------:R1:W-:Y:S03]  /*16a80*/  @!P0 STG.E.U16 desc[UR10][R100.64], R238 ;  /* 0x000000ee64008986 */ /* 0x0003e6000c10150a */
[----:B------:R-:W-:-:S05]  /*16a90*/  LOP3.LUT R107, R252, 0xffff, R85, 0x80, !PT ;  /* 0x0000fffffc6b7812 */ /* 0x000fca00078e8055 */
[----:B------:R-:W-:Y:S02]  /*16aa0*/  IMAD R107, R107, 0x4, R86 ;  /* 0x000000046b6b7824 */ /* 0x000fe400078e0256 */
[----:B-1----:R-:W1:Y:S04]  /*16ab0*/  @!P2 LDC.64 R100, c[0x0][0x388] ;  /* 0x0000e200ff64ab82 */ /* 0x002e680000000a00 */
[----:B------:R-:W2:Y:S01]  /*16ac0*/  LDS R107, [R107+0x3a80] ;  /* 0x003a80006b6b7984 */ /* 0x000ea20000000800 */
[----:B------:R-:W-:Y:S02]  /*16ad0*/  LOP3.LUT P3, RZ, R0, 0x200, RZ, 0xc0, !PT ;  /* 0x0000020000ff7812 */ /* 0x000fe4000786c0ff */
[----:B------:R-:W-:Y:S01]  /*16ae0*/  @!P2 LOP3.LUT R199, R199, R200, RZ, 0x3c, !PT ;  /* 0x000000c8c7c7a212 */ /* 0x000fe200078e3cff */
[----:B0-----:R-:W-:Y:S01]  /*16af0*/  @!P2 IMAD.IADD R251, R35, 0x1, R108 ;  /* 0x0000000123fba824 */ /* 0x001fe200078e026c */
[----:B------:R-:W-:Y:S01]  /*16b00*/  SHF.R.U32.HI R252, RZ, UR13, R67 ;  /* 0x0000000dfffc7c19 */ /* 0x000fe20008011643 */
[----:B------:R-:W-:Y:S02]  /*16b10*/  LDS.U16 R200, [R87+0x3000] ;  /* 0x0030000057c87984 */ /* 0x000fe40000000400 */
[----:B-1----:R-:W-:-:S05]  /*16b20*/  @!P2 IMAD.WIDE.U32 R100, R251, 0x2, R100 ;  /* 0x00000002fb64a825 */ /* 0x002fca00078e0064 */
[----:B------:R0:W-:Y:S02]  /*16b30*/  @!P2 STG.E.U16 desc[UR10][R100.64], R199 ;  /* 0x000000c76400a986 */ /* 0x0001e4000c10150a */
[----:B0-----:R-:W0:Y:S01]  /*16b40*/  @!P3 LDC.64 R100, c[0x0][0x388] ;  /* 0x0000e200ff64bb82 */ /* 0x001e220000000a00 */
[----:B------:R-:W-:Y:S01]  /*16b50*/  @!P3 LOP3.LUT R106, R229, R106, RZ, 0x3c, !PT ;  /* 0x0000006ae56ab212 */ /* 0x000fe200078e3cff */
[----:B--2---:R-:W-:Y:S01]  /*16b60*/  @!P3 IMAD.IADD R229, R34, 0x1, R107 ;  /* 0x0000000122e5b824 */ /* 0x004fe200078e026b */
[----:B------:R-:W-:-:S05]  /*16b70*/  LOP3.LUT R67, R252, 0xffff, R85, 0x80, !PT ;  /* 0x0000fffffc437812 */ /* 0x000fca00078e8055 */
[----:B------:R-:W-:Y:S01]  /*16b80*/  IMAD R251, R67, 0x4, R86 ;  /* 0x0000000443fb7824 */ /* 0x000fe200078e0256 */
[----:B------:R-:W-:Y:S01]  /*16b90*/  ISETP.GE.AND P0, PT, R33, R42, PT ;  /* 0x0000002a2100720c */ /* 0x000fe20003f06270 */
[----:B------:R-:W-:Y:S01]  /*16ba0*/  LDS.U16 R67, [R87+0x3180] ;  /* 0x0031800057437984 */ /* 0x000fe20000000400 */
[----:B0-----:R-:W-:-:S05]  /*16bb0*/  @!P3 IMAD.WIDE.U32 R100, R229, 0x2, R100 ;  /* 0x00000002e564b825 */ /* 0x001fca00078e0064 */
[----:B------:R0:W-:Y:S04]  /*16bc0*/  @!P3 STG.E.U16 desc[UR10][R100.64], R106 ;  /* 0x0000006a6400b986 */ /* 0x0001e8000c10150a */
[----:B------:R-:W1:Y:S01]  /*16bd0*/  LDS R106, [R251+0x3a80] ;  /* 0x003a8000fb6a7984 */ /* 0x000e620000000800 */
[----:B------:R-:W-:-:S04]  /*16be0*/  SHF.R.U32.HI R252, RZ, UR13, R105 ;  /* 0x0000000dfffc7c19 */ /* 0x000fc80008011669 */
[----:B------:R-:W-:Y:S01]  /*16bf0*/  LOP3.LUT R105, R252, 0xffff, R85, 0x80, !PT ;  /* 0x0000fffffc697812 */ /* 0x000fe200078e8055 */
[----:B0-----:R-:W0:Y:S04]  /*16c00*/  @!P0 LDC.64 R100, c[0x0][0x388] ;  /* 0x0000e200ff648b82 */ /* 0x001e280000000a00 */
[----:B------:R-:W-:-:S06]  /*16c10*/  IMAD R105, R105, 0x4, R86 ;  /* 0x0000000469697824 */ /* 0x000fcc00078e0256 */
[----:B------:R-:W2:Y:S01]  /*16c20*/  LDS R105, [R105+0x3a80] ;  /* 0x003a800069697984 */ /* 0x000ea20000000800 */
[----:B------:R-:W-:Y:S02]  /*16c30*/  LOP3.LUT P4, RZ, R0, 0x400, RZ, 0xc0, !PT ;  /* 0x0000040000ff7812 */ /* 0x000fe4000788c0ff */
[----:B------:R-:W-:Y:S01]  /*16c40*/  @!P0 LOP3.LUT R224, R206, R224, RZ, 0x3c, !PT ;  /* 0x000000e0cee08212 */ /* 0x000fe200078e3cff */
[----:B-1----:R-:W-:-:S04]  /*16c50*/  @!P0 IMAD.IADD R229, R33, 0x1, R106 ;  /* 0x0000000121e58824 */ /* 0x002fc800078e026a */
[----:B0-----:R-:W-:-:S05]  /*16c60*/  @!P0 IMAD.WIDE.U32 R100, R229, 0x2, R100 ;  /* 0x00000002e5648825 */ /* 0x001fca00078e0064 */
[----:B------:R0:W-:Y:S02]  /*16c70*/  @!P0 STG.E.U16 desc[UR10][R100.64], R224 ;  /* 0x000000e064008986 */ /* 0x0001e4000c10150a */
[----:B0-----:R-:W0:Y:S01]  /*16c80*/  @!P4 LDC.64 R100, c[0x0][0x388] ;  /* 0x0000e200ff64cb82 */ /* 0x001e220000000a00 */
[----:B--2---:R-:W-:Y:S01]  /*16c90*/  @!P4 IMAD.IADD R251, R32, 0x1, R105 ;  /* 0x0000000120fbc824 */ /* 0x004fe200078e0269 */
[----:B------:R-:W-:-:S03]  /*16ca0*/  SHF.R.U32.HI R104, RZ, UR13, R104 ;  /* 0x0000000dff687c19 */ /* 0x000fc60008011668 */
[----:B0-----:R-:W-:Y:S01]  /*16cb0*/  @!P4 IMAD.WIDE.U32 R100, R251, 0x2, R100 ;  /* 0x00000002fb64c825 */ /* 0x001fe200078e0064 */
[----:B------:R-:W-:-:S05]  /*16cc0*/  LOP3.LUT R251, R104, 0xffff, R85, 0x80, !PT ;  /* 0x0000ffff68fb7812 */ /* 0x000fca00078e8055 */
[----:B------:R-:W-:-:S06]  /*16cd0*/  IMAD R104, R251, 0x4, R86 ;  /* 0x00000004fb687824 */ /* 0x000fcc00078e0256 */
[----:B------:R-:W0:Y:S01]  /*16ce0*/  LDS R104, [R104+0x3a80] ;  /* 0x003a800068687984 */ /* 0x000e220000000800 */
[----:B------:R-:W-:Y:S02]  /*16cf0*/  @!P4 LOP3.LUT R203, R203, R202, RZ, 0x3c, !PT ;  /* 0x000000cacbcbc212 */ /* 0x000fe400078e3cff */
[----:B------:R-:W-:Y:S01]  /*16d00*/  SHF.R.U32.HI R88, RZ, UR13, R88 ;  /* 0x0000000dff587c19 */ /* 0x000fe20008011658 */
[----:B------:R-:W-:Y:S04]  /*16d10*/  LDS.U16 R202, [R87+0x3300] ;  /* 0x0033000057ca7984 */ /* 0x000fe80000000400 */
[----:B------:R1:W-:Y:S02]  /*16d20*/  @!P4 STG.E.U16 desc[UR10][R100.64], R203 ;  /* 0x000000cb6400c986 */ /* 0x0003e4000c10150a */
[----:B-1----:R-:W1:Y:S01]  /*16d30*/  @!P5 LDC.64 R100, c[0x0][0x388] ;  /* 0x0000e200ff64db82 */ /* 0x002e620000000a00 */
[----:B------:R-:W-:-:S02]  /*16d40*/  ISETP.GE.AND P1, PT, R7, R42, PT ;  /* 0x0000002a0700720c */ /* 0x000fc40003f26270 */
[----:B------:R-:W-:Y:S02]  /*16d50*/  @!P5 LOP3.LUT R103, R228, R103, RZ, 0x3c, !PT ;  /* 0x00000067e467d212 */ /* 0x000fe400078e3cff */
[----:B------:R-:W-:Y:S01]  /*16d60*/  PRMT R238, R200, 0x9910, RZ ;  /* 0x00009910c8ee7816 */ /* 0x000fe200000000ff */
[----:B0-----:R-:W-:-:S04]  /*16d70*/  @!P5 IMAD.IADD R251, R31, 0x1, R104 ;  /* 0x000000011ffbd824 */ /* 0x001fc800078e0268 */
[----:B-1----:R-:W-:Y:S01]  /*16d80*/  @!P5 IMAD.WIDE.U32 R100, R251, 0x2, R100 ;  /* 0x00000002fb64d825 */ /* 0x002fe200078e0064 */
[----:B------:R-:W-:-:S03]  /*16d90*/  LOP3.LUT R251, R88, 0xffff, R85, 0x80, !PT ;  /* 0x0000ffff58fb7812 */ /* 0x000fc600078e8055 */
[----:B------:R-:W-:Y:S01]  /*16da0*/  @!P1 ISETP.GT.AND P2, PT, R238, -0x1, PT ;  /* 0xffffffffee00980c */ /* 0x000fe20003f44270 */
[----:B------:R-:W-:Y:S01]  /*16db0*/  LDS.U16 R88, [R87+0x3480] ;  /* 0x0034800057587984 */ /* 0x000fe20000000400 */
[----:B------:R-:W-:-:S03]  /*16dc0*/  IMAD R251, R251, 0x4, R86 ;  /* 0x00000004fbfb7824 */ /* 0x000fc600078e0256 */
[----:B------:R-:W-:Y:S01]  /*16dd0*/  @!P5 STG.E.U16 desc[UR10][R100.64], R103 ;  /* 0x000000676400d986 */ /* 0x000fe2000c10150a */
[----:B------:R-:W-:-:S03]  /*16de0*/  LOP3.LUT R0, R0, 0xffffffbf, RZ, 0xc0, !PT ;  /* 0xffffffbf00007812 */ /* 0x000fc600078ec0ff */
[----:B------:R0:W1:Y:S01]  /*16df0*/  LDS R103, [R251+0x3a80] ;  /* 0x003a8000fb677984 */ /* 0x0000620000000800 */
[----:B------:R-:W-:Y:S02]  /*16e00*/  @!P1 SEL R199, R227, 0x8000, P2 ;  /* 0x00008000e3c79807 */ /* 0x000fe40001000000 */
[----:B------:R-:W-:Y:S02]  /*16e10*/  @P1 LOP3.LUT R0, R0, 0x40, RZ, 0xfc, !PT ;  /* 0x0000004000001812 */ /* 0x000fe400078efcff */
[----:B------:R-:W-:Y:S02]  /*16e20*/  ISETP.GE.AND P1, PT, R30, R42, PT ;  /* 0x0000002a1e00720c */ /* 0x000fe40003f26270 */
[----:B------:R-:W-:-:S04]  /*16e30*/  SHF.R.U32.HI R102, RZ, UR13, R102 ;  /* 0x0000000dff667c19 */ /* 0x000fc80008011666 */
[----:B0-----:R-:W-:-:S07]  /*16e40*/  LOP3.LUT R251, R102, 0xffff, R85, 0x80, !PT ;  /* 0x0000ffff66fb7812 */ /* 0x001fce00078e8055 */
[----:B------:R-:W0:Y:S01]  /*16e50*/  @!P1 LDC.64 R100, c[0x0][0x388] ;  /* 0x0000e200ff649b82 */ /* 0x000e220000000a00 */
[----:B------:R-:W-:-:S06]  /*16e60*/  IMAD R102, R251, 0x4, R86 ;  /* 0x00000004fb667824 */ /* 0x000fcc00078e0256 */
[----:B------:R-:W2:Y:S01]  /*16e70*/  LDS R102, [R102+0x3a80] ;  /* 0x003a800066667984 */ /* 0x000ea20000000800 */
[----:B------:R-:W-:Y:S01]  /*16e80*/  @!P1 LOP3.LUT R225, R205, R225, RZ, 0x3c, !PT ;  /* 0x000000e1cde19212 */ /* 0x000fe200078e3cff */
[----:B-1----:R-:W-:-:S04]  /*16e90*/  @!P1 IMAD.IADD R205, R30, 0x1, R103 ;  /* 0x000000011ecd9824 */ /* 0x002fc800078e0267 */
[----:B0-----:R-:W-:-:S05]  /*16ea0*/  @!P1 IMAD.WIDE.U32 R100, R205, 0x2, R100 ;  /* 0x00000002cd649825 */ /* 0x001fca00078e0064 */
[----:B------:R0:W-:Y:S02]  /*16eb0*/  @!P1 STG.E.U16 desc[UR10][R100.64], R225 ;  /* 0x000000e164009986 */ /* 0x0001e4000c10150a */
[----:B0-----:R-:W0:Y:S01]  /*16ec0*/  @!P6 LDC.64 R100, c[0x0][0x388] ;  /* 0x0000e200ff64eb82 */ /* 0x001e220000000a00 */
[----:B------:R-:W-:Y:S01]  /*16ed0*/  SHF.R.U32.HI R250, RZ, UR13, R250 ;  /* 0x0000000dfffa7c19 */ /* 0x000fe200080116fa */
[----:B--2---:R-:W-:Y:S01]  /*16ee0*/  @!P6 IMAD.IADD R251, R29, 0x1, R102 ;  /* 0x000000011dfbe824 */ /* 0x004fe200078e0266 */
[----:B------:R-:W-:Y:S02]  /*16ef0*/  @!P6 LOP3.LUT R94, R94, R204, RZ, 0x3c, !PT ;  /* 0x000000cc5e5ee212 */ /* 0x000fe400078e3cff */
[----:B------:R-:W-:Y:S01]  /*16f00*/  LOP3.LUT P0, RZ, R2, 0x20000, RZ, 0xc0, !PT ;  /* 0x0002000002ff7812 */ /* 0x000fe2000780c0ff */
[----:B------:R-:W-:Y:S01]  /*16f10*/  LDS.U16 R204, [R87+0x3600] ;  /* 0x0036000057cc7984 */ /* 0x000fe20000000400 */
[----:B0-----:R-:W-:Y:S01]  /*16f20*/  @!P6 IMAD.WIDE.U32 R100, R251, 0x2, R100 ;  /* 0x00000002fb64e825 */ /* 0x001fe200078e0064 */
[----:B------:R-:W-:-:S05]  /*16f30*/  LOP3.LUT R251, R250, 0xffff, R85, 0x80, !PT ;  /* 0x0000fffffafb7812 */ /* 0x000fca00078e8055 */
[----:B------:R-:W-:Y:S01]  /*16f40*/  IMAD R251, R251, 0x4, R86 ;  /* 0x00000004fbfb7824 */ /* 0x000fe200078e0256 */
[----:B------:R0:W-:Y:S04]  /*16f50*/  @!P6 STG.E.U16 desc[UR10][R100.64], R94 ;  /* 0x0000005e6400e986 */ /* 0x0001e8000c10150a */
[----:B------:R-:W1:Y:S01]  /*16f60*/  LDS R101, [R251+0x3a80] ;  /* 0x003a8000fb657984 */ /* 0x000e620000000800 */
[----:B0-----:R-:W-:Y:S02]  /*16f70*/  @!P0 LOP3.LUT R100, R127, R126, RZ, 0x3c, !PT ;  /* 0x0000007e7f648212 */ /* 0x001fe400078e3cff */
[----:B------:R-:W0:Y:S01]  /*16f80*/  @!P0 LDC.64 R126, c[0x0][0x388] ;  /* 0x0000e200ff7e8b82 */ /* 0x000e220000000a00 */
[----:B------:R-:W-:Y:S02]  /*16f90*/  ISETP.GE.AND P2, PT, R9, R42, PT ;  /* 0x0000002a0900720c */ /* 0x000fe40003f46270 */
[----:B------:R-:W-:-:S11]  /*16fa0*/  PRMT R229, R67, 0x9910, RZ ;  /* 0x0000991043e57816 */ /* 0x000fd600000000ff */
[----:B------:R-:W-:-:S04]  /*16fb0*/  @!P2 ISETP.GT.AND P3, PT, R229, -0x1, PT ;  /* 0xffffffffe500a80c */ /* 0x000fc80003f64270 */
[----:B------:R-:W-:Y:S02]  /*16fc0*/  @!P2 SEL R206, R227, 0x8000, P3 ;  /* 0x00008000e3cea807 */ /* 0x000fe40001800000 */
[----:B------:R-:W-:Y:S01]  /*16fd0*/  ISETP.GE.AND P3, PT, R8, R42, PT ;  /* 0x0000002a0800720c */ /* 0x000fe20003f66270 */
[----:B-1----:R-:W-:-:S04]  /*16fe0*/  @!P0 IMAD.IADD R250, R28, 0x1, R101 ;  /* 0x000000011cfa8824 */ /* 0x002fc800078e0265 */
[----:B0-----:R-:W-:Y:S01]  /*16ff0*/  @!P0 IMAD.WIDE.U32 R126, R250, 0x2, R126 ;  /* 0x00000002fa7e8825 */ /* 0x001fe200078e007e */
[----:B------:R-:W-:-:S04]  /*17000*/  SHF.R.U32.HI R250, RZ, UR13, R91 ;  /* 0x0000000dfffa7c19 */ /* 0x000fc8000801165b */
[----:B------:R-:W-:Y:S01]  /*17010*/  LOP3.LUT R91, R250, 0xffff, R85, 0x80, !PT ;  /* 0x0000fffffa5b7812 */ /* 0x000fe200078e8055 */
[----:B------:R0:W-:Y:S04]  /*17020*/  @!P0 STG.E.U16 desc[UR10][R126.64], R100 ;  /* 0x000000647e008986 */ /* 0x0001e8000c10150a */
[----:B------:R-:W-:Y:S01]  /*17030*/  IMAD R252, R91, 0x4, R86 ;  /* 0x000000045bfc7824 */ /* 0x000fe200078e0256 */
[----:B------:R-:W-:Y:S01]  /*17040*/  PRMT R224, R202, 0x9910, RZ ;  /* 0x00009910cae07816 */ /* 0x000fe200000000ff */
[----:B------:R-:W-:Y:S04]  /*17050*/  LDS.U16 R91, [R87+0x3780] ;  /* 0x00378000575b7984 */ /* 0x000fe80000000400 */
[----:B------:R-:W1:Y:S01]  /*17060*/  LDS R100, [R252+0x3a80] ;  /* 0x003a8000fc647984 */ /* 0x000e620000000800 */
[----:B------:R-:W-:-:S02]  /*17070*/  @!P3 ISETP.GT.AND P4, PT, R224, -0x1, PT ;  /* 0xffffffffe000b80c */ /* 0x000fc40003f84270 */
[-C--:B------:R-:W-:Y:S01]  /*17080*/  ISETP.GE.AND P0, PT, R27, R42.reuse, PT ;  /* 0x0000002a1b00720c */ /* 0x080fe20003f06270 */
[----:B------:R-:W2:Y:S01]  /*17090*/  LDS.U16 R87, [R87+0x3900] ;  /* 0x0039000057577984 */ /* 0x000ea20000000400 */
[----:B------:R-:W-:Y:S02]  /*170a0*/  @!P3 SEL R203, R227, 0x8000, P4 ;  /* 0x00008000e3cbb807 */ /* 0x000fe40002000000 */
[----:B------:R-:W-:Y:S02]  /*170b0*/  ISETP.GE.AND P4, PT, R10, R42, PT ;  /* 0x0000002a0a00720c */ /* 0x000fe40003f86270 */
[----:B------:R-:W-:-:S07]  /*170c0*/  PRMT R228, R88, 0x9910, RZ ;  /* 0x0000991058e47816 */ /* 0x000fce00000000ff */
[----:B0-----:R-:W0:Y:S04]  /*170d0*/  @!P0 LDC.64 R126, c[0x0][0x388] ;  /* 0x0000e200ff7e8b82 */ /* 0x001e280000000a00 */
[----:B------:R-:W-:-:S04]  /*170e0*/  @!P4 ISETP.GT.AND P5, PT, R228, -0x1, PT ;  /* 0xffffffffe400c80c */ /* 0x000fc80003fa4270 */
[----:B------:R-:W-:Y:S02]  /*170f0*/  @!P4 SEL R205, R227, 0x8000, P5 ;  /* 0x00008000e3cdc807 */ /* 0x000fe40002800000 */
[----:B------:R-:W-:Y:S02]  /*17100*/  ISETP.GE.AND P5, PT, R5, R42, PT ;  /* 0x0000002a0500720c */ /* 0x000fe40003fa6270 */
[----:B------:R-:W-:Y:S02]  /*17110*/  LOP3.LUT R0, R0, 0xffffff7f, RZ, 0xc0, !PT ;  /* 0xffffff7f00007812 */ /* 0x000fe400078ec0ff */
[----:B------:R-:W-:Y:S02]  /*17120*/  PRMT R225, R204, 0x9910, RZ ;  /* 0x00009910cce17816 */ /* 0x000fe400000000ff */
[----:B------:R-:W-:Y:S02]  /*17130*/  @P2 LOP3.LUT R0, R0, 0x80, RZ, 0xfc, !PT ;  /* 0x0000008000002812 */ /* 0x000fe400078efcff */
[----:B------:R-:W-:-:S02]  /*17140*/  @!P0 LOP3.LUT R248, R249, R248, RZ, 0x3c, !PT ;  /* 0x000000f8f9f88212 */ /* 0x000fc400078e3cff */
[----:B------:R-:W-:-:S03]  /*17150*/  LOP3.LUT R0, R0, 0xfffffff7, RZ, 0xc0, !PT ;  /* 0xfffffff700007812 */ /* 0x000fc600078ec0ff */
[----:B------:R-:W-:Y:S01]  /*17160*/  @!P5 ISETP.GT.AND P6, PT, R225, -0x1, PT ;  /* 0xffffffffe100d80c */ /* 0x000fe20003fc4270 */
[----:B-1----:R-:W-:Y:S01]  /*17170*/  @!P0 IMAD.IADD R249, R27, 0x1, R100 ;  /* 0x000000011bf98824 */ /* 0x002fe200078e0264 */
[----:B------:R-:W-:Y:S02]  /*17180*/  @P4 LOP3.LUT R0, R0, 0x8, RZ, 0xfc, !PT ;  /* 0x0000000800004812 */ /* 0x000fe400078efcff */
[----:B------:R-:W-:Y:S01]  /*17190*/  @!P5 SEL R94, R227, 0x8000, P6 ;  /* 0x00008000e35ed807 */ /* 0x000fe20003000000 */
[----:B0-----:R-:W-:Y:S01]  /*171a0*/  @!P0 IMAD.WIDE.U32 R126, R249, 0x2, R126 ;  /* 0x00000002f97e8825 */ /* 0x001fe200078e007e */
[-C--:B------:R-:W-:Y:S02]  /*171b0*/  ISETP.GE.AND P6, PT, R6, R42.reuse, PT ;  /* 0x0000002a0600720c */ /* 0x080fe40003fc6270 */
[----:B------:R-:W-:Y:S02]  /*171c0*/  LOP3.LUT R0, R0, 0xfffffffb, RZ, 0xc0, !PT ;  /* 0xfffffffb00007812 */ /* 0x000fe400078ec0ff */
[----:B------:R0:W-:Y:S01]  /*171d0*/  @!P0 STG.E.U16 desc[UR10][R126.64], R248 ;  /* 0x000000f87e008986 */ /* 0x0001e2000c10150a */
[----:B------:R-:W-:-:S02]  /*171e0*/  ISETP.GE.AND P0, PT, R4, R42, PT ;  /* 0x0000002a0400720c */ /* 0x000fc40003f06270 */
[----:B------:R-:W-:Y:S02]  /*171f0*/  @P5 LOP3.LUT R0, R0, 0x4, RZ, 0xfc, !PT ;  /* 0x0000000400005812 */ /* 0x000fe400078efcff */
[----:B--2---:R-:W-:Y:S02]  /*17200*/  PRMT R251, R87, 0x9910, RZ ;  /* 0x0000991057fb7816 */ /* 0x004fe400000000ff */
[----:B------:R-:W-:Y:S02]  /*17210*/  PRMT R250, R91, 0x9910, RZ ;  /* 0x000099105bfa7816 */ /* 0x000fe400000000ff */
[----:B------:R-:W-:Y:S02]  /*17220*/  LOP3.LUT R0, R0, 0xffffffef, RZ, 0xc0, !PT ;  /* 0xffffffef00007812 */ /* 0x000fe400078ec0ff */
[----:B------:R-:W-:Y:S01]  /*17230*/  @!P6 ISETP.GT.AND P1, PT, R250, -0x1, PT ;  /* 0xfffffffffa00e80c */ /* 0x000fe20003f24270 */
[----:B0-----:R-:W-:Y:S01]  /*17240*/  IMAD.MOV.U32 R126, RZ, RZ, R251 ;  /* 0x000000ffff7e7224 */ /* 0x001fe200078e00fb */
[----:B------:R-:W-:-:S02]  /*17250*/  @P6 LOP3.LUT R0, R0, 0x10, RZ, 0xfc, !PT ;  /* 0x0000001000006812 */ /* 0x000fc400078efcff */
[C---:B------:R-:W-:Y:S02]  /*17260*/  @!P6 SEL R249, R227.reuse, 0x8000, P1 ;  /* 0x00008000e3f9e807 */ /* 0x040fe40000800000 */
[----:B------:R-:W-:Y:S02]  /*17270*/  LOP3.LUT R2, R2, 0x7fffffff, RZ, 0xc0, !PT ;  /* 0x7fffffff02027812 */ /* 0x000fe400078ec0ff */
[----:B------:R-:W-:Y:S02]  /*17280*/  @!P0 ISETP.GT.AND P1, PT, R126, -0x1, PT ;  /* 0xffffffff7e00880c */ /* 0x000fe40003f24270 */
[----:B------:R-:W-:Y:S02]  /*17290*/  LOP3.LUT R0, R0, 0xffffffdf, RZ, 0xc0, !PT ;  /* 0xffffffdf00007812 */ /* 0x000fe400078ec0ff */
[----:B------:R-:W-:Y:S02]  /*172a0*/  @P0 LOP3.LUT R2, R2, 0x80000000, RZ, 0xfc, !PT ;  /* 0x8000000002020812 */ /* 0x000fe400078efcff */
[----:B------:R-:W-:-:S02]  /*172b0*/  @!P0 SEL R227, R227, 0x8000, P1 ;  /* 0x00008000e3e38807 */ /* 0x000fc40000800000 */
[----:B------:R-:W-:Y:S02]  /*172c0*/  @P0 LOP3.LUT R0, R0, 0x20, RZ, 0xfc, !PT ;  /* 0x0000002000000812 */ /* 0x000fe400078efcff */
[----:B------:R-:W-:-:S04]  /*172d0*/  ISETP.NE.AND P0, PT, R226, 0x7fff, PT ;  /* 0x00007fffe200780c */ /* 0x000fc80003f05270 */
[----:B------:R-:W-:Y:S02]  /*172e0*/  SEL R226, R99, 0x8000, P0 ;  /* 0x0000800063e27807 */ /* 0x000fe40000000000 */
[----:B------:R-:W-:-:S04]  /*172f0*/  ISETP.NE.AND P0, PT, R235, 0x7fff, PT ;  /* 0x00007fffeb00780c */ /* 0x000fc80003f05270 */
[----:B------:R-:W-:Y:S02]  /*17300*/  SEL R235, R223, 0x8000, P0 ;  /* 0x00008000dfeb7807 */ /* 0x000fe40000000000 */
[----:B------:R-:W-:Y:S02]  /*17310*/  ISETP.NE.AND P0, PT, R247, 0x7fff, PT ;  /* 0x00007ffff700780c */ /* 0x000fe40003f05270 */
[----:B------:R-:W-:Y:S02]  /*17320*/  ISETP.NE.AND P1, PT, R237, 0x7fff, PT ;  /* 0x00007fffed00780c */ /* 0x000fe40003f25270 */
[----:B------:R-:W-:Y:S02]  /*17330*/  SEL R237, R97, 0x8000, P0 ;  /* 0x0000800061ed7807 */ /* 0x000fe40000000000 */
[----:B------:R-:W-:-:S04]  /*17340*/  ISETP.NE.AND P0, PT, R246, 0x7fff, PT ;  /* 0x00007ffff600780c */ /* 0x000fc80003f05270 */
        /* <DEDUP_REMOVED lines=33> */
[----:B------:R-:W-:Y:S02]  /*17560*/  ISETP.NE.AND P0, PT, R250, 0x7fff, PT ;  /* 0x00007ffffa00780c */ /* 0x000fe40003f05270 */
[----:B------:R-:W-:Y:S02]  /*17570*/  SEL R127, R236, 0x8000, P1 ;  /* 0x00008000ec7f7807 */ /* 0x000fe40000800000 */
[----:B------:R-:W-:Y:S02]  /*17580*/  SEL R247, R91, 0x8000, P0 ;  /* 0x000080005bf77807 */ /* 0x000fe40000000000 */
[----:B------:R-:W-:Y:S02]  /*17590*/  ISETP.NE.AND P0, PT, R126, 0x7fff, PT ;  /* 0x00007fff7e00780c */ /* 0x000fe40003f05270 */
[----:B------:R-:W-:-:S04]  /*175a0*/  SHF.R.U32.HI R126, RZ, UR13, R127 ;  /* 0x0000000dff7e7c19 */ /* 0x000fc8000801167f */
[----:B------:R-:W-:-:S05]  /*175b0*/  LOP3.LUT R127, R126, 0xffff, R85, 0x80, !PT ;  /* 0x0000ffff7e7f7812 */ /* 0x000fca00078e8055 */
[----:B------:R-:W-:-:S06]  /*175c0*/  IMAD R250, R127, 0x4, R86 ;  /* 0x000000047ffa7824 */ /* 0x000fcc00078e0256 */
[----:B------:R-:W0:Y:S01]  /*175d0*/  LDS R250, [R250+0x3a80] ;  /* 0x003a8000fafa7984 */ /* 0x000e220000000800 */
[----:B------:R-:W-:-:S13]  /*175e0*/  LOP3.LUT P4, RZ, R2, 0x8000, RZ, 0xc0, !PT ;  /* 0x0000800002ff7812 */ /* 0x000fda000788c0ff */
[----:B------:R-:W1:Y:S01]  /*175f0*/  @!P4 LDC.64 R126, c[0x0][0x388] ;  /* 0x0000e200ff7ecb82 */ /* 0x000e620000000a00 */
[----:B------:R-:W-:Y:S01]  /*17600*/  SHF.R.U32.HI R226, RZ, UR13, R226 ;  /* 0x0000000dffe27c19 */ /* 0x000fe200080116e2 */
[----:B0-----:R-:W-:-:S04]  /*17610*/  @!P4 IMAD.IADD R251, R26, 0x1, R250 ;  /* 0x000000011afbc824 */ /* 0x001fc800078e02fa */
[----:B-1----:R-:W-:Y:S01]  /*17620*/  @!P4 IMAD.WIDE.U32 R126, R251, 0x2, R126 ;  /* 0x00000002fb7ec825 */ /* 0x002fe200078e007e */
[----:B------:R-:W-:-:S05]  /*17630*/  LOP3.LUT R251, R226, 0xffff, R85, 0x80, !PT ;  /* 0x0000ffffe2fb7812 */ /* 0x000fca00078e8055 */
[----:B------:R-:W-:-:S06]  /*17640*/  IMAD R226, R251, 0x4, R86 ;  /* 0x00000004fbe27824 */ /* 0x000fcc00078e0256 */
[----:B------:R-:W0:Y:S01]  /*17650*/  LDS R226, [R226+0x3a80] ;  /* 0x003a8000e2e27984 */ /* 0x000e220000000800 */
[----:B------:R-:W-:Y:S02]  /*17660*/  LOP3.LUT P2, RZ, R2, 0x4000, RZ, 0xc0, !PT ;  /* 0x0000400002ff7812 */ /* 0x000fe4000784c0ff */
[----:B------:R-:W-:Y:S02]  /*17670*/  @!P4 LOP3.LUT R231, R231, R236, RZ, 0x3c, !PT ;  /* 0x000000ece7e7c212 */ /* 0x000fe400078e3cff */
[----:B------:R-:W-:-:S04]  /*17680*/  SHF.R.U32.HI R236, RZ, UR13, R235 ;  /* 0x0000000dffec7c19 */ /* 0x000fc800080116eb */
[----:B------:R-:W-:Y:S01]  /*17690*/  LOP3.LUT R235, R236, 0xffff, R85, 0x80, !PT ;  /* 0x0000ffffeceb7812 */ /* 0x000fe200078e8055 */
[----:B------:R1:W-:Y:S04]  /*176a0*/  @!P4 STG.E.U16 desc[UR10][R126.64], R231 ;  /* 0x000000e77e00c986 */ /* 0x0003e8000c10150a */
[----:B------:R-:W-:-:S05]  /*176b0*/  IMAD R251, R235, 0x4, R86 ;  /* 0x00000004ebfb7824 */ /* 0x000fca00078e0256 */
[----:B------:R-:W2:Y:S01]  /*176c0*/  LDS R231, [R251+0x3a80] ;  /* 0x003a8000fbe77984 */ /* 0x000ea20000000800 */
[----:B-1----:R-:W1:Y:S01]  /*176d0*/  @!P2 LDC.64 R126, c[0x0][0x388] ;  /* 0x0000e200ff7eab82 */ /* 0x002e620000000a00 */
[----:B------:R-:W-:Y:S02]  /*176e0*/  LOP3.LUT P6, RZ, R2, 0x2000, RZ, 0xc0, !PT ;  /* 0x0000200002ff7812 */ /* 0x000fe400078cc0ff */
[----:B------:R-:W-:Y:S02]  /*176f0*/  @!P2 LOP3.LUT R235, R98, R99, RZ, 0x3c, !PT ;  /* 0x0000006362eba212 */ /* 0x000fe400078e3cff */
[----:B------:R-:W-:-:S04]  /*17700*/  SHF.R.U32.HI R98, RZ, UR13, R237 ;  /* 0x0000000dff627c19 */ /* 0x000fc800080116ed */
[----:B------:R-:W-:Y:S01]  /*17710*/  LOP3.LUT R237, R98, 0xffff, R85, 0x80, !PT ;  /* 0x0000ffff62ed7812 */ /* 0x000fe200078e8055 */
[----:B0-----:R-:W-:-:S04]  /*17720*/  @!P2 IMAD.IADD R99, R25, 0x1, R226 ;  /* 0x000000011963a824 */ /* 0x001fc800078e02e2 */
[----:B-1----:R-:W-:Y:S02]  /*17730*/  @!P2 IMAD.WIDE.U32 R126, R99, 0x2, R126 ;  /* 0x00000002637ea825 */ /* 0x002fe400078e007e */
[----:B------:R-:W0:Y:S02]  /*17740*/  @!P6 LDC.64 R98, c[0x0][0x388] ;  /* 0x0000e200ff62eb82 */ /* 0x000e240000000a00 */
[----:B------:R-:W-:-:S06]  /*17750*/  IMAD R236, R237, 0x4, R86 ;  /* 0x00000004edec7824 */ /* 0x000fcc00078e0256 */
[----:B------:R-:W1:Y:S01]  /*17760*/  LDS R236, [R236+0x3a80] ;  /* 0x003a8000ecec7984 */ /* 0x000e620000000800 */
[----:B------:R-:W-:Y:S01]  /*17770*/  LOP3.LUT P1, RZ, R2, 0x1000, RZ, 0xc0, !PT ;  /* 0x0000100002ff7812 */ /* 0x000fe2000782c0ff */
[----:B--2---:R-:W-:Y:S01]  /*17780*/  @!P6 IMAD.IADD R237, R24, 0x1, R231 ;  /* 0x0000000118ede824 */ /* 0x004fe200078e02e7 */
[----:B------:R-:W-:Y:S02]  /*17790*/  @!P6 LOP3.LUT R223, R222, R223, RZ, 0x3c, !PT ;  /* 0x000000dfdedfe212 */ /* 0x000fe400078e3cff */
[----:B------:R-:W-:Y:S01]  /*177a0*/  SHF.R.U32.HI R246, RZ, UR13, R246 ;  /* 0x0000000dfff67c19 */ /* 0x000fe200080116f6 */
[----:B------:R-:W-:Y:S01]  /*177b0*/  @!P2 STG.E.U16 desc[UR10][R126.64], R235 ;  /* 0x000000eb7e00a986 */ /* 0x000fe2000c10150a */
[----:B0-----:R-:W-:Y:S02]  /*177c0*/  @!P6 IMAD.WIDE.U32 R98, R237, 0x2, R98 ;  /* 0x00000002ed62e825 */ /* 0x001fe400078e0062 */
[----:B------:R-:W-:-:S03]  /*177d0*/  LOP3.LUT R237, R246, 0xffff, R85, 0x80, !PT ;  /* 0x0000fffff6ed7812 */ /* 0x000fc600078e8055 */
[----:B------:R0:W-:Y:S02]  /*177e0*/  @!P6 STG.E.U16 desc[UR10][R98.64], R223 ;  /* 0x000000df6200e986 */ /* 0x0001e4000c10150a */
[----:B------:R-:W-:-:S05]  /*177f0*/  IMAD R237, R237, 0x4, R86 ;  /* 0x00000004eded7824 */ /* 0x000fca00078e0256 */
[----:B------:R-:W2:Y:S01]  /*17800*/  LDS R126, [R237+0x3a80] ;  /* 0x003a8000ed7e7984 */ /* 0x000ea20000000800 */
[----:B0-----:R-:W0:Y:S01]  /*17810*/  @!P1 LDC.64 R98, c[0x0][0x388] ;  /* 0x0000e200ff629b82 */ /* 0x001e220000000a00 */
[----:B------:R-:W-:Y:S02]  /*17820*/  LOP3.LUT P5, RZ, R2, 0x800, RZ, 0xc0, !PT ;  /* 0x0000080002ff7812 */ /* 0x000fe400078ac0ff */
[----:B------:R-:W-:Y:S02]  /*17830*/  @!P1 LOP3.LUT R221, R221, R97, RZ, 0x3c, !PT ;  /* 0x00000061dddd9212 */ /* 0x000fe400078e3cff */
[----:B------:R-:W-:Y:S01]  /*17840*/  SHF.R.U32.HI R222, RZ, UR13, R245 ;  /* 0x0000000dffde7c19 */ /* 0x000fe200080116f5 */
[----:B-1----:R-:W-:Y:S01]  /*17850*/  @!P1 IMAD.IADD R97, R23, 0x1, R236 ;  /* 0x0000000117619824 */ /* 0x002fe200078e02ec */
[----:B------:R-:W-:-:S03]  /*17860*/  SHF.R.U32.HI R244, RZ, UR13, R244 ;  /* 0x0000000dfff47c19 */ /* 0x000fc600080116f4 */
[----:B0-----:R-:W-:Y:S01]  /*17870*/  @!P1 IMAD.WIDE.U32 R98, R97, 0x2, R98 ;  /* 0x0000000261629825 */ /* 0x001fe200078e0062 */
[----:B------:R-:W-:-:S04]  /*17880*/  LOP3.LUT R97, R222, 0xffff, R85, 0x80, !PT ;  /* 0x0000ffffde617812 */ /* 0x000fc800078e8055 */
[----:B------:R0:W-:Y:S01]  /*17890*/  @!P1 STG.E.U16 desc[UR10][R98.64], R221 ;  /* 0x000000dd62009986 */ /* 0x0001e2000c10150a */
[----:B------:R-:W-:Y:S01]  /*178a0*/  IMAD R127, R97, 0x4, R86 ;  /* 0x00000004617f7824 */ /* 0x000fe200078e0256 */
[----:B------:R-:W-:Y:S02]  /*178b0*/  LOP3.LUT R97, R244, 0xffff, R85, 0x80, !PT ;  /* 0x0000fffff4617812 */ /* 0x000fe400078e8055 */
[----:B------:R-:W-:-:S03]  /*178c0*/  @!P5 LOP3.LUT R223, R96, R220, RZ, 0x3c, !PT ;  /* 0x000000dc60dfd212 */ /* 0x000fc600078e3cff */
[----:B------:R-:W1:Y:S01]  /*178d0*/  LDS R127, [R127+0x3a80] ;  /* 0x003a80007f7f7984 */ /* 0x000e620000000800 */
[----:B0-----:R-:W0:Y:S01]  /*178e0*/  @!P5 LDC.64 R98, c[0x0][0x388] ;  /* 0x0000e200ff62db82 */ /* 0x001e220000000a00 */
[----:B------:R-:W-:Y:S01]  /*178f0*/  IMAD R220, R97, 0x4, R86 ;  /* 0x0000000461dc7824 */ /* 0x000fe200078e0256 */
[----:B------:R-:W-:-:S05]  /*17900*/  LOP3.LUT P4, RZ, R2, 0x400, RZ, 0xc0, !PT ;  /* 0x0000040002ff7812 */ /* 0x000fca000788c0ff */
[----:B------:R-:W3:Y:S01]  /*17910*/  LDS R220, [R220+0x3a80] ;  /* 0x003a8000dcdc7984 */ /* 0x000ee20000000800 */
[----:B------:R-:W-:Y:S01]  /*17920*/  LOP3.LUT P2, RZ, R2, 0x200, RZ, 0xc0, !PT ;  /* 0x0000020002ff7812 */ /* 0x000fe2000784c0ff */
[----:B--2---:R-:W-:Y:S01]  /*17930*/  @!P5 IMAD.IADD R97, R22, 0x1, R126 ;  /* 0x000000011661d824 */ /* 0x004fe200078e027e */
[----:B------:R-:W-:-:S04]  /*17940*/  SHF.R.U32.HI R234, RZ, UR13, R234 ;  /* 0x0000000dffea7c19 */ /* 0x000fc800080116ea */
[----:B------:R-:W-:Y:S02]  /*17950*/  LOP3.LUT R221, R234, 0xffff, R85, 0x80, !PT ;  /* 0x0000ffffeadd7812 */ /* 0x000fe400078e8055 */
[----:B------:R-:W-:Y:S01]  /*17960*/  @!P4 LOP3.LUT R219, R219, R216, RZ, 0x3c, !PT ;  /* 0x000000d8dbdbc212 */ /* 0x000fe200078e3cff */
[----:B0-----:R-:W-:Y:S02]  /*17970*/  @!P5 IMAD.WIDE.U32 R98, R97, 0x2, R98 ;  /* 0x000000026162d825 */ /* 0x001fe400078e0062 */
[----:B------:R-:W0:Y:S02]  /*17980*/  @!P4 LDC.64 R96, c[0x0][0x388] ;  /* 0x0000e200ff60cb82 */ /* 0x000e240000000a00 */
[----:B------:R-:W-:Y:S01]  /*17990*/  IMAD R216, R221, 0x4, R86 ;  /* 0x00000004ddd87824 */ /* 0x000fe200078e0256 */
[----:B------:R2:W-:Y:S05]  /*179a0*/  @!P5 STG.E.U16 desc[UR10][R98.64], R223 ;  /* 0x000000df6200d986 */ /* 0x0005ea000c10150a */
[----:B------:R-:W4:Y:S01]  /*179b0*/  LDS R216, [R216+0x3a80] ;  /* 0x003a8000d8d87984 */ /* 0x000f220000000800 */
[----:B--2---:R-:W2:Y:S01]  /*179c0*/  @!P2 LDC.64 R98, c[0x0][0x388] ;  /* 0x0000e200ff62ab82 */ /* 0x004ea20000000a00 */
[----:B------:R-:W-:Y:S01]  /*179d0*/  LOP3.LUT P1, RZ, R2, 0x100, RZ, 0xc0, !PT ;  /* 0x0000010002ff7812 */ /* 0x000fe2000782c0ff */
[----:B-1----:R-:W-:-:S04]  /*179e0*/  @!P4 IMAD.IADD R221, R21, 0x1, R127 ;  /* 0x0000000115ddc824 */ /* 0x002fc800078e027f */
[----:B0-----:R-:W-:Y:S01]  /*179f0*/  @!P4 IMAD.WIDE.U32 R96, R221, 0x2, R96 ;  /* 0x00000002dd60c825 */ /* 0x001fe200078e0060 */
[----:B------:R-:W-:Y:S02]  /*17a00*/  @!P2 LOP3.LUT R221, R217, R218, RZ, 0x3c, !PT ;  /* 0x000000dad9dda212 */ /* 0x000fe400078e3cff */
[----:B------:R-:W-:Y:S01]  /*17a10*/  SHF.R.U32.HI R218, RZ, UR13, R233 ;  /* 0x0000000dffda7c19 */ /* 0x000fe200080116e9 */
[----:B---3--:R-:W-:Y:S01]  /*17a20*/  @!P2 IMAD.IADD R217, R20, 0x1, R220 ;  /* 0x0000000114d9a824 */ /* 0x008fe200078e02dc */
[----:B------:R0:W-:Y:S03]  /*17a30*/  @!P4 STG.E.U16 desc[UR10][R96.64], R219 ;  /* 0x000000db6000c986 */ /* 0x0001e6000c10150a */
[----:B--2---:R-:W-:Y:S01]  /*17a40*/  @!P2 IMAD.WIDE.U32 R98, R217, 0x2, R98 ;  /* 0x00000002d962a825 */ /* 0x004fe200078e0062 */
[----:B------:R-:W-:Y:S01]  /*17a50*/  LOP3.LUT R217, R218, 0xffff, R85, 0x80, !PT ;  /* 0x0000ffffdad97812 */ /* 0x000fe200078e8055 */
[----:B0-----:R-:W0:Y:S04]  /*17a60*/  @!P1 LDC.64 R96, c[0x0][0x388] ;  /* 0x0000e200ff609b82 */ /* 0x001e280000000a00 */
[----:B------:R-:W-:-:S06]  /*17a70*/  IMAD R217, R217, 0x4, R86 ;  /* 0x00000004d9d97824 */ /* 0x000fcc00078e0256 */
[----:B------:R-:W1:Y:S01]  /*17a80*/  LDS R217, [R217+0x3a80] ;  /* 0x003a8000d9d97984 */ /* 0x000e620000000800 */
[----:B------:R-:W-:Y:S02]  /*17a90*/  SEL R248, R87, 0x8000, P0 ;  /* 0x0000800057f87807 */ /* 0x000fe40000000000 */
[----:B------:R-:W-:Y:S02]  /*17aa0*/  LOP3.LUT P0, RZ, R2, 0x80, RZ, 0xc0, !PT ;  /* 0x0000008002ff7812 */ /* 0x000fe4000780c0ff */
[----:B------:R-:W-:Y:S01]  /*17ab0*/  @!P1 LOP3.LUT R95, R215, R95, RZ, 0x3c, !PT ;  /* 0x0000005fd75f9212 */ /* 0x000fe200078e3cff */
[----:B----4-:R-:W-:Y:S01]  /*17ac0*/  @!P1 IMAD.IADD R215, R19, 0x1, R216 ;  /* 0x0000000113d79824 */ /* 0x010fe200078e02d8 */
[----:B------:R-:W-:Y:S02]  /*17ad0*/  SHF.R.U32.HI R218, RZ, UR13, R243 ;  /* 0x0000000dffda7c19 */ /* 0x000fe400080116f3 */
[----:B------:R-:W-:Y:S01]  /*17ae0*/  SHF.R.U32.HI R232, RZ, UR13, R232 ;  /* 0x0000000dffe87c19 */ /* 0x000fe200080116e8 */
[----:B0-----:R-:W-:Y:S01]  /*17af0*/  @!P1 IMAD.WIDE.U32 R96, R215, 0x2, R96 ;  /* 0x00000002d7609825 */ /* 0x001fe200078e0060 */
[----:B------:R-:W-:Y:S01]  /*17b00*/  LOP3.LUT R215, R218, 0xffff, R85, 0x80, !PT ;  /* 0x0000ffffdad77812 */ /* 0x000fe200078e8055 */
[----:B------:R0:W-:Y:S04]  /*17b10*/  @!P2 STG.E.U16 desc[UR10][R98.64], R221 ;  /* 0x000000dd6200a986 */ /* 0x0001e8000c10150a */
[----:B------:R2:W-:Y:S01]  /*17b20*/  @!P1 STG.E.U16 desc[UR10][R96.64], R95 ;  /* 0x0000005f60009986 */ /* 0x0005e2000c10150a */
[----:B------:R-:W-:Y:S01]  /*17b30*/  IMAD R218, R215, 0x4, R86 ;  /* 0x00000004d7da7824 */ /* 0x000fe200078e0256 */
[----:B------:R-:W-:-:S05]  /*17b40*/  SHF.R.U32.HI R242, RZ, UR13, R242 ;  /* 0x0000000dfff27c19 */ /* 0x000fca00080116f2 */
[----:B------:R-:W3:Y:S01]  /*17b50*/  LDS R218, [R218+0x3a80] ;  /* 0x003a8000dada7984 */ /* 0x000ee20000000800 */
[--C-:B0-----:R-:W-:Y:S01]  /*17b60*/  LOP3.LUT R99, R232, 0xffff, R85.reuse, 0x80, !PT ;  /* 0x0000ffffe8637812 */ /* 0x101fe200078e8055 */
[----:B--2---:R-:W0:Y:S04]  /*17b70*/  @!P0 LDC.64 R96, c[0x0][0x388] ;  /* 0x0000e200ff608b82 */ /* 0x004e280000000a00 */
[----:B------:R-:W-:Y:S01]  /*17b80*/  IMAD R215, R99, 0x4, R86 ;  /* 0x0000000463d77824 */ /* 0x000fe200078e0256 */
[----:B------:R-:W-:Y:S02]  /*17b90*/  LOP3.LUT P6, RZ, R2, 0x40, RZ, 0xc0, !PT ;  /* 0x0000004002ff7812 */ /* 0x000fe400078cc0ff */
[----:B------:R-:W-:-:S03]  /*17ba0*/  LOP3.LUT R219, R242, 0xffff, R85, 0x80, !PT ;  /* 0x0000fffff2db7812 */ /* 0x000fc600078e8055 */
[----:B------:R-:W2:Y:S01]  /*17bb0*/  LDS R215, [R215+0x3a80] ;  /* 0x003a8000d7d77984 */ /* 0x000ea20000000800 */
[----:B------:R-:W-:Y:S01]  /*17bc0*/  LOP3.LUT P5, RZ, R2, 0x20, RZ, 0xc0, !PT ;  /* 0x0000002002ff7812 */ /* 0x000fe200078ac0ff */
[----:B------:R-:W-:Y:S02]  /*17bd0*/  IMAD R222, R219, 0x4, R86 ;  /* 0x00000004dbde7824 */ /* 0x000fe400078e0256 */
[----:B-1----:R-:W-:Y:S01]  /*17be0*/  @!P0 IMAD.IADD R99, R18, 0x1, R217 ;  /* 0x0000000112638824 */ /* 0x002fe200078e02d9 */
[----:B------:R-:W-:Y:S02]  /*17bf0*/  @!P0 LOP3.LUT R223, R92, R93, RZ, 0x3c, !PT ;  /* 0x0000005d5cdf8212 */ /* 0x000fe400078e3cff */
[----:B------:R-:W1:Y:S01]  /*17c00*/  LDS R95, [R222+0x3a80] ;  /* 0x003a8000de5f7984 */ /* 0x000e620000000800 */
[----:B------:R-:W-:Y:S01]  /*17c10*/  LOP3.LUT P4, RZ, R2, 0x10, RZ, 0xc0, !PT ;  /* 0x0000001002ff7812 */ /* 0x000fe2000788c0ff */
[----:B0-----:R-:W-:Y:S02]  /*17c20*/  @!P0 IMAD.WIDE.U32 R96, R99, 0x2, R96 ;  /* 0x0000000263608825 */ /* 0x001fe400078e0060 */
[----:B------:R-:W0:Y:S03]  /*17c30*/  @!P6 LDC.64 R98, c[0x0][0x388] ;  /* 0x0000e200ff62eb82 */ /* 0x000e260000000a00 */
[----:B------:R4:W-:Y:S01]  /*17c40*/  @!P0 STG.E.U16 desc[UR10][R96.64], R223 ;  /* 0x000000df60008986 */ /* 0x0009e2000c10150a */
[----:B------:R-:W-:-:S06]  /*17c50*/  @!P6 LOP3.LUT R219, R211, R90, RZ, 0x3c, !PT ;  /* 0x0000005ad3dbe212 */ /* 0x000fcc00078e3cff */
[----:B------:R-:W5:Y:S08]  /*17c60*/  @!P4 LDC.64 R92, c[0x0][0x388] ;  /* 0x0000e200ff5ccb82 */ /* 0x000f700000000a00 */
[----:B----4-:R-:W4:Y:S01]  /*17c70*/  @!P5 LDC.64 R96, c[0x0][0x388] ;  /* 0x0000e200ff60db82 */ /* 0x010f220000000a00 */
[----:B---3--:R-:W-:Y:S01]  /*17c80*/  @!P6 IMAD.IADD R211, R17, 0x1, R218 ;  /* 0x0000000111d3e824 */ /* 0x008fe200078e02da */
[----:B------:R-:W-:-:S02]  /*17c90*/  SHF.R.U32.HI R90, RZ, UR13, R239 ;  /* 0x0000000dff5a7c19 */ /* 0x000fc400080116ef */
[----:B------:R-:W-:Y:S01]  /*17ca0*/  SHF.R.U32.HI R240, RZ, UR13, R240 ;  /* 0x0000000dfff07c19 */ /* 0x000fe200080116f0 */
[----:B0-----:R-:W-:-:S04]  /*17cb0*/  @!P6 IMAD.WIDE.U32 R98, R211, 0x2, R98 ;  /* 0x00000002d362e825 */ /* 0x001fc800078e0062 */
[----:B--2---:R-:W-:Y:S01]  /*17cc0*/  @!P5 IMAD.IADD R211, R16, 0x1, R215 ;  /* 0x0000000110d3d824 */ /* 0x004fe200078e02d7 */
[----:B------:R-:W-:Y:S02]  /*17cd0*/  LOP3.LUT R233, R90, 0xffff, R85, 0x80, !PT ;  /* 0x0000ffff5ae97812 */ /* 0x000fe400078e8055 */
[----:B------:R-:W-:-:S03]  /*17ce0*/  @!P4 LOP3.LUT R213, R213, R66, RZ, 0x3c, !PT ;  /* 0x00000042d5d5c212 */ /* 0x000fc600078e3cff */
[----:B------:R-:W-:Y:S02]  /*17cf0*/  IMAD R66, R233, 0x4, R86 ;  /* 0x00000004e9427824 */ /* 0x000fe400078e0256 */
[----:B----4-:R-:W-:Y:S01]  /*17d00*/  @!P5 IMAD.WIDE.U32 R96, R211, 0x2, R96 ;  /* 0x00000002d360d825 */ /* 0x010fe200078e0060 */
[----:B------:R-:W-:-:S03]  /*17d10*/  LOP3.LUT R211, R240, 0xffff, R85, 0x80, !PT ;  /* 0x0000fffff0d37812 */ /* 0x000fc600078e8055 */
[----:B------:R-:W0:Y:S02]  /*17d20*/  LDS R66, [R66+0x3a80] ;  /* 0x003a800042427984 */ /* 0x000e240000000800 */
[----:B------:R-:W-:Y:S02]  /*17d30*/  IMAD R211, R211, 0x4, R86 ;  /* 0x00000004d3d37824 */ /* 0x000fe400078e0256 */
[----:B-1----:R-:W-:Y:S01]  /*17d40*/  @!P4 IMAD.IADD R223, R15, 0x1, R95 ;  /* 0x000000010fdfc824 */ /* 0x002fe200078e025f */
[----:B------:R-:W-:Y:S02]  /*17d50*/  @!P5 LOP3.LUT R221, R214, R212, RZ, 0x3c, !PT ;  /* 0x000000d4d6ddd212 */ /* 0x000fe400078e3cff */
[----:B------:R-:W-:Y:S01]  /*17d60*/  SHF.R.U32.HI R90, RZ, UR13, R241 ;  /* 0x0000000dff5a7c19 */ /* 0x000fe200080116f1 */
[----:B------:R-:W1:Y:S01]  /*17d70*/  LDS R211, [R211+0x3a80] ;  /* 0x003a8000d3d37984 */ /* 0x000e620000000800 */
[----:B-----5:R-:W-:Y:S02]  /*17d80*/  @!P4 IMAD.WIDE.U32 R92, R223, 0x2, R92 ;  /* 0x00000002df5cc825 */ /* 0x020fe400078e005c */
[----:B------:R-:W-:Y:S01]  /*17d90*/  LOP3.LUT R223, R90, 0xffff, R85, 0x80, !PT ;  /* 0x0000ffff5adf7812 */ /* 0x000fe200078e8055 */
[----:B------:R2:W-:Y:S01]  /*17da0*/  @!P6 STG.E.U16 desc[UR10][R98.64], R219 ;  /* 0x000000db6200e986 */ /* 0x0005e2000c10150a */
[----:B------:R-:W-:-:S03]  /*17db0*/  ISETP.GE.AND P0, PT, R14, R42, PT ;  /* 0x0000002a0e00720c */ /* 0x000fc60003f06270 */
[----:B------:R3:W-:Y:S01]  /*17dc0*/  @!P5 STG.E.U16 desc[UR10][R96.64], R221 ;  /* 0x000000dd6000d986 */ /* 0x0007e2000c10150a */
[----:B------:R-:W-:-:S03]  /*17dd0*/  IMAD R90, R223, 0x4, R86 ;  /* 0x00000004df5a7824 */ /* 0x000fc600078e0256 */
[----:B------:R4:W-:Y:S01]  /*17de0*/  @!P4 STG.E.U16 desc[UR10][R92.64], R213 ;  /* 0x000000d55c00c986 */ /* 0x0009e2000c10150a */
[-C--:B------:R-:W-:Y:S02]  /*17df0*/  ISETP.GE.AND P4, PT, R13, R42.reuse, PT ;  /* 0x0000002a0d00720c */ /* 0x080fe40003f86270 */
[----:B------:R-:W-:Y:S01]  /*17e00*/  SHF.R.U32.HI R230, RZ, UR13, R230 ;  /* 0x0000000dffe67c19 */ /* 0x000fe200080116e6 */
[----:B------:R-:W5:Y:S02]  /*17e10*/  LDS R90, [R90+0x3a80] ;  /* 0x003a80005a5a7984 */ /* 0x000f640000000800 */
[----:B--2---:R-:W2:Y:S01]  /*17e20*/  @!P0 LDC.64 R98, c[0x0][0x388] ;  /* 0x0000e200ff628b82 */ /* 0x004ea20000000a00 */
[----:B------:R-:W-:Y:S02]  /*17e30*/  LOP3.LUT R223, R230, 0xffff, R85, 0x80, !PT ;  /* 0x0000ffffe6df7812 */ /* 0x000fe400078e8055 */
[----:B------:R-:W-:-:S03]  /*17e40*/  ISETP.GE.AND P5, PT, R12, R42, PT ;  /* 0x0000002a0c00720c */ /* 0x000fc60003fa6270 */
[----:B------:R-:W-:Y:S02]  /*17e50*/  IMAD R214, R223, 0x4, R86 ;  /* 0x00000004dfd67824 */ /* 0x000fe400078e0256 */
[----:B---3--:R-:W3:Y:S01]  /*17e60*/  @!P4 LDC.64 R96, c[0x0][0x388] ;  /* 0x0000e200ff60cb82 */ /* 0x008ee20000000a00 */
[----:B------:R-:W-:Y:S02]  /*17e70*/  SHF.R.U32.HI R238, RZ, UR13, R238 ;  /* 0x0000000dffee7c19 */ /* 0x000fe400080116ee */
[----:B------:R-:W-:Y:S01]  /*17e80*/  SHF.R.U32.HI R212, RZ, UR13, R229 ;  /* 0x0000000dffd47c19 */ /* 0x000fe200080116e5 */
[----:B------:R-:W5:Y:S01]  /*17e90*/  LDS R214, [R214+0x3a80] ;  /* 0x003a8000d6d67984 */ /* 0x000f620000000800 */
[--C-:B----4-:R-:W-:Y:S02]  /*17ea0*/  LOP3.LUT R213, R238, 0xffff, R85.reuse, 0x80, !PT ;  /* 0x0000ffffeed57812 */ /* 0x110fe400078e8055 */
[----:B------:R-:W-:Y:S01]  /*17eb0*/  SHF.R.U32.HI R224, RZ, UR13, R224 ;  /* 0x0000000dffe07c19 */ /* 0x000fe200080116e0 */
[----:B------:R-:W4:Y:S01]  /*17ec0*/  @!P5 LDC.64 R92, c[0x0][0x388] ;  /* 0x0000e200ff5cdb82 */ /* 0x000f220000000a00 */
[----:B------:R-:W-:Y:S01]  /*17ed0*/  LOP3.LUT R221, R212, 0xffff, R85, 0x80, !PT ;  /* 0x0000ffffd4dd7812 */ /* 0x000fe200078e8055 */
[----:B------:R-:W-:Y:S01]  /*17ee0*/  IMAD R219, R213, 0x4, R86 ;  /* 0x00000004d5db7824 */ /* 0x000fe200078e0256 */
[----:B------:R-:W-:-:S02]  /*17ef0*/  SHF.R.U32.HI R212, RZ, UR13, R225 ;  /* 0x0000000dffd47c19 */ /* 0x000fc400080116e1 */
[----:B------:R-:W-:Y:S02]  /*17f00*/  LOP3.LUT R213, R224, 0xffff, R85, 0x80, !PT ;  /* 0x0000ffffe0d57812 */ /* 0x000fe400078e8055 */
[----:B------:R-:W-:Y:S01]  /*17f10*/  SHF.R.U32.HI R224, RZ, UR13, R247 ;  /* 0x0000000dffe07c19 */ /* 0x000fe200080116f7 */
[----:B0-----:R-:W-:Y:S01]  /*17f20*/  @!P0 IMAD.IADD R223, R14, 0x1, R66 ;  /* 0x000000010edf8824 */ /* 0x001fe200078e0242 */
[--C-:B------:R-:W-:Y:S02]  /*17f30*/  LOP3.LUT R225, R212, 0xffff, R85.reuse, 0x80, !PT ;  /* 0x0000ffffd4e17812 */ /* 0x100fe400078e8055 */
[----:B------:R-:W-:Y:S02]  /*17f40*/  LOP3.LUT P6, RZ, R2, 0x1, RZ, 0xc0, !PT ;  /* 0x0000000102ff7812 */ /* 0x000fe400078cc0ff */
[----:B------:R-:W-:Y:S02]  /*17f50*/  SHF.R.U32.HI R222, RZ, UR13, R228 ;  /* 0x0000000dffde7c19 */ /* 0x000fe400080116e4 */
[----:B------:R-:W-:Y:S01]  /*17f60*/  @!P4 LOP3.LUT R201, R201, R64, RZ, 0x3c, !PT ;  /* 0x00000040c9c9c212 */ /* 0x000fe200078e3cff */
[--C-:B------:R-:W-:Y:S01]  /*17f70*/  IMAD R221, R221, 0x4, R86.reuse ;  /* 0x00000004dddd7824 */ /* 0x100fe200078e0256 */
[----:B------:R-:W-:Y:S01]  /*17f80*/  LOP3.LUT R233, R224, 0xffff, R85, 0x80, !PT ;  /* 0x0000ffffe0e97812 */ /* 0x000fe200078e8055 */
[----:B------:R-:W-:Y:S01]  /*17f90*/  IMAD R229, R225, 0x4, R86 ;  /* 0x00000004e1e57824 */ /* 0x000fe200078e0256 */
[----:B------:R-:W-:Y:S01]  /*17fa0*/  SHF.R.U32.HI R248, RZ, UR13, R248 ;  /* 0x0000000dfff87c19 */ /* 0x000fe200080116f8 */
[----:B-1----:R-:W-:Y:S01]  /*17fb0*/  @!P4 IMAD.IADD R225, R13, 0x1, R211 ;  /* 0x000000010de1c824 */ /* 0x002fe200078e02d3 */
[----:B------:R-:W0:Y:S01]  /*17fc0*/  LDS R219, [R219+0x3a80] ;  /* 0x003a8000dbdb7984 */ /* 0x000e220000000800 */
[----:B------:R-:W-:Y:S01]  /*17fd0*/  IMAD R230, R233, 0x4, R86 ;  /* 0x00000004e9e67824 */ /* 0x000fe200078e0256 */
[----:B------:R-:W-:Y:S01]  /*17fe0*/  @!P0 LOP3.LUT R233, R207, R65, RZ, 0x3c, !PT ;  /* 0x00000041cfe98212 */ /* 0x000fe200078e3cff */
[----:B--2---:R-:W-:-:S04]  /*17ff0*/  @!P0 IMAD.WIDE.U32 R98, R223, 0x2, R98 ;  /* 0x00000002df628825 */ /* 0x004fc800078e0062 */
[----:B------:R-:W-:Y:S01]  /*18000*/  IMAD R228, R213, 0x4, R86 ;  /* 0x00000004d5e47824 */ /* 0x000fe200078e0256 */
[----:B------:R-:W1:Y:S01]  /*18010*/  LDS R221, [R221+0x3a80] ;  /* 0x003a8000dddd7984 */ /* 0x000e620000000800 */
[----:B---3--:R-:W-:Y:S01]  /*18020*/  @!P4 IMAD.WIDE.U32 R224, R225, 0x2, R96 ;  /* 0x00000002e1e0c825 */ /* 0x008fe200078e0060 */
[--C-:B------:R-:W-:Y:S01]  /*18030*/  LOP3.LUT R213, R222, 0xffff, R85.reuse, 0x80, !PT ;  /* 0x0000ffffded57812 */ /* 0x100fe200078e8055 */
[----:B------:R-:W2:Y:S01]  /*18040*/  @!P3 LDC.64 R96, c[0x0][0x388] ;  /* 0x0000e200ff60bb82 */ /* 0x000ea20000000a00 */
[----:B------:R3:W-:Y:S01]  /*18050*/  @!P0 STG.E.U16 desc[UR10][R98.64], R233 ;  /* 0x000000e962008986 */ /* 0x0007e2000c10150a */
[----:B------:R-:W-:-:S03]  /*18060*/  LOP3.LUT R235, R248, 0xffff, R85, 0x80, !PT ;  /* 0x0000fffff8eb7812 */ /* 0x000fc600078e8055 */
[----:B------:R0:W-:Y:S01]  /*18070*/  @!P4 STG.E.U16 desc[UR10][R224.64], R201 ;  /* 0x000000c9e000c986 */ /* 0x0001e2000c10150a */
[C---:B------:R-:W-:Y:S01]  /*18080*/  LOP3.LUT P4, RZ, R0.reuse, 0x8, RZ, 0xc0, !PT ;  /* 0x0000000800ff7812 */ /* 0x040fe2000788c0ff */
[--C-:B------:R-:W-:Y:S02]  /*18090*/  IMAD R85, R213, 0x4, R86.reuse ;  /* 0x00000004d5557824 */ /* 0x100fe400078e0256 */
[----:B------:R-:W0:Y:S01]  /*180a0*/  @!P6 LDC.64 R212, c[0x0][0x388] ;  /* 0x0000e200ffd4eb82 */ /* 0x000e220000000a00 */
[----:B------:R-:W2:Y:S01]  /*180b0*/  LDS R228, [R228+0x3a80] ;  /* 0x003a8000e4e47984 */ /* 0x000ea20000000800 */
[----:B------:R-:W-:Y:S01]  /*180c0*/  IMAD R86, R235, 0x4, R86 ;  /* 0x00000004eb567824 */ /* 0x000fe200078e0256 */
[----:B------:R-:W-:Y:S01]  /*180d0*/  LOP3.LUT P1, RZ, R0, 0x40, RZ, 0xc0, !PT ;  /* 0x0000004000ff7812 */ /* 0x000fe2000782c0ff */
[----:B-----5:R-:W-:Y:S01]  /*180e0*/  @!P5 IMAD.IADD R237, R12, 0x1, R90 ;  /* 0x000000010cedd824 */ /* 0x020fe200078e025a */
[----:B------:R-:W5:Y:S01]  /*180f0*/  LDS R85, [R85+0x3a80] ;  /* 0x003a800055557984 */ /* 0x000f620000000800 */
[----:B------:R-:W-:-:S02]  /*18100*/  LOP3.LUT P2, RZ, R0, 0x80, RZ, 0xc0, !PT ;  /* 0x0000008000ff7812 */ /* 0x000fc4000784c0ff */
[----:B------:R-:W-:Y:S01]  /*18110*/  @!P5 LOP3.LUT R235, R208, R198, RZ, 0x3c, !PT ;  /* 0x000000c6d0ebd212 */ /* 0x000fe200078e3cff */
[----:B------:R-:W5:Y:S01]  /*18120*/  LDS R229, [R229+0x3a80] ;  /* 0x003a8000e5e57984 */ /* 0x000f620000000800 */
[----:B----4-:R-:W-:Y:S01]  /*18130*/  @!P5 IMAD.WIDE.U32 R92, R237, 0x2, R92 ;  /* 0x00000002ed5cd825 */ /* 0x010fe200078e005c */
[----:B---3--:R-:W3:Y:S02]  /*18140*/  @!P4 LDC.64 R98, c[0x0][0x388] ;  /* 0x0000e200ff62cb82 */ /* 0x008ee40000000a00 */
[----:B------:R-:W4:Y:S01]  /*18150*/  LDS R207, [R230+0x3a80] ;  /* 0x003a8000e6cf7984 */ /* 0x000f220000000800 */
[----:B------:R-:W-:-:S03]  /*18160*/  P2R R198, PR, RZ, 0x10 ;  /* 0x00000010ffc67803 */ /* 0x000fc60000000000 */
[----:B------:R-:W3:Y:S01]  /*18170*/  LDS R86, [R86+0x3a80] ;  /* 0x003a800056567984 */ /* 0x000ee20000000800 */
[C---:B------:R-:W-:Y:S01]  /*18180*/  ISETP.GE.AND P4, PT, R11.reuse, R42, PT ;  /* 0x0000002a0b00720c */ /* 0x040fe20003f86270 */
[----:B------:R-:W-:Y:S01]  /*18190*/  @!P6 IMAD.IADD R239, R11, 0x1, R214 ;  /* 0x000000010befe824 */ /* 0x000fe200078e02d6 */
[C---:B------:R-:W-:Y:S01]  /*181a0*/  LOP3.LUT P0, RZ, R0.reuse, 0x20, RZ, 0xc0, !PT ;  /* 0x0000002000ff7812 */ /* 0x040fe2000780c0ff */
[----:B------:R1:W-:Y:S01]  /*181b0*/  @!P5 STG.E.U16 desc[UR10][R92.64], R235 ;  /* 0x000000eb5c00d986 */ /* 0x0003e2000c10150a */
[C---:B------:R-:W-:Y:S01]  /*181c0*/  LOP3.LUT P5, RZ, R0.reuse, 0x4, RZ, 0xc0, !PT ;  /* 0x0000000400ff7812 */ /* 0x040fe200078ac0ff */
[----:B------:R-:W2:Y:S01]  /*181d0*/  @!P1 LDC.64 R222, c[0x0][0x388] ;  /* 0x0000e200ffde9b82 */ /* 0x000ea20000000a00 */
[----:B------:R-:W-:-:S07]  /*181e0*/  LOP3.LUT P6, RZ, R0, 0x10, RZ, 0xc0, !PT ;  /* 0x0000001000ff7812 */ /* 0x000fce00078cc0ff */
[----:B------:R-:W5:Y:S01]  /*181f0*/  @!P2 LDC.64 R64, c[0x0][0x388] ;  /* 0x0000e200ff40ab82 */ /* 0x000f620000000a00 */
[----:B0-----:R-:W-:Y:S01]  /*18200*/  @!P4 IMAD.WIDE.U32 R224, R239, 0x2, R212 ;  /* 0x00000002efe0c825 */ /* 0x001fe200078e00d4 */
[----:B------:R-:W-:-:S06]  /*18210*/  @!P4 LOP3.LUT R237, R209, R210, RZ, 0x3c, !PT ;  /* 0x000000d2d1edc212 */ /* 0x000fcc00078e3cff */
[----:B------:R-:W0:Y:S01]  /*18220*/  @!P5 LDC.64 R212, c[0x0][0x388] ;  /* 0x0000e200ffd4db82 */ /* 0x000e220000000a00 */
[----:B------:R-:W-:Y:S01]  /*18230*/  @!P4 STG.E.U16 desc[UR10][R224.64], R237 ;  /* 0x000000ede000c986 */ /* 0x000fe2000c10150a */
[----:B------:R-:W-:-:S06]  /*18240*/  ISETP.NE.AND P4, PT, R198, RZ, PT ;  /* 0x000000ffc600720c */ /* 0x000fcc0003f85270 */
[----:B------:R-:W0:Y:S08]  /*18250*/  @!P6 LDC.64 R208, c[0x0][0x388] ;  /* 0x0000e200ffd0eb82 */ /* 0x000e300000000a00 */
[----:B-1----:R-:W1:Y:S01]  /*18260*/  @!P0 LDC.64 R92, c[0x0][0x388] ;  /* 0x0000e200ff5c8b82 */ /* 0x002e620000000a00 */
[----:B------:R-:W-:Y:S02]  /*18270*/  @!P1 IMAD.IADD R239, R7, 0x1, R219 ;  /* 0x0000000107ef9824 */ /* 0x000fe400078e02db */
[----:B------:R-:W-:-:S02]  /*18280*/  @!P2 IMAD.IADD R233, R9, 0x1, R221 ;  /* 0x0000000109e9a824 */ /* 0x000fc400078e02dd */
[----:B--2---:R-:W-:Y:S01]  /*18290*/  @!P1 IMAD.WIDE.U32 R222, R239, 0x2, R222 ;  /* 0x00000002efde9825 */ /* 0x004fe200078e00de */
[----:B------:R-:W-:-:S03]  /*182a0*/  @!P2 LOP3.LUT R201, R206, R67, RZ, 0x3c, !PT ;  /* 0x00000043cec9a212 */ /* 0x000fc600078e3cff */
[----:B------:R-:W-:Y:S01]  /*182b0*/  @!P3 IMAD.IADD R239, R8, 0x1, R228 ;  /* 0x0000000108efb824 */ /* 0x000fe200078e02e4 */
[----:B------:R-:W2:Y:S01]  /*182c0*/  SHFL.IDX PT, R67, R42, RZ, 0x1f ;  /* 0x00001fff2a437589 */ /* 0x000ea200000e0000 */
[----:B-----5:R-:W-:Y:S01]  /*182d0*/  @!P2 IMAD.WIDE.U32 R64, R233, 0x2, R64 ;  /* 0x00000002e940a825 */ /* 0x020fe200078e0040 */
[----:B------:R-:W-:-:S03]  /*182e0*/  @!P1 LOP3.LUT R199, R199, R200, RZ, 0x3c, !PT ;  /* 0x000000c8c7c79212 */ /* 0x000fc600078e3cff */
[----:B------:R-:W-:Y:S02]  /*182f0*/  @!P4 IMAD.IADD R233, R10, 0x1, R85 ;  /* 0x000000010ae9c824 */ /* 0x000fe400078e0255 */
[----:B------:R-:W-:Y:S01]  /*18300*/  @!P3 IMAD.WIDE.U32 R96, R239, 0x2, R96 ;  /* 0x00000002ef60b825 */ /* 0x000fe200078e0060 */
[----:B------:R-:W-:-:S03]  /*18310*/  @!P3 LOP3.LUT R203, R203, R202, RZ, 0x3c, !PT ;  /* 0x000000cacbcbb212 */ /* 0x000fc600078e3cff */
[----:B------:R-:W-:Y:S02]  /*18320*/  @!P5 IMAD.IADD R235, R5, 0x1, R229 ;  /* 0x0000000105ebd824 */ /* 0x000fe400078e02e5 */
[----:B----4-:R-:W-:Y:S01]  /*18330*/  @!P6 IMAD.IADD R239, R6, 0x1, R207 ;  /* 0x0000000106efe824 */ /* 0x010fe200078e02cf */
[----:B------:R-:W-:Y:S01]  /*18340*/  @!P4 LOP3.LUT R205, R205, R88, RZ, 0x3c, !PT ;  /* 0x00000058cdcdc212 */ /* 0x000fe200078e3cff */
[----:B---3--:R-:W-:Y:S02]  /*18350*/  @!P0 IMAD.IADD R241, R4, 0x1, R86 ;  /* 0x0000000104f18824 */ /* 0x008fe400078e0256 */
[----:B------:R-:W-:Y:S01]  /*18360*/  @!P4 IMAD.WIDE.U32 R98, R233, 0x2, R98 ;  /* 0x00000002e962c825 */ /* 0x000fe200078e0062 */
[----:B------:R-:W-:Y:S01]  /*18370*/  @!P5 LOP3.LUT R233, R94, R204, RZ, 0x3c, !PT ;  /* 0x000000cc5ee9d212 */ /* 0x000fe200078e3cff */
[----:B------:R-:W-:Y:S01]  /*18380*/  @!P1 STG.E.U16 desc[UR10][R222.64], R199 ;  /* 0x000000c7de009986 */ /* 0x000fe2000c10150a */
[----:B------:R-:W-:Y:S01]  /*18390*/  @!P6 LOP3.LUT R249, R249, R91, RZ, 0x3c, !PT ;  /* 0x0000005bf9f9e212 */ /* 0x000fe200078e3cff */
[----:B0-----:R-:W-:Y:S01]  /*183a0*/  @!P5 IMAD.WIDE.U32 R212, R235, 0x2, R212 ;  /* 0x00000002ebd4d825 */ /* 0x001fe200078e00d4 */
[----:B------:R-:W-:Y:S01]  /*183b0*/  @!P0 LOP3.LUT R227, R227, R87, RZ, 0x3c, !PT ;  /* 0x00000057e3e38212 */ /* 0x000fe200078e3cff */
[----:B------:R-:W-:Y:S02]  /*183c0*/  @!P2 STG.E.U16 desc[UR10][R64.64], R201 ;  /* 0x000000c94000a986 */ /* 0x000fe4000c10150a */
[----:B------:R-:W-:-:S02]  /*183d0*/  @!P6 IMAD.WIDE.U32 R208, R239, 0x2, R208 ;  /* 0x00000002efd0e825 */ /* 0x000fc400078e00d0 */
[----:B------:R-:W-:Y:S02]  /*183e0*/  @!P3 STG.E.U16 desc[UR10][R96.64], R203 ;  /* 0x000000cb6000b986 */ /* 0x000fe4000c10150a */
[----:B-1----:R-:W-:Y:S02]  /*183f0*/  @!P0 IMAD.WIDE.U32 R92, R241, 0x2, R92 ;  /* 0x00000002f15c8825 */ /* 0x002fe400078e005c */
[----:B------:R-:W-:Y:S04]  /*18400*/  @!P4 STG.E.U16 desc[UR10][R98.64], R205 ;  /* 0x000000cd6200c986 */ /* 0x000fe8000c10150a */
[----:B------:R-:W-:Y:S04]  /*18410*/  @!P5 STG.E.U16 desc[UR10][R212.64], R233 ;  /* 0x000000e9d400d986 */ /* 0x000fe8000c10150a */
[----:B------:R-:W-:Y:S04]  /*18420*/  @!P6 STG.E.U16 desc[UR10][R208.64], R249 ;  /* 0x000000f9d000e986 */ /* 0x000fe8000c10150a */
[----:B------:R-:W-:Y:S01]  /*18430*/  @!P0 STG.E.U16 desc[UR10][R92.64], R227 ;  /* 0x000000e35c008986 */ /* 0x000fe2000c10150a */
[----:B------:R-:W-:-:S02]  /*18440*/  P2R R198, PR, RZ, 0x2 ;  /* 0x00000002ffc67803 */ /* 0x000fc40000000000 */
[----:B--2---:R-:W-:Y:S01]  /*18450*/  ISETP.GE.AND P1, PT, R89, R67, PT ;  /* 0x000000435900720c */ /* 0x004fe20003f26270 */
        /* <DEDUP_REMOVED lines=77> */
[----:B------:R-:W5:Y:S04]  /*18930*/  @!P1 LDG.E R44, desc[UR10][R124.64+0x7200] ;  /* 0x0072000a7c2c9981 */ /* 0x000f68000c1e1900 */
[----:B--2---:R-:W-:Y:S04]  /*18940*/  STS [R3], R42 ;  /* 0x0000002a03007388 */ /* 0x004fe80000000800 */
[----:B---3--:R-:W-:Y:S04]  /*18950*/  STS [R3+0x300], R84 ;  /* 0x0003005403007388 */ /* 0x008fe80000000800 */
[----:B----4-:R0:W-:Y:S04]  /*18960*/  STS [R3+0x600], R83 ;  /* 0x0006005303007388 */ /* 0x0101e80000000800 */
[----:B-----5:R-:W-:Y:S04]  /*18970*/  STS [R3+0x900], R82 ;  /* 0x0009005203007388 */ /* 0x020fe80000000800 */
        /* <DEDUP_REMOVED lines=35> */
[----:B0-----:R-:W-:Y:S01]  /*18bb0*/  IMAD R83, R89, 0x98, R3 ;  /* 0x0000009859537824 */ /* 0x001fe200078e0203 */
[----:B------:R-:W-:Y:S01]  /*18bc0*/  BAR.SYNC.DEFER_BLOCKING 0x0 ;  /* 0x0000000000007b1d */ /* 0x000fe20000010000 */
[----:B------:R-:W-:-:S05]  /*18bd0*/  LOP3.LUT P0, RZ, R0, 0x2, RZ, 0xc0, !PT ;  /* 0x0000000200ff7812 */ /* 0x000fca000780c0ff */
        /* <DEDUP_REMOVED lines=39> */
[----:B------:R-:W-:Y:S01]  /*18e50*/  IMAD R196, R196, 0x2, R197 ;  /* 0x00000002c4c47824 */ /* 0x000fe200078e02c5 */
[----:B------:R-:W-:Y:S01]  /*18e60*/  BAR.SYNC.DEFER_BLOCKING 0x0 ;  /* 0x0000000000007b1d */ /* 0x000fe20000010000 */
[----:B------:R-:W-:-:S02]  /*18e70*/  IMAD R116, R195, 0x2, R116 ;  /* 0x00000002c3747824 */ /* 0x000fc400078e0274 */
[----:B------:R-:W-:-:S05]  /*18e80*/  IMAD R120, R194, 0x2, R120 ;  /* 0x00000002c2787824 */ /* 0x000fca00078e0278 */
[----:B------:R-:W-:Y:S01]  /*18e90*/  BAR.SYNC.DEFER_BLOCKING 0x0 ;  /* 0x0000000000007b1d */ /* 0x000fe20000010000 */
        /* <DEDUP_REMOVED lines=8> */
[----:B------:R-:W-:Y:S01]  /*18f20*/  IMAD R130, R185, 0x2, R130 ;  /* 0x00000002b9827824 */ /* 0x000fe200078e0282 */
[----:B0-----:R-:W-:Y:S04]  /*18f30*/  STS [R196], R51 ;  /* 0x00000033c4007388 */ /* 0x001fe80000000800 */
[----:B-1----:R-:W-:Y:S04]  /*18f40*/  STS [R116], R53 ;  /* 0x0000003574007388 */ /* 0x002fe80000000800 */
[----:B--2---:R-:W-:Y:S04]  /*18f50*/  STS [R120], R49 ;  /* 0x0000003178007388 */ /* 0x004fe80000000800 */
[----:B---3--:R-:W-:Y:S01]  /*18f60*/  STS [R128], R55 ;  /* 0x0000003780007388 */ /* 0x008fe20000000800 */
[----:B------:R-:W-:-:S03]  /*18f70*/  IMAD R146, R184, 0x2, R146 ;  /* 0x00000002b8927824 */ /* 0x000fc600078e0292 */
[----:B----4-:R-:W-:Y:S01]  /*18f80*/  STS [R132], R47 ;  /* 0x0000002f84007388 */ /* 0x010fe20000000800 */
[----:B------:R-:W-:-:S03]  /*18f90*/  IMAD R138, R183, 0x2, R138 ;  /* 0x00000002b78a7824 */ /* 0x000fc600078e028a */
[----:B-----5:R-:W-:Y:S01]  /*18fa0*/  STS [R136], R57 ;  /* 0x0000003988007388 */ /* 0x020fe20000000800 */
[----:B------:R-:W-:-:S03]  /*18fb0*/  IMAD R154, R182, 0x2, R154 ;  /* 0x00000002b69a7824 */ /* 0x000fc600078e029a */
[----:B------:R-:W-:Y:S01]  /*18fc0*/  STS [R140], R59 ;  /* 0x0000003b8c007388 */ /* 0x000fe20000000800 */
        /* <DEDUP_REMOVED lines=19> */
[----:B------:R0:W-:Y:S01]  /*19100*/  STS [R93], R42 ;  /* 0x0000002a5d007388 */ /* 0x0001e20000000800 */
[----:B------:R-:W-:-:S03]  /*19110*/  IMAD R147, R171, 0x2, R147 ;  /* 0x00000002ab937824 */ /* 0x000fc600078e0293 */
[----:B------:R1:W-:Y:S01]  /*19120*/  STS [R179], R44 ;  /* 0x0000002cb3007388 */ /* 0x0003e20000000800 */
[----:B------:R-:W-:-:S03]  /*19130*/  IMAD R145, R170, 0x2, R145 ;  /* 0x00000002aa917824 */ /* 0x000fc600078e0291 */
[----:B------:R2:W-:Y:S01]  /*19140*/  STS [R97], R46 ;  /* 0x0000002e61007388 */ /* 0x0005e20000000800 */
[----:B------:R-:W-:Y:S02]  /*19150*/  IMAD R143, R169, 0x2, R143 ;  /* 0x00000002a98f7824 */ /* 0x000fe400078e028f */
[----:B------:R-:W-:Y:S01]  /*19160*/  IMAD R141, R168, 0x2, R141 ;  /* 0x00000002a88d7824 */ /* 0x000fe200078e028d */
[----:B------:R-:W-:Y:S01]  /*19170*/  STS [R177], R48 ;  /* 0x00000030b1007388 */ /* 0x000fe20000000800 */
[----:B------:R-:W-:Y:S02]  /*19180*/  IMAD R139, R167, 0x2, R139 ;  /* 0x00000002a78b7824 */ /* 0x000fe400078e028b */
[----:B------:R-:W-:Y:S01]  /*19190*/  IMAD R137, R166, 0x2, R137 ;  /* 0x00000002a6897824 */ /* 0x000fe200078e0289 */
[----:B------:R-:W-:Y:S01]  /*191a0*/  STS [R157], R50 ;  /* 0x000000329d007388 */ /* 0x000fe20000000800 */
[----:B------:R-:W-:Y:S02]  /*191b0*/  IMAD R92, R165, 0x2, R135 ;  /* 0x00000002a55c7824 */ /* 0x000fe400078e0287 */
[----:B------:R-:W-:Y:S01]  /*191c0*/  IMAD R133, R164, 0x2, R133 ;  /* 0x00000002a4857824 */ /* 0x000fe200078e0285 */
[----:B------:R-:W-:Y:S01]  /*191d0*/  STS [R155], R52 ;  /* 0x000000349b007388 */ /* 0x000fe20000000800 */
[----:B------:R-:W-:-:S02]  /*191e0*/  IMAD R94, R163, 0x2, R131 ;  /* 0x00000002a35e7824 */ /* 0x000fc400078e0283 */
        /* <DEDUP_REMOVED lines=8> */
[----:B------:R-:W-:Y:S01]  /*19270*/  P2R R88, PR, RZ, 0x20 ;  /* 0x00000020ff587803 */ /* 0x000fe20000000000 */
[----:B0-----:R-:W0:Y:S02]  /*19280*/  @!P0 LDC.64 R42, c[0x0][0x398] ;  /* 0x0000e600ff2a8b82 */ /* 0x001e240000000a00 */
[----:B------:R-:W-:Y:S04]  /*19290*/  STS [R147], R60 ;  /* 0x0000003c93007388 */ /* 0x000fe80000000800 */
        /* <DEDUP_REMOVED lines=12> */
[----:B------:R-:W-:Y:S01]  /*19360*/  STS [R117], R82 ;  /* 0x0000005275007388 */ /* 0x000fe20000000800 */
[----:B------:R-:W-:Y:S01]  /*19370*/  BAR.SYNC.DEFER_BLOCKING 0x0 ;  /* 0x0000000000007b1d */ /* 0x000fe20000010000 */
[----:B------:R-:W-:-:S02]  /*19380*/  LOP3.LUT P5, RZ, R2, 0x40000000, RZ, 0xc0, !PT ;  /* 0x4000000002ff7812 */ /* 0x000fc400078ac0ff */
[----:B------:R-:W-:Y:S02]  /*19390*/  P2R R87, PR, RZ, 0x10 ;  /* 0x00000010ff577803 */ /* 0x000fe40000000000 */
[----:B------:R-:W-:-:S09]  /*193a0*/  LOP3.LUT P4, RZ, R2, 0x20000000, RZ, 0xc0, !PT ;  /* 0x2000000002ff7812 */ /* 0x000fd2000788c0ff */
[----:B-1----:R-:W1:Y:S08]  /*193b0*/  @!P5 LDC.64 R44, c[0x0][0x398] ;  /* 0x0000e600ff2cdb82 */ /* 0x002e700000000a00 */
[----:B--2---:R-:W2:Y:S01]  /*193c0*/  @!P4 LDC.64 R46, c[0x0][0x398] ;  /* 0x0000e600ff2ecb82 */ /* 0x004ea20000000a00 */
[----:B------:R-:W3:Y:S04]  /*193d0*/  @!P0 LDS R49, [R3] ;  /* 0x0000000003318984 */ /* 0x000ee80000000800 */
[----:B------:R-:W4:Y:S01]  /*193e0*/  @!P5 LDS R51, [R3+0x300] ;  /* 0x000300000333d984 */ /* 0x000f220000000800 */
[----:B------:R-:W-:-:S02]  /*193f0*/  P2R R65, PR, RZ, 0x8 ;  /* 0x00000008ff417803 */ /* 0x000fc40000000000 */
[----:B------:R-:W-:Y:S01]  /*19400*/  LOP3.LUT P3, RZ, R2, 0x10000000, RZ, 0xc0, !PT ;  /* 0x1000000002ff7812 */ /* 0x000fe2000786c0ff */
[----:B------:R-:W-:Y:S01]  /*19410*/  @!P5 IMAD.IADD R41, R41, 0x1, R114 ;  /* 0x000000012929d824 */ /* 0x000fe200078e0272 */
[----:B------:R-:W5:Y:S03]  /*19420*/  @!P4 LDS R53, [R3+0x600] ;  /* 0x000600000335c984 */ /* 0x000f660000000800 */
[----:B-1----:R-:W-:-:S04]  /*19430*/  @!P5 IMAD.WIDE.U32 R44, R41, 0x4, R44 ;  /* 0x00000004292cd825 */ /* 0x002fc800078e002c */
[----:B------:R-:W-:Y:S01]  /*19440*/  @!P4 IMAD.IADD R41, R40, 0x1, R113 ;  /* 0x000000012829c824 */ /* 0x000fe200078e0271 */
[----:B------:R-:W-:Y:S01]  /*19450*/  P2R R64, PR, RZ, 0x4 ;  /* 0x00000004ff407803 */ /* 0x000fe20000000000 */
[----:B------:R-:W-:Y:S02]  /*19460*/  @!P0 IMAD.IADD R89, R115, 0x1, R89 ;  /* 0x0000000173598824 */ /* 0x000fe400078e0259 */
[----:B--2---:R-:W-:Y:S02]  /*19470*/  @!P4 IMAD.WIDE.U32 R40, R41, 0x4, R46 ;  /* 0x000000042928c825 */ /* 0x004fe400078e002e */
[----:B------:R-:W1:Y:S01]  /*19480*/  @!P3 LDS R47, [R3+0x900] ;  /* 0x00090000032fb984 */ /* 0x000e620000000800 */
[----:B------:R-:W-:Y:S01]  /*19490*/  LOP3.LUT P2, RZ, R2, 0x8000000, RZ, 0xc0, !PT ;  /* 0x0800000002ff7812 */ /* 0x000fe2000784c0ff */
[----:B0-----:R-:W-:-:S05]  /*194a0*/  @!P0 IMAD.WIDE.U32 R42, R89, 0x4, R42 ;  /* 0x00000004592a8825 */ /* 0x001fca00078e002a */
[----:B---3--:R0:W-:Y:S04]  /*194b0*/  @!P0 STG.E desc[UR10][R42.64], R49 ;  /* 0x000000312a008986 */ /* 0x0081e8000c10190a */
[----:B----4-:R2:W-:Y:S01]  /*194c0*/  @!P5 STG.E desc[UR10][R44.64], R51 ;  /* 0x000000332c00d986 */ /* 0x0105e2000c10190a */
[C---:B------:R-:W-:Y:S02]  /*194d0*/  LOP3.LUT P1, RZ, R2.reuse, 0x4000000, RZ, 0xc0, !PT ;  /* 0x0400000002ff7812 */ /* 0x040fe4000782c0ff */
[----:B------:R-:W-:Y:S01]  /*194e0*/  P2R R91, PR, RZ, 0x40 ;  /* 0x00000040ff5b7803 */ /* 0x000fe20000000000 */
[----:B------:R-:W-:Y:S01]  /*194f0*/  @!P3 IMAD.IADD R39, R39, 0x1, R112 ;  /* 0x000000012727b824 */ /* 0x000fe200078e0270 */
[----:B------:R-:W3:Y:S01]  /*19500*/  @!P2 LDS R49, [R3+0xc00] ;  /* 0x000c00000331a984 */ /* 0x000ee20000000800 */
[----:B0-----:R-:W0:Y:S08]  /*19510*/  @!P3 LDC.64 R42, c[0x0][0x398] ;  /* 0x0000e600ff2abb82 */ /* 0x001e300000000a00 */
[----:B--2---:R-:W2:Y:S01]  /*19520*/  @!P2 LDC.64 R44, c[0x0][0x398] ;  /* 0x0000e600ff2cab82 */ /* 0x004ea20000000a00 */
[----:B------:R-:W-:Y:S01]  /*19530*/  LOP3.LUT P6, RZ, R2, 0x2000000, RZ, 0xc0, !PT ;  /* 0x0200000002ff7812 */ /* 0x000fe200078cc0ff */
[----:B-----5:R4:W-:Y:S06]  /*19540*/  @!P4 STG.E desc[UR10][R40.64], R53 ;  /* 0x000000352800c986 */ /* 0x0209ec000c10190a */
[----:B----4-:R-:W4:Y:S01]  /*19550*/  @!P1 LDC.64 R40, c[0x0][0x398] ;  /* 0x0000e600ff289b82 */ /* 0x010f220000000a00 */
[----:B0-----:R-:W-:-:S04]  /*19560*/  @!P3 IMAD.WIDE.U32 R42, R39, 0x4, R42 ;  /* 0x00000004272ab825 */ /* 0x001fc800078e002a */
[----:B------:R-:W-:Y:S01]  /*19570*/  @!P2 IMAD.IADD R39, R38, 0x1, R111 ;  /* 0x000000012627a824 */ /* 0x000fe200078e026f */
[----:B-1----:R0:W-:Y:S03]  /*19580*/  @!P3 STG.E desc[UR10][R42.64], R47 ;  /* 0x0000002f2a00b986 */ /* 0x0021e6000c10190a */
[----:B--2---:R-:W-:Y:S01]  /*19590*/  @!P2 IMAD.WIDE.U32 R38, R39, 0x4, R44 ;  /* 0x000000042726a825 */ /* 0x004fe200078e002c */
[----:B------:R-:W-:Y:S01]  /*195a0*/  LOP3.LUT P5, RZ, R2, 0x1000000, RZ, 0xc0, !PT ;  /* 0x0100000002ff7812 */ /* 0x000fe200078ac0ff */
[----:B------:R-:W1:Y:S02]  /*195b0*/  @!P1 LDS R45, [R3+0xf00] ;  /* 0x000f0000032d9984 */ /* 0x000e640000000800 */
[----:B------:R-:W-:Y:S02]  /*195c0*/  @!P1 IMAD.IADD R37, R37, 0x1, R110 ;  /* 0x0000000125259824 */ /* 0x000fe400078e026e */
[----:B------:R-:W2:Y:S01]  /*195d0*/  @!P6 LDS R47, [R3+0x1200] ;  /* 0x00120000032fe984 */ /* 0x000ea20000000800 */
[----:B0-----:R-:W0:Y:S01]  /*195e0*/  @!P6 LDC.64 R42, c[0x0][0x398] ;  /* 0x0000e600ff2aeb82 */ /* 0x001e220000000a00 */
[----:B----4-:R-:W-:-:S04]  /*195f0*/  @!P1 IMAD.WIDE.U32 R40, R37, 0x4, R40 ;  /* 0x0000000425289825 */ /* 0x010fc800078e0028 */
[----:B------:R-:W-:Y:S01]  /*19600*/  @!P6 IMAD.IADD R37, R36, 0x1, R109 ;  /* 0x000000012425e824 */ /* 0x000fe200078e026d */
[C---:B------:R-:W-:Y:S01]  /*19610*/  LOP3.LUT P4, RZ, R2.reuse, 0x800000, RZ, 0xc0, !PT ;  /* 0x0080000002ff7812 */ /* 0x040fe2000788c0ff */
[----:B---3--:R3:W-:Y:S02]  /*19620*/  @!P2 STG.E desc[UR10][R38.64], R49 ;  /* 0x000000312600a986 */ /* 0x0087e4000c10190a */
[----:B---3--:R-:W3:Y:S01]  /*19630*/  @!P5 LDC.64 R38, c[0x0][0x398] ;  /* 0x0000e600ff26db82 */ /* 0x008ee20000000a00 */
[----:B0-----:R-:W-:Y:S02]  /*19640*/  @!P6 IMAD.WIDE.U32 R36, R37, 0x4, R42 ;  /* 0x000000042524e825 */ /* 0x001fe400078e002a */
[----:B------:R-:W0:Y:S04]  /*19650*/  @!P5 LDS R43, [R3+0x1500] ;  /* 0x00150000032bd984 */ /* 0x000e280000000800 */
[----:B-1----:R1:W-:Y:S01]  /*19660*/  @!P1 STG.E desc[UR10][R40.64], R45 ;  /* 0x0000002d28009986 */ /* 0x0023e2000c10190a */
[----:B------:R-:W-:-:S02]  /*19670*/  LOP3.LUT P3, RZ, R2, 0x400000, RZ, 0xc0, !PT ;  /* 0x0040000002ff7812 */ /* 0x000fc4000786c0ff */
[----:B------:R-:W-:Y:S01]  /*19680*/  LOP3.LUT P2, RZ, R2, 0x200000, RZ, 0xc0, !PT ;  /* 0x0020000002ff7812 */ /* 0x000fe2000784c0ff */
[----:B------:R-:W-:Y:S01]  /*19690*/  @!P5 IMAD.IADD R35, R35, 0x1, R108 ;  /* 0x000000012323d824 */ /* 0x000fe200078e026c */
[----:B------:R-:W4:Y:S01]  /*196a0*/  @!P4 LDS R45, [R3+0x1800] ;  /* 0x00180000032dc984 */ /* 0x000f220000000800 */
[----:B-1----:R-:W1:Y:S03]  /*196b0*/  @!P4 LDC.64 R40, c[0x0][0x398] ;  /* 0x0000e600ff28cb82 */ /* 0x002e660000000a00 */
[----:B--2---:R2:W-:Y:S01]  /*196c0*/  @!P6 STG.E desc[UR10][R36.64], R47 ;  /* 0x0000002f2400e986 */ /* 0x0045e2000c10190a */
[----:B---3--:R-:W-:-:S04]  /*196d0*/  @!P5 IMAD.WIDE.U32 R38, R35, 0x4, R38 ;  /* 0x000000042326d825 */ /* 0x008fc800078e0026 */
[----:B------:R-:W-:Y:S01]  /*196e0*/  @!P4 IMAD.IADD R35, R34, 0x1, R107 ;  /* 0x000000012223c824 */ /* 0x000fe200078e026b */
[----:B--2---:R-:W2:Y:S01]  /*196f0*/  @!P3 LDC.64 R36, c[0x0][0x398] ;  /* 0x0000e600ff24bb82 */ /* 0x004ea20000000a00 */
[----:B0-----:R0:W-:Y:S02]  /*19700*/  @!P5 STG.E desc[UR10][R38.64], R43 ;  /* 0x0000002b2600d986 */ /* 0x0011e4000c10190a */
[----:B-1----:R-:W-:Y:S01]  /*19710*/  @!P4 IMAD.WIDE.U32 R34, R35, 0x4, R40 ;  /* 0x000000042322c825 */ /* 0x002fe200078e0028 */
[----:B------:R-:W-:Y:S01]  /*19720*/  LOP3.LUT P1, RZ, R2, 0x100000, RZ, 0xc0, !PT ;  /* 0x0010000002ff7812 */ /* 0x000fe2000782c0ff */
[----:B------:R-:W1:Y:S02]  /*19730*/  @!P3 LDS R41, [R3+0x1b00] ;  /* 0x001b00000329b984 */ /* 0x000e640000000800 */
[----:B------:R-:W-:Y:S02]  /*19740*/  @!P3 IMAD.IADD R33, R33, 0x1, R106 ;  /* 0x000000012121b824 */ /* 0x000fe400078e026a */
[----:B------:R-:W3:Y:S01]  /*19750*/  @!P2 LDS R43, [R3+0x1e00] ;  /* 0x001e0000032ba984 */ /* 0x000ee20000000800 */
[----:B0-----:R-:W0:Y:S01]  /*19760*/  @!P2 LDC.64 R38, c[0x0][0x398] ;  /* 0x0000e600ff26ab82 */ /* 0x001e220000000a00 */
[----:B--2---:R-:W-:-:S04]  /*19770*/  @!P3 IMAD.WIDE.U32 R36, R33, 0x4, R36 ;  /* 0x000000042124b825 */ /* 0x004fc800078e0024 */
[----:B------:R-:W-:Y:S01]  /*19780*/  @!P2 IMAD.IADD R33, R32, 0x1, R105 ;  /* 0x000000012021a824 */ /* 0x000fe200078e0269 */
[C---:B------:R-:W-:Y:S01]  /*19790*/  LOP3.LUT P6, RZ, R2.reuse, 0x80000, RZ, 0xc0, !PT ;  /* 0x0008000002ff7812 */ /* 0x040fe200078cc0ff */
[----:B----4-:R2:W-:Y:S02]  /*197a0*/  @!P4 STG.E desc[UR10][R34.64], R45 ;  /* 0x0000002d2200c986 */ /* 0x0105e4000c10190a */
[----:B--2---:R-:W2:Y:S01]  /*197b0*/  @!P1 LDC.64 R34, c[0x0][0x398] ;  /* 0x0000e600ff229b82 */ /* 0x004ea20000000a00 */
[----:B0-----:R-:W-:Y:S02]  /*197c0*/  @!P2 IMAD.WIDE.U32 R32, R33, 0x4, R38 ;  /* 0x000000042120a825 */ /* 0x001fe400078e0026 */
[----:B------:R-:W0:Y:S04]  /*197d0*/  @!P1 LDS R39, [R3+0x2100] ;  /* 0x0021000003279984 */ /* 0x000e280000000800 */
[----:B-1----:R1:W-:Y:S01]  /*197e0*/  @!P3 STG.E desc[UR10][R36.64], R41 ;  /* 0x000000292400b986 */ /* 0x0023e2000c10190a */
[----:B------:R-:W-:-:S02]  /*197f0*/  LOP3.LUT P5, RZ, R2, 0x40000, RZ, 0xc0, !PT ;  /* 0x0004000002ff7812 */ /* 0x000fc400078ac0ff */
[----:B------:R-:W-:Y:S01]  /*19800*/  LOP3.LUT P4, RZ, R2, 0x20000, RZ, 0xc0, !PT ;  /* 0x0002000002ff7812 */ /* 0x000fe2000788c0ff */
[----:B------:R-:W-:Y:S01]  /*19810*/  @!P1 IMAD.IADD R31, R31, 0x1, R104 ;  /* 0x000000011f1f9824 */ /* 0x000fe200078e0268 */
[----:B------:R-:W4:Y:S01]  /*19820*/  @!P6 LDS R41, [R3+0x2400] ;  /* 0x002400000329e984 */ /* 0x000f220000000800 */
[----:B-1----:R-:W1:Y:S02]  /*19830*/  @!P6 LDC.64 R36, c[0x0][0x398] ;  /* 0x0000e600ff24eb82 */ /* 0x002e640000000a00 */
[----:B--2---:R-:W-:Y:S01]  /*19840*/  @!P1 IMAD.WIDE.U32 R34, R31, 0x4, R34 ;  /* 0x000000041f229825 */ /* 0x004fe200078e0022 */
[----:B---3--:R2:W-:Y:S03]  /*19850*/  @!P2 STG.E desc[UR10][R32.64], R43 ;  /* 0x0000002b2000a986 */ /* 0x0085e6000c10190a */
[----:B------:R-:W-:Y:S02]  /*19860*/  @!P6 IMAD.IADD R31, R30, 0x1, R103 ;  /* 0x000000011e1fe824 */ /* 0x000fe400078e0267 */
[----:B--2---:R-:W2:Y:S01]  /*19870*/  @!P5 LDC.64 R32, c[0x0][0x398] ;  /* 0x0000e600ff20db82 */ /* 0x004ea20000000a00 */
[----:B0-----:R0:W-:Y:S01]  /*19880*/  @!P1 STG.E desc[UR10][R34.64], R39 ;  /* 0x0000002722009986 */ /* 0x0011e2000c10190a */
[----:B-1----:R-:W-:Y:S01]  /*19890*/  @!P6 IMAD.WIDE.U32 R30, R31, 0x4, R36 ;  /* 0x000000041f1ee825 */ /* 0x002fe200078e0024 */
[----:B------:R-:W-:-:S02]  /*198a0*/  LOP3.LUT P3, RZ, R2, 0x10000, RZ, 0xc0, !PT ;  /* 0x0001000002ff7812 */ /* 0x000fc4000786c0ff */
[----:B------:R-:W1:Y:S01]  /*198b0*/  @!P5 LDS R37, [R3+0x2700] ;  /* 0x002700000325d984 */ /* 0x000e620000000800 */
[----:B------:R-:W-:-:S03]  /*198c0*/  @!P5 IMAD.IADD R29, R29, 0x1, R102 ;  /* 0x000000011d1dd824 */ /* 0x000fc600078e0266 */
        /* <DEDUP_REMOVED lines=15> */
[----:B---3--:R3:W-:Y:S01]  /*199c0*/  @!P4 STG.E desc[UR10][R28.64], R39 ;  /* 0x000000271c00c986 */ /* 0x0087e2000c10190a */
[----:B--2---:R-:W-:-:S04]  /*199d0*/  @!P3 IMAD.WIDE.U32 R30, R27, 0x4, R30 ;  /* 0x000000041b1eb825 */ /* 0x004fc800078e001e */
[----:B------:R-:W-:Y:S01]  /*199e0*/  @!P2 IMAD.IADD R27, R26, 0x1, R250 ;  /* 0x000000011a1ba824 */ /* 0x000fe200078e02fa */
[----:B---3--:R-:W2:Y:S01]  /*199f0*/  @!P1 LDC.64 R28, c[0x0][0x398] ;  /* 0x0000e600ff1c9b82 */ /* 0x008ea20000000a00 */
        /* <DEDUP_REMOVED lines=65> */
[----:B------:R-:W4:Y:S01]  /*19e10*/  @!P3 LDS R25, [R3+0x5400] ;  /* 0x005400000319b984 */ /* 0x000f220000000800 */
[----:B-1----:R-:W1:Y:S01]  /*19e20*/  @!P3 LDC.64 R20, c[0x0][0x398] ;  /* 0x0000e600ff14bb82 */ /* 0x002e620000000a00 */
[----:B------:R-:W-:-:S04]  /*19e30*/  @!P4 IMAD.IADD R15, R15, 0x1, R95 ;  /* 0x000000010f0fc824 */ /* 0x000fc800078e025f */
[----:B--2---:R-:W-:-:S04]  /*19e40*/  @!P4 IMAD.WIDE.U32 R18, R15, 0x4, R18 ;  /* 0x000000040f12c825 */ /* 0x004fc800078e0012 */
[----:B------:R-:W-:Y:S01]  /*19e50*/  @!P3 IMAD.IADD R15, R14, 0x1, R66 ;  /* 0x000000010e0fb824 */ /* 0x000fe200078e0242 */
[----:B---3--:R2:W-:Y:S04]  /*19e60*/  @!P5 STG.E desc[UR10][R16.64], R27 ;  /* 0x0000001b1000d986 */ /* 0x0085e8000c10190a */
[----:B0-----:R0:W-:Y:S01]  /*19e70*/  @!P4 STG.E desc[UR10][R18.64], R23 ;  /* 0x000000171200c986 */ /* 0x0011e2000c10190a */
[----:B--2---:R-:W2:Y:S01]  /*19e80*/  @!P2 LDC.64 R16, c[0x0][0x398] ;  /* 0x0000e600ff10ab82 */ /* 0x004ea20000000a00 */
[----:B-1----:R-:W-:Y:S02]  /*19e90*/  @!P3 IMAD.WIDE.U32 R14, R15, 0x4, R20 ;  /* 0x000000040f0eb825 */ /* 0x002fe400078e0014 */
[----:B------:R-:W-:Y:S04]  /*19ea0*/  @!P1 LDS R23, [R3+0x5a00] ;  /* 0x005a000003179984 */ /* 0x000fe80000000800 */
[----:B------:R-:W1:Y:S01]  /*19eb0*/  @!P2 LDS R21, [R3+0x5700] ;  /* 0x005700000315a984 */ /* 0x000e620000000800 */
[----:B0-----:R-:W0:Y:S01]  /*19ec0*/  @!P1 LDC.64 R18, c[0x0][0x398] ;  /* 0x0000e600ff129b82 */ /* 0x001e220000000a00 */
[----:B------:R-:W-:Y:S01]  /*19ed0*/  LOP3.LUT P0, RZ, R2, 0x1, RZ, 0xc0, !PT ;  /* 0x0000000102ff7812 */ /* 0x000fe2000780c0ff */
[----:B------:R-:W-:Y:S01]  /*19ee0*/  @!P2 IMAD.IADD R13, R13, 0x1, R211 ;  /* 0x000000010d0da824 */ /* 0x000fe200078e02d3 */
[----:B----4-:R3:W-:Y:S11]  /*19ef0*/  @!P3 STG.E desc[UR10][R14.64], R25 ;  /* 0x000000190e00b986 */ /* 0x0107f6000c10190a */
[----:B------:R-:W4:Y:S01]  /*19f00*/  @!P0 LDS R25, [R3+0x5d00] ;  /* 0x005d000003198984 */ /* 0x000f220000000800 */
[----:B--2---:R-:W-:Y:S01]  /*19f10*/  @!P2 IMAD.WIDE.U32 R16, R13, 0x4, R16 ;  /* 0x000000040d10a825 */ /* 0x004fe200078e0010 */
[----:B---3--:R-:W2:Y:S03]  /*19f20*/  @!P0 LDC.64 R14, c[0x0][0x398] ;  /* 0x0000e600ff0e8b82 */ /* 0x008ea60000000a00 */
[----:B------:R-:W-:-:S04]  /*19f30*/  @!P1 IMAD.IADD R13, R12, 0x1, R90 ;  /* 0x000000010c0d9824 */ /* 0x000fc800078e025a */
[----:B0-----:R-:W-:Y:S01]  /*19f40*/  @!P1 IMAD.WIDE.U32 R12, R13, 0x4, R18 ;  /* 0x000000040d0c9825 */ /* 0x001fe200078e0012 */
[----:B------:R-:W-:Y:S02]  /*19f50*/  ISETP.NE.AND P3, PT, R65, RZ, PT ;  /* 0x000000ff4100720c */ /* 0x000fe40003f65270 */
[----:B------:R-:W-:Y:S02]  /*19f60*/  ISETP.NE.AND P4, PT, R87, RZ, PT ;  /* 0x000000ff5700720c */ /* 0x000fe40003f85270 */
[----:B------:R-:W-:Y:S01]  /*19f70*/  ISETP.NE.AND P5, PT, R88, RZ, PT ;  /* 0x000000ff5800720c */ /* 0x000fe20003fa5270 */
[----:B-1----:R0:W-:Y:S01]  /*19f80*/  @!P2 STG.E desc[UR10][R16.64], R21 ;  /* 0x000000151000a986 */ /* 0x0021e2000c10190a */
[----:B------:R-:W-:Y:S02]  /*19f90*/  ISETP.NE.AND P2, PT, R64, RZ, PT ;  /* 0x000000ff4000720c */ /* 0x000fe40003f45270 */
[----:B------:R-:W-:Y:S01]  /*19fa0*/  ISETP.NE.AND P6, PT, R91, RZ, PT ;  /* 0x000000ff5b00720c */ /* 0x000fe20003fc5270 */
[----:B------:R1:W-:Y:S01]  /*19fb0*/  @!P1 STG.E desc[UR10][R12.64], R23 ;  /* 0x000000170c009986 */ /* 0x0003e2000c10190a */
[----:B------:R-:W-:Y:S01]  /*19fc0*/  ISETP.NE.AND P1, PT, R198, RZ, PT ;  /* 0x000000ffc600720c */ /* 0x000fe20003f25270 */
[----:B------:R-:W-:-:S02]  /*19fd0*/  @!P0 IMAD.IADD R11, R11, 0x1, R214 ;  /* 0x000000010b0b8824 */ /* 0x000fc400078e02d6 */
[----:B------:R-:W3:Y:S01]  /*19fe0*/  @!P3 LDC.64 R18, c[0x0][0x398] ;  /* 0x0000e600ff12bb82 */ /* 0x000ee20000000a00 */
[----:B------:R-:W-:Y:S04]  /*19ff0*/  @!P3 LDS R31, [R3+0x6600] ;  /* 0x00660000031fb984 */ /* 0x000fe80000000800 */
[----:B------:R-:W-:Y:S03]  /*1a000*/  @!P4 LDS R33, [R3+0x6900] ;  /* 0x006900000321c984 */ /* 0x000fe60000000800 */
[----:B0-----:R-:W0:Y:S01]  /*1a010*/  @!P2 LDC.64 R16, c[0x0][0x398] ;  /* 0x0000e600ff10ab82 */ /* 0x001e220000000a00 */
[----:B------:R-:W-:Y:S04]  /*1a020*/  @!P2 LDS R29, [R3+0x6300] ;  /* 0x00630000031da984 */ /* 0x000fe80000000800 */
[----:B------:R-:W5:Y:S03]  /*1a030*/  @!P1 LDS R27, [R3+0x6000] ;  /* 0x00600000031b9984 */ /* 0x000f660000000800 */
[----:B------:R-:W3:Y:S01]  /*1a040*/  @!P4 LDC.64 R20, c[0x0][0x398] ;  /* 0x0000e600ff14cb82 */ /* 0x000ee20000000a00 */
[----:B------:R-:W3:Y:S04]  /*1a050*/  @!P5 LDS R35, [R3+0x6c00] ;  /* 0x006c00000323d984 */ /* 0x000ee80000000800 */
[----:B------:R-:W3:Y:S01]  /*1a060*/  @!P6 LDS R37, [R3+0x6f00] ;  /* 0x006f00000325e984 */ /* 0x000ee20000000800 */
[----:B--2---:R-:W-:-:S02]  /*1a070*/  @!P0 IMAD.WIDE.U32 R14, R11, 0x4, R14 ;  /* 0x000000040b0e8825 */ /* 0x004fc400078e000e */
[----:B-1----:R-:W1:Y:S03]  /*1a080*/  @!P1 LDC.64 R12, c[0x0][0x398] ;  /* 0x0000e600ff0c9b82 */ /* 0x002e660000000a00 */
[----:B----4-:R2:W-:Y:S05]  /*1a090*/  @!P0 STG.E desc[UR10][R14.64], R25 ;  /* 0x000000190e008986 */ /* 0x0105ea000c10190a */
[----:B------:R-:W4:Y:S08]  /*1a0a0*/  @!P6 LDC.64 R22, c[0x0][0x398] ;  /* 0x0000e600ff16eb82 */ /* 0x000f300000000a00 */
[----:B--2---:R-:W2:Y:S01]  /*1a0b0*/  @!P5 LDC.64 R14, c[0x0][0x398] ;  /* 0x0000e600ff0edb82 */ /* 0x004ea20000000a00 */
[----:B------:R-:W-:Y:S01]  /*1a0c0*/  @!P1 IMAD.IADD R7, R7, 0x1, R219 ;  /* 0x0000000107079824 */ /* 0x000fe200078e02db */
[----:B------:R-:W-:Y:S01]  /*1a0d0*/  LOP3.LUT P0, RZ, R2, 0x80000000, RZ, 0xc0, !PT ;  /* 0x8000000002ff7812 */ /* 0x000fe2000780c0ff */
[----:B------:R-:W-:-:S02]  /*1a0e0*/  @!P2 IMAD.IADD R9, R9, 0x1, R221 ;  /* 0x000000010909a824 */ /* 0x000fc400078e02dd */
[----:B------:R-:W-:Y:S02]  /*1a0f0*/  @!P3 IMAD.IADD R11, R8, 0x1, R228 ;  /* 0x00000001080bb824 */ /* 0x000fe400078e02e4 */
[----:B------:R-:W-:Y:S02]  /*1a100*/  @!P4 IMAD.IADD R85, R10, 0x1, R85 ;  /* 0x000000010a55c824 */ /* 0x000fe400078e0255 */
[----:B-1----:R-:W-:-:S04]  /*1a110*/  @!P1 IMAD.WIDE.U32 R12, R7, 0x4, R12 ;  /* 0x00000004070c9825 */ /* 0x002fc800078e000c */
[----:B------:R-:W-:Y:S02]  /*1a120*/  @!P5 IMAD.IADD R5, R5, 0x1, R229 ;  /* 0x000000010505d824 */ /* 0x000fe400078e02e5 */
[----:B------:R-:W-:Y:S02]  /*1a130*/  @!P6 IMAD.IADD R207, R6, 0x1, R207 ;  /* 0x0000000106cfe824 */ /* 0x000fe400078e02cf */
[----:B0-----:R-:W-:Y:S01]  /*1a140*/  @!P2 IMAD.WIDE.U32 R6, R9, 0x4, R16 ;  /* 0x000000040906a825 */ /* 0x001fe200078e0010 */
[----:B-----5:R0:W-:Y:S03]  /*1a150*/  @!P1 STG.E desc[UR10][R12.64], R27 ;  /* 0x0000001b0c009986 */ /* 0x0201e6000c10190a */
[----:B---3--:R-:W-:Y:S01]  /*1a160*/  @!P3 IMAD.WIDE.U32 R8, R11, 0x4, R18 ;  /* 0x000000040b08b825 */ /* 0x008fe200078e0012 */
[----:B------:R0:W-:Y:S03]  /*1a170*/  @!P2 STG.E desc[UR10][R6.64], R29 ;  /* 0x0000001d0600a986 */ /* 0x0001e6000c10190a */
[----:B------:R-:W-:Y:S01]  /*1a180*/  @!P4 IMAD.WIDE.U32 R10, R85, 0x4, R20 ;  /* 0x00000004550ac825 */ /* 0x000fe200078e0014 */
[----:B------:R0:W-:Y:S03]  /*1a190*/  @!P3 STG.E desc[UR10][R8.64], R31 ;  /* 0x0000001f0800b986 */ /* 0x0001e6000c10190a */
[----:B--2---:R-:W-:Y:S01]  /*1a1a0*/  @!P5 IMAD.WIDE.U32 R14, R5, 0x4, R14 ;  /* 0x00000004050ed825 */ /* 0x004fe200078e000e */
[----:B------:R0:W-:Y:S03]  /*1a1b0*/  @!P4 STG.E desc[UR10][R10.64], R33 ;  /* 0x000000210a00c986 */ /* 0x0001e6000c10190a */
[----:B----4-:R-:W-:Y:S01]  /*1a1c0*/  @!P6 IMAD.WIDE.U32 R16, R207, 0x4, R22 ;  /* 0x00000004cf10e825 */ /* 0x010fe200078e0016 */
[----:B------:R0:W-:Y:S04]  /*1a1d0*/  @!P5 STG.E desc[UR10][R14.64], R35 ;  /* 0x000000230e00d986 */ /* 0x0001e8000c10190a */
[----:B------:R0:W-:Y:S01]  /*1a1e0*/  @!P6 STG.E desc[UR10][R16.64], R37 ;  /* 0x000000251000e986 */ /* 0x0001e2000c10190a */
[----:B------:R-:W-:Y:S05]  /*1a1f0*/  @P0 EXIT ;  /* 0x000000000000094d */ /* 0x000fea0003800000 */
[----:B------:R-:W1:Y:S01]  /*1a200*/  LDS R3, [R3+0x7200] ;  /* 0x0072000003037984 */ /* 0x000e620000000800 */
[----:B0-----:R-:W0:Y:S01]  /*1a210*/  LDC.64 R6, c[0x0][0x398] ;  /* 0x0000e600ff067b82 */ /* 0x001e220000000a00 */
[----:B------:R-:W-:-:S04]  /*1a220*/  IMAD.IADD R5, R4, 0x1, R86 ;  /* 0x0000000104057824 */ /* 0x000fc800078e0256 */
[----:B0-----:R-:W-:-:S05]  /*1a230*/  IMAD.WIDE.U32 R4, R5, 0x4, R6 ;  /* 0x0000000405047825 */ /* 0x001fca00078e0006 */
[----:B-1----:R-:W-:Y:S01]  /*1a240*/  STG.E desc[UR10][R4.64], R3 ;  /* 0x0000000304007986 */ /* 0x002fe2000c10190a */
[----:B------:R-:W-:Y:S05]  /*1a250*/  EXIT ;  /* 0x000000000000794d */ /* 0x000fea0003800000 */
.L_x_1716:
[----:B------:R-:W-:Y:S01]  /*1a260*/  ISETP.GE.AND P0, PT, R42, 0x1d40, PT ;  /* 0x00001d402a00780c */ /* 0x000fe20003f06270 */
[----:B-1----:R-:W-:Y:S02]  /*1a270*/  IMAD.MOV.U32 R3, RZ, RZ, R5 ;  /* 0x000000ffff037224 */ /* 0x002fe400078e0005 */
[----:B------:R-:W-:-:S10]  /*1a280*/  IMAD.MOV.U32 R11, RZ, RZ, R42 ;  /* 0x000000ffff0b7224 */ /* 0x000fd400078e002a */
[----:B------:R-:W-:Y:S05]  /*1a290*/  @!P0 BRA `(.L_x_1719) ;  /* 0x0000000400808947 */ /* 0x000fea0003800000 */
[----:B------:R-:W-:Y:S02]  /*1a2a0*/  IMAD.MOV.U32 R11, RZ, RZ, R42 ;  /* 0x000000ffff0b7224 */ /* 0x000fe400078e002a */
[----:B------:R-:W-:-:S07]  /*1a2b0*/  IMAD.MOV.U32 R3, RZ, RZ, R5 ;  /* 0x000000ffff037224 */ /* 0x000fce00078e0005 */
.L_x_1720:
[----:B0-2---:R-:W0:Y:S01]  /*1a2c0*/  LDC.64 R12, c[0x0][0x380] ;  /* 0x0000e000ff0c7b82 */ /* 0x005e220000000a00 */
[----:B------:R-:W-:-:S04]  /*1a2d0*/  IADD3 R0, P0, PT, R89, R3, RZ ;  /* 0x0000000359007210 */ /* 0x000fc80007f1e0ff */
[----:B------:R-:W-:Y:S01]  /*1a2e0*/  LEA.HI.X.SX32 R7, R3, RZ, 0x1, P0 ;  /* 0x000000ff03077211 */ /* 0x000fe200000f0eff */
[C---:B------:R-:W-:Y:S02]  /*1a2f0*/  IMAD.SHL.U32 R9, R0.reuse, 0x2, RZ ;  /* 0x0000000200097824 */ /* 0x040fe400078e00ff */
[----:B------:R-:W1:Y:S01]  /*1a300*/  LDC.64 R92, c[0x0][0x388] ;  /* 0x0000e200ff5c7b82 */ /* 0x000e620000000a00 */
[----:B------:R-:W-:Y:S02]  /*1a310*/  SHF.L.U64.HI R0, R0, 0x1, R7 ;  /* 0x0000000100007819 */ /* 0x000fe40000010207 */
[----:B0-----:R-:W-:-:S04]  /*1a320*/  IADD3 R6, P0, P1, R9, 0x1c80, R12 ;  /* 0x00001c8009067810 */ /* 0x001fc8000791e00c */
        /* <DEDUP_REMOVED lines=42> */
[----:B-1----:R-:W-:Y:S01]  /*1a5d0*/  IADD3 R8, P0, P1, R9, 0x1c80, R92 ;  /* 0x00001c8009087810 */ /* 0x002fe2000791e05c */
        /* <DEDUP_REMOVED lines=44> */
.L_x_1719:
[----:B------:R-:W-:-:S13]  /*1a8a0*/  ISETP.GE.AND P0, PT, R3, R2, PT ;  /* 0x000000020300720c */ /* 0x000fda0003f06270 */
[----:B------:R-:W-:Y:S05]  /*1a8b0*/  @P0 BRA `(.L_x_1721) ;  /* 0x0000001000940947 */ /* 0x000fea0003800000 */
[----:B------:R-:W0:Y:S01]  /*1a8c0*/  LDCU.64 UR12, c[0x0][0x380] ;  /* 0x00007000ff0c77ac */ /* 0x000e220008000a00 */
[C---:B------:R-:W-:Y:S01]  /*1a8d0*/  IADD3 R0, P0, PT, R89.reuse, R3, RZ ;  /* 0x0000000359007210 */ /* 0x040fe20007f1e0ff */
[C---:B------:R-:W-:Y:S01]  /*1a8e0*/  VIADD R4, R89.reuse, 0x180 ;  /* 0x0000018059047836 */ /* 0x040fe20000000000 */
[C---:B--2---:R-:W-:Y:S01]  /*1a8f0*/  LOP3.LUT R24, R89.reuse, 0xc00, RZ, 0xfc, !PT ;  /* 0x00000c0059187812 */ /* 0x044fe200078efcff */
[----:B------:R-:W-:Y:S01]  /*1a900*/  VIADD R10, R89, 0x240 ;  /* 0x00000240590a7836 */ /* 0x000fe20000000000 */
        /* <DEDUP_REMOVED lines=10> */
[-C--:B------:R-:W-:Y:S01]  /*1a9b0*/  ISETP.GE.AND P6, PT, R0, R11.reuse, PT ;  /* 0x0000000b0000720c */ /* 0x080fe20003fc6270 */
[C---:B------:R-:W-:Y:S01]  /*1a9c0*/  VIADD R0, R89.reuse, 0x300 ;  /* 0x0000030059007836 */ /* 0x040fe20000000000 */
[-C--:B------:R-:W-:Y:S01]  /*1a9d0*/  ISETP.GE.AND P1, PT, R10, R11.reuse, PT ;  /* 0x0000000b0a00720c */ /* 0x080fe20003f26270 */
[C---:B------:R-:W-:Y:S01]  /*1a9e0*/  VIADD R10, R89.reuse, 0x6c0 ;  /* 0x000006c0590a7836 */ /* 0x040fe20000000000 */
[----:B0-----:R-:W-:Y:S01]  /*1a9f0*/  IADD3 R8, P0, PT, R6, UR12, RZ ;  /* 0x0000000c06087c10 */ /* 0x001fe2000ff1e0ff */
[C---:B------:R-:W-:Y:S01]  /*1aa00*/  VIADD R12, R89.reuse, 0x780 ;  /* 0x00000780590c7836 */ /* 0x040fe20000000000 */
[-C--:B------:R-:W-:Y:S01]  /*1aa10*/  ISETP.GE.AND P3, PT, R0, R11.reuse, PT ;  /* 0x0000000b0000720c */ /* 0x080fe20003f66270 */
[----:B------:R-:W-:Y:S01]  /*1aa20*/  VIADD R0, R89, 0x540 ;  /* 0x0000054059007836 */ /* 0x000fe20000000000 */
[----:B------:R-:W-:Y:S01]  /*1aa30*/  IADD3.X R9, PT, PT, R7, UR13, RZ, P0, !PT ;  /* 0x0000000d07097c10 */ /* 0x000fe200087fe4ff */
[----:B------:R-:W-:Y:S05]  /*1aa40*/  WARPSYNC.ALL ;  /* 0x0000000000007948 */ /* 0x000fea0003800000 */
[----:B------:R-:W0:Y:S01]  /*1aa50*/  LDCU.64 UR12, c[0x0][0x388] ;  /* 0x00007100ff0c77ac */ /* 0x000e220008000a00 */
[C---:B------:R-:W-:Y:S01]  /*1aa60*/  VIADD R14, R89.reuse, 0x840 ;  /* 0x00000840590e7836 */ /* 0x040fe20000000000 */
[----:B------:R-:W2:Y:S01]  /*1aa70*/  @!P6 LDG.E.U16 R13, desc[UR10][R8.64+0x180] ;  /* 0x0001800a080de981 */ /* 0x000ea2000c1e1500 */
[C---:B------:R-:W-:Y:S01]  /*1aa80*/  VIADD R16, R89.reuse, 0x900 ;  /* 0x0000090059107836 */ /* 0x040fe20000000000 */
[----:B------:R-:W-:Y:S01]  /*1aa90*/  P2R R76, PR, RZ, 0x40 ;  /* 0x00000040ff4c7803 */ /* 0x000fe20000000000 */
[C---:B------:R-:W-:Y:S01]  /*1aaa0*/  VIADD R18, R89.reuse, 0x9c0 ;  /* 0x000009c059127836 */ /* 0x040fe20000000000 */
[----:B------:R-:W3:Y:S01]  /*1aab0*/  @!P5 LDG.E.U16 R15, desc[UR10][R8.64+0x300] ;  /* 0x0003000a080fd981 */ /* 0x000ee2000c1e1500 */
[C---:B------:R-:W-:Y:S01]  /*1aac0*/  VIADD R20, R89.reuse, 0xa80 ;  /* 0x00000a8059147836 */ /* 0x040fe20000000000 */
[C---:B------:R-:W-:Y:S01]  /*1aad0*/  LOP3.LUT R58, R89.reuse, 0x1800, RZ, 0xfc, !PT ;  /* 0x00001800593a7812 */ /* 0x040fe200078efcff */
[C---:B------:R-:W-:Y:S01]  /*1aae0*/  VIADD R22, R89.reuse, 0xb40 ;  /* 0x00000b4059167836 */ /* 0x040fe20000000000 */
[----:B------:R-:W4:Y:S01]  /*1aaf0*/  @!P4 LDG.E.U16 R17, desc[UR10][R8.64+0x480] ;  /* 0x0004800a0811c981 */ /* 0x000f22000c1e1500 */
[C---:B------:R-:W-:Y:S01]  /*1ab00*/  VIADD R26, R89.reuse, 0xcc0 ;  /* 0x00000cc0591a7836 */ /* 0x040fe20000000000 */
[----:B------:R-:W-:Y:S01]  /*1ab10*/  P2R R78, PR, RZ, 0x20 ;  /* 0x00000020ff4e7803 */ /* 0x000fe20000000000 */
[C---:B------:R-:W-:Y:S01]  /*1ab20*/  VIADD R28, R89.reuse, 0xd80 ;  /* 0x00000d80591c7836 */ /* 0x040fe20000000000 */
[----:B------:R-:W5:Y:S01]  /*1ab30*/  @!P3 LDG.E.U16 R19, desc[UR10][R8.64+0x600] ;  /* 0x0006000a0813b981 */ /* 0x000f62000c1e1500 */
[C---:B------:R-:W-:Y:S01]  /*1ab40*/  VIADD R30, R89.reuse, 0xe40 ;  /* 0x00000e40591e7836 */ /* 0x040fe20000000000 */
[----:B------:R-:W-:Y:S01]  /*1ab50*/  P2R R80, PR, RZ, 0x10 ;  /* 0x00000010ff507803 */ /* 0x000fe20000000000 */
[C---:B------:R-:W-:Y:S01]  /*1ab60*/  VIADD R32, R89.reuse, 0xf00 ;  /* 0x00000f0059207836 */ /* 0x040fe20000000000 */
[----:B0-----:R-:W-:Y:S01]  /*1ab70*/  IADD3 R6, P0, PT, R6, UR12, RZ ;  /* 0x0000000c06067c10 */ /* 0x001fe2000ff1e0ff */
[C---:B------:R-:W-:Y:S01]  /*1ab80*/  VIADD R34, R89.reuse, 0xfc0 ;  /* 0x00000fc059227836 */ /* 0x040fe20000000000 */
[----:B------:R-:W5:Y:S01]  /*1ab90*/  @!P2 LDG.E.U16 R21, desc[UR10][R8.64+0x780] ;  /* 0x0007800a0815a981 */ /* 0x000f62000c1e1500 */
[----:B------:R-:W-:Y:S01]  /*1aba0*/  VIADD R36, R89, 0x1080 ;  /* 0x0000108059247836 */ /* 0x000fe20000000000 */
[----:B------:R-:W-:Y:S01]  /*1abb0*/  IADD3.X R7, PT, PT, R7, UR13, RZ, P0, !PT ;  /* 0x0000000d07077c10 */ /* 0x000fe200087fe4ff */
[C---:B------:R-:W-:Y:S01]  /*1abc0*/  VIADD R38, R89.reuse, 0x1140 ;  /* 0x0000114059267836 */ /* 0x040fe20000000000 */
[C---:B------:R-:W-:Y:S01]  /*1abd0*/  ISETP.GE.AND P0, PT, R89.reuse, R11, PT ;  /* 0x0000000b5900720c */ /* 0x040fe20003f06270 */
[C---:B------:R-:W-:Y:S01]  /*1abe0*/  VIADD R40, R89.reuse, 0x1200 ;  /* 0x0000120059287836 */ /* 0x040fe20000000000 */
[----:B------:R-:W5:Y:S01]  /*1abf0*/  @!P1 LDG.E.U16 R23, desc[UR10][R8.64+0x900] ;  /* 0x0009000a08179981 */ /* 0x000f62000c1e1500 */
        /* <DEDUP_REMOVED lines=8> */
[----:B------:R-:W-:-:S02]  /*1ac80*/  VIADD R52, R89, 0x15c0 ;  /* 0x000015c059347836 */ /* 0x000fc40000000000 */
[----:B------:R-:W2:Y:S01]  /*1ac90*/  @!P0 LDG.E.U16 R3, desc[UR10][R8.64] ;  /* 0x0000000a08038981 */ /* 0x000ea2000c1e1500 */
[----:B------:R-:W-:Y:S01]  /*1aca0*/  ISETP.GE.AND P0, PT, R0, R11, PT ;  /* 0x0000000b0000720c */ /* 0x000fe20003f06270 */
[C---:B------:R-:W-:Y:S02]  /*1acb0*/  VIADD R54, R89.reuse, 0x1680 ;  /* 0x0000168059367836 */ /* 0x040fe40000000000 */
[C---:B------:R-:W-:Y:S01]  /*1acc0*/  VIADD R56, R89.reuse, 0x1740 ;  /* 0x0000174059387836 */ /* 0x040fe20000000000 */
[----:B------:R-:W-:Y:S01]  /*1acd0*/  P2R R0, PR, RZ, 0x1 ;  /* 0x00000001ff007803 */ /* 0x000fe20000000000 */
[C---:B------:R-:W-:Y:S02]  /*1ace0*/  VIADD R70, R89.reuse, 0x1c80 ;  /* 0x00001c8059467836 */ /* 0x040fe40000000000 */
[C---:B------:R-:W-:Y:S02]  /*1acf0*/  VIADD R60, R89.reuse, 0x18c0 ;  /* 0x000018c0593c7836 */ /* 0x040fe40000000000 */
[----:B------:R-:W-:-:S02]  /*1ad00*/  VIADD R62, R89, 0x1980 ;  /* 0x00001980593e7836 */ /* 0x000fc40000000000 */
[C---:B------:R-:W-:Y:S02]  /*1ad10*/  VIADD R64, R89.reuse, 0x1a40 ;  /* 0x00001a4059407836 */ /* 0x040fe40000000000 */
[----:B------:R-:W5:Y:S01]  /*1ad20*/  @!P0 LDG.E.U16 R25, desc[UR10][R8.64+0xa80] ;  /* 0x000a800a08198981 */ /* 0x000f62000c1e1500 */
[----:B------:R-:W-:Y:S01]  /*1ad30*/  ISETP.GE.AND P0, PT, R4, R11, PT ;  /* 0x0000000b0400720c */ /* 0x000fe20003f06270 */
[C---:B------:R-:W-:Y:S02]  /*1ad40*/  VIADD R66, R89.reuse, 0x1b00 ;  /* 0x00001b0059427836 */ /* 0x040fe40000000000 */
[----:B------:R-:W-:Y:S01]  /*1ad50*/  VIADD R68, R89, 0x1bc0 ;  /* 0x00001bc059447836 */ /* 0x000fe20000000000 */
[----:B------:R-:W-:-:S09]  /*1ad60*/  P2R R4, PR, RZ, 0x1 ;  /* 0x00000001ff047803 */ /* 0x000fd20000000000 */
[----:B------:R-:W5:Y:S01]  /*1ad70*/  @!P0 LDG.E.U16 R27, desc[UR10][R8.64+0xc00] ;  /* 0x000c000a081b8981 */ /* 0x000f62000c1e1500 */
[----:B------:R-:W-:-:S04]  /*1ad80*/  ISETP.GE.AND P0, PT, R10, R11, PT ;  /* 0x0000000b0a00720c */ /* 0x000fc80003f06270 */
        /* <DEDUP_REMOVED lines=63> */
[----:B------:R-:W-:Y:S02]  /*1b180*/  P2R R93, PR, RZ, 0x1 ;  /* 0x00000001ff5d7803 */ /* 0x000fe40000000000 */
[----:B------:R-:W-:-:S07]  /*1b190*/  ISETP.GE.AND P6, PT, R70, R11, PT ;  /* 0x0000000b4600720c */ /* 0x000fce0003fc6270 */
[----:B------:R-:W5:Y:S01]  /*1b1a0*/  @!P0 LDG.E.U16 R71, desc[UR10][R8.64+0x2d00] ;  /* 0x002d000a08478981 */ /* 0x000f62000c1e1500 */
[-C--:B------:R-:W-:Y:S02]  /*1b1b0*/  ISETP.GE.AND P0, PT, R56, R11.reuse, PT ;  /* 0x0000000b3800720c */ /* 0x080fe40003f06270 */
[-C--:B------:R-:W-:Y:S02]  /*1b1c0*/  ISETP.GE.AND P1, PT, R60, R11.reuse, PT ;  /* 0x0000000b3c00720c */ /* 0x080fe40003f26270 */
[----:B------:R-:W-:Y:S02]  /*1b1d0*/  P2R R94, PR, RZ, 0x1 ;  /* 0x00000001ff5e7803 */ /* 0x000fe40000000000 */
[-C--:B------:R-:W-:Y:S02]  /*1b1e0*/  ISETP.GE.AND P2, PT, R62, R11.reuse, PT ;  /* 0x0000000b3e00720c */ /* 0x080fe40003f46270 */
[-C--:B------:R-:W-:Y:S02]  /*1b1f0*/  ISETP.GE.AND P3, PT, R64, R11.reuse, PT ;  /* 0x0000000b4000720c */ /* 0x080fe40003f66270 */
[----:B------:R-:W-:-:S02]  /*1b200*/  ISETP.GE.AND P4, PT, R66, R11, PT ;  /* 0x0000000b4200720c */ /* 0x000fc40003f86270 */
[-C--:B------:R-:W-:Y:S01]  /*1b210*/  ISETP.GE.AND P5, PT, R68, R11.reuse, PT ;  /* 0x0000000b4400720c */ /* 0x080fe20003fa6270 */
[----:B------:R-:W5:Y:S01]  /*1b220*/  @!P0 LDG.E.U16 R73, desc[UR10][R8.64+0x2e80] ;  /* 0x002e800a08498981 */ /* 0x000f62000c1e1500 */
[----:B------:R-:W-:Y:S02]  /*1b230*/  ISETP.GE.AND P0, PT, R58, R11, PT ;  /* 0x0000000b3a00720c */ /* 0x000fe40003f06270 */
[----:B------:R-:W-:Y:S01]  /*1b240*/  P2R R50, PR, RZ, 0x40 ;  /* 0x00000040ff327803 */ /* 0x000fe20000000000 */
[----:B------:R-:W5:Y:S01]  /*1b250*/  @!P6 LDG.E.U16 R11, desc[UR10][R8.64+0x3900] ;  /* 0x0039000a080be981 */ /* 0x000f62000c1e1500 */
[----:B------:R-:W-:-:S03]  /*1b260*/  ISETP.NE.AND P6, PT, R44, RZ, PT ;  /* 0x000000ff2c00720c */ /* 0x000fc60003fc5270 */
[----:B------:R-:W5:Y:S01]  /*1b270*/  @!P1 LDG.E.U16 R77, desc[UR10][R8.64+0x3180] ;  /* 0x0031800a084d9981 */ /* 0x000f62000c1e1500 */
[----:B------:R-:W-:Y:S02]  /*1b280*/  P2R R48, PR, RZ, 0x40 ;  /* 0x00000040ff307803 */ /* 0x000fe40000000000 */
[----:B------:R-:W-:Y:S01]  /*1b290*/  ISETP.NE.AND P6, PT, R40, RZ, PT ;  /* 0x000000ff2800720c */ /* 0x000fe20003fc5270 */
[----:B------:R-:W5:Y:S03]  /*1b2a0*/  @!P2 LDG.E.U16 R79, desc[UR10][R8.64+0x3300] ;  /* 0x0033000a084fa981 */ /* 0x000f66000c1e1500 */
        /* <DEDUP_REMOVED lines=8> */
[----:B------:R0:W5:Y:S01]  /*1b330*/  @!P5 LDG.E.U16 R85, desc[UR10][R8.64+0x3780] ;  /* 0x0037800a0855d981 */ /* 0x000162000c1e1500 */
        /* <DEDUP_REMOVED lines=31> */
[----:B------:R-:W-:Y:S02]  /*1b530*/  ISETP.NE.AND P6, PT, R86, RZ, PT ;  /* 0x000000ff5600720c */ /* 0x000fe40003fc5270 */
[----:B------:R-:W-:Y:S02]  /*1b540*/  P2R R72, PR, RZ, 0x1 ;  /* 0x00000001ff487803 */ /* 0x000fe40000000000 */
[----:B0-----:R-:W-:Y:S02]  /*1b550*/  P2R R9, PR, RZ, 0x40 ;  /* 0x00000040ff097803 */ /* 0x001fe40000000000 */
[----:B------:R-:W-:Y:S02]  /*1b560*/  ISETP.NE.AND P0, PT, R74, RZ, PT ;  /* 0x000000ff4a00720c */ /* 0x000fe40003f05270 */
[----:B------:R-:W-:-:S04]  /*1b570*/  ISETP.NE.AND P6, PT, R84, RZ, PT ;  /* 0x000000ff5400720c */ /* 0x000fc80003fc5270 */
[----:B------:R-:W-:Y:S02]  /*1b580*/  P2R R8, PR, RZ, 0x40 ;  /* 0x00000040ff087803 */ /* 0x000fe40000000000 */
[----:B------:R-:W-:-:S04]  /*1b590*/  ISETP.NE.AND P6, PT, R82, RZ, PT ;  /* 0x000000ff5200720c */ /* 0x000fc80003fc5270 */
[----:B------:R-:W-:Y:S02]  /*1b5a0*/  P2R R4, PR, RZ, 0x40 ;  /* 0x00000040ff047803 */ /* 0x000fe40000000000 */
[----:B------:R-:W-:Y:S01]  /*1b5b0*/  ISETP.NE.AND P6, PT, R80, RZ, PT ;  /* 0x000000ff5000720c */ /* 0x000fe20003fc5270 */
[----:B--2---:R0:W-:Y:S03]  /*1b5c0*/  @!P0 STG.E.U16 desc[UR10][R6.64], R3 ;  /* 0x0000000306008986 */ /* 0x0041e6000c10150a */
[----:B0-----:R-:W-:Y:S02]  /*1b5d0*/  P2R R3, PR, RZ, 0x40 ;  /* 0x00000040ff037803 */ /* 0x001fe40000000000 */
[----:B------:R-:W-:-:S04]  /*1b5e0*/  ISETP.NE.AND P6, PT, R78, RZ, PT ;  /* 0x000000ff4e00720c */ /* 0x000fc80003fc5270 */
[----:B------:R-:W-:Y:S02]  /*1b5f0*/  P2R R0, PR, RZ, 0x40 ;  /* 0x00000040ff007803 */ /* 0x000fe40000000000 */
[----:B------:R-:W-:-:S13]  /*1b600*/  ISETP.NE.AND P6, PT, R76, RZ, PT ;  /* 0x000000ff4c00720c */ /* 0x000fda0003fc5270 */
[----:B------:R1:W-:Y:S01]  /*1b610*/  @!P6 STG.E.U16 desc[UR10][R6.64+0x180], R13 ;  /* 0x0001800d0600e986 */ /* 0x0003e2000c10150a */
[----:B------:R-:W-:-:S13]  /*1b620*/  ISETP.NE.AND P6, PT, R0, RZ, PT ;  /* 0x000000ff0000720c */ /* 0x000fda0003fc5270 */
[----:B---3--:R1:W-:Y:S01]  /*1b630*/  @!P6 STG.E.U16 desc[UR10][R6.64+0x300], R15 ;  /* 0x0003000f0600e986 */ /* 0x0083e2000c10150a */
[----:B------:R-:W-:-:S13]  /*1b640*/  ISETP.NE.AND P6, PT, R3, RZ, PT ;  /* 0x000000ff0300720c */ /* 0x000fda0003fc5270 */
[----:B----4-:R1:W-:Y:S01]  /*1b650*/  @!P6 STG.E.U16 desc[UR10][R6.64+0x480], R17 ;  /* 0x000480110600e986 */ /* 0x0103e2000c10150a */
[----:B------:R-:W-:-:S13]  /*1b660*/  ISETP.NE.AND P6, PT, R4, RZ, PT ;  /* 0x000000ff0400720c */ /* 0x000fda0003fc5270 */
[----:B-----5:R1:W-:Y:S01]  /*1b670*/  @!P6 STG.E.U16 desc[UR10][R6.64+0x600], R19 ;  /* 0x000600130600e986 */ /* 0x0203e2000c10150a */
[----:B------:R-:W-:-:S13]  /*1b680*/  ISETP.NE.AND P6, PT, R8, RZ, PT ;  /* 0x000000ff0800720c */ /* 0x000fda0003fc5270 */
[----:B------:R1:W-:Y:S01]  /*1b690*/  @!P6 STG.E.U16 desc[UR10][R6.64+0x780], R21 ;  /* 0x000780150600e986 */ /* 0x0003e2000c10150a */
        /* <DEDUP_REMOVED lines=36> */
[----:B------:R-:W-:Y:S02]  /*1b8e0*/  ISETP.NE.AND P6, PT, R46, RZ, PT ;  /* 0x000000ff2e00720c */ /* 0x000fe40003fc5270 */
[----:B------:R-:W-:Y:S02]  /*1b8f0*/  P2R R60, PR, RZ, 0x2 ;  /* 0x00000002ff3c7803 */ /* 0x000fe40000000000 */
[----:B------:R-:W-:Y:S02]  /*1b900*/  P2R R58, PR, RZ, 0x4 ;  /* 0x00000004ff3a7803 */ /* 0x000fe40000000000 */
[----:B------:R-:W-:Y:S02]  /*1b910*/  P2R R56, PR, RZ, 0x8 ;  /* 0x00000008ff387803 */ /* 0x000fe40000000000 */
[----:B------:R-:W-:Y:S02]  /*1b920*/  P2R R54, PR, RZ, 0x10 ;  /* 0x00000010ff367803 */ /* 0x000fe40000000000 */
[----:B------:R-:W-:-:S02]  /*1b930*/  P2R R52, PR, RZ, 0x20 ;  /* 0x00000020ff347803 */ /* 0x000fc40000000000 */
[----:B------:R-:W-:Y:S01]  /*1b940*/  ISETP.NE.AND P5, PT, R87, RZ, PT ;  /* 0x000000ff5700720c */ /* 0x000fe20003fa5270 */
[----:B------:R1:W-:Y:S01]  /*1b950*/  @!P6 STG.E.U16 desc[UR10][R6.64+0x2400], R59 ;  /* 0x0024003b0600e986 */ /* 0x0003e2000c10150a */
[----:B------:R-:W-:Y:S02]  /*1b960*/  ISETP.NE.AND P4, PT, R90, RZ, PT ;  /* 0x000000ff5a00720c */ /* 0x000fe40003f85270 */
[----:B------:R-:W-:Y:S02]  /*1b970*/  ISETP.NE.AND P3, PT, R91, RZ, PT ;  /* 0x000000ff5b00720c */ /* 0x000fe40003f65270 */
[----:B------:R-:W-:Y:S02]  /*1b980*/  ISETP.NE.AND P2, PT, R92, RZ, PT ;  /* 0x000000ff5c00720c */ /* 0x000fe40003f45270 */
[----:B------:R-:W-:Y:S02]  /*1b990*/  ISETP.NE.AND P1, PT, R93, RZ, PT ;  /* 0x000000ff5d00720c */ /* 0x000fe40003f25270 */
[----:B------:R-:W-:-:S02]  /*1b9a0*/  ISETP.NE.AND P0, PT, R94, RZ, PT ;  /* 0x000000ff5e00720c */ /* 0x000fc40003f05270 */
[----:B------:R-:W-:Y:S01]  /*1b9b0*/  ISETP.NE.AND P6, PT, R48, RZ, PT ;  /* 0x000000ff3000720c */ /* 0x000fe20003fc5270 */
[----:B------:R1:W-:Y:S01]  /*1b9c0*/  @!P5 STG.E.U16 desc[UR10][R6.64+0x2700], R63 ;  /* 0x0027003f0600d986 */ /* 0x0003e2000c10150a */
[----:B------:R-:W-:-:S03]  /*1b9d0*/  ISETP.NE.AND P5, PT, R52, RZ, PT ;  /* 0x000000ff3400720c */ /* 0x000fc60003fa5270 */
        /* <DEDUP_REMOVED lines=19> */
.L_x_1721:
[----:B------:R-:W-:-:S13]  /*1bb10*/  ISETP.GE.AND P0, PT, R42, 0x1d40, PT ;  /* 0x00001d402a00780c */ /* 0x000fda0003f06270 */
[----:B------:R-:W-:Y:S05]  /*1bb20*/  @!P0 BRA `(.L_x_1722) ;  /* 0x0000000400788947 */ /* 0x000fea0003800000 */
.L_x_1723:
[----:B-1----:R-:W1:Y:S01]  /*1bb30*/  LDC.64 R6, c[0x0][0x390] ;  /* 0x0000e400ff067b82 */ /* 0x002e620000000a00 */
[----:B------:R-:W-:-:S04]  /*1bb40*/  IADD3 R0, P0, PT, R89, R5, RZ ;  /* 0x0000000559007210 */ /* 0x000fc80007f1e0ff */
[----:B---3--:R-:W-:Y:S01]  /*1bb50*/  LEA.HI.X.SX32 R3, R5, RZ, 0x1, P0 ;  /* 0x000000ff05037211 */ /* 0x008fe200000f0eff */
[C---:B0-----:R-:W-:Y:S02]  /*1bb60*/  IMAD.SHL.U32 R9, R0.reuse, 0x4, RZ ;  /* 0x0000000400097824 */ /* 0x041fe400078e00ff */
[----:B------:R-:W0:Y:S01]  /*1bb70*/  LDC.64 R86, c[0x0][0x398] ;  /* 0x0000e600ff567b82 */ /* 0x000e220000000a00 */
[----:B------:R-:W-:Y:S02]  /*1bb80*/  SHF.L.U64.HI R0, R0, 0x2, R3 ;  /* 0x0000000200007819 */ /* 0x000fe40000010203 */
[----:B-1----:R-:W-:-:S04]  /*1bb90*/  IADD3 R6, P0, P1, R9, 0x3900, R6 ;  /* 0x0000390009067810 */ /* 0x002fc8000791e006 */
[----:B------:R-:W-:-:S05]  /*1bba0*/  IADD3.X R7, PT, PT, R0, R7, RZ, P0, P1 ;  /* 0x0000000700077210 */ /* 0x000fca00007e24ff */
[----:B------:R-:W3:Y:S04]  /*1bbb0*/  LDG.E R3, desc[UR10][R6.64+-0x3900] ;  /* 0xffc7000a06037981 */ /* 0x000ee8000c1e1900 */
[----:B------:R-:W4:Y:S04]  /*1bbc0*/  LDG.E R11, desc[UR10][R6.64+-0x3600] ;  /* 0xffca000a060b7981 */ /* 0x000f28000c1e1900 */
[----:B--2---:R-:W2:Y:S04]  /*1bbd0*/  LDG.E R13, desc[UR10][R6.64+-0x3300] ;  /* 0xffcd000a060d7981 */ /* 0x004ea8000c1e1900 */
[----:B------:R-:W5:Y:S04]  /*1bbe0*/  LDG.E R15, desc[UR10][R6.64+-0x3000] ;  /* 0xffd0000a060f7981 */ /* 0x000f68000c1e1900 */
        /* <DEDUP_REMOVED lines=37> */
[----:B0-----:R-:W-:Y:S01]  /*1be40*/  IADD3 R8, P0, P1, R9, 0x3900, R86 ;  /* 0x0000390009087810 */ /* 0x001fe2000791e056 */
[----:B------:R-:W-:-:S02]  /*1be50*/  VIADD R42, R42, 0xffffe2c0 ;  /* 0xffffe2c02a2a7836 */ /* 0x000fc40000000000 */
[----:B------:R-:W-:Y:S01]  /*1be60*/  VIADD R5, R5, 0x1d40 ;  /* 0x00001d4005057836 */ /* 0x000fe20000000000 */
[----:B------:R-:W-:Y:S02]  /*1be70*/  IADD3.X R9, PT, PT, R0, R87, RZ, P0, P1 ;  /* 0x0000005700097210 */ /* 0x000fe400007e24ff */
[----:B------:R-:W-:-:S03]  /*1be80*/  ISETP.GT.AND P0, PT, R42, 0x1d3f, PT ;  /* 0x00001d3f2a00780c */ /* 0x000fc60003f04270 */
[----:B---3--:R3:W-:Y:S04]  /*1be90*/  STG.E desc[UR10][R8.64+-0x3900], R3 ;  /* 0xffc7000308007986 */ /* 0x0087e8000c10190a */
[----:B----4-:R3:W-:Y:S04]  /*1bea0*/  STG.E desc[UR10][R8.64+-0x3600], R11 ;  /* 0xffca000b08007986 */ /* 0x0107e8000c10190a */
[----:B--2---:R3:W-:Y:S04]  /*1beb0*/  STG.E desc[UR10][R8.64+-0x3300], R13 ;  /* 0xffcd000d08007986 */ /* 0x0047e8000c10190a */
        /* <DEDUP_REMOVED lines=37> */
.L_x_1722:
[----:B------:R-:W-:-:S13]  /*1c110*/  ISETP.GE.AND P0, PT, R5, R2, PT ;  /* 0x000000020500720c */ /* 0x000fda0003f06270 */
[----:B------:R-:W-:Y:S05]  /*1c120*/  @P0 EXIT ;  /* 0x000000000000094d */ /* 0x000fea0003800000 */
[----:B------:R-:W4:Y:S01]  /*1c130*/  LDCU.64 UR12, c[0x0][0x390] ;  /* 0x00007200ff0c77ac */ /* 0x000f220008000a00 */
[C---:B------:R-:W-:Y:S01]  /*1c140*/  IADD3 R0, P0, PT, R89.reuse, R5, RZ ;  /* 0x0000000559007210 */ /* 0x040fe20007f1e0ff */
[C---:B---3--:R-:W-:Y:S01]  /*1c150*/  VIADD R3, R89.reuse, 0xc0 ;  /* 0x000000c059037836 */ /* 0x048fe20000000000 */
[C---:B------:R-:W-:Y:S01]  /*1c160*/  LOP3.LUT R105, R89.reuse, 0xc00, RZ, 0xfc, !PT ;  /* 0x00000c0059697812 */ /* 0x040fe200078efcff */
[----:B01----:R-:W-:Y:S01]  /*1c170*/  VIADD R85, R89, 0x180 ;  /* 0x0000018059557836 */ /* 0x003fe20000000000 */
[----:B------:R-:W-:Y:S01]  /*1c180*/  LEA.HI.X.SX32 R5, R5, RZ, 0x1, P0 ;  /* 0x000000ff05057211 */ /* 0x000fe200000f0eff */
[C---:B------:R-:W-:Y:S01]  /*1c190*/  IMAD.SHL.U32 R2, R0.reuse, 0x4, RZ ;  /* 0x0000000400027824 */ /* 0x040fe200078e00ff */
[-C--:B------:R-:W-:Y:S01]  /*1c1a0*/  ISETP.GE.AND P6, PT, R3, R42.reuse, PT ;  /* 0x0000002a0300720c */ /* 0x080fe20003fc6270 */
[C---:B------:R-:W-:Y:S01]  /*1c1b0*/  VIADD R3, R89.reuse, 0x300 ;  /* 0x0000030059037836 */ /* 0x040fe20000000000 */
[----:B------:R-:W-:Y:S01]  /*1c1c0*/  SHF.L.U64.HI R0, R0, 0x2, R5 ;  /* 0x0000000200007819 */ /* 0x000fe20000010205 */
[----:B------:R-:W-:Y:S01]  /*1c1d0*/  VIADD R87, R89, 0x240 ;  /* 0x0000024059577836 */ /* 0x000fe20000000000 */
[-C--:B------:R-:W-:Y:S01]  /*1c1e0*/  ISETP.GE.AND P5, PT, R85, R42.reuse, PT ;  /* 0x0000002a5500720c */ /* 0x080fe20003fa6270 */
[----:B------:R-:W-:Y:S01]  /*1c1f0*/  VIADD R85, R89, 0x3c0 ;  /* 0x000003c059557836 */ /* 0x000fe20000000000 */
[-C--:B------:R-:W-:Y:S01]  /*1c200*/  ISETP.GE.AND P3, PT, R3, R42.reuse, PT ;  /* 0x0000002a0300720c */ /* 0x080fe20003f66270 */
[----:B------:R-:W-:Y:S01]  /*1c210*/  VIADD R91, R89, 0x6c0 ;  /* 0x000006c0595b7836 */ /* 0x000fe20000000000 */
[-C--:B------:R-:W-:Y:S01]  /*1c220*/  ISETP.GE.AND P4, PT, R87, R42.reuse, PT ;  /* 0x0000002a5700720c */ /* 0x080fe20003f86270 */
[----:B------:R-:W-:Y:S01]  /*1c230*/  VIADD R87, R89, 0x480 ;  /* 0x0000048059577836 */ /* 0x000fe20000000000 */
[-C--:B------:R-:W-:Y:S01]  /*1c240*/  ISETP.GE.AND P2, PT, R85, R42.reuse, PT ;  /* 0x0000002a5500720c */ /* 0x080fe20003f46270 */
[C---:B------:R-:W-:Y:S01]  /*1c250*/  VIADD R85, R89.reuse, 0x540 ;  /* 0x0000054059557836 */ /* 0x040fe20000000000 */
[----:B----4-:R-:W-:Y:S01]  /*1c260*/  IADD3 R4, P0, PT, R2, UR12, RZ ;  /* 0x0000000c02047c10 */ /* 0x010fe2000ff1e0ff */
[----:B------:R-:W-:Y:S01]  /*1c270*/  VIADD R93, R89, 0x780 ;  /* 0x00000780595d7836 */ /* 0x000fe20000000000 */
[-C--:B------:R-:W-:Y:S01]  /*1c280*/  ISETP.GE.AND P1, PT, R87, R42.reuse, PT ;  /* 0x0000002a5700720c */ /* 0x080fe20003f26270 */
[C---:B------:R-:W-:Y:S01]  /*1c290*/  VIADD R87, R89.reuse, 0x600 ;  /* 0x0000060059577836 */ /* 0x040fe20000000000 */
[----:B------:R-:W-:Y:S01]  /*1c2a0*/  IADD3.X R5, PT, PT, R0, UR13, RZ, P0, !PT ;  /* 0x0000000d00057c10 */ /* 0x000fe200087fe4ff */
[----:B------:R-:W-:Y:S05]  /*1c2b0*/  WARPSYNC.ALL ;  /* 0x0000000000007948 */ /* 0x000fea0003800000 */
[----:B------:R-:W0:Y:S01]  /*1c2c0*/  LDCU.64 UR12, c[0x0][0x398] ;  /* 0x00007300ff0c77ac */ /* 0x000e220008000a00 */
[C---:B------:R-:W-:Y:S01]  /*1c2d0*/  VIADD R95, R89.reuse, 0x840 ;  /* 0x00000840595f7836 */ /* 0x040fe20000000000 */
[----:B------:R-:W3:Y:S01]  /*1c2e0*/  @!P6 LDG.E R9, desc[UR10][R4.64+0x300] ;  /* 0x0003000a0409e981 */ /* 0x000ee2000c1e1900 */
[C---:B------:R-:W-:Y:S01]  /*1c2f0*/  VIADD R97, R89.reuse, 0x900 ;  /* 0x0000090059617836 */ /* 0x040fe20000000000 */
[----:B------:R-:W-:Y:S01]  /*1c300*/  P2R R60, PR, RZ, 0x40 ;  /* 0x00000040ff3c7803 */ /* 0x000fe20000000000 */
[C---:B------:R-:W-:Y:S01]  /*1c310*/  VIADD R99, R89.reuse, 0x9c0 ;  /* 0x000009c059637836 */ /* 0x040fe20000000000 */
[----:B------:R-:W4:Y:S01]  /*1c320*/  @!P5 LDG.E R11, desc[UR10][R4.64+0x600] ;  /* 0x0006000a040bd981 */ /* 0x000f22000c1e1900 */
[C---:B------:R-:W-:Y:S01]  /*1c330*/  VIADD R101, R89.reuse, 0xa80 ;  /* 0x00000a8059657836 */ /* 0x040fe20000000000 */
[C---:B------:R-:W-:Y:S01]  /*1c340*/  LOP3.LUT R137, R89.reuse, 0x1800, RZ, 0xfc, !PT ;  /* 0x0000180059897812 */ /* 0x040fe200078efcff */
[C---:B------:R-:W-:Y:S01]  /*1c350*/  VIADD R103, R89.reuse, 0xb40 ;  /* 0x00000b4059677836 */ /* 0x040fe20000000000 */
[----:B--2---:R-:W2:Y:S01]  /*1c360*/  @!P4 LDG.E R13, desc[UR10][R4.64+0x900] ;  /* 0x0009000a040dc981 */ /* 0x004ea2000c1e1900 */
[C---:B------:R-:W-:Y:S01]  /*1c370*/  VIADD R107, R89.reuse, 0xcc0 ;  /* 0x00000cc0596b7836 */ /* 0x040fe20000000000 */
[----:B------:R-:W-:Y:S01]  /*1c380*/  P2R R62, PR, RZ, 0x20 ;  /* 0x00000020ff3e7803 */ /* 0x000fe20000000000 */
[C---:B------:R-:W-:Y:S01]  /*1c390*/  VIADD R109, R89.reuse, 0xd80 ;  /* 0x00000d80596d7836 */ /* 0x040fe20000000000 */
[----:B------:R-:W2:Y:S01]  /*1c3a0*/  @!P3 LDG.E R15, desc[UR10][R4.64+0xc00] ;  /* 0x000c000a040fb981 */ /* 0x000ea2000c1e1900 */
[C---:B------:R-:W-:Y:S01]  /*1c3b0*/  VIADD R111, R89.reuse, 0xe40 ;  /* 0x00000e40596f7836 */ /* 0x040fe20000000000 */
[----:B------:R-:W-:Y:S01]  /*1c3c0*/  P2R R64, PR, RZ, 0x10 ;  /* 0x00000010ff407803 */ /* 0x000fe20000000000 */
[C---:B------:R-:W-:Y:S01]  /*1c3d0*/  VIADD R113, R89.reuse, 0xf00 ;  /* 0x00000f0059717836 */ /* 0x040fe20000000000 */
[----:B0-----:R-:W-:Y:S01]  /*1c3e0*/  IADD3 R2, P0, PT, R2, UR12, RZ ;  /* 0x0000000c02027c10 */ /* 0x001fe2000ff1e0ff */
[C---:B------:R-:W-:Y:S01]  /*1c3f0*/  VIADD R115, R89.reuse, 0xfc0 ;  /* 0x00000fc059737836 */ /* 0x040fe20000000000 */
[----:B------:R-:W2:Y:S01]  /*1c400*/  @!P2 LDG.E R17, desc[UR10][R4.64+0xf00] ;  /* 0x000f000a0411a981 */ /* 0x000ea2000c1e1900 */
[C---:B------:R-:W-:Y:S01]  /*1c410*/  VIADD R117, R89.reuse, 0x1080 ;  /* 0x0000108059757836 */ /* 0x040fe20000000000 */
[----:B------:R-:W-:Y:S01]  /*1c420*/  IADD3.X R3, PT, PT, R0, UR13, RZ, P0, !PT ;  /* 0x0000000d00037c10 */ /* 0x000fe200087fe4ff */
[C---:B------:R-:W-:Y:S01]  /*1c430*/  VIADD R119, R89.reuse, 0x1140 ;  /* 0x0000114059777836 */ /* 0x040fe20000000000 */
[C---:B------:R-:W-:Y:S01]  /*1c440*/  ISETP.GE.AND P0, PT, R89.reuse, R42, PT ;  /* 0x0000002a5900720c */ /* 0x040fe20003f06270 */
[C---:B------:R-:W-:Y:S01]  /*1c450*/  VIADD R121, R89.reuse, 0x1200 ;  /* 0x0000120059797836 */ /* 0x040fe20000000000 */
[----:B------:R-:W2:Y:S01]  /*1c460*/  @!P1 LDG.E R19, desc[UR10][R4.64+0x1200] ;  /* 0x0012000a04139981 */ /* 0x000ea2000c1e1900 */
        /* <DEDUP_REMOVED lines=9> */
[----:B------:R-:W3:Y:S01]  /*1c500*/  @!P0 LDG.E R7, desc[UR10][R4.64] ;  /* 0x0000000a04078981 */ /* 0x000ee2000c1e1900 */
[----:B------:R-:W-:Y:S01]  /*1c510*/  ISETP.GE.AND P0, PT, R85, R42, PT ;  /* 0x0000002a5500720c */ /* 0x000fe20003f06270 */
[C---:B------:R-:W-:Y:S02]  /*1c520*/  VIADD R133, R89.reuse, 0x1680 ;  /* 0x0000168059857836 */ /* 0x040fe40000000000 */
[C---:B------:R-:W-:Y:S01]  /*1c530*/  VIADD R147, R89.reuse, 0x1c80 ;  /* 0x00001c8059937836 */ /* 0x040fe20000000000 */
[----:B------:R-:W-:Y:S01]  /*1c540*/  P2R R8, PR, RZ, 0x1 ;  /* 0x00000001ff087803 */ /* 0x000fe20000000000 */
[C---:B------:R-:W-:Y:S02]  /*1c550*/  VIADD R135, R89.reuse, 0x1740 ;  /* 0x0000174059877836 */ /* 0x040fe40000000000 */
[C---:B------:R-:W-:Y:S02]  /*1c560*/  VIADD R139, R89.reuse, 0x18c0 ;  /* 0x000018c0598b7836 */ /* 0x040fe40000000000 */
[----:B------:R-:W-:-:S02]  /*1c570*/  VIADD R141, R89, 0x1980 ;  /* 0x00001980598d7836 */ /* 0x000fc40000000000 */
[----:B------:R-:W-:Y:S02]  /*1c580*/  VIADD R143, R89, 0x1a40 ;  /* 0x00001a40598f7836 */ /* 0x000fe40000000000 */
[----:B------:R-:W2:Y:S01]  /*1c590*/  @!P0 LDG.E R21, desc[UR10][R4.64+0x1500] ;  /* 0x0015000a04158981 */ /* 0x000ea2000c1e1900 */
[-C--:B------:R-:W-:Y:S01]  /*1c5a0*/  ISETP.GE.AND P0, PT, R87, R42.reuse, PT ;  /* 0x0000002a5700720c */ /* 0x080fe20003f06270 */
[----:B------:R-:W-:Y:S01]  /*1c5b0*/  VIADD R145, R89, 0x1b00 ;  /* 0x00001b0059917836 */ /* 0x000fe20000000000 */
[----:B------:R-:W-:Y:S01]  /*1c5c0*/  ISETP.GE.AND P6, PT, R147, R42, PT ;  /* 0x0000002a9300720c */ /* 0x000fe20003fc6270 */
[----:B------:R-:W-:Y:S01]  /*1c5d0*/  VIADD R89, R89, 0x1bc0 ;  /* 0x00001bc059597836 */ /* 0x000fe20000000000 */
[----:B------:R-:W-:-:S09]  /*1c5e0*/  P2R R10, PR, RZ, 0x1 ;  /* 0x00000001ff0a7803 */ /* 0x000fd20000000000 */
[----:B------:R-:W2:Y:S01]  /*1c5f0*/  @!P0 LDG.E R23, desc[UR10][R4.64+0x1800] ;  /* 0x0018000a04178981 */ /* 0x000ea2000c1e1900 */
[----:B------:R-:W-:Y:S02]  /*1c600*/  ISETP.GE.AND P0, PT, R91, R42, PT ;  /* 0x0000002a5b00720c */ /* 0x000fe40003f06270 */
[----:B------:R-:W-:Y:S01]  /*1c610*/  P2R R46, PR, RZ, 0x40 ;  /* 0x00000040ff2e7803 */ /* 0x000fe20000000000 */
[----:B------:R-:W5:Y:S01]  /*1c620*/  @!P6 LDG.E R83, desc[UR10][R4.64+0x7200] ;  /* 0x0072000a0453e981 */ /* 0x000f62000c1e1900 */
[----:B------:R-:W-:-:S09]  /*1c630*/  P2R R12, PR, RZ, 0x1 ;  /* 0x00000001ff0c7803 */ /* 0x000fd20000000000 */
[----:B------:R-:W2:Y:S01]  /*1c640*/  @!P0 LDG.E R25, desc[UR10][R4.64+0x1b00] ;  /* 0x001b000a04198981 */ /* 0x000ea2000c1e1900 */
[----:B------:R-:W-:-:S04]  /*1c650*/  ISETP.GE.AND P0, PT, R93, R42, PT ;  /* 0x0000002a5d00720c */ /* 0x000fc80003f06270 */
        /* <DEDUP_REMOVED lines=60> */
[----:B------:R-:W-:Y:S02]  /*1ca20*/  P2R R80, PR, RZ, 0x1 ;  /* 0x00000001ff507803 */ /* 0x000fe40000000000 */
[----:B------:R-:W-:-:S07]  /*1ca30*/  ISETP.NE.AND P6, PT, R44, RZ, PT ;  /* 0x000000ff2c00720c */ /* 0x000fce0003fc5270 */
[----:B------:R-:W2:Y:S01]  /*1ca40*/  @!P0 LDG.E R67, desc[UR10][R4.64+0x5a00] ;  /* 0x005a000a04438981 */ /* 0x000ea2000c1e1900 */
[-C--:B------:R-:W-:Y:S02]  /*1ca50*/  ISETP.GE.AND P0, PT, R135, R42.reuse, PT ;  /* 0x0000002a8700720c */ /* 0x080fe40003f06270 */
[----:B------:R-:W-:Y:S02]  /*1ca60*/  P2R R44, PR, RZ, 0x40 ;  /* 0x00000040ff2c7803 */ /* 0x000fe40000000000 */
[----:B------:R-:W-:Y:S02]  /*1ca70*/  ISETP.NE.AND P6, PT, R70, RZ, PT ;  /* 0x000000ff4600720c */ /* 0x000fe40003fc5270 */
[----:B------:R-:W-:Y:S02]  /*1ca80*/  P2R R82, PR, RZ, 0x1 ;  /* 0x00000001ff527803 */ /* 0x000fe40000000000 */
[-C--:B------:R-:W-:Y:S02]  /*1ca90*/  ISETP.GE.AND P1, PT, R139, R42.reuse, PT ;  /* 0x0000002a8b00720c */ /* 0x080fe40003f26270 */
[----:B------:R-:W-:-:S02]  /*1caa0*/  ISETP.GE.AND P2, PT, R141, R42, PT ;  /* 0x0000002a8d00720c */ /* 0x000fc40003f46270 */
[-C--:B------:R-:W-:Y:S01]  /*1cab0*/  ISETP.GE.AND P3, PT, R143, R42.reuse, PT ;  /* 0x0000002a8f00720c */ /* 0x080fe20003f66270 */
[----:B------:R-:W2:Y:S01]  /*1cac0*/  @!P0 LDG.E R69, desc[UR10][R4.64+0x5d00] ;  /* 0x005d000a04458981 */ /* 0x000ea2000c1e1900 */
[-C--:B------:R-:W-:Y:S02]  /*1cad0*/  ISETP.GE.AND P0, PT, R137, R42.reuse, PT ;  /* 0x0000002a8900720c */ /* 0x080fe40003f06270 */
[-C--:B------:R-:W-:Y:S02]  /*1cae0*/  ISETP.GE.AND P4, PT, R145, R42.reuse, PT ;  /* 0x0000002a9100720c */ /* 0x080fe40003f86270 */
[----:B------:R-:W-:Y:S02]  /*1caf0*/  ISETP.GE.AND P5, PT, R89, R42, PT ;  /* 0x0000002a5900720c */ /* 0x000fe40003fa6270 */
[----:B------:R-:W-:Y:S01]  /*1cb00*/  P2R R42, PR, RZ, 0x40 ;  /* 0x00000040ff2a7803 */ /* 0x000fe20000000000 */
[----:B------:R-:W2:Y:S01]  /*1cb10*/  @!P1 LDG.E R73, desc[UR10][R4.64+0x6300] ;  /* 0x0063000a04499981 */ /* 0x000ea2000c1e1900 */
[----:B------:R-:W-:-:S03]  /*1cb20*/  ISETP.NE.AND P6, PT, R40, RZ, PT ;  /* 0x000000ff2800720c */ /* 0x000fc60003fc5270 */
[----:B------:R-:W2:Y:S01]  /*1cb30*/  @!P2 LDG.E R75, desc[UR10][R4.64+0x6600] ;  /* 0x0066000a044ba981 */ /* 0x000ea2000c1e1900 */
[----:B------:R-:W-:Y:S02]  /*1cb40*/  P2R R40, PR, RZ, 0x40 ;  /* 0x00000040ff287803 */ /* 0x000fe40000000000 */
[----:B------:R-:W-:Y:S01]  /*1cb50*/  ISETP.NE.AND P6, PT, R38, RZ, PT ;  /* 0x000000ff2600720c */ /* 0x000fe20003fc5270 */
[----:B------:R-:W2:Y:S03]  /*1cb60*/  @!P0 LDG.E R71, desc[UR10][R4.64+0x6000] ;  /* 0x0060000a04478981 */ /* 0x000ea6000c1e1900 */
[----:B------:R-:W-:Y:S01]  /*1cb70*/  P2R R38, PR, RZ, 0x40 ;  /* 0x00000040ff267803 */ /* 0x000fe20000000000 */
[----:B------:R-:W2:Y:S01]  /*1cb80*/  @!P3 LDG.E R77, desc[UR10][R4.64+0x6900] ;  /* 0x0069000a044db981 */ /* 0x000ea2000c1e1900 */
[----:B------:R-:W-:-:S03]  /*1cb90*/  ISETP.NE.AND P6, PT, R36, RZ, PT ;  /* 0x000000ff2400720c */ /* 0x000fc60003fc5270 */
[----:B------:R-:W2:Y:S01]  /*1cba0*/  @!P4 LDG.E R79, desc[UR10][R4.64+0x6c00] ;  /* 0x006c000a044fc981 */ /* 0x000ea2000c1e1900 */
[----:B------:R-:W-:Y:S02]  /*1cbb0*/  P2R R36, PR, RZ, 0x40 ;  /* 0x00000040ff247803 */ /* 0x000fe40000000000 */
[----:B------:R-:W-:Y:S01]  /*1cbc0*/  ISETP.NE.AND P6, PT, R34, RZ, PT ;  /* 0x000000ff2200720c */ /* 0x000fe20003fc5270 */
[----:B------:R0:W2:Y:S03]  /*1cbd0*/  @!P5 LDG.E R81, desc[UR10][R4.64+0x6f00] ;  /* 0x006f000a0451d981 */ /* 0x0000a6000c1e1900 */
        /* <DEDUP_REMOVED lines=24> */
[----:B------:R-:W-:Y:S02]  /*1cd60*/  P2R R12, PR, RZ, 0x40 ;  /* 0x00000040ff0c7803 */ /* 0x000fe40000000000 */
[----:B------:R-:W-:Y:S02]  /*1cd70*/  ISETP.NE.AND P0, PT, R0, RZ, PT ;  /* 0x000000ff0000720c */ /* 0x000fe40003f05270 */
[----:B------:R-:W-:-:S04]  /*1cd80*/  ISETP.NE.AND P6, PT, R10, RZ, PT ;  /* 0x000000ff0a00720c */ /* 0x000fc80003fc5270 */
[----:B------:R-:W-:Y:S02]  /*1cd90*/  P2R R10, PR, RZ, 0x40 ;  /* 0x00000040ff0a7803 */ /* 0x000fe40000000000 */
[----:B------:R-:W-:-:S04]  /*1cda0*/  ISETP.NE.AND P6, PT, R8, RZ, PT ;  /* 0x000000ff0800720c */ /* 0x000fc80003fc5270 */
[----:B------:R-:W-:Y:S02]  /*1cdb0*/  P2R R8, PR, RZ, 0x40 ;  /* 0x00000040ff087803 */ /* 0x000fe40000000000 */
[----:B------:R-:W-:Y:S01]  /*1cdc0*/  ISETP.NE.AND P6, PT, R68, RZ, PT ;  /* 0x000000ff4400720c */ /* 0x000fe20003fc5270 */
[----:B---3--:R1:W-:Y:S03]  /*1cdd0*/  @!P0 STG.E desc[UR10][R2.64], R7 ;  /* 0x0000000702008986 */ /* 0x0083e6000c10190a */
[----:B-1----:R-:W-:Y:S02]  /*1cde0*/  P2R R7, PR, RZ, 0x40 ;  /* 0x00000040ff077803 */ /* 0x002fe40000000000 */
[----:B------:R-:W-:-:S04]  /*1cdf0*/  ISETP.NE.AND P6, PT, R6, RZ, PT ;  /* 0x000000ff0600720c */ /* 0x000fc80003fc5270 */
[----:B------:R-:W-:Y:S02]  /*1ce00*/  P2R R6, PR, RZ, 0x40 ;  /* 0x00000040ff067803 */ /* 0x000fe40000000000 */
[----:B------:R-:W-:-:S04]  /*1ce10*/  ISETP.NE.AND P6, PT, R66, RZ, PT ;  /* 0x000000ff4200720c */ /* 0x000fc80003fc5270 */
[----:B0-----:R-:W-:Y:S02]  /*1ce20*/  P2R R5, PR, RZ, 0x40 ;  /* 0x00000040ff057803 */ /* 0x001fe40000000000 */
[----:B------:R-:W-:-:S04]  /*1ce30*/  ISETP.NE.AND P6, PT, R64, RZ, PT ;  /* 0x000000ff4000720c */ /* 0x000fc80003fc5270 */
[----:B------:R-:W-:Y:S02]  /*1ce40*/  P2R R4, PR, RZ, 0x40 ;  /* 0x00000040ff047803 */ /* 0x000fe40000000000 */
[----:B------:R-:W-:-:S04]  /*1ce50*/  ISETP.NE.AND P6, PT, R62, RZ, PT ;  /* 0x000000ff3e00720c */ /* 0x000fc80003fc5270 */
[----:B------:R-:W-:Y:S02]  /*1ce60*/  P2R R0, PR, RZ, 0x40 ;  /* 0x00000040ff007803 */ /* 0x000fe40000000000 */
[----:B------:R-:W-:-:S13]  /*1ce70*/  ISETP.NE.AND P6, PT, R60, RZ, PT ;  /* 0x000000ff3c00720c */ /* 0x000fda0003fc5270 */
[----:B------:R0:W-:Y:S01]  /*1ce80*/  @!P6 STG.E desc[UR10][R2.64+0x300], R9 ;  /* 0x000300090200e986 */ /* 0x0001e2000c10190a */
[----:B------:R-:W-:-:S13]  /*1ce90*/  ISETP.NE.AND P6, PT, R0, RZ, PT ;  /* 0x000000ff0000720c */ /* 0x000fda0003fc5270 */
[----:B----4-:R0:W-:Y:S01]  /*1cea0*/  @!P6 STG.E desc[UR10][R2.64+0x600], R11 ;  /* 0x0006000b0200e986 */ /* 0x0101e2000c10190a */
[----:B------:R-:W-:-:S13]  /*1ceb0*/  ISETP.NE.AND P6, PT, R4, RZ, PT ;  /* 0x000000ff0400720c */ /* 0x000fda0003fc5270 */
[----:B--2---:R0:W-:Y:S01]  /*1cec0*/  @!P6 STG.E desc[UR10][R2.64+0x900], R13 ;  /* 0x0009000d0200e986 */ /* 0x0041e2000c10190a */
[----:B------:R-:W-:-:S13]  /*1ced0*/  ISETP.NE.AND P6, PT, R5, RZ, PT ;  /* 0x000000ff0500720c */ /* 0x000fda0003fc5270 */
[----:B------:R0:W-:Y:S01]  /*1cee0*/  @!P6 STG.E desc[UR10][R2.64+0xc00], R15 ;  /* 0x000c000f0200e986 */ /* 0x0001e2000c10190a */
        /* <DEDUP_REMOVED lines=38> */
[----:B------:R-:W-:Y:S02]  /*1d150*/  ISETP.NE.AND P6, PT, R42, RZ, PT ;  /* 0x000000ff2a00720c */ /* 0x000fe40003fc5270 */
[----:B------:R-:W-:Y:S02]  /*1d160*/  P2R R56, PR, RZ, 0x2 ;  /* 0x00000002ff387803 */ /* 0x000fe40000000000 */
[----:B------:R-:W-:Y:S02]  /*1d170*/  P2R R54, PR, RZ, 0x4 ;  /* 0x00000004ff367803 */ /* 0x000fe40000000000 */
[----:B------:R-:W-:Y:S02]  /*1d180*/  P2R R52, PR, RZ, 0x8 ;  /* 0x00000008ff347803 */ /* 0x000fe40000000000 */
[----:B------:R-:W-:Y:S02]  /*1d190*/  P2R R50, PR, RZ, 0x10 ;  /* 0x00000010ff327803 */ /* 0x000fe40000000000 */
[----:B------:R-:W-:-:S02]  /*1d1a0*/  P2R R48, PR, RZ, 0x20 ;  /* 0x00000020ff307803 */ /* 0x000fc40000000000 */
[----:B------:R-:W-:Y:S01]  /*1d1b0*/  ISETP.NE.AND P5, PT, R72, RZ, PT ;  /* 0x000000ff4800720c */ /* 0x000fe20003fa5270 */
[----:B------:R0:W-:Y:S01]  /*1d1c0*/  @!P6 STG.E desc[UR10][R2.64+0x4800], R55 ;  /* 0x004800370200e986 */ /* 0x0001e2000c10190a */
[----:B------:R-:W-:Y:S02]  /*1d1d0*/  ISETP.NE.AND P4, PT, R74, RZ, PT ;  /* 0x000000ff4a00720c */ /* 0x000fe40003f85270 */
[----:B------:R-:W-:Y:S02]  /*1d1e0*/  ISETP.NE.AND P3, PT, R76, RZ, PT ;  /* 0x000000ff4c00720c */ /* 0x000fe40003f65270 */
[----:B------:R-:W-:Y:S02]  /*1d1f0*/  ISETP.NE.AND P2, PT, R78, RZ, PT ;  /* 0x000000ff4e00720c */ /* 0x000fe40003f45270 */
[----:B------:R-:W-:Y:S02]  /*1d200*/  ISETP.NE.AND P1, PT, R80, RZ, PT ;  /* 0x000000ff5000720c */ /* 0x000fe40003f25270 */
[----:B------:R-:W-:-:S02]  /*1d210*/  ISETP.NE.AND P0, PT, R82, RZ, PT ;  /* 0x000000ff5200720c */ /* 0x000fc40003f05270 */
[----:B------:R-:W-:Y:S01]  /*1d220*/  ISETP.NE.AND P6, PT, R44, RZ, PT ;  /* 0x000000ff2c00720c */ /* 0x000fe20003fc5270 */
[----:B------:R0:W-:Y:S01]  /*1d230*/  @!P5 STG.E desc[UR10][R2.64+0x4e00], R59 ;  /* 0x004e003b0200d986 */ /* 0x0001e2000c10190a */
[----:B------:R-:W-:-:S03]  /*1d240*/  ISETP.NE.AND P5, PT, R48, RZ, PT ;  /* 0x000000ff3000720c */ /* 0x000fc60003fa5270 */
        /* <DEDUP_REMOVED lines=21> */
.L_x_1715:
[----:B------:R-:W-:Y:S02]  /*1d3a0*/  IMAD.MOV.U32 R21, RZ, RZ, R10 ;  /* 0x000000ffff157224 */ /* 0x000fe400078e000a */
[----:B------:R-:W-:Y:S02]  /*1d3b0*/  IMAD.MOV.U32 R18, RZ, RZ, 0x1 ;  /* 0x00000001ff127424 */ /* 0x000fe400078e00ff */
[----:B------:R-:W-:Y:S02]  /*1d3c0*/  IMAD.MOV.U32 R23, RZ, RZ, RZ ;  /* 0x000000ffff177224 */ /* 0x000fe400078e00ff */
[----:B------:R-:W-:-:S07]  /*1d3d0*/  IMAD.MOV.U32 R16, RZ, RZ, -0x1 ;  /* 0xffffffffff107424 */ /* 0x000fce00078e00ff */
[----:B-1----:R-:W-:Y:S05]  /*1d3e0*/  WARPSYNC.COLLECTIVE R16, `(.L_x_1724) ;  /* 0x0000000010087348 */ /* 0x002fea0003c00000 */
[----:B------:R0:W2:Y:S02]  /*1d3f0*/  SHFL.UP P0, R19, R21, R18, R23 ;  /* 0x0400001215137389 */ /* 0x0000a40000000017 */
[----:B012---:R-:W-:Y:S05]  /*1d400*/  ENDCOLLECTIVE ;  /* 0x000000000000791b */ /* 0x007fea0003800000 */
.L_x_1724:
[----:B------:R-:W-:Y:S02]  /*1d410*/  IMAD.MOV.U32 R18, RZ, RZ, 0x2 ;  /* 0x00000002ff127424 */ /* 0x000fe400078e00ff */
[----:B------:R-:W-:-:S04]  /*1d420*/  IMAD.MOV.U32 R15, RZ, RZ, R19 ;  /* 0x000000ffff0f7224 */ /* 0x000fc800078e0013 */
[----:B------:R-:W-:-:S04]  /*1d430*/  @P0 IMAD.IADD R15, R10, 0x1, R15 ;  /* 0x000000010a0f0824 */ /* 0x000fc800078e020f */
[----:B------:R-:W-:-:S07]  /*1d440*/  IMAD.MOV.U32 R21, RZ, RZ, R15 ;  /* 0x000000ffff157224 */ /* 0x000fce00078e000f */
[----:B------:R-:W-:Y:S05]  /*1d450*/  WARPSYNC.COLLECTIVE R16, `(.L_x_1725) ;  /* 0x0000000010087348 */ /* 0x000fea0003c00000 */
[----:B------:R0:W1:Y:S02]  /*1d460*/  SHFL.UP P0, R19, R21, R18, R23 ;  /* 0x0400001215137389 */ /* 0x0000640000000017 */
[----:B01----:R-:W-:Y:S05]  /*1d470*/  ENDCOLLECTIVE ;  /* 0x000000000000791b */ /* 0x003fea0003800000 */
.L_x_1725:
[----:B------:R-:W-:Y:S02]  /*1d480*/  IMAD.MOV.U32 R18, RZ, RZ, 0x4 ;  /* 0x00000004ff127424 */ /* 0x000fe400078e00ff */
[----:B------:R-:W-:-:S04]  /*1d490*/  IMAD.MOV.U32 R12, RZ, RZ, R19 ;  /* 0x000000ffff0c7224 */ /* 0x000fc800078e0013 */
[----:B------:R-:W-:-:S04]  /*1d4a0*/  @P0 IMAD.IADD R12, R15, 0x1, R12 ;  /* 0x000000010f0c0824 */ /* 0x000fc800078e020c */
[----:B------:R-:W-:-:S07]  /*1d4b0*/  IMAD.MOV.U32 R21, RZ, RZ, R12 ;  /* 0x000000ffff157224 */ /* 0x000fce00078e000c */
[----:B------:R-:W-:Y:S05]  /*1d4c0*/  WARPSYNC.COLLECTIVE R16, `(.L_x_1726) ;  /* 0x0000000010087348 */ /* 0x000fea0003c00000 */
[----:B------:R0:W1:Y:S02]  /*1d4d0*/  SHFL.UP P0, R19, R21, R18, R23 ;  /* 0x0400001215137389 */ /* 0x0000640000000017 */
[----:B01----:R-:W-:Y:S05]  /*1d4e0*/  ENDCOLLECTIVE ;  /* 0x000000000000791b */ /* 0x003fea0003800000 */
.L_x_1726:
[----:B------:R-:W-:Y:S02]  /*1d4f0*/  IMAD.MOV.U32 R18, RZ, RZ, 0x8 ;  /* 0x00000008ff127424 */ /* 0x000fe400078e00ff */
[----:B------:R-:W-:-:S04]  /*1d500*/  IMAD.MOV.U32 R17, RZ, RZ, R19 ;  /* 0x000000ffff117224 */ /* 0x000fc800078e0013 */
[----:B------:R-:W-:-:S04]  /*1d510*/  @P0 IMAD.IADD R17, R12, 0x1, R17 ;  /* 0x000000010c110824 */ /* 0x000fc800078e0211 */
[----:B------:R-:W-:-:S07]  /*1d520*/  IMAD.MOV.U32 R21, RZ, RZ, R17 ;  /* 0x000000ffff157224 */ /* 0x000fce00078e0011 */
[----:B------:R-:W-:Y:S05]  /*1d530*/  WARPSYNC.COLLECTIVE R16, `(.L_x_1727) ;  /* 0x0000000010087348 */ /* 0x000fea0003c00000 */
[----:B------:R0:W1:Y:S02]  /*1d540*/  SHFL.UP P0, R19, R21, R18, R23 ;  /* 0x0400001215137389 */ /* 0x0000640000000017 */
[----:B01----:R-:W-:Y:S05]  /*1d550*/  ENDCOLLECTIVE ;  /* 0x000000000000791b */ /* 0x003fea0003800000 */
.L_x_1727:
[----:B------:R-:W-:Y:S02]  /*1d560*/  IMAD.MOV.U32 R18, RZ, RZ, 0x10 ;  /* 0x00000010ff127424 */ /* 0x000fe400078e00ff */
[----:B------:R-:W-:-:S04]  /*1d570*/  IMAD.MOV.U32 R14, RZ, RZ, R19 ;  /* 0x000000ffff0e7224 */ /* 0x000fc800078e0013 */
[----:B------:R-:W-:-:S04]  /*1d580*/  @P0 IMAD.IADD R14, R17, 0x1, R14 ;  /* 0x00000001110e0824 */ /* 0x000fc800078e020e */
[----:B------:R-:W-:-:S07]  /*1d590*/  IMAD.MOV.U32 R21, RZ, RZ, R14 ;  /* 0x000000ffff157224 */ /* 0x000fce00078e000e */
[----:B------:R-:W-:Y:S05]  /*1d5a0*/  WARPSYNC.COLLECTIVE R16, `(.L_x_1728) ;  /* 0x0000000010087348 */ /* 0x000fea0003c00000 */
[----:B------:R0:W1:Y:S02]  /*1d5b0*/  SHFL.UP P0, R19, R21, R18, R23 ;  /* 0x0400001215137389 */ /* 0x0000640000000017 */
[----:B01----:R-:W-:Y:S05]  /*1d5c0*/  ENDCOLLECTIVE ;  /* 0x000000000000791b */ /* 0x003fea0003800000 */
.L_x_1728:
[----:B------:R-:W-:Y:S05]  /*1d5d0*/  BRA `(.L_x_1729) ;  /* 0xfffffea8006c7947 */ /* 0x000fea000383ffff */
.L_x_1730:
        /* <DEDUP_REMOVED lines=10> */
.L_x_2114:


//--------------------- .text._ZN3cub18CUB_300001_SM_10006detail10radix_sort29DeviceRadixSortOnesweepKernelINS1_5radix10policy_hubIfijE10Policy1000ELNS0_9SortOrderE1EfijiiNS1_21identity_decomposer_tEEEvPT5_SB_PT3_PKSC_PT1_PKSG_PT2_PKSK_T4_iiT6_ --------------------------
	.section	.text._ZN3cub18CUB_300001_SM_10006detail10radix_sort29DeviceRadixSortOnesweepKernelINS1_5radix10policy_hubIfijE10Policy1000ELNS0_9SortOrderE1EfijiiNS1_21identity_decomposer_tEEEvPT5_SB_PT3_PKSC_PT1_PKSG_PT2_PKSK_T4_iiT6_,"ax",@progbits
	.align	128
        .global         _ZN3cub18CUB_300001_SM_10006detail10radix_sort29DeviceRadixSortOnesweepKernelINS1_5radix10policy_hubIfijE10Policy1000ELNS0_9SortOrderE1EfijiiNS1_21identity_decomposer_tEEEvPT5_SB_PT3_PKSC_PT1_PKSG_PT2_PKSK_T4_iiT6_
        .type           _ZN3cub18CUB_300001_SM_10006detail10radix_sort29DeviceRadixSortOnesweepKernelINS1_5radix10policy_hubIfijE10Policy1000ELNS0_9SortOrderE1EfijiiNS1_21identity_decomposer_tEEEvPT5_SB_PT3_PKSC_PT1_PKSG_PT2_PKSK_T4_iiT6_,@function
        .size           _ZN3cub18CUB_300001_SM_10006detail10radix_sort29DeviceRadixSortOnesweepKernelINS1_5radix10policy_hubIfijE10Policy1000ELNS0_9SortOrderE1EfijiiNS1_21identity_decomposer_tEEEvPT5_SB_PT3_PKSC_PT1_PKSG_PT2_PKSK_T4_iiT6_,(.L_x_2115 - _ZN3cub18CUB_300001_SM_10006detail10radix_sort29DeviceRadixSortOnesweepKernelINS1_5radix10policy_hubIfijE10Policy1000ELNS0_9SortOrderE1EfijiiNS1_21identity_decomposer_tEEEvPT5_SB_PT3_PKSC_PT1_PKSG_PT2_PKSK_T4_iiT6_)
        .other          _ZN3cub18CUB_300001_SM_10006detail10radix_sort29DeviceRadixSortOnesweepKernelINS1_5radix10policy_hubIfijE10Policy1000ELNS0_9SortOrderE1EfijiiNS1_21identity_decomposer_tEEEvPT5_SB_PT3_PKSC_PT1_PKSG_PT2_PKSK_T4_iiT6_,@"STO_CUDA_ENTRY STV_DEFAULT"
_ZN3cub18CUB_300001_SM_10006detail10radix_sort29DeviceRadixSortOnesweepKernelINS1_5radix10policy_hubIfijE10Policy1000ELNS0_9SortOrderE1EfijiiNS1_21identity_decomposer_tEEEvPT5_SB_PT3_PKSC_PT1_PKSG_PT2_PKSK_T4_iiT6_:
.text._ZN3cub18CUB_300001_SM_10006detail10radix_sort29DeviceRadixSortOnesweepKernelINS1_5radix10policy_hubIfijE10Policy1000ELNS0_9SortOrderE1EfijiiNS1_21identity_decomposer_tEEEvPT5_SB_PT3_PKSC_PT1_PKSG_PT2_PKSK_T4_iiT6_:
        /* <DEDUP_REMOVED lines=16> */
.L_x_1732:
[----:B------:R-:W-:Y:S05]  /*0100*/  BSYNC.RECONVERGENT B0 ;  /* 0x0000000000007941 */ /* 0x000fea0003800200 */
.L_x_1731:
[----:B------:R-:W-:Y:S06]  /*0110*/  BAR.SYNC.DEFER_BLOCKING 0x0 ;  /* 0x0000000000007b1d */ /* 0x000fec0000010000 */
[----:B------:R-:W1:Y:S01]  /*0120*/  LDCU UR4, c[0x0][0x3c0] ;  /* 0x00007800ff0477ac */ /* 0x000e620008000800 */
[----:B------:R-:W2:Y:S01]  /*0130*/  S2R R73, SR_LANEID ;  /* 0x0000000000497919 */ /* 0x000ea20000000000 */
[----:B------:R-:W3:Y:S02]  /*0140*/  LDS R75, [R77+0x8a00] ;  /* 0x008a00004d4b7984 */ /* 0x000ee40000000800 */
[----:B---3--:R-:W-:-:S04]  /*0150*/  IMAD R72, R75, 0x2280, RZ ;  /* 0x000022804b487824 */ /* 0x008fc800078e02ff */
[----:B------:R-:W-:-:S05]  /*0160*/  VIADD R0, R72, 0x2280 ;  /* 0x0000228048007836 */ /* 0x000fca0000000000 */
[----:B-1----:R-:W-:Y:S02]  /*0170*/  ISETP.GT.AND P0, PT, R0, UR4, PT ;  /* 0x0000000400007c0c */ /* 0x002fe4000bf04270 */
[----:B------:R-:W-:-:S11]  /*0180*/  SHF.R.U32.HI R0, RZ, 0x5, R35 ;  /* 0x00000005ff007819 */ /* 0x000fd60000011623 */
[----:B--2---:R-:W-:Y:S05]  /*0190*/  @P0 BRA `(.L_x_1733) ;  /* 0x0000000000800947 */ /* 0x004fea0003800000 */
[----:B------:R-:W1:Y:S01]  /*01a0*/  LDCU.64 UR4, c[0x0][0x3a8] ;  /* 0x00007500ff0477ac */ /* 0x000e620008000a00 */
[C---:B------:R-:W-:Y:S02]  /*01b0*/  LOP3.LUT R71, R35.reuse, 0x1f, RZ, 0xc0, !PT ;  /* 0x0000001f23477812 */ /* 0x040fe400078ec0ff */
[----:B0-----:R-:W-:-:S05]  /*01c0*/  LOP3.LUT R2, R35, 0x3e0, RZ, 0xc0, !PT ;  /* 0x000003e023027812 */ /* 0x001fca00078ec0ff */
[----:B------:R-:W-:-:S05]  /*01d0*/  IMAD R71, R2, 0x17, R71 ;  /* 0x0000001702477824 */ /* 0x000fca00078e0247 */
[----:B------:R-:W-:-:S05]  /*01e0*/  IADD3 R39, P0, PT, R72, R71, RZ ;  /* 0x0000004748277210 */ /* 0x000fca0007f1e0ff */
[----:B------:R-:W-:Y:S01]  /*01f0*/  IMAD.X R40, RZ, RZ, RZ, P0 ;  /* 0x000000ffff287224 */ /* 0x000fe200000e06ff */
[----:B-1----:R-:W-:-:S04]  /*0200*/  LEA R2, P0, R39, UR4, 0x2 ;  /* 0x0000000427027c11 */ /* 0x002fc8000f8010ff */
[----:B------:R-:W-:-:S05]  /*0210*/  LEA.HI.X R3, R39, UR5, R40, 0x2, P0 ;  /* 0x0000000527037c11 */ /* 0x000fca00080f1428 */
        /* <DEDUP_REMOVED lines=24> */
.L_x_1733:
[C---:B------:R-:W-:Y:S01]  /*03a0*/  LOP3.LUT R71, R35.reuse, 0x1f, RZ, 0xc0, !PT ;  /* 0x0000001f23477812 */ /* 0x040fe200078ec0ff */
[----:B------:R-:W1:Y:S01]  /*03b0*/  LDCU.64 UR6, c[0x0][0x3a8] ;  /* 0x00007500ff0677ac */ /* 0x000e620008000a00 */
[----:B0-----:R-:W-:Y:S01]  /*03c0*/  LOP3.LUT R2, R35, 0x3e0, RZ, 0xc0, !PT ;  /* 0x000003e023027812 */ /* 0x001fe200078ec0ff */
[----:B------:R-:W-:Y:S01]  /*03d0*/  IMAD.MOV.U32 R70, RZ, RZ, -0x1 ;  /* 0xffffffffff467424 */ /* 0x000fe200078e00ff */
[----:B------:R-:W-:-:S03]  /*03e0*/  IADD3 R4, PT, PT, -R72, UR4, RZ ;  /* 0x0000000448047c10 */ /* 0x000fc6000fffe1ff */
[----:B------:R-:W-:-:S04]  /*03f0*/  IMAD R71, R2, 0x17, R71 ;  /* 0x0000001702477824 */ /* 0x000fc800078e0247 */
[C---:B------:R-:W-:Y:S01]  /*0400*/  VIADD R5, R71.reuse, 0x40 ;  /* 0x0000004047057836 */ /* 0x040fe20000000000 */
[----:B------:R-:W-:Y:S01]  /*0410*/  IADD3 R39, P2, PT, R72, R71, RZ ;  /* 0x0000004748277210 */ /* 0x000fe20007f5e0ff */
[C---:B------:R-:W-:Y:S01]  /*0420*/  VIADD R3, R71.reuse, 0x20 ;  /* 0x0000002047037836 */ /* 0x040fe20000000000 */
[-C--:B------:R-:W-:Y:S01]  /*0430*/  ISETP.GE.AND P6, PT, R71, R4.reuse, PT ;  /* 0x000000044700720c */ /* 0x080fe20003fc6270 */
[----:B------:R-:W-:Y:S01]  /*0440*/  IMAD.MOV.U32 R69, RZ, RZ, -0x1 ;  /* 0xffffffffff457424 */ /* 0x000fe200078e00ff */
[-C--:B------:R-:W-:Y:S01]  /*0450*/  ISETP.GE.AND P1, PT, R5, R4.reuse, PT ;  /* 0x000000040500720c */ /* 0x080fe20003f26270 */
[----:B------:R-:W-:Y:S01]  /*0460*/  VIADD R5, R71, 0x80 ;  /* 0x0000008047057836 */ /* 0x000fe20000000000 */
[-C--:B------:R-:W-:Y:S01]  /*0470*/  ISETP.GE.AND P0, PT, R3, R4.reuse, PT ;  /* 0x000000040300720c */ /* 0x080fe20003f06270 */
[----:B------:R-:W-:Y:S01]  /*0480*/  VIADD R3, R71, 0x60 ;  /* 0x0000006047037836 */ /* 0x000fe20000000000 */
[----:B-1----:R-:W-:Y:S01]  /*0490*/  LEA R2, P4, R39, UR6, 0x2 ;  /* 0x0000000627027c11 */ /* 0x002fe2000f8810ff */
[----:B------:R-:W-:Y:S01]  /*04a0*/  IMAD.X R40, RZ, RZ, RZ, P2 ;  /* 0x000000ffff287224 */ /* 0x000fe200010e06ff */
[-C--:B------:R-:W-:Y:S01]  /*04b0*/  ISETP.GE.AND P3, PT, R5, R4.reuse, PT ;  /* 0x000000040500720c */ /* 0x080fe20003f66270 */
[----:B------:R-:W-:Y:S01]  /*04c0*/  VIADD R5, R71, 0xa0 ;  /* 0x000000a047057836 */ /* 0x000fe20000000000 */
[----:B------:R-:W-:Y:S01]  /*04d0*/  ISETP.GE.AND P2, PT, R3, R4, PT ;  /* 0x000000040300720c */ /* 0x000fe20003f46270 */
[----:B------:R-:W-:Y:S01]  /*04e0*/  VIADD R7, R71, 0xc0 ;  /* 0x000000c047077836 */ /* 0x000fe20000000000 */
[----:B------:R-:W-:-:S02]  /*04f0*/  LEA.HI.X R3, R39, UR7, R40, 0x2, P4 ;  /* 0x0000000727037c11 */ /* 0x000fc4000a0f1428 */
[-C--:B------:R-:W-:Y:S01]  /*0500*/  ISETP.GE.AND P4, PT, R5, R4.reuse, PT ;  /* 0x000000040500720c */ /* 0x080fe20003f86270 */
[----:B------:R-:W-:Y:S01]  /*0510*/  VIADD R5, R71, 0xe0 ;  /* 0x000000e047057836 */ /* 0x000fe20000000000 */
[-C--:B------:R-:W-:Y:S01]  /*0520*/  ISETP.GE.AND P5, PT, R7, R4.reuse, PT ;  /* 0x000000040700720c */ /* 0x080fe20003fa6270 */
[----:B------:R1:W5:Y:S01]  /*0530*/  @!P6 LDG.E R70, desc[UR8][R2.64] ;  /* 0x000000080246e981 */ /* 0x000362000c1e1900 */
[----:B------:R-:W-:Y:S02]  /*0540*/  IMAD.MOV.U32 R67, RZ, RZ, -0x1 ;  /* 0xffffffffff437424 */ /* 0x000fe400078e00ff */
[-C--:B------:R-:W-:Y:S01]  /*0550*/  ISETP.GE.AND P6, PT, R5, R4.reuse, PT ;  /* 0x000000040500720c */ /* 0x080fe20003fc6270 */
[----:B------:R-:W-:Y:S01]  /*0560*/  VIADD R5, R71, 0x100 ;  /* 0x0000010047057836 */ /* 0x000fe20000000000 */
[----:B------:R1:W5:Y:S01]  /*0570*/  @!P0 LDG.E R69, desc[UR8][R2.64+0x80] ;  /* 0x0000800802458981 */ /* 0x000362000c1e1900 */
[----:B------:R-:W-:Y:S02]  /*0580*/  IMAD.MOV.U32 R66, RZ, RZ, -0x1 ;  /* 0xffffffffff427424 */ /* 0x000fe400078e00ff */
[----:B------:R-:W-:Y:S01]  /*0590*/  IMAD.MOV.U32 R68, RZ, RZ, -0x1 ;  /* 0xffffffffff447424 */ /* 0x000fe200078e00ff */
[----:B------:R-:W-:Y:S01]  /*05a0*/  ISETP.GE.AND P0, PT, R5, R4, PT ;  /* 0x000000040500720c */ /* 0x000fe20003f06270 */
[C---:B------:R-:W-:Y:S01]  /*05b0*/  VIADD R5, R71.reuse, 0x140 ;  /* 0x0000014047057836 */ /* 0x040fe20000000000 */
[----:B------:R1:W5:Y:S01]  /*05c0*/  @!P2 LDG.E R67, desc[UR8][R2.64+0x180] ;  /* 0x000180080243a981 */ /* 0x000362000c1e1900 */
[----:B------:R-:W-:-:S03]  /*05d0*/  VIADD R7, R71, 0x120 ;  /* 0x0000012047077836 */ /* 0x000fc60000000000 */
[----:B------:R-:W-:Y:S01]  /*05e0*/  ISETP.GE.AND P2, PT, R5, R4, PT ;  /* 0x000000040500720c */ /* 0x000fe20003f46270 */
[----:B------:R-:W-:Y:S01]  /*05f0*/  VIADD R5, R71, 0x160 ;  /* 0x0000016047057836 */ /* 0x000fe20000000000 */
[----:B------:R1:W5:Y:S01]  /*0600*/  @!P3 LDG.E R66, desc[UR8][R2.64+0x200] ;  /* 0x000200080242b981 */ /* 0x000362000c1e1900 */
[----:B------:R-:W-:-:S03]  /*0610*/  IMAD.MOV.U32 R64, RZ, RZ, -0x1 ;  /* 0xffffffffff407424 */ /* 0x000fc600078e00ff */
[-C--:B------:R-:W-:Y:S01]  /*0620*/  ISETP.GE.AND P3, PT, R5, R4.reuse, PT ;  /* 0x000000040500720c */ /* 0x080fe20003f66270 */
[----:B------:R-:W-:Y:S01]  /*0630*/  VIADD R5, R71, 0x1a0 ;  /* 0x000001a047057836 */ /* 0x000fe20000000000 */
[----:B------:R1:W5:Y:S01]  /*0640*/  @!P1 LDG.E R68, desc[UR8][R2.64+0x100] ;  /* 0x0001000802449981 */ /* 0x000362000c1e1900 */
[-C--:B------:R-:W-:Y:S01]  /*0650*/  ISETP.GE.AND P1, PT, R7, R4.reuse, PT ;  /* 0x000000040700720c */ /* 0x080fe20003f26270 */
[----:B------:R-:W-:Y:S02]  /*0660*/  IMAD.MOV.U32 R63, RZ, RZ, -0x1 ;  /* 0xffffffffff3f7424 */ /* 0x000fe400078e00ff */
[----:B------:R1:W5:Y:S01]  /*0670*/  @!P5 LDG.E R64, desc[UR8][R2.64+0x300] ;  /* 0x000300080240d981 */ /* 0x000362000c1e1900 */
[-C--:B------:R-:W-:Y:S01]  /*0680*/  ISETP.GE.AND P5, PT, R5, R4.reuse, PT ;  /* 0x000000040500720c */ /* 0x080fe20003fa6270 */
[C---:B------:R-:W-:Y:S02]  /*0690*/  VIADD R5, R71.reuse, 0x1c0 ;  /* 0x000001c047057836 */ /* 0x040fe40000000000 */
[----:B------:R-:W-:Y:S01]  /*06a0*/  IMAD.MOV.U32 R65, RZ, RZ, -0x1 ;  /* 0xffffffffff417424 */ /* 0x000fe200078e00ff */
[----:B------:R1:W5:Y:S01]  /*06b0*/  @!P6 LDG.E R63, desc[UR8][R2.64+0x380] ;  /* 0x00038008023fe981 */ /* 0x000362000c1e1900 */
[----:B------:R-:W-:Y:S01]  /*06c0*/  VIADD R7, R71, 0x180 ;  /* 0x0000018047077836 */ /* 0x000fe20000000000 */
[----:B------:R-:W-:Y:S01]  /*06d0*/  ISETP.GE.AND P6, PT, R5, R4, PT ;  /* 0x000000040500720c */ /* 0x000fe20003fc6270 */
[----:B------:R-:W-:-:S02]  /*06e0*/  IMAD.MOV.U32 R61, RZ, RZ, -0x1 ;  /* 0xffffffffff3d7424 */ /* 0x000fc400078e00ff */
        /* <DEDUP_REMOVED lines=17> */
[----:B------:R-:W-:Y:S01]  /*0800*/  IMAD.MOV.U32 R57, RZ, RZ, -0x1 ;  /* 0xffffffffff397424 */ /* 0x000fe200078e00ff */
[----:B------:R-:W-:Y:S01]  /*0810*/  ISETP.GE.AND P4, PT, R5, R4, PT ;  /* 0x000000040500720c */ /* 0x000fe20003f86270 */
[C---:B------:R-:W-:Y:S01]  /*0820*/  VIADD R7, R71.reuse, 0x240 ;  /* 0x0000024047077836 */ /* 0x040fe20000000000 */
[----:B------:R1:W5:Y:S01]  /*0830*/  @!P3 LDG.E R59, desc[UR8][R2.64+0x580] ;  /* 0x00058008023bb981 */ /* 0x000362000c1e1900 */
[----:B------:R-:W-:-:S02]  /*0840*/  VIADD R5, R71, 0x280 ;  /* 0x0000028047057836 */ /* 0x000fc40000000000 */
[----:B------:R-:W-:Y:S01]  /*0850*/  IMAD.MOV.U32 R56, RZ, RZ, -0x1 ;  /* 0xffffffffff387424 */ /* 0x000fe200078e00ff */
[----:B------:R1:W5:Y:S01]  /*0860*/  @!P5 LDG.E R57, desc[UR8][R2.64+0x680] ;  /* 0x000680080239d981 */ /* 0x000362000c1e1900 */
[----:B------:R-:W-:Y:S01]  /*0870*/  IMAD.MOV.U32 R55, RZ, RZ, -0x1 ;  /* 0xffffffffff377424 */ /* 0x000fe200078e00ff */
[-C--:B------:R-:W-:Y:S01]  /*0880*/  ISETP.GE.AND P3, PT, R7, R4.reuse, PT ;  /* 0x000000040700720c */ /* 0x080fe20003f66270 */
[----:B------:R-:W-:Y:S01]  /*0890*/  VIADD R7, R71, 0x2a0 ;  /* 0x000002a047077836 */ /* 0x000fe20000000000 */
[-C--:B------:R-:W-:Y:S01]  /*08a0*/  ISETP.GE.AND P5, PT, R5, R4.reuse, PT ;  /* 0x000000040500720c */ /* 0x080fe20003fa6270 */
[----:B------:R-:W-:Y:S01]  /*08b0*/  VIADD R5, R71, 0x2c0 ;  /* 0x000002c047057836 */ /* 0x000fe20000000000 */
[----:B------:R1:W5:Y:S02]  /*08c0*/  @!P6 LDG.E R56, desc[UR8][R2.64+0x700] ;  /* 0x000700080238e981 */ /* 0x000364000c1e1900 */
[-C--:B------:R-:W-:Y:S02]  /*08d0*/  ISETP.GE.AND P6, PT, R7, R4.reuse, PT ;  /* 0x000000040700720c */ /* 0x080fe40003fc6270 */
[----:B------:R1:W5:Y:S01]  /*08e0*/  @!P0 LDG.E R55, desc[UR8][R2.64+0x780] ;  /* 0x0007800802378981 */ /* 0x000362000c1e1900 */
[----:B------:R-:W-:Y:S01]  /*08f0*/  ISETP.GE.AND P0, PT, R5, R4, PT ;  /* 0x000000040500720c */ /* 0x000fe20003f06270 */
[----:B------:R-:W-:-:S02]  /*0900*/  IMAD.MOV.U32 R54, RZ, RZ, -0x1 ;  /* 0xffffffffff367424 */ /* 0x000fc400078e00ff */
[----:B------:R-:W-:Y:S02]  /*0910*/  IMAD.MOV.U32 R53, RZ, RZ, -0x1 ;  /* 0xffffffffff357424 */ /* 0x000fe400078e00ff */
[----:B------:R-:W-:Y:S02]  /*0920*/  IMAD.MOV.U32 R52, RZ, RZ, -0x1 ;  /* 0xffffffffff347424 */ /* 0x000fe400078e00ff */
[----:B------:R-:W-:Y:S01]  /*0930*/  IMAD.MOV.U32 R51, RZ, RZ, -0x1 ;  /* 0xffffffffff337424 */ /* 0x000fe200078e00ff */
[----:B------:R1:W5:Y:S01]  /*0940*/  @!P1 LDG.E R54, desc[UR8][R2.64+0x800] ;  /* 0x0008000802369981 */ /* 0x000362000c1e1900 */
[----:B------:R-:W-:Y:S02]  /*0950*/  IMAD.MOV.U32 R50, RZ, RZ, -0x1 ;  /* 0xffffffffff327424 */ /* 0x000fe400078e00ff */
[----:B------:R-:W-:Y:S01]  /*0960*/  IMAD.MOV.U32 R49, RZ, RZ, -0x1 ;  /* 0xffffffffff317424 */ /* 0x000fe200078e00ff */
[----:B------:R1:W5:Y:S01]  /*0970*/  @!P2 LDG.E R53, desc[UR8][R2.64+0x880] ;  /* 0x000880080235a981 */ /* 0x000362000c1e1900 */
[----:B------:R-:W-:-:S03]  /*0980*/  IMAD.MOV.U32 R48, RZ, RZ, -0x1 ;  /* 0xffffffffff307424 */ /* 0x000fc600078e00ff */
[----:B------:R1:W5:Y:S04]  /*0990*/  @!P3 LDG.E R52, desc[UR8][R2.64+0x900] ;  /* 0x000900080234b981 */ /* 0x000368000c1e1900 */
[----:B------:R1:W5:Y:S04]  /*09a0*/  @!P4 LDG.E R51, desc[UR8][R2.64+0x980] ;  /* 0x000980080233c981 */ /* 0x000368000c1e1900 */
[----:B------:R1:W5:Y:S04]  /*09b0*/  @!P5 LDG.E R50, desc[UR8][R2.64+0xa00] ;  /* 0x000a00080232d981 */ /* 0x000368000c1e1900 */
[----:B------:R1:W5:Y:S04]  /*09c0*/  @!P6 LDG.E R49, desc[UR8][R2.64+0xa80] ;  /* 0x000a80080231e981 */ /* 0x000368000c1e1900 */
[----:B------:R1:W5:Y:S02]  /*09d0*/  @!P0 LDG.E R48, desc[UR8][R2.64+0xb00] ;  /* 0x000b000802308981 */ /* 0x000364000c1e1900 */
.L_x_1734:
[----:B01----:R-:W-:Y:S01]  /*09e0*/  VIMNMX R2, PT, PT, R73, 0xe0, !PT ;  /* 0x000000e049027848 */ /* 0x003fe20007fe0100 */
[----:B------:R-:W0:Y:S01]  /*09f0*/  LDCU UR4, c[0x0][0x3c8] ;  /* 0x00007900ff0477ac */ /* 0x000e220008000800 */
[----:B-----5:R-:W-:Y:S01]  /*0a00*/  ISETP.GE.AND P6, PT, R70, RZ, PT ;  /* 0x000000ff4600720c */ /* 0x020fe20003fc6270 */
[----:B------:R-:W-:Y:S01]  /*0a10*/  IMAD.SHL.U32 R0, R0, 0x400, RZ ;  /* 0x0000040000007824 */ /* 0x000fe200078e00ff */
[--C-:B------:R-:W-:Y:S01]  /*0a20*/  IADD3 R2, PT, PT, R2, 0x1f, -R73.reuse ;  /* 0x0000001f02027810 */ /* 0x100fe20007ffe849 */
[----:B------:R-:W-:Y:S01]  /*0a30*/  UMOV UR5, 0xffffffff ;  /* 0xffffffff00057882 */ /* 0x000fe20000000000 */
[----:B------:R-:W-:Y:S01]  /*0a40*/  SEL R5, RZ, 0x7fffffff, !P6 ;  /* 0x7fffffffff057807 */ /* 0x000fe20007000000 */
[----:B------:R-:W-:Y:S01]  /*0a50*/  BSSY.RECONVERGENT B0, `(.L_x_1735) ;  /* 0x0000034000007945 */ /* 0x000fe20003800200 */
[----:B------:R-:W-:Y:S01]  /*0a60*/  ISETP.GE.U32.AND P6, PT, R2, 0x1e0, PT ;  /* 0x000001e00200780c */ /* 0x000fe20003fc6070 */
[----:B------:R-:W-:Y:S01]  /*0a70*/  IMAD.MOV.U32 R4, RZ, RZ, R73 ;  /* 0x000000ffff047224 */ /* 0x000fe200078e0049 */
[----:B------:R-:W-:Y:S01]  /*0a80*/  ISETP.GE.AND P0, PT, R64, RZ, PT ;  /* 0x000000ff4000720c */ /* 0x000fe20003f06270 */
[----:B------:R-:W-:Y:S01]  /*0a90*/  IMAD.IADD R3, R77, 0x1, R0 ;  /* 0x000000014d037824 */ /* 0x000fe200078e0200 */
[----:B------:R-:W-:-:S02]  /*0aa0*/  ISETP.GE.AND P1, PT, R63, RZ, PT ;  /* 0x000000ff3f00720c */ /* 0x000fc40003f26270 */
[----:B------:R-:W-:Y:S02]  /*0ab0*/  ISETP.GE.AND P2, PT, R62, RZ, PT ;  /* 0x000000ff3e00720c */ /* 0x000fe40003f46270 */
[----:B------:R-:W-:Y:S02]  /*0ac0*/  ISETP.GE.AND P3, PT, R61, RZ, PT ;  /* 0x000000ff3d00720c */ /* 0x000fe40003f66270 */
[----:B------:R-:W-:Y:S01]  /*0ad0*/  LEA.HI R2, R2, 0x1, RZ, 0x1b ;  /* 0x0000000102027811 */ /* 0x000fe200078fd8ff */
[----:B0-----:R-:W-:Y:S01]  /*0ae0*/  USHF.L.U32 UR4, UR5, UR4, URZ ;  /* 0x0000000405047299 */ /* 0x001fe200080006ff */
[----:B------:R-:W-:Y:S02]  /*0af0*/  ISETP.GE.AND P4, PT, R60, RZ, PT ;  /* 0x000000ff3c00720c */ /* 0x000fe40003f86270 */
[----:B------:R-:W-:Y:S02]  /*0b00*/  ISETP.GE.AND P5, PT, R48, RZ, PT ;  /* 0x000000ff3000720c */ /* 0x000fe40003fa6270 */
[----:B------:R-:W-:-:S02]  /*0b10*/  SEL R47, RZ, 0x7fffffff, !P0 ;  /* 0x7fffffffff2f7807 */ /* 0x000fc40004000000 */
[----:B------:R-:W-:Y:S02]  /*0b20*/  SEL R46, RZ, 0x7fffffff, !P1 ;  /* 0x7fffffffff2e7807 */ /* 0x000fe40004800000 */
[----:B------:R-:W-:Y:S02]  /*0b30*/  SEL R45, RZ, 0x7fffffff, !P2 ;  /* 0x7fffffffff2d7807 */ /* 0x000fe40005000000 */
[----:B------:R-:W-:Y:S02]  /*0b40*/  LOP3.LUT R9, R2, 0xf, RZ, 0xc0, !PT ;  /* 0x0000000f02097812 */ /* 0x000fe400078ec0ff */
[----:B------:R-:W-:Y:S02]  /*0b50*/  SEL R44, RZ, 0x7fffffff, !P3 ;  /* 0x7fffffffff2c7807 */ /* 0x000fe40005800000 */
[----:B------:R-:W-:Y:S02]  /*0b60*/  SEL R33, RZ, 0x7fffffff, !P4 ;  /* 0x7fffffffff217807 */ /* 0x000fe40006000000 */
[----:B------:R-:W-:-:S02]  /*0b70*/  SEL R7, RZ, 0x7fffffff, !P5 ;  /* 0x7fffffffff077807 */ /* 0x000fc40006800000 */
[----:B------:R-:W-:Y:S02]  /*0b80*/  ISETP.NE.AND P1, PT, R9, RZ, PT ;  /* 0x000000ff0900720c */ /* 0x000fe40003f25270 */
[----:B------:R-:W-:Y:S02]  /*0b90*/  LOP3.LUT R8, R5, R70, RZ, 0x3c, !PT ;  /* 0x0000004605087212 */ /* 0x000fe400078e3cff */
[----:B------:R-:W-:Y:S02]  /*0ba0*/  LOP3.LUT R47, R47, R64, RZ, 0x3c, !PT ;  /* 0x000000402f2f7212 */ /* 0x000fe400078e3cff */
[----:B------:R-:W-:Y:S02]  /*0bb0*/  LOP3.LUT R46, R46, R63, RZ, 0x3c, !PT ;  /* 0x0000003f2e2e7212 */ /* 0x000fe400078e3cff */
        /* <DEDUP_REMOVED lines=8> */
.L_x_1737:
        /* <DEDUP_REMOVED lines=21> */
.L_x_1736:
[----:B------:R-:W-:Y:S05]  /*0d90*/  BSYNC.RECONVERGENT B0 ;  /* 0x0000000000007941 */ /* 0x000fea0003800200 */
.L_x_1735:
        /* <DEDUP_REMOVED lines=19> */
.L_x_1741:
[----:B------:R-:W-:Y:S05]  /*0ed0*/  BSYNC.RECONVERGENT B1 ;  /* 0x0000000000017941 */ /* 0x000fea0003800200 */
.L_x_1740:
        /* <DEDUP_REMOVED lines=14> */
.L_x_1742:
[----:B------:R-:W-:Y:S01]  /*0fc0*/  VIADD R2, R2, 0x1 ;  /* 0x0000000102027836 */ /* 0x000fe20000000000 */
[----:B------:R0:W-:Y:S04]  /*0fd0*/  STS [R0], RZ ;  /* 0x000000ff00007388 */ /* 0x0001e80000000800 */
[----:B------:R-:W-:Y:S01]  /*0fe0*/  ISETP.NE.AND P0, PT, R2, RZ, PT ;  /* 0x000000ff0200720c */ /* 0x000fe20003f05270 */
[----:B0-----:R-:W-:-:S12]  /*0ff0*/  VIADD R0, R0, 0x80 ;  /* 0x0000008000007836 */ /* 0x001fd80000000000 */
[----:B------:R-:W-:Y:S05]  /*1000*/  @P0 BRA `(.L_x_1742) ;  /* 0xfffffffc00ec0947 */ /* 0x000fea000383ffff */
.L_x_1739:
[----:B------:R-:W-:Y:S05]  /*1010*/  BSYNC.RECONVERGENT B0 ;  /* 0x0000000000007941 */ /* 0x000fea0003800200 */
.L_x_1738:
[----:B------:R-:W2:Y:S01]  /*1020*/  LDCU UR7, c[0x0][0x3c4] ;  /* 0x00007880ff0777ac */ /* 0x000ea20008000800 */
[----:B------:R-:W-:Y:S01]  /*1030*/  ISETP.GE.AND P0, PT, R69, RZ, PT ;  /* 0x000000ff4500720c */ /* 0x000fe20003f06270 */
[----:B------:R-:W-:Y:S01]  /*1040*/  BSSY.RECONVERGENT B0, `(.L_x_1743) ;  /* 0x00000e4000007945 */ /* 0x000fe20003800200 */
[----:B------:R-:W-:Y:S02]  /*1050*/  ISETP.GE.AND P2, PT, R66, RZ, PT ;  /* 0x000000ff4200720c */ /* 0x000fe40003f46270 */
[----:B------:R-:W-:Y:S02]  /*1060*/  SEL R0, RZ, 0x7fffffff, !P0 ;  /* 0x7fffffffff007807 */ /* 0x000fe40004000000 */
[----:B------:R-:W-:Y:S02]  /*1070*/  ISETP.NE.AND P0, PT, R8, 0x7fffffff, PT ;  /* 0x7fffffff0800780c */ /* 0x000fe40003f05270 */
[----:B------:R-:W-:Y:S02]  /*1080*/  LOP3.LUT R31, R0, R69, RZ, 0x3c, !PT ;  /* 0x00000045001f7212 */ /* 0x000fe400078e3cff */
[----:B------:R-:W-:-:S02]  /*1090*/  SEL R0, R8, 0x80000000, P0 ;  /* 0x8000000008007807 */ /* 0x000fc40000000000 */
[C---:B------:R-:W-:Y:S02]  /*10a0*/  ISETP.NE.AND P1, PT, R31.reuse, 0x7fffffff, PT ;  /* 0x7fffffff1f00780c */ /* 0x040fe40003f25270 */
[----:B------:R-:W-:Y:S02]  /*10b0*/  ISETP.GE.AND P0, PT, R68, RZ, PT ;  /* 0x000000ff4400720c */ /* 0x000fe40003f06270 */
[----:B------:R-:W-:Y:S02]  /*10c0*/  SEL R2, R31, 0x80000000, P1 ;  /* 0x800000001f027807 */ /* 0x000fe40000800000 */
[----:B--2---:R-:W-:Y:S02]  /*10d0*/  SHF.R.U32.HI R0, RZ, UR7, R0 ;  /* 0x00000007ff007c19 */ /* 0x004fe40008011600 */
[----:B------:R-:W-:Y:S02]  /*10e0*/  ISETP.GE.AND P1, PT, R67, RZ, PT ;  /* 0x000000ff4300720c */ /* 0x000fe40003f26270 */
[----:B01----:R-:W-:-:S02]  /*10f0*/  SEL R5, RZ, 0x7fffffff, !P0 ;  /* 0x7fffffffff057807 */ /* 0x003fc40004000000 */
[----:B------:R-:W-:Y:S02]  /*1100*/  LOP3.LUT R30, R0, UR4, RZ, 0x30, !PT ;  /* 0x00000004001e7c12 */ /* 0x000fe4000f8e30ff */
[----:B------:R-:W-:Y:S02]  /*1110*/  ISETP.GE.AND P3, PT, R65, RZ, PT ;  /* 0x000000ff4100720c */ /* 0x000fe40003f66270 */
[----:B------:R-:W-:Y:S01]  /*1120*/  SEL R4, RZ, 0x7fffffff, !P1 ;  /* 0x7fffffffff047807 */ /* 0x000fe20004800000 */
[----:B------:R-:W-:Y:S01]  /*1130*/  IMAD R0, R30, 0x4, R3 ;  /* 0x000000041e007824 */ /* 0x000fe200078e0203 */
[----:B------:R-:W-:Y:S01]  /*1140*/  SEL R7, RZ, 0x7fffffff, !P2 ;  /* 0x7fffffffff077807 */ /* 0x000fe20005000000 */
[----:B------:R-:W-:Y:S01]  /*1150*/  NOP ;  /* 0x0000000000007918 */ /* 0x000fe20000000000 */
[----:B------:R-:W-:Y:S02]  /*1160*/  LOP3.LUT R28, R5, R68, RZ, 0x3c, !PT ;  /* 0x00000044051c7212 */ /* 0x000fe400078e3cff */
[----:B------:R0:W-:Y:S01]  /*1170*/  ATOMS.POPC.INC.32 RZ, [R0+URZ] ;  /* 0x0000000000ff7f8c */ /* 0x0001e2000d8000ff */
[----:B------:R-:W-:-:S02]  /*1180*/  SEL R6, RZ, 0x7fffffff, !P3 ;  /* 0x7fffffffff067807 */ /* 0x000fc40005800000 */
[----:B------:R-:W-:Y:S02]  /*1190*/  LOP3.LUT R4, R4, R67, RZ, 0x3c, !PT ;  /* 0x0000004304047212 */ /* 0x000fe400078e3cff */
[----:B------:R-:W-:Y:S02]  /*11a0*/  LOP3.LUT R7, R7, R66, RZ, 0x3c, !PT ;  /* 0x0000004207077212 */ /* 0x000fe400078e3cff */
[----:B------:R-:W-:Y:S02]  /*11b0*/  ISETP.NE.AND P0, PT, R28, 0x7fffffff, PT ;  /* 0x7fffffff1c00780c */ /* 0x000fe40003f05270 */
[----:B------:R-:W-:Y:S02]  /*11c0*/  SHF.R.U32.HI R2, RZ, UR7, R2 ;  /* 0x00000007ff027c19 */ /* 0x000fe40008011602 */
[----:B------:R-:W-:Y:S02]  /*11d0*/  LOP3.LUT R6, R6, R65, RZ, 0x3c, !PT ;  /* 0x0000004106067212 */ /* 0x000fe400078e3cff */
[----:B------:R-:W-:-:S02]  /*11e0*/  ISETP.NE.AND P1, PT, R4, 0x7fffffff, PT ;  /* 0x7fffffff0400780c */ /* 0x000fc40003f25270 */
[----:B------:R-:W-:Y:S02]  /*11f0*/  ISETP.NE.AND P4, PT, R47, 0x7fffffff, PT ;  /* 0x7fffffff2f00780c */ /* 0x000fe40003f85270 */
[----:B------:R-:W-:Y:S02]  /*1200*/  ISETP.NE.AND P2, PT, R7, 0x7fffffff, PT ;  /* 0x7fffffff0700780c */ /* 0x000fe40003f45270 */
[----:B0-----:R-:W-:Y:S02]  /*1210*/  SEL R0, R28, 0x80000000, P0 ;  /* 0x800000001c007807 */ /* 0x001fe40000000000 */
[----:B------:R-:W-:Y:S02]  /*1220*/  LOP3.LUT R29, R2, UR4, RZ, 0x30, !PT ;  /* 0x00000004021d7c12 */ /* 0x000fe4000f8e30ff */
[----:B------:R-:W-:Y:S02]  /*1230*/  ISETP.NE.AND P0, PT, R6, 0x7fffffff, PT ;  /* 0x7fffffff0600780c */ /* 0x000fe40003f05270 */
[----:B------:R-:W-:Y:S01]  /*1240*/  SEL R4, R4, 0x80000000, P1 ;  /* 0x8000000004047807 */ /* 0x000fe20000800000 */
[----:B------:R-:W-:Y:S01]  /*1250*/  IMAD R2, R29, 0x4, R3 ;  /* 0x000000041d027824 */ /* 0x000fe200078e0203 */
[----:B------:R-:W-:-:S02]  /*1260*/  SEL R8, R47, 0x80000000, P4 ;  /* 0x800000002f087807 */ /* 0x000fc40002000000 */
[----:B------:R-:W-:Y:S02]  /*1270*/  SEL R7, R7, 0x80000000, P2 ;  /* 0x8000000007077807 */ /* 0x000fe40001000000 */
[----:B------:R-:W-:Y:S01]  /*1280*/  SHF.R.U32.HI R0, RZ, UR7, R0 ;  /* 0x00000007ff007c19 */ /* 0x000fe20008011600 */
[----:B------:R0:W-:Y:S01]  /*1290*/  ATOMS.POPC.INC.32 RZ, [R2+URZ] ;  /* 0x0000000002ff7f8c */ /* 0x0001e2000d8000ff */
[----:B------:R-:W-:Y:S02]  /*12a0*/  SEL R6, R6, 0x80000000, P0 ;  /* 0x8000000006067807 */ /* 0x000fe40000000000 */
[----:B------:R-:W-:Y:S02]  /*12b0*/  SHF.R.U32.HI R4, RZ, UR7, R4 ;  /* 0x00000007ff047c19 */ /* 0x000fe40008011604 */
[----:B------:R-:W-:Y:S02]  /*12c0*/  SHF.R.U32.HI R8, RZ, UR7, R8 ;  /* 0x00000007ff087c19 */ /* 0x000fe40008011608 */
[----:B------:R-:W-:-:S02]  /*12d0*/  SHF.R.U32.HI R7, RZ, UR7, R7 ;  /* 0x00000007ff077c19 */ /* 0x000fc40008011607 */
[----:B------:R-:W-:Y:S02]  /*12e0*/  LOP3.LUT R27, R0, UR4, RZ, 0x30, !PT ;  /* 0x00000004001b7c12 */ /* 0x000fe4000f8e30ff */
[----:B------:R-:W-:Y:S02]  /*12f0*/  SHF.R.U32.HI R6, RZ, UR7, R6 ;  /* 0x00000007ff067c19 */ /* 0x000fe40008011606 */
[----:B------:R-:W-:Y:S01]  /*1300*/  ISETP.GE.AND P4, PT, R59, RZ, PT ;  /* 0x000000ff3b00720c */ /* 0x000fe20003f86270 */
[--C-:B------:R-:W-:Y:S01]  /*1310*/  IMAD R0, R27, 0x4, R3.reuse ;  /* 0x000000041b007824 */ /* 0x100fe200078e0203 */
[----:B------:R-:W-:Y:S02]  /*1320*/  LOP3.LUT R4, R4, UR4, RZ, 0x30, !PT ;  /* 0x0000000404047c12 */ /* 0x000fe4000f8e30ff */
[----:B0-----:R-:W-:Y:S02]  /*1330*/  LOP3.LUT R2, R7, UR4, RZ, 0x30, !PT ;  /* 0x0000000407027c12 */ /* 0x001fe4000f8e30ff */
[----:B------:R-:W-:Y:S01]  /*1340*/  LOP3.LUT R26, R8, UR4, RZ, 0x30, !PT ;  /* 0x00000004081a7c12 */ /* 0x000fe2000f8e30ff */
[--C-:B------:R-:W-:Y:S01]  /*1350*/  IMAD R4, R4, 0x4, R3.reuse ;  /* 0x0000000404047824 */ /* 0x100fe200078e0203 */
[----:B------:R-:W-:Y:S01]  /*1360*/  LOP3.LUT R6, R6, UR4, RZ, 0x30, !PT ;  /* 0x0000000406067c12 */ /* 0x000fe2000f8e30ff */
[--C-:B------:R-:W-:Y:S01]  /*1370*/  IMAD R2, R2, 0x4, R3.reuse ;  /* 0x0000000402027824 */ /* 0x100fe200078e0203 */
[----:B------:R-:W-:Y:S01]  /*1380*/  SEL R8, RZ, 0x7fffffff, !P4 ;  /* 0x7fffffffff087807 */ /* 0x000fe20006000000 */
[----:B------:R0:W-:Y:S01]  /*1390*/  ATOMS.POPC.INC.32 RZ, [R0+URZ] ;  /* 0x0000000000ff7f8c */ /* 0x0001e2000d8000ff */
[----:B------:R-:W-:Y:S01]  /*13a0*/  ISETP.NE.AND P0, PT, R46, 0x7fffffff, PT ;  /* 0x7fffffff2e00780c */ /* 0x000fe20003f05270 */
[--C-:B------:R-:W-:Y:S01]  /*13b0*/  IMAD R6, R6, 0x4, R3.reuse ;  /* 0x0000000406067824 */ /* 0x100fe200078e0203 */
[----:B------:R-:W-:Y:S01]  /*13c0*/  LOP3.LUT R25, R8, R59, RZ, 0x3c, !PT ;  /* 0x0000003b08197212 */ /* 0x000fe200078e3cff */
[----:B------:R-:W-:Y:S01]  /*13d0*/  IMAD R5, R26, 0x4, R3 ;  /* 0x000000041a057824 */ /* 0x000fe200078e0203 */
[----:B------:R-:W-:Y:S01]  /*13e0*/  ISETP.NE.AND P1, PT, R45, 0x7fffffff, PT ;  /* 0x7fffffff2d00780c */ /* 0x000fe20003f25270 */
[----:B------:R1:W-:Y:S01]  /*13f0*/  ATOMS.POPC.INC.32 RZ, [R4+URZ] ;  /* 0x0000000004ff7f8c */ /* 0x0003e2000d8000ff */
[----:B------:R-:W-:-:S02]  /*1400*/  ISETP.NE.AND P2, PT, R44, 0x7fffffff, PT ;  /* 0x7fffffff2c00780c */ /* 0x000fc40003f45270 */
[----:B0-----:R-:W-:Y:S01]  /*1410*/  SEL R0, R46, 0x80000000, P0 ;  /* 0x800000002e007807 */ /* 0x001fe20000000000 */
[----:B------:R0:W-:Y:S01]  /*1420*/  ATOMS.POPC.INC.32 RZ, [R2+URZ] ;  /* 0x0000000002ff7f8c */ /* 0x0001e2000d8000ff */
[----:B------:R-:W-:Y:S02]  /*1430*/  ISETP.NE.AND P0, PT, R25, 0x7fffffff, PT ;  /* 0x7fffffff1900780c */ /* 0x000fe40003f05270 */
[----:B------:R-:W-:Y:S01]  /*1440*/  ISETP.NE.AND P3, PT, R33, 0x7fffffff, PT ;  /* 0x7fffffff2100780c */ /* 0x000fe20003f65270 */
[----:B------:R2:W-:Y:S01]  /*1450*/  ATOMS.POPC.INC.32 RZ, [R6+URZ] ;  /* 0x0000000006ff7f8c */ /* 0x0005e2000d8000ff */
[----:B-1----:R-:W-:Y:S02]  /*1460*/  SEL R4, R45, 0x80000000, P1 ;  /* 0x800000002d047807 */ /* 0x002fe40000800000 */
[----:B------:R-:W-:Y:S01]  /*1470*/  SHF.R.U32.HI R0, RZ, UR7, R0 ;  /* 0x00000007ff007c19 */ /* 0x000fe20008011600 */
[----:B------:R1:W-:Y:S01]  /*1480*/  ATOMS.POPC.INC.32 RZ, [R5+URZ] ;  /* 0x0000000005ff7f8c */ /* 0x0003e2000d8000ff */
[----:B0-----:R-:W-:-:S02]  /*1490*/  SEL R2, R44, 0x80000000, P2 ;  /* 0x800000002c027807 */ /* 0x001fc40001000000 */
[----:B------:R-:W-:Y:S02]  /*14a0*/  ISETP.GE.AND P1, PT, R57, RZ, PT ;  /* 0x000000ff3900720c */ /* 0x000fe40003f26270 */
[----:B--2---:R-:W-:Y:S02]  /*14b0*/  SEL R6, R33, 0x80000000, P3 ;  /* 0x8000000021067807 */ /* 0x004fe40001800000 */
[----:B------:R-:W-:Y:S02]  /*14c0*/  SHF.R.U32.HI R4, RZ, UR7, R4 ;  /* 0x00000007ff047c19 */ /* 0x000fe40008011604 */
[----:B-1----:R-:W-:Y:S02]  /*14d0*/  SEL R5, R25, 0x80000000, P0 ;  /* 0x8000000019057807 */ /* 0x002fe40000000000 */
[----:B------:R-:W-:Y:S02]  /*14e0*/  ISETP.GE.AND P0, PT, R58, RZ, PT ;  /* 0x000000ff3a00720c */ /* 0x000fe40003f06270 */
[----:B------:R-:W-:-:S02]  /*14f0*/  SHF.R.U32.HI R2, RZ, UR7, R2 ;  /* 0x00000007ff027c19 */ /* 0x000fc40008011602 */
[----:B------:R-:W-:Y:S02]  /*1500*/  SEL R19, RZ, 0x7fffffff, !P0 ;  /* 0x7fffffffff137807 */ /* 0x000fe40004000000 */
[----:B------:R-:W-:Y:S02]  /*1510*/  LOP3.LUT R24, R0, UR4, RZ, 0x30, !PT ;  /* 0x0000000400187c12 */ /* 0x000fe4000f8e30ff */
[----:B------:R-:W-:Y:S02]  /*1520*/  ISETP.GE.AND P2, PT, R56, RZ, PT ;  /* 0x000000ff3800720c */ /* 0x000fe40003f46270 */
[----:B------:R-:W-:Y:S01]  /*1530*/  SEL R18, RZ, 0x7fffffff, !P1 ;  /* 0x7fffffffff127807 */ /* 0x000fe20004800000 */
[----:B------:R-:W-:Y:S01]  /*1540*/  IMAD R0, R24, 0x4, R3 ;  /* 0x0000000418007824 */ /* 0x000fe200078e0203 */
[----:B------:R-:W-:Y:S02]  /*1550*/  SHF.R.U32.HI R6, RZ, UR7, R6 ;  /* 0x00000007ff067c19 */ /* 0x000fe40008011606 */
[----:B------:R-:W-:-:S02]  /*1560*/  LOP3.LUT R23, R4, UR4, RZ, 0x30, !PT ;  /* 0x0000000404177c12 */ /* 0x000fc4000f8e30ff */
[----:B------:R-:W-:Y:S01]  /*1570*/  ISETP.GE.AND P3, PT, R55, RZ, PT ;  /* 0x000000ff3700720c */ /* 0x000fe20003f66270 */
[----:B------:R0:W-:Y:S01]  /*1580*/  ATOMS.POPC.INC.32 RZ, [R0+URZ] ;  /* 0x0000000000ff7f8c */ /* 0x0001e2000d8000ff */
[----:B------:R-:W-:Y:S02]  /*1590*/  ISETP.GE.AND P4, PT, R54, RZ, PT ;  /* 0x000000ff3600720c */ /* 0x000fe40003f86270 */
[----:B------:R-:W-:Y:S02]  /*15a0*/  SHF.R.U32.HI R5, RZ, UR7, R5 ;  /* 0x00000007ff057c19 */ /* 0x000fe40008011605 */
[----:B------:R-:W-:Y:S02]  /*15b0*/  LOP3.LUT R19, R19, R58, RZ, 0x3c, !PT ;  /* 0x0000003a13137212 */ /* 0x000fe400078e3cff */
[----:B------:R-:W-:Y:S01]  /*15c0*/  LOP3.LUT R22, R2, UR4, RZ, 0x30, !PT ;  /* 0x0000000402167c12 */ /* 0x000fe2000f8e30ff */
[----:B------:R-:W-:Y:S01]  /*15d0*/  IMAD R2, R23, 0x4, R3 ;  /* 0x0000000417027824 */ /* 0x000fe200078e0203 */
[----:B------:R-:W-:-:S02]  /*15e0*/  SEL R17, RZ, 0x7fffffff, !P2 ;  /* 0x7fffffffff117807 */ /* 0x000fc40005000000 */
[----:B------:R-:W-:Y:S01]  /*15f0*/  LOP3.LUT R18, R18, R57, RZ, 0x3c, !PT ;  /* 0x0000003912127212 */ /* 0x000fe200078e3cff */
[--C-:B------:R-:W-:Y:S01]  /*1600*/  IMAD R4, R22, 0x4, R3.reuse ;  /* 0x0000000416047824 */ /* 0x100fe200078e0203 */
[----:B------:R-:W-:Y:S01]  /*1610*/  LOP3.LUT R21, R6, UR4, RZ, 0x30, !PT ;  /* 0x0000000406157c12 */ /* 0x000fe2000f8e30ff */
[----:B------:R1:W-:Y:S01]  /*1620*/  ATOMS.POPC.INC.32 RZ, [R2+URZ] ;  /* 0x0000000002ff7f8c */ /* 0x0003e2000d8000ff */
[----:B------:R-:W-:Y:S02]  /*1630*/  SEL R16, RZ, 0x7fffffff, !P3 ;  /* 0x7fffffffff107807 */ /* 0x000fe40005800000 */
[----:B------:R-:W-:Y:S01]  /*1640*/  SEL R15, RZ, 0x7fffffff, !P4 ;  /* 0x7fffffffff0f7807 */ /* 0x000fe20006000000 */
[----:B------:R2:W-:Y:S01]  /*1650*/  ATOMS.POPC.INC.32 RZ, [R4+URZ] ;  /* 0x0000000004ff7f8c */ /* 0x0005e2000d8000ff */
[----:B------:R-:W-:Y:S01]  /*1660*/  LOP3.LUT R20, R5, UR4, RZ, 0x30, !PT ;  /* 0x0000000405147c12 */ /* 0x000fe2000f8e30ff */
[----:B------:R-:W-:Y:S01]  /*1670*/  IMAD R5, R21, 0x4, R3 ;  /* 0x0000000415057824 */ /* 0x000fe200078e0203 */
[----:B------:R-:W-:-:S02]  /*1680*/  ISETP.NE.AND P0, PT, R19, 0x7fffffff, PT ;  /* 0x7fffffff1300780c */ /* 0x000fc40003f05270 */
[----:B------:R-:W-:Y:S01]  /*1690*/  LOP3.LUT R17, R17, R56, RZ, 0x3c, !PT ;  /* 0x0000003811117212 */ /* 0x000fe200078e3cff */
[----:B------:R-:W-:Y:S01]  /*16a0*/  IMAD R6, R20, 0x4, R3 ;  /* 0x0000000414067824 */ /* 0x000fe200078e0203 */
[----:B------:R-:W-:Y:S01]  /*16b0*/  ISETP.NE.AND P1, PT, R18, 0x7fffffff, PT ;  /* 0x7fffffff1200780c */ /* 0x000fe20003f25270 */
[----:B------:R3:W-:Y:S01]  /*16c0*/  ATOMS.POPC.INC.32 RZ, [R5+URZ] ;  /* 0x0000000005ff7f8c */ /* 0x0007e2000d8000ff */
[----:B------:R-:W-:Y:S02]  /*16d0*/  LOP3.LUT R16, R16, R55, RZ, 0x3c, !PT ;  /* 0x0000003710107212 */ /* 0x000fe400078e3cff */
[----:B------:R-:W-:Y:S01]  /*16e0*/  LOP3.LUT R15, R15, R54, RZ, 0x3c, !PT ;  /* 0x000000360f0f7212 */ /* 0x000fe200078e3cff */
[----:B------:R4:W-:Y:S01]  /*16f0*/  ATOMS.POPC.INC.32 RZ, [R6+URZ] ;  /* 0x0000000006ff7f8c */ /* 0x0009e2000d8000ff */
[----:B0-----:R-:W-:Y:S02]  /*1700*/  SEL R0, R19, 0x80000000, P0 ;  /* 0x8000000013007807 */ /* 0x001fe40000000000 */
[----:B------:R-:W-:-:S02]  /*1710*/  ISETP.NE.AND P0, PT, R17, 0x7fffffff, PT ;  /* 0x7fffffff1100780c */ /* 0x000fc40003f05270 */
[----:B-1----:R-:W-:Y:S02]  /*1720*/  SEL R2, R18, 0x80000000, P1 ;  /* 0x8000000012027807 */ /* 0x002fe40000800000 */
[----:B------:R-:W-:Y:S02]  /*1730*/  ISETP.NE.AND P2, PT, R16, 0x7fffffff, PT ;  /* 0x7fffffff1000780c */ /* 0x000fe40003f45270 */
[----:B------:R-:W-:Y:S02]  /*1740*/  ISETP.NE.AND P1, PT, R15, 0x7fffffff, PT ;  /* 0x7fffffff0f00780c */ /* 0x000fe40003f25270 */
[----:B------:R-:W-:Y:S02]  /*1750*/  SHF.R.U32.HI R0, RZ, UR7, R0 ;  /* 0x00000007ff007c19 */ /* 0x000fe40008011600 */
[----:B--2---:R-:W-:Y:S02]  /*1760*/  SEL R4, R17, 0x80000000, P0 ;  /* 0x8000000011047807 */ /* 0x004fe40000000000 */
[----:B------:R-:W-:-:S02]  /*1770*/  SHF.R.U32.HI R2, RZ, UR7, R2 ;  /* 0x00000007ff027c19 */ /* 0x000fc40008011602 */
[----:B---3--:R-:W-:Y:S02]  /*1780*/  SEL R5, R16, 0x80000000, P2 ;  /* 0x8000000010057807 */ /* 0x008fe40001000000 */
[----:B----4-:R-:W-:Y:S02]  /*1790*/  SEL R6, R15, 0x80000000, P1 ;  /* 0x800000000f067807 */ /* 0x010fe40000800000 */
[----:B------:R-:W-:Y:S02]  /*17a0*/  LOP3.LUT R14, R0, UR4, RZ, 0x30, !PT ;  /* 0x00000004000e7c12 */ /* 0x000fe4000f8e30ff */
[----:B------:R-:W-:Y:S02]  /*17b0*/  SHF.R.U32.HI R4, RZ, UR7, R4 ;  /* 0x00000007ff047c19 */ /* 0x000fe40008011604 */
[----:B------:R-:W-:Y:S01]  /*17c0*/  LOP3.LUT R13, R2, UR4, RZ, 0x30, !PT ;  /* 0x00000004020d7c12 */ /* 0x000fe2000f8e30ff */
[----:B------:R-:W-:Y:S01]  /*17d0*/  IMAD R0, R14, 0x4, R3 ;  /* 0x000000040e007824 */ /* 0x000fe200078e0203 */
[----:B------:R-:W-:-:S02]  /*17e0*/  SHF.R.U32.HI R5, RZ, UR7, R5 ;  /* 0x00000007ff057c19 */ /* 0x000fc40008011605 */
[----:B------:R-:W-:Y:S01]  /*17f0*/  SHF.R.U32.HI R6, RZ, UR7, R6 ;  /* 0x00000007ff067c19 */ /* 0x000fe20008011606 */
[--C-:B------:R-:W-:Y:S01]  /*1800*/  IMAD R2, R13, 0x4, R3.reuse ;  /* 0x000000040d027824 */ /* 0x100fe200078e0203 */
[----:B------:R-:W-:Y:S01]  /*1810*/  ISETP.GE.AND P0, PT, R53, RZ, PT ;  /* 0x000000ff3500720c */ /* 0x000fe20003f06270 */
[----:B------:R0:W-:Y:S01]  /*1820*/  ATOMS.POPC.INC.32 RZ, [R0+URZ] ;  /* 0x0000000000ff7f8c */ /* 0x0001e2000d8000ff */
[----:B------:R-:W-:Y:S02]  /*1830*/  ISETP.GE.AND P1, PT, R52, RZ, PT ;  /* 0x000000ff3400720c */ /* 0x000fe40003f26270 */
[----:B------:R-:W-:Y:S01]  /*1840*/  LOP3.LUT R12, R4, UR4, RZ, 0x30, !PT ;  /* 0x00000004040c7c12 */ /* 0x000fe2000f8e30ff */
[----:B------:R1:W-:Y:S01]  /*1850*/  ATOMS.POPC.INC.32 RZ, [R2+URZ] ;  /* 0x0000000002ff7f8c */ /* 0x0003e2000d8000ff */
[----:B------:R-:W-:Y:S02]  /*1860*/  LOP3.LUT R11, R5, UR4, RZ, 0x30, !PT ;  /* 0x00000004050b7c12 */ /* 0x000fe4000f8e30ff */
[----:B------:R-:W-:Y:S01]  /*1870*/  LOP3.LUT R10, R6, UR4, RZ, 0x30, !PT ;  /* 0x00000004060a7c12 */ /* 0x000fe2000f8e30ff */
[--C-:B------:R-:W-:Y:S01]  /*1880*/  IMAD R4, R12, 0x4, R3.reuse ;  /* 0x000000040c047824 */ /* 0x100fe200078e0203 */
[----:B------:R-:W-:Y:S01]  /*1890*/  SEL R6, RZ, 0x7fffffff, !P0 ;  /* 0x7fffffffff067807 */ /* 0x000fe20004000000 */
[--C-:B------:R-:W-:Y:S01]  /*18a0*/  IMAD R5, R11, 0x4, R3.reuse ;  /* 0x000000040b057824 */ /* 0x100fe200078e0203 */
[----:B------:R-:W-:Y:S01]  /*18b0*/  ISETP.GE.AND P0, PT, R51, RZ, PT ;  /* 0x000000ff3300720c */ /* 0x000fe20003f06270 */
[----:B0-----:R-:W-:Y:S01]  /*18c0*/  IMAD R0, R10, 0x4, R3 ;  /* 0x000000040a007824 */ /* 0x001fe200078e0203 */
[----:B------:R-:W-:Y:S01]  /*18d0*/  SEL R7, RZ, 0x7fffffff, !P1 ;  /* 0x7fffffffff077807 */ /* 0x000fe20004800000 */
[----:B------:R-:W-:Y:S01]  /*18e0*/  ATOMS.POPC.INC.32 RZ, [R4+URZ] ;  /* 0x0000000004ff7f8c */ /* 0x000fe2000d8000ff */
[----:B------:R-:W-:-:S02]  /*18f0*/  LOP3.LUT R9, R6, R53, RZ, 0x3c, !PT ;  /* 0x0000003506097212 */ /* 0x000fc400078e3cff */
[----:B-1----:R-:W-:Y:S01]  /*1900*/  SEL R2, RZ, 0x7fffffff, !P0 ;  /* 0x7fffffffff027807 */ /* 0x002fe20004000000 */
[----:B------:R0:W-:Y:S01]  /*1910*/  ATOMS.POPC.INC.32 RZ, [R5+URZ] ;  /* 0x0000000005ff7f8c */ /* 0x0001e2000d8000ff */
[----:B------:R-:W-:Y:S02]  /*1920*/  LOP3.LUT R8, R7, R52, RZ, 0x3c, !PT ;  /* 0x0000003407087212 */ /* 0x000fe400078e3cff */
[----:B------:R-:W-:Y:S01]  /*1930*/  ISETP.GE.AND P2, PT, R50, RZ, PT ;  /* 0x000000ff3200720c */ /* 0x000fe20003f46270 */
[----:B------:R1:W-:Y:S01]  /*1940*/  ATOMS.POPC.INC.32 RZ, [R0+URZ] ;  /* 0x0000000000ff7f8c */ /* 0x0003e2000d8000ff */
[----:B------:R-:W-:Y:S02]  /*1950*/  ISETP.GE.AND P3, PT, R49, RZ, PT ;  /* 0x000000ff3100720c */ /* 0x000fe40003f66270 */
[----:B------:R-:W-:Y:S02]  /*1960*/  ISETP.NE.AND P0, PT, R9, 0x7fffffff, PT ;  /* 0x7fffffff0900780c */ /* 0x000fe40003f05270 */
[----:B------:R-:W-:-:S02]  /*1970*/  LOP3.LUT R7, R2, R51, RZ, 0x3c, !PT ;  /* 0x0000003302077212 */ /* 0x000fc400078e3cff */
[C---:B------:R-:W-:Y:S02]  /*1980*/  ISETP.NE.AND P1, PT, R8.reuse, 0x7fffffff, PT ;  /* 0x7fffffff0800780c */ /* 0x040fe40003f25270 */
[----:B0-----:R-:W-:Y:S02]  /*1990*/  SEL R5, RZ, 0x7fffffff, !P2 ;  /* 0x7fffffffff057807 */ /* 0x001fe40005000000 */
[----:B------:R-:W-:Y:S02]  /*19a0*/  SEL R36, RZ, 0x7fffffff, !P3 ;  /* 0x7fffffffff247807 */ /* 0x000fe40005800000 */
[----:B------:R-:W-:Y:S02]  /*19b0*/  SEL R2, R9, 0x80000000, P0 ;  /* 0x8000000009027807 */ /* 0x000fe40000000000 */
[----:B------:R-:W-:Y:S02]  /*19c0*/  ISETP.NE.AND P0, PT, R7, 0x7fffffff, PT ;  /* 0x7fffffff0700780c */ /* 0x000fe40003f05270 */
[----:B------:R-:W-:-:S02]  /*19d0*/  SEL R4, R8, 0x80000000, P1 ;  /* 0x8000000008047807 */ /* 0x000fc40000800000 */
[----:B------:R-:W-:Y:S02]  /*19e0*/  LOP3.LUT R6, R5, R50, RZ, 0x3c, !PT ;  /* 0x0000003205067212 */ /* 0x000fe400078e3cff */
[----:B------:R-:W-:Y:S02]  /*19f0*/  LOP3.LUT R5, R36, R49, RZ, 0x3c, !PT ;  /* 0x0000003124057212 */ /* 0x000fe400078e3cff */
[----:B------:R-:W-:Y:S02]  /*1a00*/  SHF.R.U32.HI R2, RZ, UR7, R2 ;  /* 0x00000007ff027c19 */ /* 0x000fe40008011602 */
[----:B-1----:R-:W-:Y:S02]  /*1a10*/  SEL R0, R7, 0x80000000, P0 ;  /* 0x8000000007007807 */ /* 0x002fe40000000000 */
[----:B------:R-:W-:Y:S02]  /*1a20*/  SHF.R.U32.HI R4, RZ, UR7, R4 ;  /* 0x00000007ff047c19 */ /* 0x000fe40008011604 */
[----:B------:R-:W-:-:S02]  /*1a30*/  ISETP.NE.AND P0, PT, R6, 0x7fffffff, PT ;  /* 0x7fffffff0600780c */ /* 0x000fc40003f05270 */
[C---:B------:R-:W-:Y:S02]  /*1a40*/  ISETP.NE.AND P1, PT, R5.reuse, 0x7fffffff, PT ;  /* 0x7fffffff0500780c */ /* 0x040fe40003f25270 */
[----:B------:R-:W-:Y:S02]  /*1a50*/  LOP3.LUT R2, R2, UR4, RZ, 0x30, !PT ;  /* 0x0000000402027c12 */ /* 0x000fe4000f8e30ff */
[----:B------:R-:W-:Y:S02]  /*1a60*/  ISETP.NE.AND P2, PT, R32, 0x7fffffff, PT ;  /* 0x7fffffff2000780c */ /* 0x000fe40003f45270 */
[----:B------:R-:W-:Y:S01]  /*1a70*/  LOP3.LUT R4, R4, UR4, RZ, 0x30, !PT ;  /* 0x0000000404047c12 */ /* 0x000fe2000f8e30ff */
[--C-:B------:R-:W-:Y:S01]  /*1a80*/  IMAD R2, R2, 0x4, R3.reuse ;  /* 0x0000000402027824 */ /* 0x100fe200078e0203 */
[----:B------:R-:W-:Y:S02]  /*1a90*/  SHF.R.U32.HI R0, RZ, UR7, R0 ;  /* 0x00000007ff007c19 */ /* 0x000fe40008011600 */
[----:B------:R-:W-:Y:S01]  /*1aa0*/  SEL R36, R6, 0x80000000, P0 ;  /* 0x8000000006247807 */ /* 0x000fe20000000000 */
[----:B------:R-:W-:Y:S01]  /*1ab0*/  IMAD R4, R4, 0x4, R3 ;  /* 0x0000000404047824 */ /* 0x000fe200078e0203 */
[----:B------:R-:W-:Y:S01]  /*1ac0*/  SEL R37, R5, 0x80000000, P1 ;  /* 0x8000000005257807 */ /* 0x000fe20000800000 */
[----:B------:R0:W-:Y:S01]  /*1ad0*/  ATOMS.POPC.INC.32 RZ, [R2+URZ] ;  /* 0x0000000002ff7f8c */ /* 0x0001e2000d8000ff */
[----:B------:R-:W-:-:S02]  /*1ae0*/  SEL R38, R32, 0x80000000, P2 ;  /* 0x8000000020267807 */ /* 0x000fc40001000000 */
[----:B------:R-:W-:Y:S01]  /*1af0*/  LOP3.LUT R0, R0, UR4, RZ, 0x30, !PT ;  /* 0x0000000400007c12 */ /* 0x000fe2000f8e30ff */
[----:B------:R1:W-:Y:S01]  /*1b00*/  ATOMS.POPC.INC.32 RZ, [R4+URZ] ;  /* 0x0000000004ff7f8c */ /* 0x0003e2000d8000ff */
[----:B------:R-:W-:Y:S02]  /*1b10*/  SHF.R.U32.HI R36, RZ, UR7, R36 ;  /* 0x00000007ff247c19 */ /* 0x000fe40008011624 */
[----:B------:R-:W-:Y:S01]  /*1b20*/  SHF.R.U32.HI R37, RZ, UR7, R37 ;  /* 0x00000007ff257c19 */ /* 0x000fe20008011625 */
[--C-:B------:R-:W-:Y:S01]  /*1b30*/  IMAD R0, R0, 0x4, R3.reuse ;  /* 0x0000000400007824 */ /* 0x100fe200078e0203 */
[----:B------:R-:W-:Y:S02]  /*1b40*/  SHF.R.U32.HI R38, RZ, UR7, R38 ;  /* 0x00000007ff267c19 */ /* 0x000fe40008011626 */
[----:B------:R-:W-:Y:S02]  /*1b50*/  LOP3.LUT R36, R36, UR4, RZ, 0x30, !PT ;  /* 0x0000000424247c12 */ /* 0x000fe4000f8e30ff */
[----:B0-----:R-:W-:Y:S01]  /*1b60*/  LOP3.LUT R2, R37, UR4, RZ, 0x30, !PT ;  /* 0x0000000425027c12 */ /* 0x001fe2000f8e30ff */
[----:B------:R0:W-:Y:S01]  /*1b70*/  ATOMS.POPC.INC.32 RZ, [R0+URZ] ;  /* 0x0000000000ff7f8c */ /* 0x0001e2000d8000ff */
[----:B------:R-:W-:Y:S01]  /*1b80*/  ISETP.GT.U32.AND P5, PT, R35, 0xff, PT ;  /* 0x000000ff2300780c */ /* 0x000fe20003fa4070 */
[--C-:B------:R-:W-:Y:S01]  /*1b90*/  IMAD R36, R36, 0x4, R3.reuse ;  /* 0x0000000424247824 */ /* 0x100fe200078e0203 */
[----:B-1----:R-:W-:Y:S01]  /*1ba0*/  LOP3.LUT R4, R38, UR4, RZ, 0x30, !PT ;  /* 0x0000000426047c12 */ /* 0x002fe2000f8e30ff */
[--C-:B------:R-:W-:Y:S01]  /*1bb0*/  IMAD R37, R2, 0x4, R3.reuse ;  /* 0x0000000402257824 */ /* 0x100fe200078e0203 */
[----:B------:R-:W-:Y:S01]  /*1bc0*/  P2R R74, PR, RZ, 0x20 ;  /* 0x00000020ff4a7803 */ /* 0x000fe20000000000 */
[----:B------:R-:W-:Y:S01]  /*1bd0*/  IMAD.MOV.U32 R2, RZ, RZ, RZ ;  /* 0x000000ffff027224 */ /* 0x000fe200078e00ff */
[----:B------:R1:W-:Y:S01]  /*1be0*/  ATOMS.POPC.INC.32 RZ, [R36+URZ] ;  /* 0x0000000024ff7f8c */ /* 0x0003e2000d8000ff */
[----:B0-----:R-:W-:-:S02]  /*1bf0*/  IMAD R0, R4, 0x4, R3 ;  /* 0x0000000404007824 */ /* 0x001fc400078e0203 */
[----:B------:R-:W-:Y:S01]  /*1c00*/  IMAD R3, R35, 0x4, R77 ;  /* 0x0000000423037824 */ /* 0x000fe200078e024d */
[----:B------:R1:W-:Y:S04]  /*1c10*/  ATOMS.POPC.INC.32 RZ, [R37+URZ] ;  /* 0x0000000025ff7f8c */ /* 0x0003e8000d8000ff */
[----:B------:R1:W-:Y:S01]  /*1c20*/  ATOMS.POPC.INC.32 RZ, [R0+URZ] ;  /* 0x0000000000ff7f8c */ /* 0x0003e2000d8000ff */
[----:B------:R-:W-:Y:S06]  /*1c30*/  BAR.SYNC.DEFER_BLOCKING 0x0 ;  /* 0x0000000000007b1d */ /* 0x000fec0000010000 */
[----:B------:R-:W-:Y:S05]  /*1c40*/  @P5 BRA `(.L_x_1744) ;  /* 0x00000000008c5947 */ /* 0x000fea0003800000 */
[----:B-1----:R-:W0:Y:S04]  /*1c50*/  LDS R0, [R3] ;  /* 0x0000000003007984 */ /* 0x002e280000000800 */
[----:B------:R-:W1:Y:S04]  /*1c60*/  LDS R37, [R3+0x400] ;  /* 0x0004000003257984 */ /* 0x000e680000000800 */
[----:B------:R-:W2:Y:S04]  /*1c70*/  LDS R41, [R3+0x800] ;  /* 0x0008000003297984 */ /* 0x000ea80000000800 */
[----:B------:R-:W3:Y:S04]  /*1c80*/  LDS R43, [R3+0xc00] ;  /* 0x000c0000032b7984 */ /* 0x000ee80000000800 */
[----:B------:R-:W4:Y:S04]  /*1c90*/  LDS R2, [R3+0x1000] ;  /* 0x0010000003027984 */ /* 0x000f280000000800 */
[----:B------:R-:W-:Y:S04]  /*1ca0*/  LDS R36, [R3+0x2000] ;  /* 0x0020000003247984 */ /* 0x000fe80000000800 */
[----:B------:R-:W-:Y:S04]  /*1cb0*/  STS [R3], RZ ;  /* 0x000000ff03007388 */ /* 0x000fe80000000800 */
[----:B0-----:R-:W-:Y:S01]  /*1cc0*/  STS [R3+0x400], R0 ;  /* 0x0004000003007388 */ /* 0x001fe20000000800 */
[----:B-1----:R-:W-:-:S03]  /*1cd0*/  IMAD.IADD R38, R0, 0x1, R37 ;  /* 0x0000000100267824 */ /* 0x002fc600078e0225 */
[----:B------:R-:W-:Y:S01]  /*1ce0*/  LDS R37, [R3+0x1c00] ;  /* 0x001c000003257984 */ /* 0x000fe20000000800 */
[----:B--2---:R-:W-:-:S03]  /*1cf0*/  IMAD.IADD R42, R38, 0x1, R41 ;  /* 0x00000001262a7824 */ /* 0x004fc600078e0229 */
[----:B------:R-:W-:Y:S01]  /*1d00*/  LDS R0, [R3+0x2800] ;  /* 0x0028000003007984 */ /* 0x000fe20000000800 */
[----:B---3--:R-:W-:-:S03]  /*1d10*/  IMAD.IADD R76, R42, 0x1, R43 ;  /* 0x000000012a4c7824 */ /* 0x008fc600078e022b */
[----:B------:R-:W0:Y:S01]  /*1d20*/  LDS R43, [R3+0x1400] ;  /* 0x00140000032b7984 */ /* 0x000e220000000800 */
[----:B----4-:R-:W-:-:S03]  /*1d30*/  IMAD.IADD R41, R76, 0x1, R2 ;  /* 0x000000014c297824 */ /* 0x010fc600078e0202 */
[----:B------:R-:W-:Y:S04]  /*1d40*/  STS [R3+0xc00], R42 ;  /* 0x000c002a03007388 */ /* 0x000fe80000000800 */
[----:B------:R-:W1:Y:S04]  /*1d50*/  LDS R42, [R3+0x1800] ;  /* 0x00180000032a7984 */ /* 0x000e680000000800 */
[----:B------:R-:W2:Y:S04]  /*1d60*/  LDS R2, [R3+0x2400] ;  /* 0x0024000003027984 */ /* 0x000ea80000000800 */
[----:B------:R-:W-:Y:S04]  /*1d70*/  STS [R3+0x800], R38 ;  /* 0x0008002603007388 */ /* 0x000fe80000000800 */
[----:B------:R-:W3:Y:S04]  /*1d80*/  LDS R38, [R3+0x2c00] ;  /* 0x002c000003267984 */ /* 0x000ee80000000800 */
[----:B------:R2:W-:Y:S04]  /*1d90*/  STS [R3+0x1000], R76 ;  /* 0x0010004c03007388 */ /* 0x0005e80000000800 */
[----:B------:R4:W-:Y:S01]  /*1da0*/  STS [R3+0x1400], R41 ;  /* 0x0014002903007388 */ /* 0x0009e20000000800 */
[----:B0-----:R-:W-:-:S05]  /*1db0*/  IMAD.IADD R43, R41, 0x1, R43 ;  /* 0x00000001292b7824 */ /* 0x001fca00078e022b */
[----:B------:R4:W-:Y:S01]  /*1dc0*/  STS [R3+0x1800], R43 ;  /* 0x0018002b03007388 */ /* 0x0009e20000000800 */
[----:B-1----:R-:W-:-:S04]  /*1dd0*/  IMAD.IADD R42, R43, 0x1, R42 ;  /* 0x000000012b2a7824 */ /* 0x002fc800078e022a */
[----:B------:R-:W-:Y:S01]  /*1de0*/  IMAD.IADD R37, R42, 0x1, R37 ;  /* 0x000000012a257824 */ /* 0x000fe200078e0225 */
[----:B------:R4:W-:Y:S03]  /*1df0*/  STS [R3+0x1c00], R42 ;  /* 0x001c002a03007388 */ /* 0x0009e60000000800 */
[----:B------:R-:W-:Y:S01]  /*1e00*/  IMAD.IADD R36, R37, 0x1, R36 ;  /* 0x0000000125247824 */ /* 0x000fe200078e0224 */
[----:B------:R4:W-:Y:S03]  /*1e10*/  STS [R3+0x2000], R37 ;  /* 0x0020002503007388 */ /* 0x0009e60000000800 */
[----:B--2---:R-:W-:Y:S01]  /*1e20*/  IMAD.IADD R76, R36, 0x1, R2 ;  /* 0x00000001244c7824 */ /* 0x004fe200078e0202 */
[----:B------:R4:W-:Y:S03]  /*1e30*/  STS [R3+0x2400], R36 ;  /* 0x0024002403007388 */ /* 0x0009e60000000800 */
[----:B------:R-:W-:Y:S01]  /*1e40*/  IMAD.IADD R0, R76, 0x1, R0 ;  /* 0x000000014c007824 */ /* 0x000fe200078e0200 */
[----:B------:R4:W-:Y:S03]  /*1e50*/  STS [R3+0x2800], R76 ;  /* 0x0028004c03007388 */ /* 0x0009e60000000800 */
[----:B---3--:R-:W-:Y:S01]  /*1e60*/  IMAD.IADD R2, R0, 0x1, R38 ;  /* 0x0000000100027824 */ /* 0x008fe200078e0226 */
[----:B------:R4:W-:Y:S06]  /*1e70*/  STS [R3+0x2c00], R0 ;  /* 0x002c000003007388 */ /* 0x0009ec0000000800 */
.L_x_1744:
[----:B------:R-:W-:Y:S05]  /*1e80*/  BSYNC.RECONVERGENT B0 ;  /* 0x0000000000007941 */ /* 0x000fea0003800200 */
.L_x_1743:
[----:B-1--4-:R-:W0:Y:S01]  /*1e90*/  LDC.64 R36, c[0x0][0x380] ;  /* 0x0000e000ff247b82 */ /* 0x012e220000000a00 */
[----:B------:R-:W1:Y:S01]  /*1ea0*/  LDCU.64 UR10, c[0x0][0x3b8] ;  /* 0x00007700ff0a77ac */ /* 0x000e620008000a00 */
[C---:B------:R-:W-:Y:S01]  /*1eb0*/  ISETP.NE.AND P0, PT, R2.reuse, 0x2280, PT ;  /* 0x000022800200780c */ /* 0x040fe20003f05270 */
[----:B------:R-:W-:Y:S01]  /*1ec0*/  IMAD R0, R75, 0x100, R35 ;  /* 0x000001004b007824 */ /* 0x000fe200078e0223 */
[----:B------:R-:W-:Y:S02]  /*1ed0*/  @!P5 LOP3.LUT R76, R2, 0x40000000, RZ, 0xfc, !PT ;  /* 0x40000000024cd812 */ /* 0x000fe400078efcff */
[----:B------:R-:W-:Y:S02]  /*1ee0*/  ISETP.LT.U32.AND P0, PT, R35, 0x100, !P0 ;  /* 0x000001002300780c */ /* 0x000fe40004701070 */
[----:B------:R-:W2:Y:S01]  /*1ef0*/  LDC.64 R42, c[0x0][0x398] ;  /* 0x0000e600ff2a7b82 */ /* 0x000ea20000000a00 */
[----:B-1----:R-:W-:-:S04]  /*1f00*/  LEA R38, P1, R39, UR10, 0x2 ;  /* 0x0000000a27267c11 */ /* 0x002fc8000f8210ff */
[----:B------:R-:W-:Y:S01]  /*1f10*/  LEA.HI.X R39, R39, UR11, R40, 0x2, P1 ;  /* 0x0000000b27277c11 */ /* 0x000fe200088f1428 */
[----:B0-----:R-:W-:Y:S02]  /*1f20*/  IMAD.WIDE R36, R0, 0x4, R36 ;  /* 0x0000000400247825 */ /* 0x001fe400078e0224 */
[----:B------:R-:W0:Y:S03]  /*1f30*/  LDC.64 R40, c[0x0][0x390] ;  /* 0x0000e400ff287b82 */ /* 0x000e260000000a00 */
[----:B------:R1:W-:Y:S01]  /*1f40*/  @!P5 STG.E.STRONG.SYS desc[UR8][R36.64], R76 ;  /* 0x0000004c2400d986 */ /* 0x0003e2000c115908 */
[----:B--2---:R-:W-:-:S04]  /*1f50*/  IMAD.WIDE.U32 R42, R35, 0x4, R42 ;  /* 0x00000004232a7825 */ /* 0x004fc800078e002a */
[----:B0-----:R-:W-:Y:S01]  /*1f60*/  IMAD.WIDE.U32 R40, R35, 0x4, R40 ;  /* 0x0000000423287825 */ /* 0x001fe200078e0028 */
[----:B------:R-:W-:Y:S06]  /*1f70*/  BAR.RED.OR.DEFER_BLOCKING 0x0, P0 ;  /* 0x0000000000007b1d */ /* 0x000fec0000014800 */
[----:B------:R-:W0:Y:S02]  /*1f80*/  B2R.RESULT RZ, P0 ;  /* 0x0000000000ff731c */ /* 0x000e240000004000 */
[----:B01----:R-:W-:Y:S05]  /*1f90*/  @!P0 BRA `(.L_x_1745) ;  /* 0x0000001400a08947 */ /* 0x003fea0003800000 */
[----:B------:R-:W-:Y:S01]  /*1fa0*/  ISETP.GT.U32.AND P0, PT, R35, R30, PT ;  /* 0x0000001e2300720c */ /* 0x000fe20003f04070 */
[----:B------:R-:W-:Y:S03]  /*1fb0*/  BSSY B1, `(.L_x_1746) ;  /* 0x0000028000017945 */ /* 0x000fe60003800000 */
        /* <DEDUP_REMOVED lines=12> */
.L_x_1753:
[----:B------:R-:W0:Y:S01]  /*2080*/  LDC.64 R4, c[0x0][0x380] ;  /* 0x0000e000ff047b82 */ /* 0x000e220000000a00 */
[----:B------:R-:W-:Y:S01]  /*2090*/  VIADD R13, R6, 0xffffffff ;  /* 0xffffffff060d7836 */ /* 0x000fe20000000000 */
[----:B------:R-:W-:Y:S03]  /*20a0*/  BSSY B2, `(.L_x_1750) ;  /* 0x0000008000027945 */ /* 0x000fe60003800000 */
[----:B------:R-:W-:-:S04]  /*20b0*/  IMAD R9, R13, 0x100, R35 ;  /* 0x000001000d097824 */ /* 0x000fc800078e0223 */
[----:B0-----:R-:W-:-:S07]  /*20c0*/  IMAD.WIDE R4, R9, 0x4, R4 ;  /* 0x0000000409047825 */ /* 0x001fce00078e0204 */
.L_x_1751:
[----:B------:R-:W-:Y:S05]  /*20d0*/  YIELD ;  /* 0x0000000000007946 */ /* 0x000fea0003800000 */
[----:B------:R0:W-:Y:S06]  /*20e0*/  MEMBAR.SC.CTA ;  /* 0x0000000000007992 */ /* 0x0001ec0000000000 */
[----:B0-----:R-:W2:Y:S02]  /*20f0*/  LDG.E.STRONG.SYS R8, desc[UR8][R4.64] ;  /* 0x0000000804087981 */ /* 0x001ea4000c1f5900 */
[----:B--2---:R-:W-:-:S13]  /*2100*/  ISETP.NE.AND P0, PT, R8, RZ, PT ;  /* 0x000000ff0800720c */ /* 0x004fda0003f05270 */
[----:B------:R-:W-:Y:S05]  /*2110*/  @!P0 BRA `(.L_x_1751) ;  /* 0xfffffffc00ec8947 */ /* 0x000fea000383ffff */
[----:B------:R-:W-:Y:S05]  /*2120*/  BSYNC B2 ;  /* 0x0000000000027941 */ /* 0x000fea0003800000 */
.L_x_1750:
[----:B------:R-:W-:Y:S01]  /*2130*/  BSSY.RECONVERGENT B2, `(.L_x_1752) ;  /* 0x0000006000027945 */ /* 0x000fe20003800200 */
[C---:B------:R-:W-:Y:S02]  /*2140*/  ISETP.GT.AND P0, PT, R8.reuse, -0x1, PT ;  /* 0xffffffff0800780c */ /* 0x040fe40003f04270 */
[----:B------:R-:W-:Y:S01]  /*2150*/  LOP3.LUT R8, R8, 0x3fffffff, RZ, 0xc0, !PT ;  /* 0x3fffffff08087812 */ /* 0x000fe200078ec0ff */
[----:B------:R-:W-:Y:S05]  /*2160*/  WARPSYNC.EXCLUSIVE R0 ;  /* 0x0000000000007348 */ /* 0x000fea0003a00000 */
[----:B------:R-:W-:-:S05]  /*2170*/  IMAD.IADD R7, R8, 0x1, R7 ;  /* 0x0000000108077824 */ /* 0x000fca00078e0207 */
[----:B------:R-:W-:-:S07]  /*2180*/  VOTE.ANY R0, PT, P0 ;  /* 0x0000000000007806 */ /* 0x000fce00000e0100 */
[----:B------:R-:W-:Y:S05]  /*2190*/  BSYNC.RECONVERGENT B2 ;  /* 0x0000000000027941 */ /* 0x000fea0003800200 */
.L_x_1752:
[----:B------:R-:W-:Y:S01]  /*21a0*/  ISETP.GT.U32.AND P1, PT, R6, 0x1, PT ;  /* 0x000000010600780c */ /* 0x000fe20003f24070 */
[----:B------:R-:W-:-:S12]  /*21b0*/  IMAD.MOV.U32 R6, RZ, RZ, R13 ;  /* 0x000000ffff067224 */ /* 0x000fd800078e000d */
[----:B------:R-:W-:Y:S05]  /*21c0*/  @P0 BRA P1, `(.L_x_1753) ;  /* 0xfffffffc00ac0947 */ /* 0x000fea000083ffff */
[----:B------:R-:W-:Y:S05]  /*21d0*/  BSYNC B0 ;  /* 0x0000000000007941 */ /* 0x000fea0003800000 */
.L_x_1749:
[----:B------:R1:W2:Y:S02]  /*21e0*/  LDS R0, [R3+0x8a00] ;  /* 0x008a000003007984 */ /* 0x0002a40000000800 */
.L_x_1748:
[----:B------:R-:W-:Y:S02]  /*21f0*/  LOP3.LUT R5, R7, 0x80000000, RZ, 0xfc, !PT ;  /* 0x8000000007057812 */ /* 0x000fe400078efcff */
[----:B0-2---:R-:W-:-:S03]  /*2200*/  IADD3 R0, PT, PT, R0, R7, -R2 ;  /* 0x0000000700007210 */ /* 0x005fc60007ffe802 */
[----:B------:R0:W-:Y:S04]  /*2210*/  STG.E.STRONG.SYS desc[UR8][R36.64], R5 ;  /* 0x0000000524007986 */ /* 0x0001e8000c115908 */
[----:B------:R0:W-:Y:S02]  /*2220*/  STS [R3+0x8a00], R0 ;  /* 0x008a000003007388 */ /* 0x0001e40000000800 */
.L_x_1747:
[----:B------:R-:W-:Y:S05]  /*2230*/  BSYNC B1 ;  /* 0x0000000000017941 */ /* 0x000fea0003800000 */
.L_x_1746:
[----:B0-----:R-:W0:Y:S01]  /*2240*/  LDC.64 R4, c[0x0][0x390] ;  /* 0x0000e400ff047b82 */ /* 0x001e220000000a00 */
[----:B------:R-:W-:Y:S01]  /*2250*/  VIADD R7, R72, 0x2280 ;  /* 0x0000228048077836 */ /* 0x000fe20000000000 */
[----:B------:R-:W-:Y:S05]  /*2260*/  WARPSYNC.ALL ;  /* 0x0000000000007948 */ /* 0x000fea0003800000 */
[----:B------:R-:W-:Y:S01]  /*2270*/  UMOV UR5, 0x400 ;  /* 0x0000040000057882 */ /* 0x000fe20000000000 */
[----:B------:R-:W2:Y:S08]  /*2280*/  LDC R0, c[0x0][0x3c0] ;  /* 0x0000f000ff007b82 */ /* 0x000eb00000000800 */
[----:B------:R-:W3:Y:S01]  /*2290*/  S2UR UR6, SR_CgaCtaId ;  /* 0x00000000000679c3 */ /* 0x000ee20000008800 */
[----:B0-----:R-:W-:-:S02]  /*22a0*/  ISETP.EQ.U32.AND P1, PT, R4, RZ, PT ;  /* 0x000000ff0400720c */ /* 0x001fc40003f22070 */
[----:B--2---:R-:W-:-:S04]  /*22b0*/  ISETP.GE.AND P0, PT, R7, R0, PT ;  /* 0x000000000700720c */ /* 0x004fc80003f06270 */
[----:B------:R-:W-:-:S04]  /*22c0*/  ISETP.EQ.OR.EX P0, PT, R5, RZ, !P0, P1 ;  /* 0x000000ff0500720c */ /* 0x000fc80004702710 */
[----:B------:R-:W-:Y:S01]  /*22d0*/  ISETP.GT.U32.OR P0, PT, R35, 0xff, P0 ;  /* 0x000000ff2300780c */ /* 0x000fe20000704470 */
[----:B---3--:R-:W-:-:S06]  /*22e0*/  ULEA UR5, UR6, UR5, 0x18 ;  /* 0x0000000506057291 */ /* 0x008fcc000f8ec0ff */
[----:B------:R-:W-:-:S06]  /*22f0*/  LEA R30, R30, UR5, 0x2 ;  /* 0x000000051e1e7c11 */ /* 0x000fcc000f8e10ff */
[----:B------:R-:W0:Y:S02]  /*2300*/  @!P0 LDS R5, [R3+0x8a00] ;  /* 0x008a000003058984 */ /* 0x000e240000000800 */
[----:B0-----:R-:W-:-:S05]  /*2310*/  @!P0 IADD3 R5, PT, PT, R5, R11, R2 ;  /* 0x0000000b05058210 */ /* 0x001fca0007ffe002 */
[----:B------:R0:W-:Y:S01]  /*2320*/  @!P0 STG.E desc[UR8][R40.64], R5 ;  /* 0x0000000528008986 */ /* 0x0001e2000c101908 */
[----:B------:R-:W-:Y:S01]  /*2330*/  BAR.SYNC.DEFER_BLOCKING 0x0 ;  /* 0x0000000000007b1d */ /* 0x000fe20000010000 */
[----:B------:R-:W-:-:S05]  /*2340*/  ISETP.GT.AND P0, PT, R7, R0, PT ;  /* 0x000000000700720c */ /* 0x000fca0003f04270 */
[----:B------:R0:W2:Y:S08]  /*2350*/  LDS R4, [R30+0x8a00] ;  /* 0x008a00001e047984 */ /* 0x0000b00000000800 */
[----:B0-----:R-:W-:Y:S05]  /*2360*/  @P0 BRA `(.L_x_1754) ;  /* 0x0000000000740947 */ /* 0x001fea0003800000 */
[----:B------:R-:W0:Y:S01]  /*2370*/  LDCU.64 UR4, c[0x0][0x3a0] ;  /* 0x00007400ff0477ac */ /* 0x000e220008000a00 */
[----:B--2---:R-:W-:-:S05]  /*2380*/  IADD3 R4, P1, PT, R71, R4, RZ ;  /* 0x0000000447047210 */ /* 0x004fca0007f3e0ff */
[----:B------:R-:W-:Y:S01]  /*2390*/  IMAD.X R5, RZ, RZ, RZ, P1 ;  /* 0x000000ffff057224 */ /* 0x000fe200008e06ff */
[----:B0-----:R-:W-:-:S04]  /*23a0*/  LEA R2, P1, R4, UR4, 0x2 ;  /* 0x0000000404027c11 */ /* 0x001fc8000f8210ff */
[----:B-1----:R-:W-:-:S05]  /*23b0*/  LEA.HI.X R3, R4, UR5, R5, 0x2, P1 ;  /* 0x0000000504037c11 */ /* 0x002fca00088f1405 */
        /* <DEDUP_REMOVED lines=23> */
[----:B------:R-:W-:Y:S05]  /*2530*/  BRA `(.L_x_1755) ;  /* 0x0000000400287947 */ /* 0x000fea0003800000 */
.L_x_1754:
[----:B------:R-:W0:Y:S01]  /*2540*/  LDCU.64 UR4, c[0x0][0x3a0] ;  /* 0x00007400ff0477ac */ /* 0x000e220008000a00 */
[----:B------:R-:W-:Y:S01]  /*2550*/  IMAD R6, R75, -0x2280, R0 ;  /* 0xffffdd804b067824 */ /* 0x000fe200078e0200 */
[C---:B--2---:R-:W-:Y:S01]  /*2560*/  IADD3 R4, P2, PT, R71.reuse, R4, RZ ;  /* 0x0000000447047210 */ /* 0x044fe20007f5e0ff */
[C---:B------:R-:W-:Y:S02]  /*2570*/  VIADD R5, R71.reuse, 0x40 ;  /* 0x0000004047057836 */ /* 0x040fe40000000000 */
[C---:B-1----:R-:W-:Y:S01]  /*2580*/  VIADD R3, R71.reuse, 0x20 ;  /* 0x0000002047037836 */ /* 0x042fe20000000000 */
[CC--:B------:R-:W-:Y:S01]  /*2590*/  ISETP.GE.AND P1, PT, R71.reuse, R6.reuse, PT ;  /* 0x000000064700720c */ /* 0x0c0fe20003f26270 */
[----:B------:R-:W-:Y:S01]  /*25a0*/  VIADD R7, R71, 0x60 ;  /* 0x0000006047077836 */ /* 0x000fe20000000000 */
[-C--:B------:R-:W-:Y:S01]  /*25b0*/  ISETP.GE.AND P6, PT, R5, R6.reuse, PT ;  /* 0x000000060500720c */ /* 0x080fe20003fc6270 */
[----:B------:R-:W-:Y:S01]  /*25c0*/  IMAD.X R5, RZ, RZ, RZ, P2 ;  /* 0x000000ffff057224 */ /* 0x000fe200010e06ff */
[-C--:B------:R-:W-:Y:S01]  /*25d0*/  ISETP.GE.AND P4, PT, R3, R6.reuse, PT ;  /* 0x000000060300720c */ /* 0x080fe20003f86270 */
[----:B------:R-:W-:Y:S01]  /*25e0*/  VIADD R9, R71, 0x80 ;  /* 0x0000008047097836 */ /* 0x000fe20000000000 */
[----:B------:R-:W-:Y:S01]  /*25f0*/  ISETP.GE.AND P5, PT, R7, R6, PT ;  /* 0x000000060700720c */ /* 0x000fe20003fa6270 */
[----:B------:R-:W-:-:S02]  /*2600*/  VIADD R7, R71, 0xc0 ;  /* 0x000000c047077836 */ /* 0x000fc40000000000 */
[----:B------:R-:W-:Y:S01]  /*2610*/  VIADD R11, R71, 0xa0 ;  /* 0x000000a0470b7836 */ /* 0x000fe20000000000 */
[----:B------:R-:W-:Y:S01]  /*2620*/  ISETP.GE.AND P3, PT, R9, R6, PT ;  /* 0x000000060900720c */ /* 0x000fe20003f66270 */
[----:B------:R-:W-:Y:S01]  /*2630*/  VIADD R9, R71, 0xe0 ;  /* 0x000000e047097836 */ /* 0x000fe20000000000 */
[----:B0-----:R-:W-:-:S04]  /*2640*/  LEA R2, P2, R4, UR4, 0x2 ;  /* 0x0000000404027c11 */ /* 0x001fc8000f8410ff */
[----:B------:R-:W-:Y:S02]  /*2650*/  LEA.HI.X R3, R4, UR5, R5, 0x2, P2 ;  /* 0x0000000504037c11 */ /* 0x000fe400090f1405 */
[----:B------:R-:W-:-:S03]  /*2660*/  ISETP.GE.AND P2, PT, R11, R6, PT ;  /* 0x000000060b00720c */ /* 0x000fc60003f46270 */
        /* <DEDUP_REMOVED lines=54> */
[----:B------:R0:W-:Y:S02]  /*29d0*/  @!P3 STG.E desc[UR8][R2.64+0xb00], R48 ;  /* 0x000b00300200b986 */ /* 0x0001e4000c101908 */
.L_x_1755:
[----:B------:R-:W-:Y:S05]  /*29e0*/  @P0 BRA `(.L_x_1756) ;  /* 0x0000000000600947 */ /* 0x000fea0003800000 */
        /* <DEDUP_REMOVED lines=11> */
[----:B01----:R2:W5:Y:S04]  /*2aa0*/  LDG.E R49, desc[UR8][R38.64+0x500] ;  /* 0x0005000826317981 */ /* 0x003568000c1e1900 */
        /* <DEDUP_REMOVED lines=12> */
.L_x_1756:
[----:B------:R-:W-:Y:S02]  /*2b70*/  IMAD.IADD R72, R0, 0x1, -R72 ;  /* 0x0000000100487824 */ /* 0x000fe400078e0a48 */
[C---:B01----:R-:W-:Y:S02]  /*2b80*/  VIADD R3, R71.reuse, 0x20 ;  /* 0x0000002047037836 */ /* 0x043fe40000000000 */
        /* <DEDUP_REMOVED lines=67> */
.L_x_1757:
[----:B------:R-:W-:Y:S05]  /*2fc0*/  @P0 BRA `(.L_x_1758) ;  /* 0x00000000006c0947 */ /* 0x000fea0003800000 */
[----:B------:R-:W1:Y:S02]  /*2fd0*/  LDCU.64 UR4, c[0x0][0x3b0] ;  /* 0x00007600ff0477ac */ /* 0x000e640008000a00 */
[----:B-1----:R-:W-:-:S04]  /*2fe0*/  LEA R2, P0, R4, UR4, 0x2 ;  /* 0x0000000404027c11 */ /* 0x002fc8000f8010ff */
        /* <DEDUP_REMOVED lines=25> */
.L_x_1758:
        /* <DEDUP_REMOVED lines=10> */
[-C--:B------:R-:W-:Y:S01]  /*3220*/  ISETP.GE.AND P0, PT, R55, R0.reuse, PT ;  /* 0x000000003700720c */ /* 0x080fe20003f06270 */
[----:B------:R-:W-:Y:S01]  /*3230*/  VIADD R55, R71, 0xa0 ;  /* 0x000000a047377836 */ /* 0x000fe20000000000 */
[----:B------:R-:W-:Y:S01]  /*3240*/  ISETP.GE.AND P4, PT, R39, R0, PT ;  /* 0x000000002700720c */ /* 0x000fe20003f86270 */
[----:B------:R-:W-:Y:S01]  /*3250*/  VIADD R39, R71, 0x100 ;  /* 0x0000010047277836 */ /* 0x000fe20000000000 */
[----:B-1----:R-:W-:-:S02]  /*3260*/  LEA R2, P2, R4, UR4, 0x2 ;  /* 0x0000000404027c11 */ /* 0x002fc4000f8410ff */
[-C--:B------:R-:W-:Y:S02]  /*3270*/  ISETP.GE.AND P3, PT, R55, R0.reuse, PT ;  /* 0x000000003700720c */ /* 0x080fe40003f66270 */
[----:B------:R-:W-:Y:S01]  /*3280*/  LEA.HI.X R3, R4, UR5, R5, 0x2, P2 ;  /* 0x0000000504037c11 */ /* 0x000fe200090f1405 */
[----:B------:R-:W-:Y:S01]  /*3290*/  VIADD R5, R71, 0xe0 ;  /* 0x000000e047057836 */ /* 0x000fe20000000000 */
[----:B------:R-:W-:-:S03]  /*32a0*/  ISETP.GE.AND P2, PT, R57, R0, PT ;  /* 0x000000003900720c */ /* 0x000fc60003f46270 */
[----:B-----5:R0:W-:Y:S01]  /*32b0*/  @!P6 STG.E desc[UR8][R2.64], R27 ;  /* 0x0000001b0200e986 */ /* 0x0201e2000c101908 */
[-C--:B------:R-:W-:Y:S01]  /*32c0*/  ISETP.GE.AND P6, PT, R5, R0.reuse, PT ;  /* 0x000000000500720c */ /* 0x080fe20003fc6270 */
[----:B------:R-:W-:Y:S02]  /*32d0*/  VIADD R5, R71, 0x120 ;  /* 0x0000012047057836 */ /* 0x000fe40000000000 */
[----:B------:R1:W-:Y:S03]  /*32e0*/  @!P1 STG.E desc[UR8][R2.64+0x100], R31 ;  /* 0x0001001f02009986 */ /* 0x0003e6000c101908 */
[-C--:B------:R-:W-:Y:S01]  /*32f0*/  ISETP.GE.AND P1, PT, R5, R0.reuse, PT ;  /* 0x000000000500720c */ /* 0x080fe20003f26270 */
[----:B------:R-:W-:Y:S01]  /*3300*/  VIADD R5, R71, 0x160 ;  /* 0x0000016047057836 */ /* 0x000fe20000000000 */
[----:B------:R1:W-:Y:S01]  /*3310*/  @!P5 STG.E desc[UR8][R2.64+0x80], R29 ;  /* 0x0000801d0200d986 */ /* 0x0003e2000c101908 */
[----:B------:R-:W-:Y:S01]  /*3320*/  ISETP.GE.AND P5, PT, R39, R0, PT ;  /* 0x000000002700720c */ /* 0x000fe20003fa6270 */
[----:B------:R-:W-:-:S02]  /*3330*/  VIADD R39, R71, 0x140 ;  /* 0x0000014047277836 */ /* 0x000fc40000000000 */
[----:B------:R1:W-:Y:S01]  /*3340*/  @!P4 STG.E desc[UR8][R2.64+0x200], R35 ;  /* 0x000200230200c986 */ /* 0x0003e2000c101908 */
[-C--:B------:R-:W-:Y:S01]  /*3350*/  ISETP.GE.AND P4, PT, R5, R0.reuse, PT ;  /* 0x000000000500720c */ /* 0x080fe20003f86270 */
[C---:B0-----:R-:W-:Y:S02]  /*3360*/  VIADD R27, R71.reuse, 0x180 ;  /* 0x00000180471b7836 */ /* 0x041fe40000000000 */
[----:B------:R-:W-:Y:S01]  /*3370*/  VIADD R5, R71, 0x1a0 ;  /* 0x000001a047057836 */ /* 0x000fe20000000000 */
[----:B------:R1:W-:Y:S01]  /*3380*/  @!P0 STG.E desc[UR8][R2.64+0x180], R33 ;  /* 0x0001802102008986 */ /* 0x0003e2000c101908 */
        /* <DEDUP_REMOVED lines=41> */
.L_x_1745:
[----:B------:R-:W-:Y:S01]  /*3620*/  IMAD.MOV.U32 R34, RZ, RZ, RZ ;  /* 0x000000ffff227224 */ /* 0x000fe200078e00ff */
[C---:B------:R-:W-:Y:S01]  /*3630*/  ISETP.GT.U32.AND P0, PT, R35.reuse, 0x1f, PT ;  /* 0x0000001f2300780c */ /* 0x040fe20003f04070 */
[----:B------:R-:W-:Y:S05]  /*3640*/  WARPSYNC.ALL ;  /* 0x0000000000007948 */ /* 0x000fea0003800000 */
[----:B------:R-:W-:-:S04]  /*3650*/  IMAD.HI.U32 R36, R35, 0x15555556, R34 ;  /* 0x1555555623247827 */ /* 0x000fc800078e0022 */
        /* <DEDUP_REMOVED lines=17> */
[----:B------:R-:W0:Y:S01]  /*3770*/  LDS R58, [R57+0x343c] ;  /* 0x00343c00393a7984 */ /* 0x000e220000000800 */
[----:B-1----:R-:W-:-:S04]  /*3780*/  IADD3 R60, PT, PT, R54, R55, R56 ;  /* 0x00000037363c7210 */ /* 0x002fc80007ffe038 */
[----:B--2---:R-:W-:-:S04]  /*3790*/  IADD3 R60, PT, PT, R52, R60, R53 ;  /* 0x0000003c343c7210 */ /* 0x004fc80007ffe035 */
[----:B---3--:R-:W-:-:S04]  /*37a0*/  IADD3 R60, PT, PT, R50, R60, R51 ;  /* 0x0000003c323c7210 */ /* 0x008fc80007ffe033 */
[----:B----4-:R-:W-:-:S04]  /*37b0*/  IADD3 R60, PT, PT, R48, R60, R49 ;  /* 0x0000003c303c7210 */ /* 0x010fc80007ffe031 */
[----:B-----5:R-:W-:-:S05]  /*37c0*/  IADD3 R61, PT, PT, R36, R60, R37 ;  /* 0x0000003c243d7210 */ /* 0x020fca0007ffe025 */
        /* <DEDUP_REMOVED lines=11> */
.L_x_1873:
        /* <DEDUP_REMOVED lines=25> */
.L_x_1759:
[----:B------:R-:W-:Y:S05]  /*3a10*/  WARPSYNC.ALL ;  /* 0x0000000000007948 */ /* 0x000fea0003800000 */
[----:B------:R-:W-:Y:S01]  /*3a20*/  BAR.SYNC.DEFER_BLOCKING 0x0 ;  /* 0x0000000000007b1d */ /* 0x000fe20000010000 */
[----:B------:R-:W-:-:S05]  /*3a30*/  ISETP.NE.AND P0, PT, R74, RZ, PT ;  /* 0x000000ff4a00720c */ /* 0x000fca0003f05270 */
[----:B------:R-:W-:Y:S01]  /*3a40*/  BSSY.RECONVERGENT B0, `(.L_x_1761) ;  /* 0x0000027000007945 */ /* 0x000fe20003800200 */
[----:B-1----:R1:W2:Y:S07]  /*3a50*/  LDS R49, [R59+0x3410] ;  /* 0x003410003b317984 */ /* 0x0022ae0000000800 */
[----:B------:R-:W-:Y:S05]  /*3a60*/  @P0 BRA `(.L_x_1762) ;  /* 0x0000000000900947 */ /* 0x000fea0003800000 */
[----:B------:R-:W2:Y:S04]  /*3a70*/  LDS R50, [R3] ;  /* 0x0000000003327984 */ /* 0x000ea80000000800 */
[----:B------:R-:W3:Y:S04]  /*3a80*/  LDS R52, [R3+0x400] ;  /* 0x0004000003347984 */ /* 0x000ee80000000800 */
[----:B------:R-:W4:Y:S04]  /*3a90*/  LDS R54, [R3+0x800] ;  /* 0x0008000003367984 */ /* 0x000f280000000800 */
[----:B------:R-:W5:Y:S04]  /*3aa0*/  LDS R56, [R3+0xc00] ;  /* 0x000c000003387984 */ /* 0x000f680000000800 */
[----:B------:R-:W1:Y:S04]  /*3ab0*/  LDS R58, [R3+0x1000] ;  /* 0x00100000033a7984 */ /* 0x000e680000000800 */
[----:B------:R-:W1:Y:S04]  /*3ac0*/  LDS R60, [R3+0x1400] ;  /* 0x00140000033c7984 */ /* 0x000e680000000800 */
[----:B0-----:R-:W0:Y:S04]  /*3ad0*/  LDS R62, [R3+0x1800] ;  /* 0x00180000033e7984 */ /* 0x001e280000000800 */
[----:B------:R-:W0:Y:S04]  /*3ae0*/  LDS R64, [R3+0x1c00] ;  /* 0x001c000003407984 */ /* 0x000e280000000800 */
[----:B------:R-:W0:Y:S04]  /*3af0*/  LDS R68, [R3+0x2000] ;  /* 0x0020000003447984 */ /* 0x000e280000000800 */
[----:B------:R-:W0:Y:S04]  /*3b00*/  LDS R76, [R3+0x2400] ;  /* 0x00240000034c7984 */ /* 0x000e280000000800 */
[----:B------:R-:W0:Y:S01]  /*3b10*/  LDS R48, [R3+0x2800] ;  /* 0x0028000003307984 */ /* 0x000e220000000800 */
[----:B--2---:R-:W-:-:S03]  /*3b20*/  IMAD.IADD R50, R49, 0x1, R50 ;  /* 0x0000000131327824 */ /* 0x004fc600078e0232 */
[----:B------:R-:W2:Y:S01]  /*3b30*/  LDS R36, [R3+0x2c00] ;  /* 0x002c000003247984 */ /* 0x000ea20000000800 */
[C---:B---3--:R-:W-:Y:S02]  /*3b40*/  IMAD.IADD R52, R49.reuse, 0x1, R52 ;  /* 0x0000000131347824 */ /* 0x048fe400078e0234 */
[C---:B----4-:R-:W-:Y:S01]  /*3b50*/  IMAD.IADD R54, R49.reuse, 0x1, R54 ;  /* 0x0000000131367824 */ /* 0x050fe200078e0236 */
[----:B------:R3:W-:Y:S01]  /*3b60*/  STS [R3], R50 ;  /* 0x0000003203007388 */ /* 0x0007e20000000800 */
[----:B-----5:R-:W-:-:S03]  /*3b70*/  IMAD.IADD R56, R49, 0x1, R56 ;  /* 0x0000000131387824 */ /* 0x020fc600078e0238 */
[----:B------:R3:W-:Y:S01]  /*3b80*/  STS [R3+0x400], R52 ;  /* 0x0004003403007388 */ /* 0x0007e20000000800 */
[----:B-1----:R-:W-:-:S03]  /*3b90*/  IMAD.IADD R58, R49, 0x1, R58 ;  /* 0x00000001313a7824 */ /* 0x002fc600078e023a */
[----:B------:R3:W-:Y:S01]  /*3ba0*/  STS [R3+0x800], R54 ;  /* 0x0008003603007388 */ /* 0x0007e20000000800 */
[----:B------:R-:W-:-:S03]  /*3bb0*/  IMAD.IADD R60, R49, 0x1, R60 ;  /* 0x00000001313c7824 */ /* 0x000fc600078e023c */
[----:B------:R3:W-:Y:S01]  /*3bc0*/  STS [R3+0xc00], R56 ;  /* 0x000c003803007388 */ /* 0x0007e20000000800 */
[----:B0-----:R-:W-:-:S03]  /*3bd0*/  IMAD.IADD R62, R49, 0x1, R62 ;  /* 0x00000001313e7824 */ /* 0x001fc600078e023e */
[----:B------:R3:W-:Y:S01]  /*3be0*/  STS [R3+0x1000], R58 ;  /* 0x0010003a03007388 */ /* 0x0007e20000000800 */
        /* <DEDUP_REMOVED lines=8> */
[----:B--2---:R-:W-:-:S03]  /*3c70*/  IMAD.IADD R36, R49, 0x1, R36 ;  /* 0x0000000131247824 */ /* 0x004fc600078e0224 */
[----:B------:R3:W-:Y:S04]  /*3c80*/  STS [R3+0x2400], R76 ;  /* 0x0024004c03007388 */ /* 0x0007e80000000800 */
[----:B------:R3:W-:Y:S04]  /*3c90*/  STS [R3+0x2800], R48 ;  /* 0x0028003003007388 */ /* 0x0007e80000000800 */
[----:B------:R3:W-:Y:S02]  /*3ca0*/  STS [R3+0x2c00], R36 ;  /* 0x002c002403007388 */ /* 0x0007e40000000800 */
.L_x_1762:
[----:B------:R-:W-:Y:S05]  /*3cb0*/  BSYNC.RECONVERGENT B0 ;  /* 0x0000000000007941 */ /* 0x000fea0003800200 */
.L_x_1761:
[----:B------:R-:W-:Y:S01]  /*3cc0*/  BAR.SYNC.DEFER_BLOCKING 0x0 ;  /* 0x0000000000007b1d */ /* 0x000fe20000010000 */
[----:B------:R-:W-:-:S05]  /*3cd0*/  R2P PR, R30, 0x7f ;  /* 0x0000007f1e007804 */ /* 0x000fca0000000000 */
[----:B------:R-:W-:Y:S01]  /*3ce0*/  BSSY.RECONVERGENT B0, `(.L_x_1763) ;  /* 0x0000025000007945 */ /* 0x000fe20003800200 */
[----:B---3--:R-:W3:Y:S07]  /*3cf0*/  S2R R48, SR_LEMASK ;  /* 0x0000000000307919 */ /* 0x008eee0000003a00 */
[----:B------:R-:W-:Y:S02]  /*3d00*/  VOTE.ANY R36, PT, P0 ;  /* 0x0000000000247806 */ /* 0x000fe400000e0100 */
        /* <DEDUP_REMOVED lines=22> */
[----:B------:R-:W-:Y:S01]  /*3e70*/  LOP3.LUT R53, R51, R36, RZ, 0xc0, !PT ;  /* 0x0000002433357212 */ /* 0x000fe200078ec0ff */
[----:B------:R-:W-:Y:S01]  /*3e80*/  IMAD.MOV.U32 R51, RZ, RZ, RZ ;  /* 0x000000ffff337224 */ /* 0x000fe200078e00ff */
[----:B------:R-:W-:Y:S02]  /*3e90*/  SHF.R.U32.HI R36, RZ, 0x5, R35 ;  /* 0x00000005ff247819 */ /* 0x000fe40000011623 */
[----:B------:R-:W4:Y:S03]  /*3ea0*/  FLO.U32 R50, R53 ;  /* 0x0000003500327300 */ /* 0x000f2600000e0000 */
[----:B------:R-:W-:Y:S01]  /*3eb0*/  IMAD.SHL.U32 R52, R36, 0x400, RZ ;  /* 0x0000040024347824 */ /* 0x000fe200078e00ff */
[----:B---3--:R-:W-:-:S03]  /*3ec0*/  LOP3.LUT R36, R48, R53, RZ, 0xc0, !PT ;  /* 0x0000003530247212 */ /* 0x008fc600078ec0ff */
[----:B------:R-:W-:-:S03]  /*3ed0*/  IMAD.IADD R37, R77, 0x1, R52 ;  /* 0x000000014d257824 */ /* 0x000fc600078e0234 */
[----:B------:R-:W3:Y:S01]  /*3ee0*/  POPC R36, R36 ;  /* 0x0000002400247309 */ /* 0x000ee20000000000 */
[----:B----4-:R-:W-:-:S13]  /*3ef0*/  ISETP.NE.AND P0, PT, R73, R50, PT ;  /* 0x000000324900720c */ /* 0x010fda0003f05270 */
[----:B---3--:R-:W-:Y:S05]  /*3f00*/  @P0 BRA `(.L_x_1764) ;  /* 0x0000000000080947 */ /* 0x008fea0003800000 */
[----:B------:R-:W-:-:S06]  /*3f10*/  IMAD R51, R30, 0x4, R37 ;  /* 0x000000041e337824 */ /* 0x000fcc00078e0225 */
[----:B------:R3:W4:Y:S02]  /*3f20*/  ATOMS.ADD R51, [R51], R36 ;  /* 0x000000243333738c */ /* 0x0007240000000000 */
.L_x_1764:
[----:B------:R-:W-:Y:S05]  /*3f30*/  BSYNC.RECONVERGENT B0 ;  /* 0x0000000000007941 */ /* 0x000fea0003800200 */
.L_x_1763:
[----:B------:R-:W-:Y:S01]  /*3f40*/  R2P PR, R29, 0x7f ;  /* 0x0000007f1d007804 */ /* 0x000fe20000000000 */
[----:B----4-:R4:W0:Y:S01]  /*3f50*/  SHFL.IDX PT, R51, R51, R50, 0x1f ;  /* 0x00001f3233337589 */ /* 0x01082200000e0000 */
        /* <DEDUP_REMOVED lines=21> */
[----:B------:R-:W-:Y:S01]  /*40b0*/  LOP3.LUT R30, R53, R30, RZ, 0xc0, !PT ;  /* 0x0000001e351e7212 */ /* 0x000fe200078ec0ff */
[----:B------:R-:W-:Y:S01]  /*40c0*/  IMAD.MOV.U32 R53, RZ, RZ, RZ ;  /* 0x000000ffff357224 */ /* 0x000fe200078e00ff */
[----:B------:R-:W-:Y:S02]  /*40d0*/  @!P0 LOP3.LUT R57, RZ, R57, RZ, 0x33, !PT ;  /* 0x00000039ff398212 */ /* 0x000fe400078e33ff */
[----:B------:R-:W-:-:S04]  /*40e0*/  LOP3.LUT R30, R55, R30, RZ, 0xc0, !PT ;  /* 0x0000001e371e7212 */ /* 0x000fc800078ec0ff */
[----:B------:R-:W-:-:S04]  /*40f0*/  LOP3.LUT R57, R57, R30, RZ, 0xc0, !PT ;  /* 0x0000001e39397212 */ /* 0x000fc800078ec0ff */
[----:B------:R-:W5:Y:S01]  /*4100*/  FLO.U32 R52, R57 ;  /* 0x0000003900347300 */ /* 0x000f6200000e0000 */
[----:B------:R-:W-:-:S07]  /*4110*/  LOP3.LUT R30, R48, R57, RZ, 0xc0, !PT ;  /* 0x00000039301e7212 */ /* 0x000fce00078ec0ff */
[----:B------:R-:W0:Y:S01]  /*4120*/  POPC R30, R30 ;  /* 0x0000001e001e7309 */ /* 0x000e220000000000 */
[----:B-----5:R-:W-:-:S13]  /*4130*/  ISETP.NE.AND P0, PT, R73, R52, PT ;  /* 0x000000344900720c */ /* 0x020fda0003f05270 */
[----:B0---4-:R-:W-:Y:S05]  /*4140*/  @P0 BRA `(.L_x_1766) ;  /* 0x0000000000080947 */ /* 0x011fea0003800000 */
[----:B------:R-:W-:-:S05]  /*4150*/  IMAD R29, R29, 0x4, R37 ;  /* 0x000000041d1d7824 */ /* 0x000fca00078e0225 */
[----:B------:R0:W4:Y:S02]  /*4160*/  ATOMS.ADD R53, [R29], R30 ;  /* 0x0000001e1d35738c */ /* 0x0001240000000000 */
.L_x_1766:
[----:B------:R-:W-:Y:S05]  /*4170*/  BSYNC.RECONVERGENT B0 ;  /* 0x0000000000007941 */ /* 0x000fea0003800200 */
.L_x_1765:
[----:B------:R-:W-:Y:S01]  /*4180*/  R2P PR, R27, 0x7f ;  /* 0x0000007f1b007804 */ /* 0x000fe20000000000 */
[----:B----4-:R4:W1:Y:S01]  /*4190*/  SHFL.IDX PT, R53, R53, R52, 0x1f ;  /* 0x00001f3435357589 */ /* 0x01086200000e0000 */
[----:B------:R-:W-:Y:S01]  /*41a0*/  BSSY.RECONVERGENT B0, `(.L_x_1767) ;  /* 0x0000028000007945 */ /* 0x000fe20003800200 */
[----:B------:R-:W-:-:S10]  /*41b0*/  IMAD.MOV.U32 R55, RZ, RZ, RZ ;  /* 0x000000ffff377224 */ /* 0x000fd400078e00ff */
[----:B0-----:R-:W-:Y:S02]  /*41c0*/  VOTE.ANY R29, PT, P0 ;  /* 0x00000000001d7806 */ /* 0x001fe400000e0100 */
        /* <DEDUP_REMOVED lines=22> */
[----:B------:R-:W-:-:S02]  /*4330*/  ISETP.GE.AND P0, PT, R67, RZ, PT ;  /* 0x000000ff4300720c */ /* 0x000fc40003f06270 */
[----:B------:R-:W-:Y:S02]  /*4340*/  LOP3.LUT R29, R56, R29, RZ, 0xc0, !PT ;  /* 0x0000001d381d7212 */ /* 0x000fe400078ec0ff */
[----:B------:R-:W-:Y:S02]  /*4350*/  SEL R54, RZ, 0x7fffffff, !P0 ;  /* 0x7fffffffff367807 */ /* 0x000fe40004000000 */
[----:B------:R-:W0:Y:S01]  /*4360*/  FLO.U32 R50, R29 ;  /* 0x0000001d00327300 */ /* 0x000e2200000e0000 */
[----:B------:R-:W-:Y:S02]  /*4370*/  LOP3.LUT R56, R48, R29, RZ, 0xc0, !PT ;  /* 0x0000001d30387212 */ /* 0x000fe400078ec0ff */
[----:B------:R-:W-:-:S04]  /*4380*/  LOP3.LUT R67, R54, R67, RZ, 0x3c, !PT ;  /* 0x0000004336437212 */ /* 0x000fc800078e3cff */
[C---:B------:R-:W-:Y:S01]  /*4390*/  ISETP.NE.AND P0, PT, R67.reuse, 0x7fffffff, PT ;  /* 0x7fffffff4300780c */ /* 0x040fe20003f05270 */
[----:B------:R4:W1:Y:S03]  /*43a0*/  POPC R29, R56 ;  /* 0x00000038001d7309 */ /* 0x0008660000000000 */
[----:B------:R-:W-:Y:S02]  /*43b0*/  SEL R54, R67, 0x80000000, P0 ;  /* 0x8000000043367807 */ /* 0x000fe40000000000 */
[----:B0-----:R-:W-:Y:S02]  /*43c0*/  ISETP.NE.AND P0, PT, R73, R50, PT ;  /* 0x000000324900720c */ /* 0x001fe40003f05270 */
[----:B------:R-:W-:-:S04]  /*43d0*/  SHF.R.U32.HI R54, RZ, UR7, R54 ;  /* 0x00000007ff367c19 */ /* 0x000fc80008011636 */
[----:B------:R-:W-:-:S07]  /*43e0*/  LOP3.LUT R54, R54, UR4, RZ, 0x30, !PT ;  /* 0x0000000436367c12 */ /* 0x000fce000f8e30ff */
[----:B-1--4-:R-:W-:Y:S05]  /*43f0*/  @P0 BRA `(.L_x_1768) ;  /* 0x0000000000080947 */ /* 0x012fea0003800000 */
[----:B------:R-:W-:-:S05]  /*4400*/  IMAD R52, R27, 0x4, R37 ;  /* 0x000000041b347824 */ /* 0x000fca00078e0225 */
[----:B------:R0:W1:Y:S02]  /*4410*/  ATOMS.ADD R55, [R52], R29 ;  /* 0x0000001d3437738c */ /* 0x0000640000000000 */
.L_x_1768:
[----:B------:R-:W-:Y:S05]  /*4420*/  BSYNC.RECONVERGENT B0 ;  /* 0x0000000000007941 */ /* 0x000fea0003800200 */
.L_x_1767:
[----:B------:R-:W-:Y:S01]  /*4430*/  R2P PR, R54, 0x7f ;  /* 0x0000007f36007804 */ /* 0x000fe20000000000 */
[----:B-1----:R1:W4:Y:S01]  /*4440*/  SHFL.IDX PT, R50, R55, R50, 0x1f ;  /* 0x00001f3237327589 */ /* 0x00232200000e0000 */
[----:B------:R-:W-:Y:S01]  /*4450*/  BSSY.RECONVERGENT B0, `(.L_x_1769) ;  /* 0x0000028000007945 */ /* 0x000fe20003800200 */
[----:B------:R-:W-:-:S10]  /*4460*/  IMAD.MOV.U32 R59, RZ, RZ, RZ ;  /* 0x000000ffff3b7224 */ /* 0x000fd400078e00ff */
[----:B------:R-:W-:Y:S02]  /*4470*/  VOTE.ANY R27, PT, P0 ;  /* 0x00000000001b7806 */ /* 0x000fe400000e0100 */
[----:B0-----:R-:W-:Y:S02]  /*4480*/  VOTE.ANY R52, PT, P1 ;  /* 0x0000000000347806 */ /* 0x001fe400008e0100 */
        /* <DEDUP_REMOVED lines=36> */
.L_x_1770:
[----:B------:R-:W-:Y:S05]  /*46d0*/  BSYNC.RECONVERGENT B0 ;  /* 0x0000000000007941 */ /* 0x000fea0003800200 */
.L_x_1769:
[----:B------:R-:W-:Y:S01]  /*46e0*/  R2P PR, R52, 0x7f ;  /* 0x0000007f34007804 */ /* 0x000fe20000000000 */
[----:B-1----:R1:W4:Y:S01]  /*46f0*/  SHFL.IDX PT, R58, R59, R58, 0x1f ;  /* 0x00001f3a3b3a7589 */ /* 0x00232200000e0000 */
        /* <DEDUP_REMOVED lines=23> */
[----:B------:R-:W-:Y:S02]  /*4870*/  LOP3.LUT R54, R57, R54, RZ, 0xc0, !PT ;  /* 0x0000003639367212 */ /* 0x000fe400078ec0ff */
[----:B------:R-:W-:Y:S02]  /*4880*/  ISETP.GE.AND P0, PT, R65, RZ, PT ;  /* 0x000000ff4100720c */ /* 0x000fe40003f06270 */
[----:B------:R-:W-:Y:S01]  /*4890*/  LOP3.LUT R55, R61, R54, RZ, 0xc0, !PT ;  /* 0x000000363d377212 */ /* 0x000fe200078ec0ff */
[----:B------:R-:W-:Y:S01]  /*48a0*/  IMAD.MOV.U32 R61, RZ, RZ, RZ ;  /* 0x000000ffff3d7224 */ /* 0x000fe200078e00ff */
[----:B------:R-:W-:-:S02]  /*48b0*/  SEL R54, RZ, 0x7fffffff, !P0 ;  /* 0x7fffffffff367807 */ /* 0x000fc40004000000 */
[----:B------:R-:W0:Y:S01]  /*48c0*/  FLO.U32 R56, R55 ;  /* 0x0000003700387300 */ /* 0x000e2200000e0000 */
[----:B------:R-:W-:Y:S02]  /*48d0*/  LOP3.LUT R57, R48, R55, RZ, 0xc0, !PT ;  /* 0x0000003730397212 */ /* 0x000fe400078ec0ff */
[----:B------:R-:W-:-:S04]  /*48e0*/  LOP3.LUT R65, R54, R65, RZ, 0x3c, !PT ;  /* 0x0000004136417212 */ /* 0x000fc800078e3cff */
[C---:B------:R-:W-:Y:S01]  /*48f0*/  ISETP.NE.AND P0, PT, R65.reuse, 0x7fffffff, PT ;  /* 0x7fffffff4100780c */ /* 0x040fe20003f05270 */
[----:B------:R-:W1:Y:S03]  /*4900*/  POPC R57, R57 ;  /* 0x0000003900397309 */ /* 0x000e660000000000 */
[----:B------:R-:W-:Y:S02]  /*4910*/  SEL R54, R65, 0x80000000, P0 ;  /* 0x8000000041367807 */ /* 0x000fe40000000000 */
[----:B0-----:R-:W-:Y:S02]  /*4920*/  ISETP.NE.AND P0, PT, R73, R56, PT ;  /* 0x000000384900720c */ /* 0x001fe40003f05270 */
[----:B------:R-:W-:-:S04]  /*4930*/  SHF.R.U32.HI R54, RZ, UR7, R54 ;  /* 0x00000007ff367c19 */ /* 0x000fc80008011636 */
[----:B------:R-:W-:-:S07]  /*4940*/  LOP3.LUT R54, R54, UR4, RZ, 0x30, !PT ;  /* 0x0000000436367c12 */ /* 0x000fce000f8e30ff */
[----:B-1--4-:R-:W-:Y:S05]  /*4950*/  @P0 BRA `(.L_x_1772) ;  /* 0x0000000000080947 */ /* 0x012fea0003800000 */
[----:B------:R-:W-:-:S05]  /*4960*/  IMAD R52, R52, 0x4, R37 ;  /* 0x0000000434347824 */ /* 0x000fca00078e0225 */
[----:B------:R0:W1:Y:S02]  /*4970*/  ATOMS.ADD R61, [R52], R57 ;  /* 0x00000039343d738c */ /* 0x0000640000000000 */
.L_x_1772:
[----:B------:R-:W-:Y:S05]  /*4980*/  BSYNC.RECONVERGENT B0 ;  /* 0x0000000000007941 */ /* 0x000fea0003800200 */
.L_x_1771:
[----:B------:R-:W-:Y:S01]  /*4990*/  R2P PR, R54, 0x7f ;  /* 0x0000007f36007804 */ /* 0x000fe20000000000 */
[----:B-1----:R1:W4:Y:S01]  /*49a0*/  SHFL.IDX PT, R56, R61, R56, 0x1f ;  /* 0x00001f383d387589 */ /* 0x00232200000e0000 */
[----:B------:R-:W-:Y:S11]  /*49b0*/  BSSY.RECONVERGENT B0, `(.L_x_1773) ;  /* 0x0000021000007945 */ /* 0x000ff60003800200 */
[----:B0-----:R-:W-:-:S02]  /*49c0*/  VOTE.ANY R52, PT, P0 ;  /* 0x0000000000347806 */ /* 0x001fc400000e0100 */
[----:B------:R-:W-:Y:S02]  /*49d0*/  VOTE.ANY R55, PT, P1 ;  /* 0x0000000000377806 */ /* 0x000fe400008e0100 */
[----:B------:R-:W-:Y:S02]  /*49e0*/  @!P0 LOP3.LUT R52, RZ, R52, RZ, 0x33, !PT ;  /* 0x00000034ff348212 */ /* 0x000fe400078e33ff */
[----:B------:R-:W-:Y:S02]  /*49f0*/  @!P1 LOP3.LUT R55, RZ, R55, RZ, 0x33, !PT ;  /* 0x00000037ff379212 */ /* 0x000fe400078e33ff */
[----:B------:R-:W-:Y:S02]  /*4a00*/  VOTE.ANY R59, PT, P2 ;  /* 0x00000000003b7806 */ /* 0x000fe400010e0100 */
[----:B------:R-:W-:Y:S02]  /*4a10*/  LOP3.LUT R52, R55, R52, RZ, 0xc0, !PT ;  /* 0x0000003437347212 */ /* 0x000fe400078ec0ff */
[----:B------:R-:W-:-:S02]  /*4a20*/  VOTE.ANY R55, PT, P3 ;  /* 0x0000000000377806 */ /* 0x000fc400018e0100 */
[----:B------:R-:W-:Y:S02]  /*4a30*/  @!P2 LOP3.LUT R59, RZ, R59, RZ, 0x33, !PT ;  /* 0x0000003bff3ba212 */ /* 0x000fe400078e33ff */
[----:B------:R-:W-:Y:S02]  /*4a40*/  @!P3 LOP3.LUT R55, RZ, R55, RZ, 0x33, !PT ;  /* 0x00000037ff37b212 */ /* 0x000fe400078e33ff */
[----:B------:R-:W-:Y:S02]  /*4a50*/  LOP3.LUT R52, R59, R52, RZ, 0xc0, !PT ;  /* 0x000000343b347212 */ /* 0x000fe400078ec0ff */
[----:B------:R-:W-:Y:S02]  /*4a60*/  LOP3.LUT P0, RZ, R54, 0x80, RZ, 0xc0, !PT ;  /* 0x0000008036ff7812 */ /* 0x000fe4000780c0ff */
[----:B------:R-:W-:Y:S02]  /*4a70*/  VOTE.ANY R59, PT, P4 ;  /* 0x00000000003b7806 */ /* 0x000fe400020e0100 */
[----:B------:R-:W-:-:S02]  /*4a80*/  LOP3.LUT R52, R55, R52, RZ, 0xc0, !PT ;  /* 0x0000003437347212 */ /* 0x000fc400078ec0ff */
[----:B------:R-:W-:Y:S02]  /*4a90*/  VOTE.ANY R55, PT, P5 ;  /* 0x0000000000377806 */ /* 0x000fe400028e0100 */
[----:B------:R-:W-:Y:S02]  /*4aa0*/  @!P4 LOP3.LUT R59, RZ, R59, RZ, 0x33, !PT ;  /* 0x0000003bff3bc212 */ /* 0x000fe400078e33ff */
[----:B------:R-:W-:Y:S02]  /*4ab0*/  @!P5 LOP3.LUT R55, RZ, R55, RZ, 0x33, !PT ;  /* 0x00000037ff37d212 */ /* 0x000fe400078e33ff */
[----:B------:R-:W-:Y:S02]  /*4ac0*/  LOP3.LUT R52, R59, R52, RZ, 0xc0, !PT ;  /* 0x000000343b347212 */ /* 0x000fe400078ec0ff */
[----:B------:R-:W-:Y:S02]  /*4ad0*/  VOTE.ANY R59, PT, P6 ;  /* 0x00000000003b7806 */ /* 0x000fe400030e0100 */
[----:B------:R-:W-:-:S02]  /*4ae0*/  LOP3.LUT R52, R55, R52, RZ, 0xc0, !PT ;  /* 0x0000003437347212 */ /* 0x000fc400078ec0ff */
[----:B------:R-:W-:Y:S02]  /*4af0*/  VOTE.ANY R55, PT, P0 ;  /* 0x0000000000377806 */ /* 0x000fe400000e0100 */
[----:B------:R-:W-:Y:S02]  /*4b00*/  @!P6 LOP3.LUT R59, RZ, R59, RZ, 0x33, !PT ;  /* 0x0000003bff3be212 */ /* 0x000fe400078e33ff */
[----:B------:R-:W-:Y:S02]  /*4b10*/  @!P0 LOP3.LUT R55, RZ, R55, RZ, 0x33, !PT ;  /* 0x00000037ff378212 */ /* 0x000fe400078e33ff */
[----:B------:R-:W-:Y:S01]  /*4b20*/  LOP3.LUT R52, R59, R52, RZ, 0xc0, !PT ;  /* 0x000000343b347212 */ /* 0x000fe200078ec0ff */
[----:B------:R-:W-:-:S03]  /*4b30*/  IMAD.MOV.U32 R59, RZ, RZ, RZ ;  /* 0x000000ffff3b7224 */ /* 0x000fc600078e00ff */
[----:B------:R-:W-:-:S04]  /*4b40*/  LOP3.LUT R63, R55, R52, RZ, 0xc0, !PT ;  /* 0x00000034373f7212 */ /* 0x000fc800078ec0ff */
[----:B------:R-:W0:Y:S01]  /*4b50*/  FLO.U32 R60, R63 ;  /* 0x0000003f003c7300 */ /* 0x000e2200000e0000 */
[----:B------:R-:W-:-:S07]  /*4b60*/  LOP3.LUT R55, R48, R63, RZ, 0xc0, !PT ;  /* 0x0000003f30377212 */ /* 0x000fce00078ec0ff */
[----:B------:R-:W1:Y:S01]  /*4b70*/  POPC R55, R55 ;  /* 0x0000003700377309 */ /* 0x000e620000000000 */
[----:B0-----:R-:W-:-:S13]  /*4b80*/  ISETP.NE.AND P0, PT, R73, R60, PT ;  /* 0x0000003c4900720c */ /* 0x001fda0003f05270 */
[----:B-1--4-:R-:W-:Y:S05]  /*4b90*/  @P0 BRA `(.L_x_1774) ;  /* 0x0000000000080947 */ /* 0x012fea0003800000 */
[----:B------:R-:W-:-:S05]  /*4ba0*/  IMAD R54, R54, 0x4, R37 ;  /* 0x0000000436367824 */ /* 0x000fca00078e0225 */
[----:B------:R0:W1:Y:S02]  /*4bb0*/  ATOMS.ADD R59, [R54], R55 ;  /* 0x00000037363b738c */ /* 0x0000640000000000 */
.L_x_1774:
[----:B------:R-:W-:Y:S05]  /*4bc0*/  BSYNC.RECONVERGENT B0 ;  /* 0x0000000000007941 */ /* 0x000fea0003800200 */
.L_x_1773:
[----:B------:R-:W-:Y:S01]  /*4bd0*/  R2P PR, R26, 0x7f ;  /* 0x0000007f1a007804 */ /* 0x000fe20000000000 */
[----:B01----:R0:W1:Y:S01]  /*4be0*/  SHFL.IDX PT, R54, R59, R60, 0x1f ;  /* 0x00001f3c3b367589 */ /* 0x00306200000e0000 */
[----:B------:R-:W-:Y:S11]  /*4bf0*/  BSSY.RECONVERGENT B0, `(.L_x_1775) ;  /* 0x0000021000007945 */ /* 0x000ff60003800200 */
[----:B------:R-:W-:-:S02]  /*4c00*/  VOTE.ANY R52, PT, P0 ;  /* 0x0000000000347806 */ /* 0x000fc400000e0100 */
        /* <DEDUP_REMOVED lines=20> */
[----:B------:R-:W-:Y:S01]  /*4d50*/  LOP3.LUT R52, R61, R52, RZ, 0xc0, !PT ;  /* 0x000000343d347212 */ /* 0x000fe200078ec0ff */
[----:B------:R-:W-:Y:S01]  /*4d60*/  IMAD.MOV.U32 R61, RZ, RZ, RZ ;  /* 0x000000ffff3d7224 */ /* 0x000fe200078e00ff */
[----:B------:R-:W-:-:S04]  /*4d70*/  @!P0 LOP3.LUT R63, RZ, R63, RZ, 0x33, !PT ;  /* 0x0000003fff3f8212 */ /* 0x000fc800078e33ff */
[----:B------:R-:W-:-:S04]  /*4d80*/  LOP3.LUT R63, R63, R52, RZ, 0xc0, !PT ;  /* 0x000000343f3f7212 */ /* 0x000fc800078ec0ff */
[----:B------:R-:W4:Y:S01]  /*4d90*/  FLO.U32 R62, R63 ;  /* 0x0000003f003e7300 */ /* 0x000f2200000e0000 */
[----:B------:R-:W-:-:S07]  /*4da0*/  LOP3.LUT R52, R48, R63, RZ, 0xc0, !PT ;  /* 0x0000003f30347212 */ /* 0x000fce00078ec0ff */
[----:B------:R-:W0:Y:S01]  /*4db0*/  POPC R52, R52 ;  /* 0x0000003400347309 */ /* 0x000e220000000000 */
[----:B----4-:R-:W-:-:S13]  /*4dc0*/  ISETP.NE.AND P0, PT, R73, R62, PT ;  /* 0x0000003e4900720c */ /* 0x010fda0003f05270 */
[----:B01----:R-:W-:Y:S05]  /*4dd0*/  @P0 BRA `(.L_x_1776) ;  /* 0x0000000000080947 */ /* 0x003fea0003800000 */
[----:B------:R-:W-:-:S06]  /*4de0*/  IMAD R61, R26, 0x4, R37 ;  /* 0x000000041a3d7824 */ /* 0x000fcc00078e0225 */
[----:B------:R0:W1:Y:S02]  /*4df0*/  ATOMS.ADD R61, [R61], R52 ;  /* 0x000000343d3d738c */ /* 0x0000640000000000 */
.L_x_1776:
[----:B------:R-:W-:Y:S05]  /*4e00*/  BSYNC.RECONVERGENT B0 ;  /* 0x0000000000007941 */ /* 0x000fea0003800200 */
.L_x_1775:
[----:B------:R-:W-:Y:S01]  /*4e10*/  R2P PR, R24, 0x7f ;  /* 0x0000007f18007804 */ /* 0x000fe20000000000 */
[----:B------:R-:W-:Y:S01]  /*4e20*/  BSSY.RECONVERGENT B0, `(.L_x_1777) ;  /* 0x0000022000007945 */ /* 0x000fe20003800200 */
[----:B------:R-:W-:-:S11]  /*4e30*/  IMAD.MOV.U32 R63, RZ, RZ, RZ ;  /* 0x000000ffff3f7224 */ /* 0x000fd600078e00ff */
        /* <DEDUP_REMOVED lines=24> */
[----:B-1----:R1:W4:Y:S02]  /*4fc0*/  SHFL.IDX PT, R59, R61, R62, 0x1f ;  /* 0x00001f3e3d3b7589 */ /* 0x00232400000e0000 */
[----:B------:R-:W5:Y:S01]  /*4fd0*/  FLO.U32 R60, R69 ;  /* 0x00000045003c7300 */ /* 0x000f6200000e0000 */
[----:B------:R-:W-:-:S07]  /*4fe0*/  LOP3.LUT R26, R48, R69, RZ, 0xc0, !PT ;  /* 0x00000045301a7212 */ /* 0x000fce00078ec0ff */
[----:B------:R-:W0:Y:S01]  /*4ff0*/  POPC R26, R26 ;  /* 0x0000001a001a7309 */ /* 0x000e220000000000 */
[----:B-----5:R-:W-:-:S13]  /*5000*/  ISETP.NE.AND P0, PT, R73, R60, PT ;  /* 0x0000003c4900720c */ /* 0x020fda0003f05270 */
[----:B01--4-:R-:W-:Y:S05]  /*5010*/  @P0 BRA `(.L_x_1778) ;  /* 0x0000000000080947 */ /* 0x013fea0003800000 */
[----:B------:R-:W-:-:S06]  /*5020*/  IMAD R63, R24, 0x4, R37 ;  /* 0x00000004183f7824 */ /* 0x000fcc00078e0225 */
[----:B------:R0:W1:Y:S02]  /*5030*/  ATOMS.ADD R63, [R63], R26 ;  /* 0x0000001a3f3f738c */ /* 0x0000640000000000 */
.L_x_1778:
[----:B------:R-:W-:Y:S05]  /*5040*/  BSYNC.RECONVERGENT B0 ;  /* 0x0000000000007941 */ /* 0x000fea0003800200 */
.L_x_1777:
        /* <DEDUP_REMOVED lines=33> */
[----:B------:R-:W-:-:S05]  /*5260*/  IMAD R23, R23, 0x4, R37 ;  /* 0x0000000417177824 */ /* 0x000fca00078e0225 */
[----:B------:R0:W1:Y:S02]  /*5270*/  ATOMS.ADD R69, [R23], R24 ;  /* 0x000000181745738c */ /* 0x0000640000000000 */
.L_x_1780:
[----:B------:R-:W-:Y:S05]  /*5280*/  BSYNC.RECONVERGENT B0 ;  /* 0x0000000000007941 */ /* 0x000fea0003800200 */
.L_x_1779:
[----:B------:R-:W-:Y:S01]  /*5290*/  R2P PR, R22, 0x7f ;  /* 0x0000007f16007804 */ /* 0x000fe20000000000 */
[----:B-1----:R1:W4:Y:S01]  /*52a0*/  SHFL.IDX PT, R63, R69, R62, 0x1f ;  /* 0x00001f3e453f7589 */ /* 0x00232200000e0000 */
[----:B------:R-:W-:Y:S01]  /*52b0*/  BSSY.RECONVERGENT B0, `(.L_x_1781) ;  /* 0x0000021000007945 */ /* 0x000fe20003800200 */
[----:B------:R-:W-:-:S10]  /*52c0*/  IMAD.MOV.U32 R64, RZ, RZ, RZ ;  /* 0x000000ffff407224 */ /* 0x000fd400078e00ff */
        /* <DEDUP_REMOVED lines=31> */
.L_x_1782:
[----:B------:R-:W-:Y:S05]  /*54c0*/  BSYNC.RECONVERGENT B0 ;  /* 0x0000000000007941 */ /* 0x000fea0003800200 */
.L_x_1781:
[----:B------:R-:W-:Y:S01]  /*54d0*/  R2P PR, R21, 0x7f ;  /* 0x0000007f15007804 */ /* 0x000fe20000000000 */
[----:B-1----:R1:W4:Y:S01]  /*54e0*/  SHFL.IDX PT, R60, R64, R60, 0x1f ;  /* 0x00001f3c403c7589 */ /* 0x00232200000e0000 */
[----:B------:R-:W-:Y:S11]  /*54f0*/  BSSY.RECONVERGENT B0, `(.L_x_1783) ;  /* 0x0000021000007945 */ /* 0x000ff60003800200 */
[----:B0-----:R-:W-:-:S02]  /*5500*/  VOTE.ANY R22, PT, P0 ;  /* 0x0000000000167806 */ /* 0x001fc400000e0100 */
        /* <DEDUP_REMOVED lines=22> */
[----:B------:R-:W-:Y:S01]  /*5670*/  LOP3.LUT R68, R69, R22, RZ, 0xc0, !PT ;  /* 0x0000001645447212 */ /* 0x000fe200078ec0ff */
[----:B------:R-:W-:-:S03]  /*5680*/  IMAD.MOV.U32 R69, RZ, RZ, RZ ;  /* 0x000000ffff457224 */ /* 0x000fc600078e00ff */
[----:B------:R-:W0:Y:S01]  /*5690*/  FLO.U32 R62, R68 ;  /* 0x00000044003e7300 */ /* 0x000e2200000e0000 */
[----:B------:R-:W-:-:S07]  /*56a0*/  LOP3.LUT R22, R48, R68, RZ, 0xc0, !PT ;  /* 0x0000004430167212 */ /* 0x000fce00078ec0ff */
[----:B------:R-:W1:Y:S01]  /*56b0*/  POPC R22, R22 ;  /* 0x0000001600167309 */ /* 0x000e620000000000 */
[----:B0-----:R-:W-:-:S13]  /*56c0*/  ISETP.NE.AND P0, PT, R73, R62, PT ;  /* 0x0000003e4900720c */ /* 0x001fda0003f05270 */
[----:B-1--4-:R-:W-:Y:S05]  /*56d0*/  @P0 BRA `(.L_x_1784) ;  /* 0x0000000000080947 */ /* 0x012fea0003800000 */
[----:B------:R-:W-:-:S05]  /*56e0*/  IMAD R21, R21, 0x4, R37 ;  /* 0x0000000415157824 */ /* 0x000fca00078e0225 */
[----:B------:R0:W1:Y:S02]  /*56f0*/  ATOMS.ADD R69, [R21], R22 ;  /* 0x000000161545738c */ /* 0x0000640000000000 */
.L_x_1784:
[----:B------:R-:W-:Y:S05]  /*5700*/  BSYNC.RECONVERGENT B0 ;  /* 0x0000000000007941 */ /* 0x000fea0003800200 */
.L_x_1783:
        /* <DEDUP_REMOVED lines=35> */
.L_x_1786:
[----:B------:R-:W-:Y:S05]  /*5940*/  BSYNC.RECONVERGENT B0 ;  /* 0x0000000000007941 */ /* 0x000fea0003800200 */
.L_x_1785:
[----:B------:R-:W-:Y:S01]  /*5950*/  R2P PR, R14, 0x7f ;  /* 0x0000007f0e007804 */ /* 0x000fe20000000000 */
[----:B------:R-:W-:Y:S01]  /*5960*/  IMAD.IADD R62, R36, 0x1, R51 ;  /* 0x00000001243e7824 */ /* 0x000fe200078e0233 */
[----:B------:R-:W-:Y:S01]  /*5970*/  BSSY.RECONVERGENT B0, `(.L_x_1787) ;  /* 0x0000022000007945 */ /* 0x000fe20003800200 */
[----:B-1-3--:R1:W3:Y:S10]  /*5980*/  SHFL.IDX PT, R36, R76, R64, 0x1f ;  /* 0x00001f404c247589 */ /* 0x00a2f400000e0000 */
        /* <DEDUP_REMOVED lines=24> */
[----:B------:R0:W4:Y:S01]  /*5b10*/  FLO.U32 R68, R51 ;  /* 0x0000003300447300 */ /* 0x00012200000e0000 */
[----:B------:R-:W-:-:S07]  /*5b20*/  LOP3.LUT R20, R48, R51, RZ, 0xc0, !PT ;  /* 0x0000003330147212 */ /* 0x000fce00078ec0ff */
[----:B------:R-:W1:Y:S01]  /*5b30*/  POPC R20, R20 ;  /* 0x0000001400147309 */ /* 0x000e620000000000 */
[----:B0-----:R-:W-:Y:S01]  /*5b40*/  IMAD.MOV.U32 R51, RZ, RZ, RZ ;  /* 0x000000ffff337224 */ /* 0x001fe200078e00ff */
[----:B----4-:R-:W-:-:S13]  /*5b50*/  ISETP.NE.AND P0, PT, R73, R68, PT ;  /* 0x000000444900720c */ /* 0x010fda0003f05270 */
[----:B-1-3--:R-:W-:Y:S05]  /*5b60*/  @P0 BRA `(.L_x_1788) ;  /* 0x0000000000080947 */ /* 0x00afea0003800000 */
[----:B------:R-:W-:-:S06]  /*5b70*/  IMAD R51, R14, 0x4, R37 ;  /* 0x000000040e337824 */ /* 0x000fcc00078e0225 */
[----:B------:R0:W1:Y:S02]  /*5b80*/  ATOMS.ADD R51, [R51], R20 ;  /* 0x000000143333738c */ /* 0x0000640000000000 */
.L_x_1788:
[----:B------:R-:W-:Y:S05]  /*5b90*/  BSYNC.RECONVERGENT B0 ;  /* 0x0000000000007941 */ /* 0x000fea0003800200 */
.L_x_1787:
[----:B------:R-:W-:Y:S01]  /*5ba0*/  R2P PR, R13, 0x7f ;  /* 0x0000007f0d007804 */ /* 0x000fe20000000000 */
[----:B------:R-:W-:Y:S01]  /*5bb0*/  IMAD.IADD R30, R30, 0x1, R53 ;  /* 0x000000011e1e7824 */ /* 0x000fe200078e0235 */
[----:B-1----:R1:W3:Y:S01]  /*5bc0*/  SHFL.IDX PT, R51, R51, R68, 0x1f ;  /* 0x00001f4433337589 */ /* 0x0022e200000e0000 */
[----:B------:R-:W-:Y:S10]  /*5bd0*/  BSSY.RECONVERGENT B0, `(.L_x_1789) ;  /* 0x0000021000007945 */ /* 0x000ff40003800200 */
        /* <DEDUP_REMOVED lines=25> */
[----:B------:R-:W4:Y:S01]  /*5d70*/  FLO.U32 R64, R76 ;  /* 0x0000004c00407300 */ /* 0x000f2200000e0000 */
[----:B------:R-:W-:-:S07]  /*5d80*/  LOP3.LUT R14, R48, R76, RZ, 0xc0, !PT ;  /* 0x0000004c300e7212 */ /* 0x000fce00078ec0ff */
[----:B------:R-:W0:Y:S01]  /*5d90*/  POPC R14, R14 ;  /* 0x0000000e000e7309 */ /* 0x000e220000000000 */
[----:B----4-:R-:W-:-:S13]  /*5da0*/  ISETP.NE.AND P0, PT, R73, R64, PT ;  /* 0x000000404900720c */ /* 0x010fda0003f05270 */
[----:B01-3--:R-:W-:Y:S05]  /*5db0*/  @P0 BRA `(.L_x_1790) ;  /* 0x0000000000080947 */ /* 0x00bfea0003800000 */
[----:B------:R-:W-:-:S05]  /*5dc0*/  IMAD R13, R13, 0x4, R37 ;  /* 0x000000040d0d7824 */ /* 0x000fca00078e0225 */
[----:B------:R0:W1:Y:S02]  /*5dd0*/  ATOMS.ADD R53, [R13], R14 ;  /* 0x0000000e0d35738c */ /* 0x0000640000000000 */
.L_x_1790:
[----:B------:R-:W-:Y:S05]  /*5de0*/  BSYNC.RECONVERGENT B0 ;  /* 0x0000000000007941 */ /* 0x000fea0003800200 */
.L_x_1789:
[----:B------:R-:W-:Y:S01]  /*5df0*/  R2P PR, R12, 0x7f ;  /* 0x0000007f0c007804 */ /* 0x000fe20000000000 */
[----:B------:R-:W-:Y:S01]  /*5e00*/  IMAD.IADD R50, R29, 0x1, R50 ;  /* 0x000000011d327824 */ /* 0x000fe200078e0232 */
[----:B------:R-:W-:Y:S01]  /*5e10*/  BSSY.RECONVERGENT B0, `(.L_x_1791) ;  /* 0x0000022000007945 */ /* 0x000fe20003800200 */
[----:B-1----:R1:W3:Y:S01]  /*5e20*/  SHFL.IDX PT, R29, R53, R64, 0x1f ;  /* 0x00001f40351d7589 */ /* 0x0022e200000e0000 */
[----:B------:R-:W-:-:S09]  /*5e30*/  IMAD.MOV.U32 R76, RZ, RZ, RZ ;  /* 0x000000ffff4c7224 */ /* 0x000fd200078e00ff */
        /* <DEDUP_REMOVED lines=24> */
[----:B------:R0:W4:Y:S02]  /*5fc0*/  FLO.U32 R68, R13 ;  /* 0x0000000d00447300 */ /* 0x00012400000e0000 */
[----:B0-----:R-:W-:Y:S02]  /*5fd0*/  LOP3.LUT R13, R48, R13, RZ, 0xc0, !PT ;  /* 0x0000000d300d7212 */ /* 0x001fe400078ec0ff */
[----:B----4-:R-:W-:-:S04]  /*5fe0*/  ISETP.NE.AND P0, PT, R73, R68, PT ;  /* 0x000000444900720c */ /* 0x010fc80003f05270 */
[----:B------:R-:W0:Y:S09]  /*5ff0*/  POPC R13, R13 ;  /* 0x0000000d000d7309 */ /* 0x000e320000000000 */
[----:B-1-3--:R-:W-:Y:S05]  /*6000*/  @P0 BRA `(.L_x_1792) ;  /* 0x0000000000080947 */ /* 0x00afea0003800000 */
[----:B------:R-:W-:-:S05]  /*6010*/  IMAD R12, R12, 0x4, R37 ;  /* 0x000000040c0c7824 */ /* 0x000fca00078e0225 */
[----:B0-----:R1:W3:Y:S02]  /*6020*/  ATOMS.ADD R76, [R12], R13 ;  /* 0x0000000d0c4c738c */ /* 0x0012e40000000000 */
.L_x_1792:
[----:B------:R-:W-:Y:S05]  /*6030*/  BSYNC.RECONVERGENT B0 ;  /* 0x0000000000007941 */ /* 0x000fea0003800200 */
.L_x_1791:
[----:B------:R-:W-:Y:S01]  /*6040*/  R2P PR, R11, 0x7f ;  /* 0x0000007f0b007804 */ /* 0x000fe20000000000 */
[----:B------:R-:W-:Y:S01]  /*6050*/  IMAD.IADD R64, R27, 0x1, R58 ;  /* 0x000000011b407824 */ /* 0x000fe200078e023a */
[----:B------:R-:W-:Y:S01]  /*6060*/  BSSY.RECONVERGENT B0, `(.L_x_1793) ;  /* 0x0000022000007945 */ /* 0x000fe20003800200 */
[----:B---3--:R3:W4:Y:S10]  /*6070*/  SHFL.IDX PT, R58, R76, R68, 0x1f ;  /* 0x00001f444c3a7589 */ /* 0x00873400000e0000 */
[----:B-1----:R-:W-:-:S02]  /*6080*/  VOTE.ANY R12, PT, P0 ;  /* 0x00000000000c7806 */ /* 0x002fc400000e0100 */
        /* <DEDUP_REMOVED lines=24> */
[----:B------:R1:W5:Y:S02]  /*6210*/  FLO.U32 R53, R27 ;  /* 0x0000001b00357300 */ /* 0x00036400000e0000 */
[----:B-1----:R-:W-:Y:S02]  /*6220*/  LOP3.LUT R27, R48, R27, RZ, 0xc0, !PT ;  /* 0x0000001b301b7212 */ /* 0x002fe400078ec0ff */
[----:B-----5:R-:W-:-:S04]  /*6230*/  ISETP.NE.AND P0, PT, R73, R53, PT ;  /* 0x000000354900720c */ /* 0x020fc80003f05270 */
[----:B------:R-:W1:Y:S09]  /*6240*/  POPC R27, R27 ;  /* 0x0000001b001b7309 */ /* 0x000e720000000000 */
[----:B---34-:R-:W-:Y:S05]  /*6250*/  @P0 BRA `(.L_x_1794) ;  /* 0x0000000000080947 */ /* 0x018fea0003800000 */
[----:B------:R-:W-:-:S06]  /*6260*/  IMAD R12, R11, 0x4, R37 ;  /* 0x000000040b0c7824 */ /* 0x000fcc00078e0225 */
[----:B-1----:R3:W4:Y:S02]  /*6270*/  ATOMS.ADD R12, [R12], R27 ;  /* 0x0000001b0c0c738c */ /* 0x0027240000000000 */
.L_x_1794:
[----:B------:R-:W-:Y:S05]  /*6280*/  BSYNC.RECONVERGENT B0 ;  /* 0x0000000000007941 */ /* 0x000fea0003800200 */
.L_x_1793:
        /* <DEDUP_REMOVED lines=27> */
[----:B------:R-:W-:Y:S02]  /*6440*/  @!P0 LOP3.LUT R56, RZ, R56, RZ, 0x33, !PT ;  /* 0x00000038ff388212 */ /* 0x000fe400078e33ff */
[C---:B------:R-:W-:Y:S02]  /*6450*/  ISETP.NE.AND P0, PT, R9.reuse, 0x7fffffff, PT ;  /* 0x7fffffff0900780c */ /* 0x040fe40003f05270 */
[----:B------:R-:W-:Y:S02]  /*6460*/  LOP3.LUT R57, R56, R11, RZ, 0xc0, !PT ;  /* 0x0000000b38397212 */ /* 0x000fe400078ec0ff */
[----:B------:R-:W-:Y:S02]  /*6470*/  SEL R11, R9, 0x80000000, P0 ;  /* 0x80000000090b7807 */ /* 0x000fe40000000000 */
[----:B------:R-:W5:Y:S01]  /*6480*/  FLO.U32 R56, R57 ;  /* 0x0000003900387300 */ /* 0x000f6200000e0000 */
[----:B------:R-:W-:Y:S02]  /*6490*/  LOP3.LUT R55, R48, R57, RZ, 0xc0, !PT ;  /* 0x0000003930377212 */ /* 0x000fe400078ec0ff */
[----:B------:R-:W-:-:S04]  /*64a0*/  SHF.R.U32.HI R11, RZ, UR7, R11 ;  /* 0x00000007ff0b7c19 */ /* 0x000fc8000801160b */
[----:B------:R-:W-:Y:S01]  /*64b0*/  LOP3.LUT R76, R11, UR4, RZ, 0x30, !PT ;  /* 0x000000040b4c7c12 */ /* 0x000fe2000f8e30ff */
[----:B------:R-:W0:Y:S01]  /*64c0*/  POPC R55, R55 ;  /* 0x0000003700377309 */ /* 0x000e220000000000 */
[----:B------:R-:W-:Y:S01]  /*64d0*/  IMAD.MOV.U32 R11, RZ, RZ, RZ ;  /* 0x000000ffff0b7224 */ /* 0x000fe200078e00ff */
[----:B-----5:R-:W-:-:S13]  /*64e0*/  ISETP.NE.AND P0, PT, R73, R56, PT ;  /* 0x000000384900720c */ /* 0x020fda0003f05270 */
[----:B0---4-:R-:W-:Y:S05]  /*64f0*/  @P0 BRA `(.L_x_1796) ;  /* 0x0000000000080947 */ /* 0x011fea0003800000 */
[----:B------:R-:W-:-:S05]  /*6500*/  IMAD R10, R10, 0x4, R37 ;  /* 0x000000040a0a7824 */ /* 0x000fca00078e0225 */
[----:B------:R0:W4:Y:S02]  /*6510*/  ATOMS.ADD R11, [R10], R55 ;  /* 0x000000370a0b738c */ /* 0x0001240000000000 */
.L_x_1796:
[----:B------:R-:W-:Y:S05]  /*6520*/  BSYNC.RECONVERGENT B0 ;  /* 0x0000000000007941 */ /* 0x000fea0003800200 */
.L_x_1795:
[----:B------:R-:W-:Y:S01]  /*6530*/  R2P PR, R76, 0x7f ;  /* 0x0000007f4c007804 */ /* 0x000fe20000000000 */
[----:B------:R-:W-:Y:S01]  /*6540*/  IMAD.IADD R52, R52, 0x1, R59 ;  /* 0x0000000134347824 */ /* 0x000fe200078e023b */
[----:B----4-:R4:W1:Y:S01]  /*6550*/  SHFL.IDX PT, R56, R11, R56, 0x1f ;  /* 0x00001f380b387589 */ /* 0x01086200000e0000 */
[----:B------:R-:W-:Y:S01]  /*6560*/  BSSY.RECONVERGENT B0, `(.L_x_1797) ;  /* 0x0000026000007945 */ /* 0x000fe20003800200 */
[----:B------:R-:W-:-:S09]  /*6570*/  IMAD.IADD R26, R26, 0x1, R61 ;  /* 0x000000011a1a7824 */ /* 0x000fd200078e023d */
        /* <DEDUP_REMOVED lines=23> */
[----:B------:R-:W-:Y:S02]  /*66f0*/  ISETP.NE.AND P0, PT, R8, 0x7fffffff, PT ;  /* 0x7fffffff0800780c */ /* 0x000fe40003f05270 */
[----:B------:R-:W-:Y:S02]  /*6700*/  LOP3.LUT R53, R10, R53, RZ, 0xc0, !PT ;  /* 0x000000350a357212 */ /* 0x000fe400078ec0ff */
[----:B------:R-:W-:Y:S02]  /*6710*/  SEL R57, R8, 0x80000000, P0 ;  /* 0x8000000008397807 */ /* 0x000fe40000000000 */
[----:B------:R0:W5:Y:S02]  /*6720*/  FLO.U32 R10, R53 ;  /* 0x00000035000a7300 */ /* 0x00016400000e0000 */
[----:B------:R-:W-:-:S02]  /*6730*/  SHF.R.U32.HI R59, RZ, UR7, R57 ;  /* 0x00000007ff3b7c19 */ /* 0x000fc40008011639 */
[----:B------:R-:W-:Y:S02]  /*6740*/  LOP3.LUT R57, R48, R53, RZ, 0xc0, !PT ;  /* 0x0000003530397212 */ /* 0x000fe400078ec0ff */
[----:B------:R-:W-:Y:S01]  /*6750*/  LOP3.LUT R59, R59, UR4, RZ, 0x30, !PT ;  /* 0x000000043b3b7c12 */ /* 0x000fe2000f8e30ff */
[----:B0-----:R-:W-:-:S03]  /*6760*/  IMAD.MOV.U32 R53, RZ, RZ, RZ ;  /* 0x000000ffff357224 */ /* 0x001fc600078e00ff */
[----:B------:R-:W0:Y:S01]  /*6770*/  POPC R57, R57 ;  /* 0x0000003900397309 */ /* 0x000e220000000000 */
[----:B-----5:R-:W-:-:S13]  /*6780*/  ISETP.NE.AND P0, PT, R73, R10, PT ;  /* 0x0000000a4900720c */ /* 0x020fda0003f05270 */
[----:B01--4-:R-:W-:Y:S05]  /*6790*/  @P0 BRA `(.L_x_1798) ;  /* 0x0000000000080947 */ /* 0x013fea0003800000 */
[----:B------:R-:W-:-:S05]  /*67a0*/  IMAD R76, R76, 0x4, R37 ;  /* 0x000000044c4c7824 */ /* 0x000fca00078e0225 */
[----:B------:R0:W1:Y:S02]  /*67b0*/  ATOMS.ADD R53, [R76], R57 ;  /* 0x000000394c35738c */ /* 0x0000640000000000 */
.L_x_1798:
[----:B------:R-:W-:Y:S05]  /*67c0*/  BSYNC.RECONVERGENT B0 ;  /* 0x0000000000007941 */ /* 0x000fea0003800200 */
.L_x_1797:
[----:B------:R-:W-:Y:S01]  /*67d0*/  R2P PR, R59, 0x7f ;  /* 0x0000007f3b007804 */ /* 0x000fe20000000000 */
[----:B0-----:R-:W-:Y:S01]  /*67e0*/  IMAD.IADD R76, R24, 0x1, R63 ;  /* 0x00000001184c7824 */ /* 0x001fe200078e023f */
[----:B-1----:R0:W1:Y:S01]  /*67f0*/  SHFL.IDX PT, R10, R53, R10, 0x1f ;  /* 0x00001f0a350a7589 */ /* 0x00206200000e0000 */
        /* <DEDUP_REMOVED lines=28> */
[----:B------:R-:W4:Y:S01]  /*69c0*/  FLO.U32 R24, R63 ;  /* 0x0000003f00187300 */ /* 0x000f2200000e0000 */
[----:B------:R-:W-:Y:S02]  /*69d0*/  LOP3.LUT R23, R48, R63, RZ, 0xc0, !PT ;  /* 0x0000003f30177212 */ /* 0x000fe400078ec0ff */
[----:B------:R-:W-:-:S04]  /*69e0*/  SHF.R.U32.HI R11, RZ, UR7, R11 ;  /* 0x00000007ff0b7c19 */ /* 0x000fc8000801160b */
[----:B------:R-:W-:Y:S01]  /*69f0*/  LOP3.LUT R61, R11, UR4, RZ, 0x30, !PT ;  /* 0x000000040b3d7c12 */ /* 0x000fe2000f8e30ff */
[----:B------:R-:W0:Y:S01]  /*6a00*/  POPC R23, R23 ;  /* 0x0000001700177309 */ /* 0x000e220000000000 */
[----:B------:R-:W-:Y:S01]  /*6a10*/  IMAD.MOV.U32 R11, RZ, RZ, RZ ;  /* 0x000000ffff0b7224 */ /* 0x000fe200078e00ff */
[----:B----4-:R-:W-:-:S13]  /*6a20*/  ISETP.NE.AND P0, PT, R73, R24, PT ;  /* 0x000000184900720c */ /* 0x010fda0003f05270 */
[----:B01----:R-:W-:Y:S05]  /*6a30*/  @P0 BRA `(.L_x_1800) ;  /* 0x0000000000080947 */ /* 0x003fea0003800000 */
[----:B------:R-:W-:-:S06]  /*6a40*/  IMAD R11, R59, 0x4, R37 ;  /* 0x000000043b0b7824 */ /* 0x000fcc00078e0225 */
[----:B------:R0:W1:Y:S02]  /*6a50*/  ATOMS.ADD R11, [R11], R23 ;  /* 0x000000170b0b738c */ /* 0x0000640000000000 */
.L_x_1800:
[----:B------:R-:W-:Y:S05]  /*6a60*/  BSYNC.RECONVERGENT B0 ;  /* 0x0000000000007941 */ /* 0x000fea0003800200 */
.L_x_1799:
[----:B------:R-:W-:Y:S01]  /*6a70*/  R2P PR, R61, 0x7f ;  /* 0x0000007f3d007804 */ /* 0x000fe20000000000 */
[----:B------:R-:W-:Y:S01]  /*6a80*/  IMAD.IADD R69, R22, 0x1, R69 ;  /* 0x0000000116457824 */ /* 0x000fe200078e0245 */
[----:B-1----:R1:W4:Y:S01]  /*6a90*/  SHFL.IDX PT, R24, R11, R24, 0x1f ;  /* 0x00001f180b187589 */ /* 0x00232200000e0000 */
        /* <DEDUP_REMOVED lines=16> */
[----:B------:R-:W-:Y:S02]  /*6ba0*/  VOTE.ANY R53, PT, P4 ;  /* 0x0000000000357806 */ /* 0x000fe400020e0100 */
[C---:B------:R-:W-:Y:S02]  /*6bb0*/  ISETP.NE.AND P0, PT, R6.reuse, 0x7fffffff, PT ;  /* 0x7fffffff0600780c */ /* 0x040fe40003f05270 */
[----:B------:R-:W-:Y:S02]  /*6bc0*/  @!P4 LOP3.LUT R53, RZ, R53, RZ, 0x33, !PT ;  /* 0x00000035ff35c212 */ /* 0x000fe400078e33ff */
[----:B------:R-:W-:Y:S02]  /*6bd0*/  SEL R21, R6, 0x80000000, P0 ;  /* 0x8000000006157807 */ /* 0x000fe40000000000 */
[----:B------:R-:W-:Y:S02]  /*6be0*/  LOP3.LUT R22, R53, R22, RZ, 0xc0, !PT ;  /* 0x0000001635167212 */ /* 0x000fe400078ec0ff */
[----:B------:R-:W-:-:S02]  /*6bf0*/  VOTE.ANY R53, PT, P5 ;  /* 0x0000000000357806 */ /* 0x000fc400028e0100 */
[----:B------:R-:W-:Y:S02]  /*6c00*/  SHF.R.U32.HI R21, RZ, UR7, R21 ;  /* 0x00000007ff157c19 */ /* 0x000fe40008011615 */
[----:B------:R-:W-:Y:S02]  /*6c10*/  @!P5 LOP3.LUT R53, RZ, R53, RZ, 0x33, !PT ;  /* 0x00000035ff35d212 */ /* 0x000fe400078e33ff */
[----:B------:R-:W-:Y:S01]  /*6c20*/  LOP3.LUT R59, R21, UR4, RZ, 0x30, !PT ;  /* 0x00000004153b7c12 */ /* 0x000fe2000f8e30ff */
[----:B------:R-:W-:Y:S01]  /*6c30*/  IMAD.MOV.U32 R21, RZ, RZ, RZ ;  /* 0x000000ffff157224 */ /* 0x000fe200078e00ff */
[----:B------:R-:W-:Y:S02]  /*6c40*/  LOP3.LUT R22, R53, R22, RZ, 0xc0, !PT ;  /* 0x0000001635167212 */ /* 0x000fe400078ec0ff */
[----:B------:R-:W-:-:S04]  /*6c50*/  VOTE.ANY R53, PT, P6 ;  /* 0x0000000000357806 */ /* 0x000fc800030e0100 */
[----:B------:R-:W-:-:S04]  /*6c60*/  @!P6 LOP3.LUT R53, RZ, R53, RZ, 0x33, !PT ;  /* 0x00000035ff35e212 */ /* 0x000fc800078e33ff */
[----:B------:R-:W-:-:S04]  /*6c70*/  LOP3.LUT R22, R53, R22, RZ, 0xc0, !PT ;  /* 0x0000001635167212 */ /* 0x000fc800078ec0ff */
[----:B------:R-:W-:-:S04]  /*6c80*/  LOP3.LUT R63, R63, R22, RZ, 0xc0, !PT ;  /* 0x000000163f3f7212 */ /* 0x000fc800078ec0ff */
[----:B------:R-:W5:Y:S01]  /*6c90*/  FLO.U32 R22, R63 ;  /* 0x0000003f00167300 */ /* 0x000f6200000e0000 */
[----:B------:R-:W-:-:S07]  /*6ca0*/  LOP3.LUT R53, R48, R63, RZ, 0xc0, !PT ;  /* 0x0000003f30357212 */ /* 0x000fce00078ec0ff */
[----:B------:R-:W0:Y:S01]  /*6cb0*/  POPC R53, R53 ;  /* 0x0000003500357309 */ /* 0x000e220000000000 */
[----:B-----5:R-:W-:-:S13]  /*6cc0*/  ISETP.NE.AND P0, PT, R73, R22, PT ;  /* 0x000000164900720c */ /* 0x020fda0003f05270 */
[----:B01--4-:R-:W-:Y:S05]  /*6cd0*/  @P0 BRA `(.L_x_1802) ;  /* 0x0000000000080947 */ /* 0x013fea0003800000 */
[----:B------:R-:W-:-:S06]  /*6ce0*/  IMAD R21, R61, 0x4, R37 ;  /* 0x000000043d157824 */ /* 0x000fcc00078e0225 */
[----:B------:R0:W1:Y:S02]  /*6cf0*/  ATOMS.ADD R21, [R21], R53 ;  /* 0x000000351515738c */ /* 0x0000640000000000 */
.L_x_1802:
[----:B------:R-:W-:Y:S05]  /*6d00*/  BSYNC.RECONVERGENT B0 ;  /* 0x0000000000007941 */ /* 0x000fea0003800200 */
.L_x_1801:
[----:B------:R-:W-:Y:S01]  /*6d10*/  R2P PR, R59, 0x7f ;  /* 0x0000007f3b007804 */ /* 0x000fe20000000000 */
[----:B------:R-:W-:Y:S01]  /*6d20*/  IMAD.IADD R51, R20, 0x1, R51 ;  /* 0x0000000114337824 */ /* 0x000fe200078e0233 */
[----:B-1----:R1:W4:Y:S01]  /*6d30*/  SHFL.IDX PT, R22, R21, R22, 0x1f ;  /* 0x00001f1615167589 */ /* 0x00232200000e0000 */
[----:B------:R-:W-:Y:S01]  /*6d40*/  IMAD.IADD R14, R14, 0x1, R29 ;  /* 0x000000010e0e7824 */ /* 0x000fe200078e021d */
[----:B------:R-:W-:Y:S01]  /*6d50*/  BSSY.RECONVERGENT B0, `(.L_x_1803) ;  /* 0x0000025000007945 */ /* 0x000fe20003800200 */
[----:B------:R-:W-:-:S08]  /*6d60*/  IMAD.MOV.U32 R63, RZ, RZ, RZ ;  /* 0x000000ffff3f7224 */ /* 0x000fd000078e00ff */
        /* <DEDUP_REMOVED lines=26> */
[----:B------:R-:W5:Y:S02]  /*6f10*/  FLO.U32 R20, R61 ;  /* 0x0000003d00147300 */ /* 0x000f6400000e0000 */
[----:B------:R-:W-:-:S02]  /*6f20*/  SHF.R.U32.HI R29, RZ, UR7, R11 ;  /* 0x00000007ff1d7c19 */ /* 0x000fc4000801160b */
[----:B------:R-:W-:Y:S02]  /*6f30*/  LOP3.LUT R11, R48, R61, RZ, 0xc0, !PT ;  /* 0x0000003d300b7212 */ /* 0x000fe400078ec0ff */
[----:B------:R-:W-:-:S04]  /*6f40*/  LOP3.LUT R29, R29, UR4, RZ, 0x30, !PT ;  /* 0x000000041d1d7c12 */ /* 0x000fc8000f8e30ff */
[----:B------:R-:W0:Y:S01]  /*6f50*/  POPC R11, R11 ;  /* 0x0000000b000b7309 */ /* 0x000e220000000000 */
[----:B-----5:R-:W-:-:S13]  /*6f60*/  ISETP.NE.AND P0, PT, R73, R20, PT ;  /* 0x000000144900720c */ /* 0x020fda0003f05270 */
[----:B01--4-:R-:W-:Y:S05]  /*6f70*/  @P0 BRA `(.L_x_1804) ;  /* 0x0000000000080947 */ /* 0x013fea0003800000 */
[----:B------:R-:W-:-:S05]  /*6f80*/  IMAD R59, R59, 0x4, R37 ;  /* 0x000000043b3b7824 */ /* 0x000fca00078e0225 */
[----:B------:R0:W1:Y:S02]  /*6f90*/  ATOMS.ADD R63, [R59], R11 ;  /* 0x0000000b3b3f738c */ /* 0x0000640000000000 */
.L_x_1804:
[----:B------:R-:W-:Y:S05]  /*6fa0*/  BSYNC.RECONVERGENT B0 ;  /* 0x0000000000007941 */ /* 0x000fea0003800200 */
.L_x_1803:
[----:B------:R-:W-:Y:S01]  /*6fb0*/  R2P PR, R29, 0x7f ;  /* 0x0000007f1d007804 */ /* 0x000fe20000000000 */
[----:B------:R-:W-:Y:S01]  /*6fc0*/  IMAD.IADD R58, R13, 0x1, R58 ;  /* 0x000000010d3a7824 */ /* 0x000fe200078e023a */
[----:B-1----:R1:W4:Y:S01]  /*6fd0*/  SHFL.IDX PT, R20, R63, R20, 0x1f ;  /* 0x00001f143f147589 */ /* 0x00232200000e0000 */
[----:B------:R-:W-:Y:S01]  /*6fe0*/  BSSY.RECONVERGENT B0, `(.L_x_1805) ;  /* 0x0000021000007945 */ /* 0x000fe20003800200 */
[----:B------:R-:W-:-:S09]  /*6ff0*/  IMAD.MOV.U32 R61, RZ, RZ, RZ ;  /* 0x000000ffff3d7224 */ /* 0x000fd200078e00ff */
        /* <DEDUP_REMOVED lines=23> */
[----:B0-----:R-:W-:-:S04]  /*7170*/  LOP3.LUT R59, R21, R13, RZ, 0xc0, !PT ;  /* 0x0000000d153b7212 */ /* 0x001fc800078ec0ff */
[----:B------:R-:W0:Y:S01]  /*7180*/  FLO.U32 R13, R59 ;  /* 0x0000003b000d7300 */ /* 0x000e2200000e0000 */
[----:B------:R-:W-:-:S07]  /*7190*/  LOP3.LUT R21, R48, R59, RZ, 0xc0, !PT ;  /* 0x0000003b30157212 */ /* 0x000fce00078ec0ff */
[----:B------:R-:W1:Y:S01]  /*71a0*/  POPC R21, R21 ;  /* 0x0000001500157309 */ /* 0x000e620000000000 */
[----:B0-----:R-:W-:-:S13]  /*71b0*/  ISETP.NE.AND P0, PT, R73, R13, PT ;  /* 0x0000000d4900720c */ /* 0x001fda0003f05270 */
[----:B-1--4-:R-:W-:Y:S05]  /*71c0*/  @P0 BRA `(.L_x_1806) ;  /* 0x0000000000080947 */ /* 0x012fea0003800000 */
[----:B------:R-:W-:-:S05]  /*71d0*/  IMAD R29, R29, 0x4, R37 ;  /* 0x000000041d1d7824 */ /* 0x000fca00078e0225 */
[----:B------:R0:W1:Y:S02]  /*71e0*/  ATOMS.ADD R61, [R29], R21 ;  /* 0x000000151d3d738c */ /* 0x0000640000000000 */
.L_x_1806:
[----:B------:R-:W-:Y:S05]  /*71f0*/  BSYNC.RECONVERGENT B0 ;  /* 0x0000000000007941 */ /* 0x000fea0003800200 */
.L_x_1805:
        /* <DEDUP_REMOVED lines=27> */
[----:B-1----:R-:W-:-:S04]  /*73b0*/  LOP3.LUT R61, R59, R29, RZ, 0xc0, !PT ;  /* 0x0000001d3b3d7212 */ /* 0x002fc800078ec0ff */
[----:B------:R-:W0:Y:S01]  /*73c0*/  FLO.U32 R59, R61 ;  /* 0x0000003d003b7300 */ /* 0x000e2200000e0000 */
[----:B------:R-:W-:-:S07]  /*73d0*/  LOP3.LUT R29, R48, R61, RZ, 0xc0, !PT ;  /* 0x0000003d301d7212 */ /* 0x000fce00078ec0ff */
[----:B------:R-:W1:Y:S01]  /*73e0*/  POPC R29, R29 ;  /* 0x0000001d001d7309 */ /* 0x000e620000000000 */
[----:B0-----:R-:W-:-:S13]  /*73f0*/  ISETP.NE.AND P0, PT, R73, R59, PT ;  /* 0x0000003b4900720c */ /* 0x001fda0003f05270 */
[----:B-1--4-:R-:W-:Y:S05]  /*7400*/  @P0 BRA `(.L_x_1808) ;  /* 0x0000000000080947 */ /* 0x012fea0003800000 */
[----:B------:R-:W-:-:S05]  /*7410*/  IMAD R4, R4, 0x4, R37 ;  /* 0x0000000404047824 */ /* 0x000fca00078e0225 */
[----:B------:R0:W1:Y:S02]  /*7420*/  ATOMS.ADD R63, [R4], R29 ;  /* 0x0000001d043f738c */ /* 0x0000640000000000 */
.L_x_1808:
[----:B------:R-:W-:Y:S05]  /*7430*/  BSYNC.RECONVERGENT B0 ;  /* 0x0000000000007941 */ /* 0x000fea0003800200 */
.L_x_1807:
[----:B------:R-:W-:Y:S01]  /*7440*/  BAR.SYNC.DEFER_BLOCKING 0x0 ;  /* 0x0000000000007b1d */ /* 0x000fe20000010000 */
[----:B------:R-:W-:Y:S01]  /*7450*/  ISETP.GE.AND P0, PT, R70, RZ, PT ;  /* 0x000000ff4600720c */ /* 0x000fe20003f06270 */
[----:B------:R-:W-:Y:S01]  /*7460*/  IMAD.IADD R12, R27, 0x1, R12 ;  /* 0x000000011b0c7824 */ /* 0x000fe200078e020c */
[----:B------:R-:W-:Y:S01]  /*7470*/  ISETP.NE.AND P1, PT, R74, RZ, PT ;  /* 0x000000ff4a00720c */ /* 0x000fe20003f25270 */
[----:B------:R-:W-:Y:S01]  /*7480*/  IMAD.IADD R20, R11, 0x1, R20 ;  /* 0x000000010b147824 */ /* 0x000fe200078e0214 */
[----:B---3--:R-:W-:Y:S01]  /*7490*/  SEL R27, RZ, 0x7fffffff, !P0 ;  /* 0x7fffffffff1b7807 */ /* 0x008fe20004000000 */
[----:B------:R-:W-:Y:S01]  /*74a0*/  IMAD R11, R62, 0x4, R77 ;  /* 0x000000043e0b7824 */ /* 0x000fe200078e024d */
[----:B------:R-:W-:Y:S01]  /*74b0*/  BSSY B1, `(.L_x_1809) ;  /* 0x000005e000017945 */ /* 0x000fe20003800000 */
[----:B01----:R-:W0:Y:S01]  /*74c0*/  SHFL.IDX PT, R4, R63, R59, 0x1f ;  /* 0x00001f3b3f047589 */ /* 0x003e2200000e0000 */
[----:B------:R-:W-:Y:S01]  /*74d0*/  LOP3.LUT R70, R27, R70, RZ, 0x3c, !PT ;  /* 0x000000461b467212 */ /* 0x000fe200078e3cff */
[----:B------:R-:W-:-:S02]  /*74e0*/  IMAD.IADD R48, R21, 0x1, R13 ;  /* 0x0000000115307824 */ /* 0x000fc400078e020d */
[--C-:B------:R-:W-:Y:S02]  /*74f0*/  IMAD R30, R30, 0x4, R77.reuse ;  /* 0x000000041e1e7824 */ /* 0x100fe400078e024d */
[--C-:B------:R-:W-:Y:S02]  /*7500*/  IMAD R13, R50, 0x4, R77.reuse ;  /* 0x00000004320d7824 */ /* 0x100fe400078e024d */
[--C-:B------:R-:W-:Y:S02]  /*7510*/  IMAD R64, R64, 0x4, R77.reuse ;  /* 0x0000000440407824 */ /* 0x100fe400078e024d */
[--C-:B------:R-:W-:Y:S02]  /*7520*/  IMAD R21, R68, 0x4, R77.reuse ;  /* 0x0000000444157824 */ /* 0x100fe400078e024d */
[--C-:B------:R-:W-:Y:S02]  /*7530*/  IMAD R54, R54, 0x4, R77.reuse ;  /* 0x0000000436367824 */ /* 0x100fe400078e024d */
[----:B------:R-:W-:Y:S01]  /*7540*/  IMAD.IADD R24, R23, 0x1, R24 ;  /* 0x0000000117187824 */ /* 0x000fe200078e0218 */
[----:B------:R-:W-:Y:S01]  /*7550*/  STS [R11+-0x4], R70 ;  /* 0xfffffc460b007388 */ /* 0x000fe20000000800 */
[----:B------:R-:W-:-:S02]  /*7560*/  IMAD R52, R52, 0x4, R77 ;  /* 0x0000000434347824 */ /* 0x000fc400078e024d */
[--C-:B------:R-:W-:Y:S01]  /*7570*/  IMAD R23, R26, 0x4, R77.reuse ;  /* 0x000000041a177824 */ /* 0x100fe200078e024d */
[----:B------:R1:W-:Y:S01]  /*7580*/  STS [R30+-0x4], R31 ;  /* 0xfffffc1f1e007388 */ /* 0x0003e20000000800 */
[--C-:B------:R-:W-:Y:S02]  /*7590*/  IMAD R76, R76, 0x4, R77.reuse ;  /* 0x000000044c4c7824 */ /* 0x100fe400078e024d */
[--C-:B------:R-:W-:Y:S01]  /*75a0*/  IMAD R27, R60, 0x4, R77.reuse ;  /* 0x000000043c1b7824 */ /* 0x100fe200078e024d */
[----:B------:R-:W-:Y:S01]  /*75b0*/  STS [R13+-0x4], R28 ;  /* 0xfffffc1c0d007388 */ /* 0x000fe20000000800 */
[----:B0-----:R-:W-:Y:S02]  /*75c0*/  IMAD.IADD R50, R29, 0x1, R4 ;  /* 0x000000011d327824 */ /* 0x001fe400078e0204 */
[--C-:B------:R-:W-:Y:S01]  /*75d0*/  IMAD R4, R69, 0x4, R77.reuse ;  /* 0x0000000445047824 */ /* 0x100fe200078e024d */
[----:B------:R-:W-:Y:S01]  /*75e0*/  STS [R64+-0x4], R67 ;  /* 0xfffffc4340007388 */ /* 0x000fe20000000800 */
[----:B------:R-:W-:-:S02]  /*75f0*/  IMAD R36, R36, 0x4, R77 ;  /* 0x0000000424247824 */ /* 0x000fc400078e024d */
[----:B------:R-:W-:Y:S01]  /*7600*/  IMAD.IADD R56, R55, 0x1, R56 ;  /* 0x0000000137387824 */ /* 0x000fe200078e0238 */
[----:B------:R-:W-:Y:S01]  /*7610*/  STS [R21+-0x4], R66 ;  /* 0xfffffc4215007388 */ /* 0x000fe20000000800 */
[--C-:B------:R-:W-:Y:S02]  /*7620*/  IMAD R26, R51, 0x4, R77.reuse ;  /* 0x00000004331a7824 */ /* 0x100fe400078e024d */
[----:B------:R-:W-:Y:S01]  /*7630*/  IMAD.IADD R10, R57, 0x1, R10 ;  /* 0x00000001390a7824 */ /* 0x000fe200078e020a */
[----:B------:R-:W-:Y:S01]  /*7640*/  STS [R54+-0x4], R65 ;  /* 0xfffffc4136007388 */ /* 0x000fe20000000800 */
[--C-:B-1----:R-:W-:Y:S02]  /*7650*/  IMAD R31, R14, 0x4, R77.reuse ;  /* 0x000000040e1f7824 */ /* 0x102fe400078e024d */
[----:B------:R-:W-:Y:S01]  /*7660*/  IMAD R58, R58, 0x4, R77 ;  /* 0x000000043a3a7824 */ /* 0x000fe200078e024d */
[----:B------:R-:W-:Y:S01]  /*7670*/  STS [R52+-0x4], R47 ;  /* 0xfffffc2f34007388 */ /* 0x000fe20000000800 */
[----:B------:R-:W-:-:S02]  /*7680*/  IMAD.IADD R22, R53, 0x1, R22 ;  /* 0x0000000135167824 */ /* 0x000fc400078e0216 */
[--C-:B------:R-:W-:Y:S01]  /*7690*/  IMAD R37, R12, 0x4, R77.reuse ;  /* 0x000000040c257824 */ /* 0x100fe200078e024d */
[----:B------:R0:W-:Y:S01]  /*76a0*/  STS [R23+-0x4], R46 ;  /* 0xfffffc2e17007388 */ /* 0x0001e20000000800 */
[--C-:B------:R-:W-:Y:S02]  /*76b0*/  IMAD R56, R56, 0x4, R77.reuse ;  /* 0x0000000438387824 */ /* 0x100fe400078e024d */
[--C-:B------:R-:W-:Y:S01]  /*76c0*/  IMAD R51, R24, 0x4, R77.reuse ;  /* 0x0000000418337824 */ /* 0x100fe200078e024d */
[----:B------:R1:W-:Y:S01]  /*76d0*/  STS [R76+-0x4], R45 ;  /* 0xfffffc2d4c007388 */ /* 0x0003e20000000800 */
[--C-:B------:R-:W-:Y:S02]  /*76e0*/  IMAD R60, R22, 0x4, R77.reuse ;  /* 0x00000004163c7824 */ /* 0x100fe400078e024d */
[--C-:B------:R-:W-:Y:S01]  /*76f0*/  IMAD R53, R20, 0x4, R77.reuse ;  /* 0x0000000414357824 */ /* 0x100fe200078e024d */
[----:B------:R1:W-:Y:S01]  /*7700*/  STS [R27+-0x4], R44 ;  /* 0xfffffc2c1b007388 */ /* 0x0003e20000000800 */
[----:B------:R-:W-:-:S02]  /*7710*/  IMAD R48, R48, 0x4, R77 ;  /* 0x0000000430307824 */ /* 0x000fc400078e024d */
[--C-:B0-----:R-:W-:Y:S01]  /*7720*/  IMAD R46, R10, 0x4, R77.reuse ;  /* 0x000000040a2e7824 */ /* 0x101fe200078e024d */
[----:B------:R1:W-:Y:S01]  /*7730*/  STS [R4+-0x4], R33 ;  /* 0xfffffc2104007388 */ /* 0x0003e20000000800 */
[----:B------:R-:W-:-:S03]  /*7740*/  IMAD R55, R50, 0x4, R77 ;  /* 0x0000000432377824 */ /* 0x000fc600078e024d */
[----:B------:R1:W-:Y:S04]  /*7750*/  STS [R36+-0x4], R25 ;  /* 0xfffffc1924007388 */ /* 0x0003e80000000800 */
        /* <DEDUP_REMOVED lines=10> */
[----:B------:R1:W-:Y:S01]  /*7800*/  STS [R55+-0x4], R32 ;  /* 0xfffffc2037007388 */ /* 0x0003e20000000800 */
        /* <DEDUP_REMOVED lines=11> */
.L_x_1816:
[----:B------:R-:W0:Y:S01]  /*78c0*/  LDC.64 R6, c[0x0][0x380] ;  /* 0x0000e000ff067b82 */ /* 0x000e220000000a00 */
[----:B------:R-:W-:Y:S01]  /*78d0*/  VIADD R17, R9, 0xffffffff ;  /* 0xffffffff09117836 */ /* 0x000fe20000000000 */
[----:B------:R-:W-:Y:S03]  /*78e0*/  BSSY B2, `(.L_x_1813) ;  /* 0x0000008000027945 */ /* 0x000fe60003800000 */
[----:B------:R-:W-:-:S04]  /*78f0*/  IMAD R15, R17, 0x100, R35 ;  /* 0x00000100110f7824 */ /* 0x000fc800078e0223 */
[----:B0-----:R-:W-:-:S07]  /*7900*/  IMAD.WIDE R6, R15, 0x4, R6 ;  /* 0x000000040f067825 */ /* 0x001fce00078e0206 */
.L_x_1814:
[----:B------:R-:W-:Y:S05]  /*7910*/  YIELD ;  /* 0x0000000000007946 */ /* 0x000fea0003800000 */
[----:B------:R0:W-:Y:S06]  /*7920*/  MEMBAR.SC.CTA ;  /* 0x0000000000007992 */ /* 0x0001ec0000000000 */
[----:B0-----:R-:W2:Y:S02]  /*7930*/  LDG.E.STRONG.SYS R10, desc[UR8][R6.64] ;  /* 0x00000008060a7981 */ /* 0x001ea4000c1f5900 */
[----:B--2---:R-:W-:-:S13]  /*7940*/  ISETP.NE.AND P0, PT, R10, RZ, PT ;  /* 0x000000ff0a00720c */ /* 0x004fda0003f05270 */
[----:B------:R-:W-:Y:S05]  /*7950*/  @!P0 BRA `(.L_x_1814) ;  /* 0xfffffffc00ec8947 */ /* 0x000fea000383ffff */
[----:B------:R-:W-:Y:S05]  /*7960*/  BSYNC B2 ;  /* 0x0000000000027941 */ /* 0x000fea0003800000 */
.L_x_1813:
[----:B------:R-:W-:Y:S01]  /*7970*/  BSSY.RECONVERGENT B2, `(.L_x_1815) ;  /* 0x0000006000027945 */ /* 0x000fe20003800200 */
[C---:B------:R-:W-:Y:S02]  /*7980*/  ISETP.GT.AND P0, PT, R10.reuse, -0x1, PT ;  /* 0xffffffff0a00780c */ /* 0x040fe40003f04270 */
[----:B------:R-:W-:Y:S01]  /*7990*/  LOP3.LUT R7, R10, 0x3fffffff, RZ, 0xc0, !PT ;  /* 0x3fffffff0a077812 */ /* 0x000fe200078ec0ff */
[----:B------:R-:W-:Y:S05]  /*79a0*/  WARPSYNC.EXCLUSIVE R5 ;  /* 0x0000000005007348 */ /* 0x000fea0003a00000 */
[----:B------:R-:W-:-:S05]  /*79b0*/  IMAD.IADD R8, R7, 0x1, R8 ;  /* 0x0000000107087824 */ /* 0x000fca00078e0208 */
[----:B------:R-:W-:-:S07]  /*79c0*/  VOTE.ANY R5, PT, P0 ;  /* 0x0000000000057806 */ /* 0x000fce00000e0100 */
[----:B------:R-:W-:Y:S05]  /*79d0*/  BSYNC.RECONVERGENT B2 ;  /* 0x0000000000027941 */ /* 0x000fea0003800200 */
.L_x_1815:
[----:B------:R-:W-:Y:S01]  /*79e0*/  ISETP.GT.U32.AND P1, PT, R9, 0x1, PT ;  /* 0x000000010900780c */ /* 0x000fe20003f24070 */
[----:B------:R-:W-:-:S12]  /*79f0*/  IMAD.MOV.U32 R9, RZ, RZ, R17 ;  /* 0x000000ffff097224 */ /* 0x000fd800078e0011 */
[----:B------:R-:W-:Y:S05]  /*7a00*/  @P0 BRA P1, `(.L_x_1816) ;  /* 0xfffffffc00ac0947 */ /* 0x000fea000083ffff */
[----:B------:R-:W-:Y:S05]  /*7a10*/  BSYNC B0 ;  /* 0x0000000000007941 */ /* 0x000fea0003800000 */
.L_x_1812:
[----:B------:R1:W2:Y:S02]  /*7a20*/  LDS R5, [R3+0x8a00] ;  /* 0x008a000003057984 */ /* 0x0002a40000000800 */
.L_x_1811:
[----:B------:R-:W3:Y:S01]  /*7a30*/  LDC.64 R6, c[0x0][0x380] ;  /* 0x0000e000ff067b82 */ /* 0x000ee20000000a00 */
[----:B--2---:R-:W-:Y:S02]  /*7a40*/  IADD3 R10, PT, PT, R5, R8, -R2 ;  /* 0x00000008050a7210 */ /* 0x004fe40007ffe802 */
[----:B0-----:R-:W-:-:S03]  /*7a50*/  LOP3.LUT R5, R8, 0x80000000, RZ, 0xfc, !PT ;  /* 0x8000000008057812 */ /* 0x001fc600078efcff */
[----:B------:R0:W-:Y:S01]  /*7a60*/  STS [R3+0x8a00], R10 ;  /* 0x008a000a03007388 */ /* 0x0001e20000000800 */
[----:B---3--:R-:W-:-:S05]  /*7a70*/  IMAD.WIDE R6, R0, 0x4, R6 ;  /* 0x0000000400067825 */ /* 0x008fca00078e0206 */
[----:B------:R0:W-:Y:S02]  /*7a80*/  STG.E.STRONG.SYS desc[UR8][R6.64], R5 ;  /* 0x0000000506007986 */ /* 0x0001e4000c115908 */
.L_x_1810:
[----:B------:R-:W-:Y:S05]  /*7a90*/  BSYNC B1 ;  /* 0x0000000000017941 */ /* 0x000fea0003800000 */
.L_x_1809:
[----:B01----:R-:W0:Y:S01]  /*7aa0*/  LDC.64 R6, c[0x0][0x390] ;  /* 0x0000e400ff067b82 */ /* 0x003e220000000a00 */
[----:B------:R-:W-:Y:S01]  /*7ab0*/  VIADD R5, R72, 0x2280 ;  /* 0x0000228048057836 */ /* 0x000fe20000000000 */
[----:B------:R-:W-:Y:S06]  /*7ac0*/  WARPSYNC.ALL ;  /* 0x0000000000007948 */ /* 0x000fec0003800000 */
[----:B------:R-:W1:Y:S01]  /*7ad0*/  LDC R32, c[0x0][0x3c0] ;  /* 0x0000f000ff207b82 */ /* 0x000e620000000800 */
[----:B0-----:R-:W-:Y:S02]  /*7ae0*/  ISETP.EQ.U32.AND P1, PT, R6, RZ, PT ;  /* 0x000000ff0600720c */ /* 0x001fe40003f22070 */
[----:B-1----:R-:W-:-:S04]  /*7af0*/  ISETP.GE.AND P0, PT, R5, R32, PT ;  /* 0x000000200500720c */ /* 0x002fc80003f06270 */
[----:B------:R-:W-:-:S04]  /*7b00*/  ISETP.EQ.OR.EX P0, PT, R7, RZ, !P0, P1 ;  /* 0x000000ff0700720c */ /* 0x000fc80004702710 */
[----:B------:R-:W-:-:S13]  /*7b10*/  ISETP.GT.U32.OR P0, PT, R35, 0xff, P0 ;  /* 0x000000ff2300780c */ /* 0x000fda0000704470 */
[----:B------:R-:W2:Y:S02]  /*7b20*/  @!P0 LDS R0, [R3+0x8a00] ;  /* 0x008a000003008984 */ /* 0x000ea40000000800 */
[----:B--2---:R-:W-:-:S05]  /*7b30*/  @!P0 IADD3 R49, PT, PT, R0, R49, R2 ;  /* 0x0000003100318210 */ /* 0x004fca0007ffe002 */
[----:B------:R0:W-:Y:S01]  /*7b40*/  @!P0 STG.E desc[UR8][R40.64], R49 ;  /* 0x0000003128008986 */ /* 0x0001e2000c101908 */
[----:B------:R-:W-:Y:S01]  /*7b50*/  BAR.SYNC.DEFER_BLOCKING 0x0 ;  /* 0x0000000000007b1d */ /* 0x000fe20000010000 */
[----:B------:R-:W-:-:S13]  /*7b60*/  ISETP.GT.AND P0, PT, R5, R32, PT ;  /* 0x000000200500720c */ /* 0x000fda0003f04270 */
[----:B0-----:R-:W-:Y:S05]  /*7b70*/  @P0 BRA `(.L_x_1817) ;  /* 0x0000001400140947 */ /* 0x001fea0003800000 */
[----:B------:R-:W0:Y:S01]  /*7b80*/  LDS R0, [R3] ;  /* 0x0000000003007984 */ /* 0x000e220000000800 */
[----:B------:R-:W1:Y:S01]  /*7b90*/  LDCU UR5, c[0x0][0x3c4] ;  /* 0x00007880ff0577ac */ /* 0x000e620008000800 */
[----:B------:R-:W2:Y:S01]  /*7ba0*/  LDC.64 R6, c[0x0][0x3a0] ;  /* 0x0000e800ff067b82 */ /* 0x000ea20000000a00 */
[----:B0-----:R-:W-:-:S04]  /*7bb0*/  ISETP.NE.AND P1, PT, R0, 0x7fffffff, PT ;  /* 0x7fffffff0000780c */ /* 0x001fc80003f25270 */
[C---:B------:R-:W-:Y:S02]  /*7bc0*/  SEL R2, R0.reuse, 0x80000000, P1 ;  /* 0x8000000000027807 */ /* 0x040fe40000800000 */
[----:B------:R-:W-:Y:S02]  /*7bd0*/  ISETP.GE.AND P1, PT, R0, RZ, PT ;  /* 0x000000ff0000720c */ /* 0x000fe40003f26270 */
[----:B-1----:R-:W-:Y:S02]  /*7be0*/  SHF.R.U32.HI R2, RZ, UR5, R2 ;  /* 0x00000005ff027c19 */ /* 0x002fe40008011602 */
[----:B------:R-:W-:Y:S02]  /*7bf0*/  SEL R9, RZ, 0x7fffffff, !P1 ;  /* 0x7fffffffff097807 */ /* 0x000fe40004800000 */
[----:B------:R-:W-:Y:S02]  /*7c00*/  LOP3.LUT R2, R2, UR4, RZ, 0x30, !PT ;  /* 0x0000000402027c12 */ /* 0x000fe4000f8e30ff */
[----:B------:R-:W-:-:S03]  /*7c10*/  LOP3.LUT R15, R9, R0, RZ, 0x3c, !PT ;  /* 0x00000000090f7212 */ /* 0x000fc600078e3cff */
[----:B------:R-:W-:-:S05]  /*7c20*/  IMAD R2, R2, 0x4, R77 ;  /* 0x0000000402027824 */ /* 0x000fca00078e024d */
[----:B------:R-:W0:Y:S02]  /*7c30*/  LDS R5, [R2+0x8a00] ;  /* 0x008a000002057984 */ /* 0x000e240000000800 */
[----:B0-----:R-:W-:-:S04]  /*7c40*/  IMAD.IADD R5, R5, 0x1, R35 ;  /* 0x0000000105057824 */ /* 0x001fc800078e0223 */
[----:B--2---:R-:W-:-:S05]  /*7c50*/  IMAD.WIDE.U32 R8, R5, 0x4, R6 ;  /* 0x0000000405087825 */ /* 0x004fca00078e0006 */
[----:B------:R-:W-:Y:S01]  /*7c60*/  STG.E desc[UR8][R8.64], R15 ;  /* 0x0000000f08007986 */ /* 0x000fe2000c101908 */
[----:B------:R-:W-:-:S03]  /*7c70*/  NOP ;  /* 0x0000000000007918 */ /* 0x000fc60000000000 */
[----:B------:R-:W0:Y:S02]  /*7c80*/  LDS R0, [R3+0x600] ;  /* 0x0006000003007984 */ /* 0x000e240000000800 */
[----:B0-----:R-:W-:-:S04]  /*7c90*/  ISETP.NE.AND P1, PT, R0, 0x7fffffff, PT ;  /* 0x7fffffff0000780c */ /* 0x001fc80003f25270 */
[C---:B------:R-:W-:Y:S02]  /*7ca0*/  SEL R2, R0.reuse, 0x80000000, P1 ;  /* 0x8000000000027807 */ /* 0x040fe40000800000 */
        /* <DEDUP_REMOVED lines=303> */
[----:B------:R0:W-:Y:S01]  /*8fa0*/  STG.E desc[UR8][R6.64], R15 ;  /* 0x0000000f06007986 */ /* 0x0001e2000c101908 */
[----:B------:R-:W-:Y:S01]  /*8fb0*/  NOP ;  /* 0x0000000000007918 */ /* 0x000fe20000000000 */
[----:B------:R-:W-:Y:S05]  /*8fc0*/  BRA `(.L_x_1818) ;  /* 0x0000001c008c7947 */ /* 0x000fea0003800000 */
.L_x_1817:
[----:B------:R-:W-:Y:S01]  /*8fd0*/  IMAD R5, R75, -0x2280, R32 ;  /* 0xffffdd804b057824 */ /* 0x000fe200078e0220 */
[----:B------:R-:W-:Y:S01]  /*8fe0*/  BSSY.RECONVERGENT B0, `(.L_x_1819) ;  /* 0x0000017000007945 */ /* 0x000fe20003800200 */
[C---:B------:R-:W-:Y:S02]  /*8ff0*/  VIADD R10, R35.reuse, 0x180 ;  /* 0x00000180230a7836 */ /* 0x040fe40000000000 */
[C---:B------:R-:W-:Y:S01]  /*9000*/  VIADD R12, R35.reuse, 0x300 ;  /* 0x00000300230c7836 */ /* 0x040fe20000000000 */
[CC--:B------:R-:W-:Y:S01]  /*9010*/  ISETP.GE.AND P2, PT, R35.reuse, R5.reuse, PT ;  /* 0x000000052300720c */ /* 0x0c0fe20003f46270 */
[----:B------:R-:W-:Y:S01]  /*9020*/  VIADD R0, R35, 0x480 ;  /* 0x0000048023007836 */ /* 0x000fe20000000000 */
[-C--:B------:R-:W-:Y:S02]  /*9030*/  ISETP.GE.AND P3, PT, R10, R5.reuse, PT ;  /* 0x000000050a00720c */ /* 0x080fe40003f66270 */
[----:B------:R-:W-:-:S09]  /*9040*/  ISETP.GE.AND P1, PT, R12, R5, PT ;  /* 0x000000050c00720c */ /* 0x000fd20003f26270 */
[----:B------:R-:W-:Y:S05]  /*9050*/  @P2 BRA `(.L_x_1820) ;  /* 0x00000000003c2947 */ /* 0x000fea0003800000 */
[----:B------:R-:W0:Y:S01]  /*9060*/  LDS R2, [R3] ;  /* 0x0000000003027984 */ /* 0x000e220000000800 */
[----:B------:R-:W1:Y:S01]  /*9070*/  LDCU UR5, c[0x0][0x3c4] ;  /* 0x00007880ff0577ac */ /* 0x000e620008000800 */
[----:B0-----:R-:W-:-:S04]  /*9080*/  ISETP.NE.AND P2, PT, R2, 0x7fffffff, PT ;  /* 0x7fffffff0200780c */ /* 0x001fc80003f45270 */
[C---:B------:R-:W-:Y:S02]  /*9090*/  SEL R6, R2.reuse, 0x80000000, P2 ;  /* 0x8000000002067807 */ /* 0x040fe40001000000 */
[----:B------:R-:W-:Y:S02]  /*90a0*/  ISETP.GE.AND P2, PT, R2, RZ, PT ;  /* 0x000000ff0200720c */ /* 0x000fe40003f46270 */
[----:B-1----:R-:W-:Y:S02]  /*90b0*/  SHF.R.U32.HI R6, RZ, UR5, R6 ;  /* 0x00000005ff067c19 */ /* 0x002fe40008011606 */
        /* <DEDUP_REMOVED lines=8> */
[----:B------:R0:W-:Y:S02]  /*9140*/  STG.E desc[UR8][R6.64], R15 ;  /* 0x0000000f06007986 */ /* 0x0001e4000c101908 */
.L_x_1820:
[----:B------:R-:W-:Y:S05]  /*9150*/  BSYNC.RECONVERGENT B0 ;  /* 0x0000000000007941 */ /* 0x000fea0003800200 */
.L_x_1819:
[----:B------:R-:W-:Y:S01]  /*9160*/  NOP ;  /* 0x0000000000007918 */ /* 0x000fe20000000000 */
[----:B------:R-:W-:Y:S04]  /*9170*/  BSSY.RECONVERGENT B0, `(.L_x_1821) ;  /* 0x0000011000007945 */ /* 0x000fe80003800200 */
[----:B------:R-:W-:Y:S05]  /*9180*/  @P3 BRA `(.L_x_1822) ;  /* 0x00000000003c3947 */ /* 0x000fea0003800000 */
[----:B------:R-:W1:Y:S01]  /*9190*/  LDS R2, [R3+0x600] ;  /* 0x0006000003027984 */ /* 0x000e620000000800 */
[----:B------:R-:W2:Y:S01]  /*91a0*/  LDCU UR5, c[0x0][0x3c4] ;  /* 0x00007880ff0577ac */ /* 0x000ea20008000800 */
[----:B-1----:R-:W-:-:S04]  /*91b0*/  ISETP.NE.AND P2, PT, R2, 0x7fffffff, PT ;  /* 0x7fffffff0200780c */ /* 0x002fc80003f45270 */
[C---:B0-----:R-:W-:Y:S02]  /*91c0*/  SEL R6, R2.reuse, 0x80000000, P2 ;  /* 0x8000000002067807 */ /* 0x041fe40001000000 */
[----:B------:R-:W-:Y:S02]  /*91d0*/  ISETP.GE.AND P2, PT, R2, RZ, PT ;  /* 0x000000ff0200720c */ /* 0x000fe40003f46270 */
[----:B--2---:R-:W-:Y:S02]  /*91e0*/  SHF.R.U32.HI R6, RZ, UR5, R6 ;  /* 0x00000005ff067c19 */ /* 0x004fe40008011606 */
        /* <DEDUP_REMOVED lines=9> */
.L_x_1822:
[----:B------:R-:W-:Y:S05]  /*9280*/  BSYNC.RECONVERGENT B0 ;  /* 0x0000000000007941 */ /* 0x000fea0003800200 */
.L_x_1821:
[----:B------:R-:W-:Y:S01]  /*9290*/  NOP ;  /* 0x0000000000007918 */ /* 0x000fe20000000000 */
[----:B------:R-:W-:Y:S01]  /*92a0*/  BSSY.RECONVERGENT B0, `(.L_x_1823) ;  /* 0x0000012000007945 */ /* 0x000fe20003800200 */
[----:B------:R-:W-:-:S03]  /*92b0*/  VIADD R14, R35, 0x600 ;  /* 0x00000600230e7836 */ /* 0x000fc60000000000 */
[----:B------:R-:W-:Y:S05]  /*92c0*/  @P1 BRA `(.L_x_1824) ;  /* 0x00000000003c1947 */ /* 0x000fea0003800000 */
[----:B------:R-:W2:Y:S01]  /*92d0*/  LDS R2, [R3+0xc00] ;  /* 0x000c000003027984 */ /* 0x000ea20000000800 */
[----:B------:R-:W3:Y:S01]  /*92e0*/  LDCU UR5, c[0x0][0x3c4] ;  /* 0x00007880ff0577ac */ /* 0x000ee20008000800 */
[----:B--2---:R-:W-:-:S04]  /*92f0*/  ISETP.NE.AND P1, PT, R2, 0x7fffffff, PT ;  /* 0x7fffffff0200780c */ /* 0x004fc80003f25270 */
[C---:B01----:R-:W-:Y:S02]  /*9300*/  SEL R6, R2.reuse, 0x80000000, P1 ;  /* 0x8000000002067807 */ /* 0x043fe40000800000 */
[----:B------:R-:W-:Y:S02]  /*9310*/  ISETP.GE.AND P1, PT, R2, RZ, PT ;  /* 0x000000ff0200720c */ /* 0x000fe40003f26270 */
[----:B---3--:R-:W-:Y:S02]  /*9320*/  SHF.R.U32.HI R6, RZ, UR5, R6 ;  /* 0x00000005ff067c19 */ /* 0x008fe40008011606 */
        /* <DEDUP_REMOVED lines=9> */
.L_x_1824:
[----:B------:R-:W-:Y:S05]  /*93c0*/  BSYNC.RECONVERGENT B0 ;  /* 0x0000000000007941 */ /* 0x000fea0003800200 */
.L_x_1823:
[-C--:B------:R-:W-:Y:S01]  /*93d0*/  ISETP.GE.AND P5, PT, R0, R5.reuse, PT ;  /* 0x000000050000720c */ /* 0x080fe20003fa6270 */
[C---:B------:R-:W-:Y:S01]  /*93e0*/  VIADD R16, R35.reuse, 0x780 ;  /* 0x0000078023107836 */ /* 0x040fe20000000000 */
[----:B------:R-:W-:Y:S01]  /*93f0*/  NOP ;  /* 0x0000000000007918 */ /* 0x000fe20000000000 */
[C---:B------:R-:W-:Y:S01]  /*9400*/  VIADD R8, R35.reuse, 0x900 ;  /* 0x0000090023087836 */ /* 0x040fe20000000000 */
[----:B------:R-:W-:Y:S01]  /*9410*/  BSSY.RECONVERGENT B0, `(.L_x_1825) ;  /* 0x0000016000007945 */ /* 0x000fe20003800200 */
[----:B------:R-:W-:Y:S01]  /*9420*/  VIADD R2, R35, 0xa80 ;  /* 0x00000a8023027836 */ /* 0x000fe20000000000 */
[-C--:B------:R-:W-:Y:S02]  /*9430*/  ISETP.GE.AND P1, PT, R14, R5.reuse, PT ;  /* 0x000000050e00720c */ /* 0x080fe40003f26270 */
[-C--:B------:R-:W-:Y:S02]  /*9440*/  ISETP.GE.AND P2, PT, R16, R5.reuse, PT ;  /* 0x000000051000720c */ /* 0x080fe40003f46270 */
[----:B------:R-:W-:-:S02]  /*9450*/  ISETP.GE.AND P3, PT, R8, R5, PT ;  /* 0x000000050800720c */ /* 0x000fc40003f66270 */
[----:B------:R-:W-:Y:S01]  /*9460*/  ISETP.GE.AND P4, PT, R2, R5, PT ;  /* 0x000000050200720c */ /* 0x000fe20003f86270 */
[----:B------:R-:W-:-:S12]  /*9470*/  @P5 BRA `(.L_x_1826) ;  /* 0x00000000003c5947 */ /* 0x000fd80003800000 */
[----:B------:R-:W3:Y:S01]  /*9480*/  LDS R9, [R3+0x1200] ;  /* 0x0012000003097984 */ /* 0x000ee20000000800 */
[----:B------:R-:W4:Y:S01]  /*9490*/  LDCU UR5, c[0x0][0x3c4] ;  /* 0x00007880ff0577ac */ /* 0x000f220008000800 */
[----:B---3--:R-:W-:-:S04]  /*94a0*/  ISETP.NE.AND P5, PT, R9, 0x7fffffff, PT ;  /* 0x7fffffff0900780c */ /* 0x008fc80003fa5270 */
[C---:B012---:R-:W-:Y:S02]  /*94b0*/  SEL R6, R9.reuse, 0x80000000, P5 ;  /* 0x8000000009067807 */ /* 0x047fe40002800000 */
[----:B------:R-:W-:Y:S02]  /*94c0*/  ISETP.GE.AND P5, PT, R9, RZ, PT ;  /* 0x000000ff0900720c */ /* 0x000fe40003fa6270 */
[----:B----4-:R-:W-:Y:S02]  /*94d0*/  SHF.R.U32.HI R6, RZ, UR5, R6 ;  /* 0x00000005ff067c19 */ /* 0x010fe40008011606 */
        /* <DEDUP_REMOVED lines=9> */
.L_x_1826:
[----:B------:R-:W-:Y:S05]  /*9570*/  BSYNC.RECONVERGENT B0 ;  /* 0x0000000000007941 */ /* 0x000fea0003800200 */
.L_x_1825:
[----:B------:R-:W-:Y:S01]  /*9580*/  NOP ;  /* 0x0000000000007918 */ /* 0x000fe20000000000 */
[----:B------:R-:W-:Y:S04]  /*9590*/  BSSY.RECONVERGENT B0, `(.L_x_1827) ;  /* 0x0000011000007945 */ /* 0x000fe80003800200 */
[----:B------:R-:W-:Y:S05]  /*95a0*/  @P1 BRA `(.L_x_1828) ;  /* 0x00000000003c1947 */ /* 0x000fea0003800000 */
[----:B------:R-:W4:Y:S01]  /*95b0*/  LDS R0, [R3+0x1800] ;  /* 0x0018000003007984 */ /* 0x000f220000000800 */
[----:B------:R-:W5:Y:S01]  /*95c0*/  LDCU UR5, c[0x0][0x3c4] ;  /* 0x00007880ff0577ac */ /* 0x000f620008000800 */
[----:B----4-:R-:W-:-:S04]  /*95d0*/  ISETP.NE.AND P1, PT, R0, 0x7fffffff, PT ;  /* 0x7fffffff0000780c */ /* 0x010fc80003f25270 */
[C---:B0123--:R-:W-:Y:S02]  /*95e0*/  SEL R6, R0.reuse, 0x80000000, P1 ;  /* 0x8000000000067807 */ /* 0x04ffe40000800000 */
[----:B------:R-:W-:Y:S02]  /*95f0*/  ISETP.GE.AND P1, PT, R0, RZ, PT ;  /* 0x000000ff0000720c */ /* 0x000fe40003f26270 */
[----:B-----5:R-:W-:Y:S02]  /*9600*/  SHF.R.U32.HI R6, RZ, UR5, R6 ;  /* 0x00000005ff067c19 */ /* 0x020fe40008011606 */
        /* <DEDUP_REMOVED lines=8> */
[----:B------:R4:W-:Y:S02]  /*9690*/  STG.E desc[UR8][R6.64], R15 ;  /* 0x0000000f06007986 */ /* 0x0009e4000c101908 */
.L_x_1828:
[----:B------:R-:W-:Y:S05]  /*96a0*/  BSYNC.RECONVERGENT B0 ;  /* 0x0000000000007941 */ /* 0x000fea0003800200 */
.L_x_1827:
[----:B------:R-:W-:Y:S01]  /*96b0*/  NOP ;  /* 0x0000000000007918 */ /* 0x000fe20000000000 */
[----:B------:R-:W-:Y:S04]  /*96c0*/  BSSY.RECONVERGENT B0, `(.L_x_1829) ;  /* 0x0000011000007945 */ /* 0x000fe80003800200 */
[----:B------:R-:W-:Y:S05]  /*96d0*/  @P2 BRA `(.L_x_1830) ;  /* 0x00000000003c2947 */ /* 0x000fea0003800000 */
[----:B------:R-:W5:Y:S01]  /*96e0*/  LDS R0, [R3+0x1e00] ;  /* 0x001e000003007984 */ /* 0x000f620000000800 */
[----:B------:R-:W0:Y:S01]  /*96f0*/  LDCU UR5, c[0x0][0x3c4] ;  /* 0x00007880ff0577ac */ /* 0x000e220008000800 */
[----:B-----5:R-:W-:-:S04]  /*9700*/  ISETP.NE.AND P1, PT, R0, 0x7fffffff, PT ;  /* 0x7fffffff0000780c */ /* 0x020fc80003f25270 */
[C---:B01234-:R-:W-:Y:S02]  /*9710*/  SEL R6, R0.reuse, 0x80000000, P1 ;  /* 0x8000000000067807 */ /* 0x05ffe40000800000 */
        /* <DEDUP_REMOVED lines=11> */
.L_x_1830:
[----:B------:R-:W-:Y:S05]  /*97d0*/  BSYNC.RECONVERGENT B0 ;  /* 0x0000000000007941 */ /* 0x000fea0003800200 */
.L_x_1829:
[----:B------:R-:W-:Y:S01]  /*97e0*/  NOP ;  /* 0x0000000000007918 */ /* 0x000fe20000000000 */
[----:B------:R-:W-:Y:S01]  /*97f0*/  BSSY.RECONVERGENT B0, `(.L_x_1831) ;  /* 0x0000012000007945 */ /* 0x000fe20003800200 */
[----:B------:R-:W-:-:S03]  /*9800*/  LOP3.LUT R10, R35, 0xc00, RZ, 0xfc, !PT ;  /* 0x00000c00230a7812 */ /* 0x000fc600078efcff */
        /* <DEDUP_REMOVED lines=16> */
.L_x_1832:
[----:B------:R-:W-:Y:S05]  /*9910*/  BSYNC.RECONVERGENT B0 ;  /* 0x0000000000007941 */ /* 0x000fea0003800200 */
.L_x_1831:
[----:B------:R-:W-:Y:S01]  /*9920*/  NOP ;  /* 0x0000000000007918 */ /* 0x000fe20000000000 */
[----:B------:R-:W-:Y:S01]  /*9930*/  BSSY.RECONVERGENT B0, `(.L_x_1833) ;  /* 0x0000012000007945 */ /* 0x000fe20003800200 */
[----:B------:R-:W-:-:S03]  /*9940*/  VIADD R12, R35, 0xd80 ;  /* 0x00000d80230c7836 */ /* 0x000fc60000000000 */
        /* <DEDUP_REMOVED lines=16> */
.L_x_1834:
[----:B------:R-:W-:Y:S05]  /*9a50*/  BSYNC.RECONVERGENT B0 ;  /* 0x0000000000007941 */ /* 0x000fea0003800200 */
.L_x_1833:
        /* <DEDUP_REMOVED lines=26> */
.L_x_1836:
[----:B------:R-:W-:Y:S05]  /*9c00*/  BSYNC.RECONVERGENT B0 ;  /* 0x0000000000007941 */ /* 0x000fea0003800200 */
.L_x_1835:
        /* <DEDUP_REMOVED lines=18> */
.L_x_1838:
[----:B------:R-:W-:Y:S05]  /*9d30*/  BSYNC.RECONVERGENT B0 ;  /* 0x0000000000007941 */ /* 0x000fea0003800200 */
.L_x_1837:
        /* <DEDUP_REMOVED lines=18> */
.L_x_1840:
[----:B------:R-:W-:Y:S05]  /*9e60*/  BSYNC.RECONVERGENT B0 ;  /* 0x0000000000007941 */ /* 0x000fea0003800200 */
.L_x_1839:
        /* <DEDUP_REMOVED lines=19> */
.L_x_1842:
[----:B------:R-:W-:Y:S05]  /*9fa0*/  BSYNC.RECONVERGENT B0 ;  /* 0x0000000000007941 */ /* 0x000fea0003800200 */
.L_x_1841:
        /* <DEDUP_REMOVED lines=19> */
.L_x_1844:
[----:B------:R-:W-:Y:S05]  /*a0e0*/  BSYNC.RECONVERGENT B0 ;  /* 0x0000000000007941 */ /* 0x000fea0003800200 */
.L_x_1843:
        /* <DEDUP_REMOVED lines=26> */
.L_x_1846:
[----:B------:R-:W-:Y:S05]  /*a290*/  BSYNC.RECONVERGENT B0 ;  /* 0x0000000000007941 */ /* 0x000fea0003800200 */
.L_x_1845:
        /* <DEDUP_REMOVED lines=18> */
.L_x_1848:
[----:B------:R-:W-:Y:S05]  /*a3c0*/  BSYNC.RECONVERGENT B0 ;  /* 0x0000000000007941 */ /* 0x000fea0003800200 */
.L_x_1847:
        /* <DEDUP_REMOVED lines=18> */
.L_x_1850:
[----:B------:R-:W-:Y:S05]  /*a4f0*/  BSYNC.RECONVERGENT B0 ;  /* 0x0000000000007941 */ /* 0x000fea0003800200 */
.L_x_1849:
        /* <DEDUP_REMOVED lines=19> */
.L_x_1852:
[----:B------:R-:W-:Y:S05]  /*a630*/  BSYNC.RECONVERGENT B0 ;  /* 0x0000000000007941 */ /* 0x000fea0003800200 */
.L_x_1851:
        /* <DEDUP_REMOVED lines=19> */
.L_x_1854:
[----:B------:R-:W-:Y:S05]  /*a770*/  BSYNC.RECONVERGENT B0 ;  /* 0x0000000000007941 */ /* 0x000fea0003800200 */
.L_x_1853:
        /* <DEDUP_REMOVED lines=14> */
[C---:B------:R-:W-:Y:S02]  /*a860*/  SEL R5, R2.reuse, 0x80000000, P5 ;  /* 0x8000000002057807 */ /* 0x040fe40002800000 */
[----:B------:R-:W-:Y:S02]  /*a870*/  ISETP.GE.AND P5, PT, R2, RZ, PT ;  /* 0x000000ff0200720c */ /* 0x000fe40003fa6270 */
[----:B0-----:R-:W-:Y:S02]  /*a880*/  SHF.R.U32.HI R5, RZ, UR5, R5 ;  /* 0x00000005ff057c19 */ /* 0x001fe40008011605 */
[----:B---3--:R-:W-:Y:S02]  /*a890*/  SEL R9, RZ, 0x7fffffff, !P5 ;  /* 0x7fffffffff097807 */ /* 0x008fe40006800000 */
[----:B-12-4-:R-:W-:Y:S02]  /*a8a0*/  LOP3.LUT R6, R5, UR4, RZ, 0x30, !PT ;  /* 0x0000000405067c12 */ /* 0x016fe4000f8e30ff */
[----:B------:R-:W-:-:S03]  /*a8b0*/  LOP3.LUT R9, R9, R2, RZ, 0x3c, !PT ;  /* 0x0000000209097212 */ /* 0x000fc600078e3cff */
[----:B------:R-:W-:Y:S02]  /*a8c0*/  IMAD R5, R6, 0x4, R77 ;  /* 0x0000000406057824 */ /* 0x000fe400078e024d */
[----:B------:R-:W0:Y:S04]  /*a8d0*/  LDC.64 R6, c[0x0][0x3a0] ;  /* 0x0000e800ff067b82 */ /* 0x000e280000000a00 */
[----:B------:R-:W1:Y:S02]  /*a8e0*/  LDS R5, [R5+0x8a00] ;  /* 0x008a000005057984 */ /* 0x000e640000000800 */
[----:B-1----:R-:W-:-:S04]  /*a8f0*/  IMAD.IADD R15, R10, 0x1, R5 ;  /* 0x000000010a0f7824 */ /* 0x002fc800078e0205 */
[----:B0-----:R-:W-:-:S05]  /*a900*/  IMAD.WIDE.U32 R6, R15, 0x4, R6 ;  /* 0x000000040f067825 */ /* 0x001fca00078e0006 */
[----:B------:R0:W-:Y:S02]  /*a910*/  STG.E desc[UR8][R6.64], R9 ;  /* 0x0000000906007986 */ /* 0x0001e4000c101908 */
.L_x_1856:
[----:B------:R-:W-:Y:S05]  /*a920*/  BSYNC.RECONVERGENT B0 ;  /* 0x0000000000007941 */ /* 0x000fea0003800200 */
.L_x_1855:
[----:B------:R-:W-:Y:S01]  /*a930*/  NOP ;  /* 0x0000000000007918 */ /* 0x000fe20000000000 */
[----:B------:R-:W-:Y:S04]  /*a940*/  BSSY.RECONVERGENT B0, `(.L_x_1857) ;  /* 0x0000011000007945 */ /* 0x000fe80003800200 */
[----:B------:R-:W-:Y:S05]  /*a950*/  @P1 BRA `(.L_x_1858) ;  /* 0x00000000003c1947 */ /* 0x000fea0003800000 */
        /* <DEDUP_REMOVED lines=15> */
.L_x_1858:
[----:B------:R-:W-:Y:S05]  /*aa50*/  BSYNC.RECONVERGENT B0 ;  /* 0x0000000000007941 */ /* 0x000fea0003800200 */
.L_x_1857:
        /* <DEDUP_REMOVED lines=18> */
.L_x_1860:
[----:B------:R-:W-:Y:S05]  /*ab80*/  BSYNC.RECONVERGENT B0 ;  /* 0x0000000000007941 */ /* 0x000fea0003800200 */
.L_x_1859:
        /* <DEDUP_REMOVED lines=18> */
.L_x_1862:
[----:B------:R-:W-:Y:S05]  /*acb0*/  BSYNC.RECONVERGENT B0 ;  /* 0x0000000000007941 */ /* 0x000fea0003800200 */
.L_x_1861:
[----:B------:R-:W-:Y:S01]  /*acc0*/  NOP ;  /* 0x0000000000007918 */ /* 0x000fe20000000000 */
[----:B------:R-:W-:Y:S04]  /*acd0*/  BSSY.RECONVERGENT B0, `(.L_x_1863) ;  /* 0x0000011000007945 */ /* 0x000fe80003800200 */
[----:B------:R-:W-:Y:S05]  /*ace0*/  @P4 BRA `(.L_x_1864) ;  /* 0x00000000003c4947 */ /* 0x000fea0003800000 */
[----:B------:R-:W5:Y:S01]  /*acf0*/  LDS R0, [R3+0x8400] ;  /* 0x0084000003007984 */ /* 0x000f620000000800 */
[----:B------:R-:W5:Y:S01]  /*ad00*/  LDCU UR5, c[0x0][0x3c4] ;  /* 0x00007880ff0577ac */ /* 0x000f620008000800 */
[----:B01234-:R-:W0:Y:S01]  /*ad10*/  LDC.64 R6, c[0x0][0x3a0] ;  /* 0x0000e800ff067b82 */ /* 0x01fe220000000a00 */
[----:B-----5:R-:W-:-:S04]  /*ad20*/  ISETP.NE.AND P1, PT, R0, 0x7fffffff, PT ;  /* 0x7fffffff0000780c */ /* 0x020fc80003f25270 */
[C---:B------:R-:W-:Y:S02]  /*ad30*/  SEL R2, R0.reuse, 0x80000000, P1 ;  /* 0x8000000000027807 */ /* 0x040fe40000800000 */
[----:B------:R-:W-:Y:S02]  /*ad40*/  ISETP.GE.AND P1, PT, R0, RZ, PT ;  /* 0x000000ff0000720c */ /* 0x000fe40003f26270 */
[----:B------:R-:W-:Y:S02]  /*ad50*/  SHF.R.U32.HI R2, RZ, UR5, R2 ;  /* 0x00000005ff027c19 */ /* 0x000fe40008011602 */
[----:B------:R-:W-:Y:S02]  /*ad60*/  SEL R9, RZ, 0x7fffffff, !P1 ;  /* 0x7fffffffff097807 */ /* 0x000fe40004800000 */
[----:B------:R-:W-:Y:S02]  /*ad70*/  LOP3.LUT R2, R2, UR4, RZ, 0x30, !PT ;  /* 0x0000000402027c12 */ /* 0x000fe4000f8e30ff */
[----:B------:R-:W-:-:S03]  /*ad80*/  LOP3.LUT R9, R9, R0, RZ, 0x3c, !PT ;  /* 0x0000000009097212 */ /* 0x000fc600078e3cff */
[----:B------:R-:W-:-:S05]  /*ad90*/  IMAD R2, R2, 0x4, R77 ;  /* 0x0000000402027824 */ /* 0x000fca00078e024d */
[----:B------:R-:W1:Y:S02]  /*ada0*/  LDS R5, [R2+0x8a00] ;  /* 0x008a000002057984 */ /* 0x000e640000000800 */
[----:B-1----:R-:W-:-:S04]  /*adb0*/  IMAD.IADD R5, R34, 0x1, R5 ;  /* 0x0000000122057824 */ /* 0x002fc800078e0205 */
[----:B0-----:R-:W-:-:S05]  /*adc0*/  IMAD.WIDE.U32 R6, R5, 0x4, R6 ;  /* 0x0000000405067825 */ /* 0x001fca00078e0006 */
[----:B------:R0:W-:Y:S02]  /*add0*/  STG.E desc[UR8][R6.64], R9 ;  /* 0x0000000906007986 */ /* 0x0001e4000c101908 */
.L_x_1864:
[----:B------:R-:W-:Y:S05]  /*ade0*/  BSYNC.RECONVERGENT B0 ;  /* 0x0000000000007941 */ /* 0x000fea0003800200 */
.L_x_1863:
[----:B------:R-:W-:Y:S01]  /*adf0*/  NOP ;  /* 0x0000000000007918 */ /* 0x000fe20000000000 */
.L_x_1818:
[----:B------:R-:W5:Y:S01]  /*ae00*/  LDS R0, [R3] ;  /* 0x0000000003007984 */ /* 0x000f620000000800 */
[----:B------:R-:W5:Y:S03]  /*ae10*/  LDCU UR5, c[0x0][0x3c4] ;  /* 0x00007880ff0577ac */ /* 0x000f660008000800 */
[----:B------:R-:W5:Y:S04]  /*ae20*/  LDS R2, [R3+0x600] ;  /* 0x0006000003027984 */ /* 0x000f680000000800 */
[----:B------:R-:W5:Y:S04]  /*ae30*/  LDS R5, [R3+0xc00] ;  /* 0x000c000003057984 */ /* 0x000f680000000800 */
[----:B01234-:R-:W0:Y:S04]  /*ae40*/  LDS R6, [R3+0x1200] ;  /* 0x0012000003067984 */ /* 0x01fe280000000800 */
[----:B------:R-:W1:Y:S04]  /*ae50*/  LDS R7, [R3+0x1800] ;  /* 0x0018000003077984 */ /* 0x000e680000000800 */
[----:B------:R-:W2:Y:S04]  /*ae60*/  LDS R8, [R3+0x1e00] ;  /* 0x001e000003087984 */ /* 0x000ea80000000800 */
[----:B------:R-:W3:Y:S04]  /*ae70*/  LDS R9, [R3+0x2400] ;  /* 0x0024000003097984 */ /* 0x000ee80000000800 */
[----:B------:R-:W4:Y:S04]  /*ae80*/  LDS R10, [R3+0x2a00] ;  /* 0x002a0000030a7984 */ /* 0x000f280000000800 */
[----:B------:R-:W4:Y:S04]  /*ae90*/  LDS R12, [R3+0x3000] ;  /* 0x00300000030c7984 */ /* 0x000f280000000800 */
[----:B------:R-:W4:Y:S04]  /*aea0*/  LDS R14, [R3+0x3600] ;  /* 0x00360000030e7984 */ /* 0x000f280000000800 */
[----:B------:R-:W4:Y:S01]  /*aeb0*/  LDS R15, [R3+0x3c00] ;  /* 0x003c0000030f7984 */ /* 0x000f220000000800 */
[----:B-----5:R-:W-:-:S03]  /*aec0*/  ISETP.NE.AND P1, PT, R0, 0x7fffffff, PT ;  /* 0x7fffffff0000780c */ /* 0x020fc60003f25270 */
[----:B------:R-:W5:Y:S01]  /*aed0*/  LDS R16, [R3+0x4200] ;  /* 0x0042000003107984 */ /* 0x000f620000000800 */
[----:B------:R-:W-:Y:S02]  /*aee0*/  ISETP.NE.AND P4, PT, R2, 0x7fffffff, PT ;  /* 0x7fffffff0200780c */ /* 0x000fe40003f85270 */
[----:B------:R-:W-:Y:S01]  /*aef0*/  SEL R0, R0, 0x80000000, P1 ;  /* 0x8000000000007807 */ /* 0x000fe20000800000 */
[----:B------:R-:W5:Y:S01]  /*af00*/  LDS R17, [R3+0x4800] ;  /* 0x0048000003117984 */ /* 0x000f620000000800 */
[C---:B------:R-:W-:Y:S02]  /*af10*/  ISETP.NE.AND P6, PT, R5.reuse, 0x7fffffff, PT ;  /* 0x7fffffff0500780c */ /* 0x040fe40003fc5270 */
[----:B------:R-:W-:Y:S01]  /*af20*/  SEL R2, R2, 0x80000000, P4 ;  /* 0x8000000002027807 */ /* 0x000fe20002000000 */
[----:B------:R-:W5:Y:S01]  /*af30*/  LDS R18, [R3+0x4e00] ;  /* 0x004e000003127984 */ /* 0x000f620000000800 */
[----:B0-----:R-:W-:Y:S02]  /*af40*/  ISETP.NE.AND P5, PT, R6, 0x7fffffff, PT ;  /* 0x7fffffff0600780c */ /* 0x001fe40003fa5270 */
[----:B------:R-:W-:Y:S01]  /*af50*/  SEL R5, R5, 0x80000000, P6 ;  /* 0x8000000005057807 */ /* 0x000fe20003000000 */
[----:B------:R-:W0:Y:S01]  /*af60*/  LDS R19, [R3+0x5400] ;  /* 0x0054000003137984 */ /* 0x000e220000000800 */
[----:B-1----:R-:W-:-:S02]  /*af70*/  ISETP.NE.AND P3, PT, R7, 0x7fffffff, PT ;  /* 0x7fffffff0700780c */ /* 0x002fc40003f65270 */
[----:B------:R-:W-:Y:S01]  /*af80*/  SEL R6, R6, 0x80000000, P5 ;  /* 0x8000000006067807 */ /* 0x000fe20002800000 */
[----:B------:R-:W1:Y:S01]  /*af90*/  LDS R20, [R3+0x5a00] ;  /* 0x005a000003147984 */ /* 0x000e620000000800 */
[----:B------:R-:W-:Y:S02]  /*afa0*/  SEL R7, R7, 0x80000000, P3 ;  /* 0x8000000007077807 */ /* 0x000fe40001800000 */
[C---:B--2---:R-:W-:Y:S01]  /*afb0*/  ISETP.NE.AND P2, PT, R8.reuse, 0x7fffffff, PT ;  /* 0x7fffffff0800780c */ /* 0x044fe20003f45270 */
[----:B------:R-:W2:Y:S01]  /*afc0*/  LDS R22, [R3+0x6000] ;  /* 0x0060000003167984 */ /* 0x000ea20000000800 */
[----:B---3--:R-:W-:Y:S02]  /*afd0*/  ISETP.NE.AND P1, PT, R9, 0x7fffffff, PT ;  /* 0x7fffffff0900780c */ /* 0x008fe40003f25270 */
[----:B------:R-:W-:Y:S01]  /*afe0*/  SEL R8, R8, 0x80000000, P2 ;  /* 0x8000000008087807 */ /* 0x000fe20001000000 */
[----:B------:R-:W3:Y:S01]  /*aff0*/  LDS R24, [R3+0x6600] ;  /* 0x0066000003187984 */ /* 0x000ee20000000800 */
[----:B----4-:R-:W-:-:S02]  /*b000*/  ISETP.NE.AND P4, PT, R10, 0x7fffffff, PT ;  /* 0x7fffffff0a00780c */ /* 0x010fc40003f85270 */
[----:B------:R-:W-:Y:S01]  /*b010*/  SEL R9, R9, 0x80000000, P1 ;  /* 0x8000000009097807 */ /* 0x000fe20000800000 */
[----:B------:R-:W4:Y:S01]  /*b020*/  LDS R25, [R3+0x6c00] ;  /* 0x006c000003197984 */ /* 0x000f220000000800 */
[----:B------:R-:W-:Y:S02]  /*b030*/  ISETP.NE.AND P6, PT, R12, 0x7fffffff, PT ;  /* 0x7fffffff0c00780c */ /* 0x000fe40003fc5270 */
[----:B------:R-:W-:Y:S01]  /*b040*/  SEL R10, R10, 0x80000000, P4 ;  /* 0x800000000a0a7807 */ /* 0x000fe20002000000 */
[----:B------:R-:W4:Y:S01]  /*b050*/  LDS R29, [R3+0x7200] ;  /* 0x00720000031d7984 */ /* 0x000f220000000800 */
[----:B------:R-:W-:Y:S02]  /*b060*/  ISETP.NE.AND P5, PT, R14, 0x7fffffff, PT ;  /* 0x7fffffff0e00780c */ /* 0x000fe40003fa5270 */
[----:B------:R-:W-:Y:S01]  /*b070*/  SEL R12, R12, 0x80000000, P6 ;  /* 0x800000000c0c7807 */ /* 0x000fe20003000000 */
[----:B------:R-:W4:Y:S01]  /*b080*/  LDS R33, [R3+0x7800] ;  /* 0x0078000003217984 */ /* 0x000f220000000800 */
[----:B------:R-:W-:-:S02]  /*b090*/  ISETP.NE.AND P3, PT, R15, 0x7fffffff, PT ;  /* 0x7fffffff0f00780c */ /* 0x000fc40003f65270 */
[----:B------:R-:W-:Y:S01]  /*b0a0*/  SEL R14, R14, 0x80000000, P5 ;  /* 0x800000000e0e7807 */ /* 0x000fe20002800000 */
[----:B------:R-:W4:Y:S01]  /*b0b0*/  LDS R35, [R3+0x8400] ;  /* 0x0084000003237984 */ /* 0x000f220000000800 */
[----:B------:R-:W-:Y:S02]  /*b0c0*/  SEL R15, R15, 0x80000000, P3 ;  /* 0x800000000f0f7807 */ /* 0x000fe40001800000 */
[C---:B-----5:R-:W-:Y:S01]  /*b0d0*/  ISETP.NE.AND P2, PT, R16.reuse, 0x7fffffff, PT ;  /* 0x7fffffff1000780c */ /* 0x060fe20003f45270 */
[----:B------:R-:W5:Y:S01]  /*b0e0*/  LDS R34, [R3+0x7e00] ;  /* 0x007e000003227984 */ /* 0x000f620000000800 */
[----:B------:R-:W-:Y:S02]  /*b0f0*/  ISETP.NE.AND P1, PT, R17, 0x7fffffff, PT ;  /* 0x7fffffff1100780c */ /* 0x000fe40003f25270 */
[----:B------:R-:W-:Y:S02]  /*b100*/  SEL R16, R16, 0x80000000, P2 ;  /* 0x8000000010107807 */ /* 0x000fe40001000000 */
[----:B------:R-:W-:-:S02]  /*b110*/  ISETP.NE.AND P4, PT, R18, 0x7fffffff, PT ;  /* 0x7fffffff1200780c */ /* 0x000fc40003f85270 */
[----:B------:R-:W-:Y:S02]  /*b120*/  SEL R17, R17, 0x80000000, P1 ;  /* 0x8000000011117807 */ /* 0x000fe40000800000 */
[C---:B0-----:R-:W-:Y:S02]  /*b130*/  ISETP.NE.AND P6, PT, R19.reuse, 0x7fffffff, PT ;  /* 0x7fffffff1300780c */ /* 0x041fe40003fc5270 */
[----:B------:R-:W-:Y:S02]  /*b140*/  SEL R18, R18, 0x80000000, P4 ;  /* 0x8000000012127807 */ /* 0x000fe40002000000 */
[----:B-1----:R-:W-:Y:S02]  /*b150*/  ISETP.NE.AND P5, PT, R20, 0x7fffffff, PT ;  /* 0x7fffffff1400780c */ /* 0x002fe40003fa5270 */
[----:B------:R-:W-:Y:S02]  /*b160*/  SEL R19, R19, 0x80000000, P6 ;  /* 0x8000000013137807 */ /* 0x000fe40003000000 */
[----:B--2---:R-:W-:-:S02]  /*b170*/  ISETP.NE.AND P3, PT, R22, 0x7fffffff, PT ;  /* 0x7fffffff1600780c */ /* 0x004fc40003f65270 */
[----:B------:R-:W-:Y:S02]  /*b180*/  SEL R20, R20, 0x80000000, P5 ;  /* 0x8000000014147807 */ /* 0x000fe40002800000 */
[----:B------:R-:W-:Y:S02]  /*b190*/  SEL R22, R22, 0x80000000, P3 ;  /* 0x8000000016167807 */ /* 0x000fe40001800000 */
[C---:B---3--:R-:W-:Y:S02]  /*b1a0*/  ISETP.NE.AND P2, PT, R24.reuse, 0x7fffffff, PT ;  /* 0x7fffffff1800780c */ /* 0x048fe40003f45270 */
[----:B----4-:R-:W-:Y:S02]  /*b1b0*/  ISETP.NE.AND P1, PT, R25, 0x7fffffff, PT ;  /* 0x7fffffff1900780c */ /* 0x010fe40003f25270 */
[----:B------:R-:W-:Y:S02]  /*b1c0*/  SEL R24, R24, 0x80000000, P2 ;  /* 0x8000000018187807 */ /* 0x000fe40001000000 */
[----:B------:R-:W-:-:S02]  /*b1d0*/  ISETP.NE.AND P4, PT, R29, 0x7fffffff, PT ;  /* 0x7fffffff1d00780c */ /* 0x000fc40003f85270 */
[----:B------:R-:W-:Y:S02]  /*b1e0*/  SEL R28, R25, 0x80000000, P1 ;  /* 0x80000000191c7807 */ /* 0x000fe40000800000 */
[----:B------:R-:W-:Y:S02]  /*b1f0*/  ISETP.NE.AND P6, PT, R33, 0x7fffffff, PT ;  /* 0x7fffffff2100780c */ /* 0x000fe40003fc5270 */
[----:B------:R-:W-:Y:S02]  /*b200*/  SEL R29, R29, 0x80000000, P4 ;  /* 0x800000001d1d7807 */ /* 0x000fe40002000000 */
[----:B------:R-:W-:Y:S02]  /*b210*/  ISETP.NE.AND P5, PT, R35, 0x7fffffff, PT ;  /* 0x7fffffff2300780c */ /* 0x000fe40003fa5270 */
[----:B------:R-:W-:Y:S02]  /*b220*/  SEL R33, R33, 0x80000000, P6 ;  /* 0x8000000021217807 */ /* 0x000fe40003000000 */
[----:B-----5:R-:W-:-:S02]  /*b230*/  ISETP.NE.AND P3, PT, R34, 0x7fffffff, PT ;  /* 0x7fffffff2200780c */ /* 0x020fc40003f65270 */
[----:B------:R-:W-:Y:S02]  /*b240*/  SEL R49, R35, 0x80000000, P5 ;  /* 0x8000000023317807 */ /* 0x000fe40002800000 */
[----:B------:R-:W-:Y:S02]  /*b250*/  SEL R47, R34, 0x80000000, P3 ;  /* 0x80000000222f7807 */ /* 0x000fe40001800000 */
[----:B------:R-:W-:Y:S02]  /*b260*/  SHF.R.U32.HI R15, RZ, UR5, R15 ;  /* 0x00000005ff0f7c19 */ /* 0x000fe4000801160f */
[----:B------:R-:W-:Y:S02]  /*b270*/  SHF.R.U32.HI R0, RZ, UR5, R0 ;  /* 0x00000005ff007c19 */ /* 0x000fe40008011600 */
[----:B------:R-:W-:Y:S02]  /*b280*/  SHF.R.U32.HI R2, RZ, UR5, R2 ;  /* 0x00000005ff027c19 */ /* 0x000fe40008011602 */
[----:B------:R-:W-:-:S02]  /*b290*/  SHF.R.U32.HI R5, RZ, UR5, R5 ;  /* 0x00000005ff057c19 */ /* 0x000fc40008011605 */
        /* <DEDUP_REMOVED lines=41> */
[----:B------:R-:W-:Y:S01]  /*b530*/  LOP3.LUT R0, R47, UR4, RZ, 0x30, !PT ;  /* 0x000000042f007c12 */ /* 0x000fe2000f8e30ff */
[----:B------:R-:W-:Y:S06]  /*b540*/  @P0 BRA `(.L_x_1865) ;  /* 0x0000000000600947 */ /* 0x000fec0003800000 */
        /* <DEDUP_REMOVED lines=24> */
.L_x_1865:
[----:B------:R-:W-:Y:S02]  /*b6d0*/  IMAD.IADD R50, R32, 0x1, -R72 ;  /* 0x0000000120327824 */ /* 0x000fe400078e0a48 */
[----:B------:R-:W-:-:S03]  /*b6e0*/  VIADD R25, R71, 0x20 ;  /* 0x0000002047197836 */ /* 0x000fc60000000000 */
[-C--:B------:R-:W-:Y:S02]  /*b6f0*/  ISETP.GE.AND P1, PT, R71, R50.reuse, PT ;  /* 0x000000324700720c */ /* 0x080fe40003f26270 */
[----:B------:R-:W-:Y:S01]  /*b700*/  ISETP.GE.AND P4, PT, R25, R50, PT ;  /* 0x000000321900720c */ /* 0x000fe20003f86270 */
[----:B------:R-:W-:-:S05]  /*b710*/  VIADD R25, R71, 0x40 ;  /* 0x0000004047197836 */ /* 0x000fca0000000000 */
[----:B------:R-:W-:Y:S01]  /*b720*/  ISETP.GE.AND P6, PT, R25, R50, PT ;  /* 0x000000321900720c */ /* 0x000fe20003fc6270 */
[----:B------:R-:W-:-:S04]  /*b730*/  VIADD R25, R71, 0x60 ;  /* 0x0000006047197836 */ /* 0x000fc80000000000 */
[----:B------:R1:W5:Y:S01]  /*b740*/  @!P1 LDG.E R68, desc[UR8][R38.64] ;  /* 0x0000000826449981 */ /* 0x000362000c1e1900 */
[-C--:B------:R-:W-:Y:S01]  /*b750*/  ISETP.GE.AND P5, PT, R25, R50.reuse, PT ;  /* 0x000000321900720c */ /* 0x080fe20003fa6270 */
[----:B------:R-:W-:Y:S02]  /*b760*/  VIADD R25, R71, 0x80 ;  /* 0x0000008047197836 */ /* 0x000fe40000000000 */
[----:B------:R1:W5:Y:S03]  /*b770*/  @!P4 LDG.E R63, desc[UR8][R38.64+0x80] ;  /* 0x00008008263fc981 */ /* 0x000366000c1e1900 */
        /* <DEDUP_REMOVED lines=55> */
[----:B------:R1:W5:Y:S06]  /*baf0*/  @!P6 LDG.E R74, desc[UR8][R38.64+0xa00] ;  /* 0x000a0008264ae981 */ /* 0x00036c000c1e1900 */
[----:B------:R1:W5:Y:S06]  /*bb00*/  @!P5 LDG.E R71, desc[UR8][R38.64+0xa80] ;  /* 0x000a80082647d981 */ /* 0x00036c000c1e1900 */
[----:B------:R1:W5:Y:S02]  /*bb10*/  @!P3 LDG.E R66, desc[UR8][R38.64+0xb00] ;  /* 0x000b00082642b981 */ /* 0x000364000c1e1900 */
.L_x_1866:
[----:B------:R-:W-:Y:S08]  /*bb20*/  BAR.SYNC.DEFER_BLOCKING 0x0 ;  /* 0x0000000000007b1d */ /* 0x000ff00000010000 */
[----:B------:R-:W2:Y:S01]  /*bb30*/  S2UR UR5, SR_CgaCtaId ;  /* 0x00000000000579c3 */ /* 0x000ea20000008800 */
[----:B------:R-:W-:Y:S01]  /*bb40*/  UMOV UR4, 0x400 ;  /* 0x0000040000047882 */ /* 0x000fe20000000000 */
[----:B------:R-:W3:Y:S01]  /*bb50*/  S2R R50, SR_TID.X ;  /* 0x0000000000327919 */ /* 0x000ee20000002100 */
[----:B-----5:R3:W-:Y:S04]  /*bb60*/  STS [R11+-0x4], R68 ;  /* 0xfffffc440b007388 */ /* 0x0207e80000000800 */
[----:B------:R-:W-:Y:S01]  /*bb70*/  STS [R30+-0x4], R63 ;  /* 0xfffffc3f1e007388 */ /* 0x000fe20000000800 */
[----:B--2---:R-:W-:-:S03]  /*bb80*/  ULEA UR4, UR5, UR4, 0x18 ;  /* 0x0000000405047291 */ /* 0x004fc6000f8ec0ff */
[----:B------:R2:W-:Y:S04]  /*bb90*/  STS [R13+-0x4], R70 ;  /* 0xfffffc460d007388 */ /* 0x0005e80000000800 */
[----:B------:R4:W-:Y:S04]  /*bba0*/  STS [R64+-0x4], R35 ;  /* 0xfffffc2340007388 */ /* 0x0009e80000000800 */
[----:B------:R0:W-:Y:S01]  /*bbb0*/  STS [R21+-0x4], R34 ;  /* 0xfffffc2215007388 */ /* 0x0001e20000000800 */
[C---:B---3--:R-:W-:Y:S01]  /*bbc0*/  LEA R11, R50.reuse, UR4, 0x2 ;  /* 0x00000004320b7c11 */ /* 0x048fe2000f8e10ff */
[----:B------:R-:W-:-:S02]  /*bbd0*/  VIADD R25, R50, 0x1f80 ;  /* 0x00001f8032197836 */ /* 0x000fc40000000000 */
[----:B------:R3:W-:Y:S01]  /*bbe0*/  STS [R54+-0x4], R41 ;  /* 0xfffffc2936007388 */ /* 0x0007e20000000800 */
[C---:B--2---:R-:W-:Y:S01]  /*bbf0*/  VIADD R13, R50.reuse, 0x1e00 ;  /* 0x00001e00320d7836 */ /* 0x044fe20000000000 */
[C---:B----4-:R-:W-:Y:S01]  /*bc00*/  LOP3.LUT R35, R50.reuse, 0x1800, RZ, 0xfc, !PT ;  /* 0x0000180032237812 */ /* 0x050fe200078efcff */
[C---:B01----:R-:W-:Y:S01]  /*bc10*/  VIADD R38, R50.reuse, 0x1380 ;  /* 0x0000138032267836 */ /* 0x043fe20000000000 */
[----:B------:R0:W-:Y:S01]  /*bc20*/  STS [R52+-0x4], R43 ;  /* 0xfffffc2b34007388 */ /* 0x0001e20000000800 */
[C---:B------:R-:W-:Y:S02]  /*bc30*/  VIADD R39, R50.reuse, 0x1200 ;  /* 0x0000120032277836 */ /* 0x040fe40000000000 */
[C---:B------:R-:W-:Y:S01]  /*bc40*/  VIADD R21, R50.reuse, 0x1c80 ;  /* 0x00001c8032157836 */ /* 0x040fe20000000000 */
[----:B------:R1:W-:Y:S01]  /*bc50*/  STS [R23+-0x4], R40 ;  /* 0xfffffc2817007388 */ /* 0x0003e20000000800 */
[C---:B------:R-:W-:Y:S02]  /*bc60*/  VIADD R34, R50.reuse, 0x1980 ;  /* 0x0000198032227836 */ /* 0x040fe40000000000 */
[C---:B---3--:R-:W-:Y:S01]  /*bc70*/  VIADD R41, R50.reuse, 0xf00 ;  /* 0x00000f0032297836 */ /* 0x048fe20000000000 */
[----:B------:R2:W-:Y:S01]  /*bc80*/  STS [R76+-0x4], R45 ;  /* 0xfffffc2d4c007388 */ /* 0x0005e20000000800 */
[----:B0-----:R-:W-:-:S03]  /*bc90*/  LOP3.LUT R43, R50, 0xc00, RZ, 0xfc, !PT ;  /* 0x00000c00322b7812 */ /* 0x001fc600078efcff */
[----:B------:R0:W-:Y:S01]  /*bca0*/  STS [R27+-0x4], R42 ;  /* 0xfffffc2a1b007388 */ /* 0x0001e20000000800 */
[----:B-1----:R-:W-:-:S03]  /*bcb0*/  VIADD R23, R50, 0x1b00 ;  /* 0x00001b0032177836 */ /* 0x002fc60000000000 */
[----:B------:R1:W-:Y:S01]  /*bcc0*/  STS [R4+-0x4], R47 ;  /* 0xfffffc2f04007388 */ /* 0x0003e20000000800 */
[C---:B------:R-:W-:Y:S02]  /*bcd0*/  VIADD R40, R50.reuse, 0x1080 ;  /* 0x0000108032287836 */ /* 0x040fe40000000000 */
[C---:B--2---:R-:W-:Y:S01]  /*bce0*/  VIADD R45, R50.reuse, 0x900 ;  /* 0x00000900322d7836 */ /* 0x044fe20000000000 */
[----:B------:R2:W-:Y:S01]  /*bcf0*/  STS [R36+-0x4], R57 ;  /* 0xfffffc3924007388 */ /* 0x0005e20000000800 */
[----:B0-----:R-:W-:-:S03]  /*bd00*/  VIADD R42, R50, 0xd80 ;  /* 0x00000d80322a7836 */ /* 0x001fc60000000000 */
[----:B------:R0:W-:Y:S01]  /*bd10*/  STS [R26+-0x4], R59 ;  /* 0xfffffc3b1a007388 */ /* 0x0001e20000000800 */
[----:B-1----:R-:W-:-:S03]  /*bd20*/  VIADD R4, R50, 0x2100 ;  /* 0x0000210032047836 */ /* 0x002fc60000000000 */
[----:B------:R1:W-:Y:S01]  /*bd30*/  STS [R31+-0x4], R44 ;  /* 0xfffffc2c1f007388 */ /* 0x0003e20000000800 */
[C---:B------:R-:W-:Y:S02]  /*bd40*/  VIADD R47, R50.reuse, 0x780 ;  /* 0x00000780322f7836 */ /* 0x040fe40000000000 */
[C---:B--2---:R-:W-:Y:S01]  /*bd50*/  VIADD R57, R50.reuse, 0x300 ;  /* 0x0000030032397836 */ /* 0x044fe20000000000 */
[----:B------:R-:W-:Y:S01]  /*bd60*/  STS [R58+-0x4], R61 ;  /* 0xfffffc3d3a007388 */ /* 0x000fe20000000800 */
[C---:B------:R-:W-:Y:S02]  /*bd70*/  VIADD R36, R50.reuse, 0x1680 ;  /* 0x0000168032247836 */ /* 0x040fe40000000000 */
[C---:B0-----:R-:W-:Y:S01]  /*bd80*/  VIADD R59, R50.reuse, 0x180 ;  /* 0x00000180323b7836 */ /* 0x041fe20000000000 */
[----:B------:R0:W-:Y:S01]  /*bd90*/  STS [R37+-0x4], R62 ;  /* 0xfffffc3e25007388 */ /* 0x0001e20000000800 */
[----:B-1----:R-:W-:-:S03]  /*bda0*/  VIADD R44, R50, 0xa80 ;  /* 0x00000a80322c7836 */ /* 0x002fc60000000000 */
[----:B------:R-:W-:Y:S04]  /*bdb0*/  STS [R56+-0x4], R65 ;  /* 0xfffffc4138007388 */ /* 0x000fe80000000800 */
[----:B------:R-:W-:Y:S01]  /*bdc0*/  STS [R46+-0x4], R67 ;  /* 0xfffffc432e007388 */ /* 0x000fe20000000800 */
[----:B0-----:R-:W-:-:S03]  /*bdd0*/  VIADD R37, R50, 0x1500 ;  /* 0x0000150032257836 */ /* 0x001fc60000000000 */
[----:B------:R0:W-:Y:S04]  /*bde0*/  STS [R51+-0x4], R72 ;  /* 0xfffffc4833007388 */ /* 0x0001e80000000800 */
[----:B------:R-:W-:Y:S04]  /*bdf0*/  STS [R60+-0x4], R69 ;  /* 0xfffffc453c007388 */ /* 0x000fe80000000800 */
[----:B------:R1:W-:Y:S01]  /*be00*/  STS [R53+-0x4], R74 ;  /* 0xfffffc4a35007388 */ /* 0x0003e20000000800 */
[----:B0-----:R-:W-:-:S03]  /*be10*/  VIADD R51, R50, 0x600 ;  /* 0x0000060032337836 */ /* 0x001fc60000000000 */
[----:B------:R0:W-:Y:S04]  /*be20*/  STS [R48+-0x4], R71 ;  /* 0xfffffc4730007388 */ /* 0x0001e80000000800 */
[----:B------:R0:W-:Y:S01]  /*be30*/  STS [R55+-0x4], R66 ;  /* 0xfffffc4237007388 */ /* 0x0001e20000000800 */
[----:B-1----:R-:W-:Y:S01]  /*be40*/  VIADD R53, R50, 0x480 ;  /* 0x0000048032357836 */ /* 0x002fe20000000000 */
[----:B------:R-:W-:Y:S06]  /*be50*/  BAR.SYNC.DEFER_BLOCKING 0x0 ;  /* 0x0000000000007b1d */ /* 0x000fec0000010000 */
[----:B------:R-:W-:Y:S05]  /*be60*/  @P0 BRA `(.L_x_1867) ;  /* 0x0000000800980947 */ /* 0x000fea0003800000 */
[----:B------:R-:W1:Y:S01]  /*be70*/  S2UR UR5, SR_CgaCtaId ;  /* 0x00000000000579c3 */ /* 0x000e620000008800 */
[----:B------:R-:W-:-:S07]  /*be80*/  UMOV UR4, 0x400 ;  /* 0x0000040000047882 */ /* 0x000fce0000000000 */
[----:B------:R-:W2:Y:S01]  /*be90*/  LDC.64 R26, c[0x0][0x3b0] ;  /* 0x0000ec00ff1a7b82 */ /* 0x000ea20000000a00 */
[----:B-1----:R-:W-:-:S06]  /*bea0*/  ULEA UR4, UR5, UR4, 0x18 ;  /* 0x0000000405047291 */ /* 0x002fcc000f8ec0ff */
[----:B------:R-:W-:Y:S02]  /*beb0*/  LEA R46, R49, UR4, 0x2 ;  /* 0x00000004312e7c11 */ /* 0x000fe4000f8e10ff */
[----:B------:R-:W-:Y:S01]  /*bec0*/  LDS R49, [R11] ;  /* 0x000000000b317984 */ /* 0x000fe20000000800 */
[----:B0-----:R-:W-:Y:S02]  /*bed0*/  LEA R48, R33, UR4, 0x2 ;  /* 0x0000000421307c11 */ /* 0x001fe4000f8e10ff */
[----:B------:R-:W-:Y:S01]  /*bee0*/  LEA R24, R24, UR4, 0x2 ;  /* 0x0000000418187c11 */ /* 0x000fe2000f8e10ff */
[----:B------:R0:W1:Y:S01]  /*bef0*/  LDS R31, [R46+0x8a00] ;  /* 0x008a00002e1f7984 */ /* 0x0000620000000800 */
[----:B------:R-:W-:Y:S02]  /*bf00*/  LEA R22, R22, UR4, 0x2 ;  /* 0x0000000416167c11 */ /* 0x000fe4000f8e10ff */
[----:B------:R-:W-:Y:S02]  /*bf10*/  LEA R20, R20, UR4, 0x2 ;  /* 0x0000000414147c11 */ /* 0x000fe4000f8e10ff */
[----:B------:R-:W-:-:S02]  /*bf20*/  LEA R12, R12, UR4, 0x2 ;  /* 0x000000040c0c7c11 */ /* 0x000fc4000f8e10ff */
[----:B------:R-:W-:Y:S02]  /*bf30*/  LEA R10, R10, UR4, 0x2 ;  /* 0x000000040a0a7c11 */ /* 0x000fe4000f8e10ff */
[----:B0-----:R-:W-:Y:S02]  /*bf40*/  LEA R46, R29, UR4, 0x2 ;  /* 0x000000041d2e7c11 */ /* 0x001fe4000f8e10ff */
[----:B------:R-:W-:Y:S02]  /*bf50*/  LEA R0, R0, UR4, 0x2 ;  /* 0x0000000400007c11 */ /* 0x000fe4000f8e10ff */
[----:B------:R-:W-:Y:S01]  /*bf60*/  LEA R2, R2, UR4, 0x2 ;  /* 0x0000000402027c11 */ /* 0x000fe2000f8e10ff */
[----:B-1----:R-:W-:-:S04]  /*bf70*/  IMAD.IADD R31, R31, 0x1, R50 ;  /* 0x000000011f1f7824 */ /* 0x002fc800078e0232 */
[----:B--2---:R-:W-:-:S05]  /*bf80*/  IMAD.WIDE.U32 R30, R31, 0x4, R26 ;  /* 0x000000041f1e7825 */ /* 0x004fca00078e001a */
[----:B------:R-:W-:Y:S01]  /*bf90*/  STG.E desc[UR8][R30.64], R49 ;  /* 0x000000311e007986 */ /* 0x000fe2000c101908 */
[----:B------:R-:W-:-:S03]  /*bfa0*/  NOP ;  /* 0x0000000000007918 */ /* 0x000fc60000000000 */
[----:B------:R0:W1:Y:S04]  /*bfb0*/  LDS R32, [R48+0x8a00] ;  /* 0x008a000030207984 */ /* 0x0000680000000800 */
        /* <DEDUP_REMOVED lines=145> */
.L_x_1867:
[----:B------:R-:W1:Y:S01]  /*c8d0*/  S2UR UR5, SR_CgaCtaId ;  /* 0x00000000000579c3 */ /* 0x000e620000008800 */
[----:B------:R-:W-:Y:S01]  /*c8e0*/  UMOV UR4, 0x400 ;  /* 0x0000040000047882 */ /* 0x000fe20000000000 */
[----:B------:R-:W-:-:S05]  /*c8f0*/  IMAD R32, R75, -0x2280, R32 ;  /* 0xffffdd804b207824 */ /* 0x000fca00078e0220 */
[-C--:B------:R-:W-:Y:S02]  /*c900*/  ISETP.GE.AND P0, PT, R50, R32.reuse, PT ;  /* 0x000000203200720c */ /* 0x080fe40003f06270 */
[----:B------:R-:W-:-:S11]  /*c910*/  ISETP.GE.AND P1, PT, R59, R32, PT ;  /* 0x000000203b00720c */ /* 0x000fd60003f26270 */
[----:B------:R-:W2:Y:S01]  /*c920*/  @!P0 LDC.64 R26, c[0x0][0x3b0] ;  /* 0x0000ec00ff1a8b82 */ /* 0x000ea20000000a00 */
[----:B-1----:R-:W-:-:S06]  /*c930*/  ULEA UR4, UR5, UR4, 0x18 ;  /* 0x0000000405047291 */ /* 0x002fcc000f8ec0ff */
[----:B------:R-:W-:Y:S02]  /*c940*/  LEA R30, R49, UR4, 0x2 ;  /* 0x00000004311e7c11 */ /* 0x000fe4000f8e10ff */
[----:B------:R-:W-:Y:S01]  /*c950*/  @!P0 LDS R49, [R11] ;  /* 0x000000000b318984 */ /* 0x000fe20000000800 */
[----:B0-----:R-:W-:Y:S02]  /*c960*/  LEA R48, R33, UR4, 0x2 ;  /* 0x0000000421307c11 */ /* 0x001fe4000f8e10ff */
[----:B------:R-:W-:Y:S01]  /*c970*/  LEA R46, R29, UR4, 0x2 ;  /* 0x000000041d2e7c11 */ /* 0x000fe2000f8e10ff */
[----:B------:R-:W0:Y:S01]  /*c980*/  LDS R31, [R30+0x8a00] ;  /* 0x008a00001e1f7984 */ /* 0x000e220000000800 */
[----:B------:R-:W-:Y:S02]  /*c990*/  LEA R24, R24, UR4, 0x2 ;  /* 0x0000000418187c11 */ /* 0x000fe4000f8e10ff */
[----:B------:R-:W-:Y:S02]  /*c9a0*/  LEA R22, R22, UR4, 0x2 ;  /* 0x0000000416167c11 */ /* 0x000fe4000f8e10ff */
[----:B------:R-:W-:-:S02]  /*c9b0*/  LEA R20, R20, UR4, 0x2 ;  /* 0x0000000414147c11 */ /* 0x000fc4000f8e10ff */
[----:B------:R-:W-:Y:S02]  /*c9c0*/  LEA R12, R12, UR4, 0x2 ;  /* 0x000000040c0c7c11 */ /* 0x000fe4000f8e10ff */
[----:B------:R-:W-:Y:S02]  /*c9d0*/  LEA R10, R10, UR4, 0x2 ;  /* 0x000000040a0a7c11 */ /* 0x000fe4000f8e10ff */
[----:B------:R-:W-:Y:S01]  /*c9e0*/  LEA R0, R0, UR4, 0x2 ;  /* 0x0000000400007c11 */ /* 0x000fe2000f8e10ff */
[----:B0-----:R-:W-:-:S04]  /*c9f0*/  IMAD.IADD R31, R31, 0x1, R50 ;  /* 0x000000011f1f7824 */ /* 0x001fc800078e0232 */
[----:B--2---:R-:W-:Y:S02]  /*ca00*/  @!P0 IMAD.WIDE.U32 R26, R31, 0x4, R26 ;  /* 0x000000041f1a8825 */ /* 0x004fe400078e001a */
[----:B------:R-:W0:Y:S03]  /*ca10*/  @!P1 LDC.64 R30, c[0x0][0x3b0] ;  /* 0x0000ec00ff1e9b82 */ /* 0x000e260000000a00 */
[----:B------:R-:W-:Y:S01]  /*ca20*/  @!P0 STG.E desc[UR8][R26.64], R49 ;  /* 0x000000311a008986 */ /* 0x000fe2000c101908 */
[----:B------:R-:W-:-:S03]  /*ca30*/  NOP ;  /* 0x0000000000007918 */ /* 0x000fc60000000000 */
[----:B------:R1:W2:Y:S01]  /*ca40*/  LDS R33, [R48+0x8a00] ;  /* 0x008a000030217984 */ /* 0x0002a20000000800 */
[----:B------:R-:W-:-:S03]  /*ca50*/  ISETP.GE.AND P0, PT, R57, R32, PT ;  /* 0x000000203900720c */ /* 0x000fc60003f06270 */
[----:B------:R-:W3:Y:S01]  /*ca60*/  @!P1 LDS R55, [R11+0x600] ;  /* 0x000600000b379984 */ /* 0x000ee20000000800 */
[----:B-1----:R-:W-:-:S09]  /*ca70*/  LEA R48, R28, UR4, 0x2 ;  /* 0x000000041c307c11 */ /* 0x002fd2000f8e10ff */
[----:B------:R-:W1:Y:S01]  /*ca80*/  @!P0 LDC.64 R26, c[0x0][0x3b0] ;  /* 0x0000ec00ff1a8b82 */ /* 0x000e620000000a00 */
[----:B--2---:R-:W-:-:S04]  /*ca90*/  IMAD.IADD R33, R59, 0x1, R33 ;  /* 0x000000013b217824 */ /* 0x004fc800078e0221 */
[----:B0-----:R-:W-:-:S05]  /*caa0*/  @!P1 IMAD.WIDE.U32 R30, R33, 0x4, R30 ;  /* 0x00000004211e9825 */ /* 0x001fca00078e001e */
[----:B---3--:R-:W-:Y:S01]  /*cab0*/  @!P1 STG.E desc[UR8][R30.64], R55 ;  /* 0x000000371e009986 */ /* 0x008fe2000c101908 */
[----:B------:R-:W-:-:S03]  /*cac0*/  NOP ;  /* 0x0000000000007918 */ /* 0x000fc60000000000 */
[----:B------:R-:W0:Y:S01]  /*cad0*/  LDS R46, [R46+0x8a00] ;  /* 0x008a00002e2e7984 */ /* 0x000e220000000800 */
[----:B------:R-:W-:-:S03]  /*cae0*/  ISETP.GE.AND P1, PT, R53, R32, PT ;  /* 0x000000203500720c */ /* 0x000fc60003f26270 */
[----:B------:R-:W2:Y:S10]  /*caf0*/  @!P0 LDS R33, [R11+0xc00] ;  /* 0x000c00000b218984 */ /* 0x000eb40000000800 */
[----:B------:R-:W3:Y:S01]  /*cb00*/  @!P1 LDC.64 R28, c[0x0][0x3b0] ;  /* 0x0000ec00ff1c9b82 */ /* 0x000ee20000000a00 */
[----:B0-----:R-:W-:-:S04]  /*cb10*/  IMAD.IADD R57, R57, 0x1, R46 ;  /* 0x0000000139397824 */ /* 0x001fc800078e022e */
[----:B-1----:R-:W-:-:S05]  /*cb20*/  @!P0 IMAD.WIDE.U32 R26, R57, 0x4, R26 ;  /* 0x00000004391a8825 */ /* 0x002fca00078e001a */
[----:B--2---:R0:W-:Y:S01]  /*cb30*/  @!P0 STG.E desc[UR8][R26.64], R33 ;  /* 0x000000211a008986 */ /* 0x0041e2000c101908 */
[----:B------:R-:W-:-:S03]  /*cb40*/  NOP ;  /* 0x0000000000007918 */ /* 0x000fc60000000000 */
[----:B------:R-:W1:Y:S01]  /*cb50*/  LDS R30, [R48+0x8a00] ;  /* 0x008a0000301e7984 */ /* 0x000e620000000800 */
[----:B------:R-:W-:-:S03]  /*cb60*/  ISETP.GE.AND P0, PT, R51, R32, PT ;  /* 0x000000203300720c */ /* 0x000fc60003f06270 */
[----:B------:R-:W2:Y:S10]  /*cb70*/  @!P1 LDS R31, [R11+0x1200] ;  /* 0x001200000b1f9984 */ /* 0x000eb40000000800 */
[----:B0-----:R-:W0:Y:S01]  /*cb80*/  @!P0 LDC.64 R26, c[0x0][0x3b0] ;  /* 0x0000ec00ff1a8b82 */ /* 0x001e220000000a00 */
[----:B-1----:R-:W-:-:S04]  /*cb90*/  IMAD.IADD R53, R53, 0x1, R30 ;  /* 0x0000000135357824 */ /* 0x002fc800078e021e */
[----:B---3--:R-:W-:-:S05]  /*cba0*/  @!P1 IMAD.WIDE.U32 R28, R53, 0x4, R28 ;  /* 0x00000004351c9825 */ /* 0x008fca00078e001c */
[----:B--2---:R1:W-:Y:S01]  /*cbb0*/  @!P1 STG.E desc[UR8][R28.64], R31 ;  /* 0x0000001f1c009986 */ /* 0x0043e2000c101908 */
[----:B------:R-:W-:-:S03]  /*cbc0*/  NOP ;  /* 0x0000000000007918 */ /* 0x000fc60000000000 */
[----:B------:R-:W2:Y:S01]  /*cbd0*/  LDS R24, [R24+0x8a00] ;  /* 0x008a000018187984 */ /* 0x000ea20000000800 */
[----:B------:R-:W-:-:S03]  /*cbe0*/  ISETP.GE.AND P1, PT, R47, R32, PT ;  /* 0x000000202f00720c */ /* 0x000fc60003f26270 */
[----:B------:R-:W3:Y:S10]  /*cbf0*/  @!P0 LDS R33, [R11+0x1800] ;  /* 0x001800000b218984 */ /* 0x000ef40000000800 */
[----:B-1----:R-:W1:Y:S01]  /*cc00*/  @!P1 LDC.64 R28, c[0x0][0x3b0] ;  /* 0x0000ec00ff1c9b82 */ /* 0x002e620000000a00 */
[----:B--2---:R-:W-:-:S04]  /*cc10*/  IMAD.IADD R51, R51, 0x1, R24 ;  /* 0x0000000133337824 */ /* 0x004fc800078e0218 */
[----:B0-----:R-:W-:-:S05]  /*cc20*/  @!P0 IMAD.WIDE.U32 R26, R51, 0x4, R26 ;  /* 0x00000004331a8825 */ /* 0x001fca00078e001a */
[----:B---3--:R0:W-:Y:S01]  /*cc30*/  @!P0 STG.E desc[UR8][R26.64], R33 ;  /* 0x000000211a008986 */ /* 0x0081e2000c101908 */
[----:B------:R-:W-:-:S03]  /*cc40*/  NOP ;  /* 0x0000000000007918 */ /* 0x000fc60000000000 */
[----:B------:R-:W2:Y:S01]  /*cc50*/  LDS R22, [R22+0x8a00] ;  /* 0x008a000016167984 */ /* 0x000ea20000000800 */
[----:B------:R-:W-:-:S03]  /*cc60*/  ISETP.GE.AND P0, PT, R45, R32, PT ;  /* 0x000000202d00720c */ /* 0x000fc60003f06270 */
[----:B------:R-:W3:Y:S10]  /*cc70*/  @!P1 LDS R31, [R11+0x1e00] ;  /* 0x001e00000b1f9984 */ /* 0x000ef40000000800 */
        /* <DEDUP_REMOVED lines=10> */
[----:B--2---:R-:W-:Y:S01]  /*cd20*/  IMAD.IADD R45, R45, 0x1, R20 ;  /* 0x000000012d2d7824 */ /* 0x004fe200078e0214 */
[----:B------:R-:W-:-:S03]  /*cd30*/  LEA R20, R18, UR4, 0x2 ;  /* 0x0000000412147c11 */ /* 0x000fc6000f8e10ff */
[----:B0-----:R-:W-:-:S05]  /*cd40*/  @!P0 IMAD.WIDE.U32 R26, R45, 0x4, R26 ;  /* 0x000000042d1a8825 */ /* 0x001fca00078e001a */
[----:B---3--:R-:W-:Y:S01]  /*cd50*/  @!P0 STG.E desc[UR8][R26.64], R33 ;  /* 0x000000211a008986 */ /* 0x008fe2000c101908 */
[----:B------:R-:W-:-:S03]  /*cd60*/  NOP ;  /* 0x0000000000007918 */ /* 0x000fc60000000000 */
[----:B------:R0:W2:Y:S01]  /*cd70*/  LDS R19, [R22+0x8a00] ;  /* 0x008a000016137984 */ /* 0x0000a20000000800 */
[----:B------:R-:W-:-:S03]  /*cd80*/  ISETP.GE.AND P0, PT, R43, R32, PT ;  /* 0x000000202b00720c */ /* 0x000fc60003f06270 */
[----:B------:R-:W3:Y:S01]  /*cd90*/  @!P1 LDS R31, [R11+0x2a00] ;  /* 0x002a00000b1f9984 */ /* 0x000ee20000000800 */
[----:B0-----:R-:W-:Y:S01]  /*cda0*/  LEA R22, R17, UR4, 0x2 ;  /* 0x0000000411167c11 */ /* 0x001fe2000f8e10ff */
[----:B--2---:R-:W-:-:S04]  /*cdb0*/  IMAD.IADD R19, R44, 0x1, R19 ;  /* 0x000000012c137824 */ /* 0x004fc800078e0213 */
[----:B-1----:R-:W-:-:S04]  /*cdc0*/  @!P1 IMAD.WIDE.U32 R28, R19, 0x4, R28 ;  /* 0x00000004131c9825 */ /* 0x002fc800078e001c */
[----:B------:R-:W0:Y:S01]  /*cdd0*/  @!P0 LDC.64 R18, c[0x0][0x3b0] ;  /* 0x0000ec00ff128b82 */ /* 0x000e220000000a00 */
[----:B---3--:R-:W-:Y:S01]  /*cde0*/  @!P1 STG.E desc[UR8][R28.64], R31 ;  /* 0x0000001f1c009986 */ /* 0x008fe2000c101908 */
[----:B------:R-:W-:-:S03]  /*cdf0*/  NOP ;  /* 0x0000000000007918 */ /* 0x000fc60000000000 */
[----:B------:R-:W1:Y:S01]  /*ce00*/  LDS R20, [R20+0x8a00] ;  /* 0x008a000014147984 */ /* 0x000e620000000800 */
[----:B------:R-:W-:-:S03]  /*ce10*/  ISETP.GE.AND P1, PT, R42, R32, PT ;  /* 0x000000202a00720c */ /* 0x000fc60003f26270 */
[----:B------:R-:W2:Y:S10]  /*ce20*/  @!P0 LDS R33, [R11+0x3000] ;  /* 0x003000000b218984 */ /* 0x000eb40000000800 */
[----:B------:R-:W3:Y:S01]  /*ce30*/  @!P1 LDC.64 R26, c[0x0][0x3b0] ;  /* 0x0000ec00ff1a9b82 */ /* 0x000ee20000000a00 */
[----:B-1----:R-:W-:Y:S01]  /*ce40*/  IMAD.IADD R43, R43, 0x1, R20 ;  /* 0x000000012b2b7824 */ /* 0x002fe200078e0214 */
[----:B------:R-:W-:-:S03]  /*ce50*/  LEA R20, R16, UR4, 0x2 ;  /* 0x0000000410147c11 */ /* 0x000fc6000f8e10ff */
[----:B0-----:R-:W-:-:S05]  /*ce60*/  @!P0 IMAD.WIDE.U32 R18, R43, 0x4, R18 ;  /* 0x000000042b128825 */ /* 0x001fca00078e0012 */
[----:B--2---:R-:W-:Y:S01]  /*ce70*/  @!P0 STG.E desc[UR8][R18.64], R33 ;  /* 0x0000002112008986 */ /* 0x004fe2000c101908 */
[----:B------:R-:W-:-:S03]  /*ce80*/  NOP ;  /* 0x0000000000007918 */ /* 0x000fc60000000000 */
[----:B------:R0:W1:Y:S01]  /*ce90*/  LDS R17, [R22+0x8a00] ;  /* 0x008a000016117984 */ /* 0x0000620000000800 */
[----:B------:R-:W-:-:S03]  /*cea0*/  ISETP.GE.AND P0, PT, R41, R32, PT ;  /* 0x000000202900720c */ /* 0x000fc60003f06270 */
[----:B------:R-:W2:Y:S01]  /*ceb0*/  @!P1 LDS R29, [R11+0x3600] ;  /* 0x003600000b1d9984 */ /* 0x000ea20000000800 */
[----:B0-----:R-:W-:Y:S01]  /*cec0*/  LEA R22, R15, UR4, 0x2 ;  /* 0x000000040f167c11 */ /* 0x001fe2000f8e10ff */
[----:B-1----:R-:W-:-:S04]  /*ced0*/  IMAD.IADD R17, R42, 0x1, R17 ;  /* 0x000000012a117824 */ /* 0x002fc800078e0211 */
[----:B---3--:R-:W-:-:S04]  /*cee0*/  @!P1 IMAD.WIDE.U32 R26, R17, 0x4, R26 ;  /* 0x00000004111a9825 */ /* 0x008fc800078e001a */
[----:B------:R-:W0:Y:S01]  /*cef0*/  @!P0 LDC.64 R16, c[0x0][0x3b0] ;  /* 0x0000ec00ff108b82 */ /* 0x000e220000000a00 */
[----:B--2---:R-:W-:Y:S01]  /*cf00*/  @!P1 STG.E desc[UR8][R26.64], R29 ;  /* 0x0000001d1a009986 */ /* 0x004fe2000c101908 */
[----:B------:R-:W-:-:S03]  /*cf10*/  NOP ;  /* 0x0000000000007918 */ /* 0x000fc60000000000 */
[----:B------:R1:W2:Y:S01]  /*cf20*/  LDS R18, [R20+0x8a00] ;  /* 0x008a000014127984 */ /* 0x0002a20000000800 */
[----:B------:R-:W-:-:S03]  /*cf30*/  ISETP.GE.AND P1, PT, R40, R32, PT ;  /* 0x000000202800720c */ /* 0x000fc60003f26270 */
[----:B------:R-:W3:Y:S01]  /*cf40*/  @!P0 LDS R31, [R11+0x3c00] ;  /* 0x003c00000b1f8984 */ /* 0x000ee20000000800 */
[----:B-1----:R-:W-:Y:S01]  /*cf50*/  LEA R20, R14, UR4, 0x2 ;  /* 0x000000040e147c11 */ /* 0x002fe2000f8e10ff */
[----:B--2---:R-:W-:-:S08]  /*cf60*/  IMAD.IADD R41, R41, 0x1, R18 ;  /* 0x0000000129297824 */ /* 0x004fd000078e0212 */
[----:B------:R-:W1:Y:S01]  /*cf70*/  @!P1 LDC.64 R18, c[0x0][0x3b0] ;  /* 0x0000ec00ff129b82 */ /* 0x000e620000000a00 */
[----:B0-----:R-:W-:-:S05]  /*cf80*/  @!P0 IMAD.WIDE.U32 R16, R41, 0x4, R16 ;  /* 0x0000000429108825 */ /* 0x001fca00078e0010 */
[----:B---3--:R-:W-:Y:S01]  /*cf90*/  @!P0 STG.E desc[UR8][R16.64], R31 ;  /* 0x0000001f10008986 */ /* 0x008fe2000c101908 */
[----:B------:R-:W-:-:S03]  /*cfa0*/  NOP ;  /* 0x0000000000007918 */ /* 0x000fc60000000000 */
[----:B------:R-:W0:Y:S01]  /*cfb0*/  LDS R15, [R22+0x8a00] ;  /* 0x008a0000160f7984 */ /* 0x000e220000000800 */
[----:B------:R-:W-:-:S03]  /*cfc0*/  ISETP.GE.AND P0, PT, R39, R32, PT ;  /* 0x000000202700720c */ /* 0x000fc60003f06270 */
[----:B------:R-:W2:Y:S01]  /*cfd0*/  @!P1 LDS R27, [R11+0x4200] ;  /* 0x004200000b1b9984 */ /* 0x000ea20000000800 */
[----:B0-----:R-:W-:-:S04]  /*cfe0*/  IMAD.IADD R15, R40, 0x1, R15 ;  /* 0x00000001280f7824 */ /* 0x001fc800078e020f */
[----:B-1----:R-:W-:-:S05]  /*cff0*/  @!P1 IMAD.WIDE.U32 R18, R15, 0x4, R18 ;  /* 0x000000040f129825 */ /* 0x002fca00078e0012 */
[----:B------:R-:W0:Y:S01]  /*d000*/  @!P0 LDC.64 R14, c[0x0][0x3b0] ;  /* 0x0000ec00ff0e8b82 */ /* 0x000e220000000a00 */
[----:B--2---:R-:W-:Y:S01]  /*d010*/  @!P1 STG.E desc[UR8][R18.64], R27 ;  /* 0x0000001b12009986 */ /* 0x004fe2000c101908 */
[----:B------:R-:W-:-:S03]  /*d020*/  NOP ;  /* 0x0000000000007918 */ /* 0x000fc60000000000 */
[----:B------:R-:W1:Y:S01]  /*d030*/  LDS R16, [R20+0x8a00] ;  /* 0x008a000014107984 */ /* 0x000e620000000800 */
[----:B------:R-:W-:-:S03]  /*d040*/  ISETP.GE.AND P1, PT, R38, R32, PT ;  /* 0x000000202600720c */ /* 0x000fc60003f26270 */
[----:B------:R-:W2:Y:S01]  /*d050*/  @!P0 LDS R29, [R11+0x4800] ;  /* 0x004800000b1d8984 */ /* 0x000ea20000000800 */
[----:B-1----:R-:W-:-:S09]  /*d060*/  IMAD.IADD R39, R39, 0x1, R16 ;  /* 0x0000000127277824 */ /* 0x002fd200078e0210 */
[----:B------:R-:W1:Y:S01]  /*d070*/  @!P1 LDC.64 R16, c[0x0][0x3b0] ;  /* 0x0000ec00ff109b82 */ /* 0x000e620000000a00 */
[----:B0-----:R-:W-:-:S05]  /*d080*/  @!P0 IMAD.WIDE.U32 R14, R39, 0x4, R14 ;  /* 0x00000004270e8825 */ /* 0x001fca00078e000e */
[----:B--2---:R-:W-:Y:S01]  /*d090*/  @!P0 STG.E desc[UR8][R14.64], R29 ;  /* 0x0000001d0e008986 */ /* 0x004fe2000c101908 */
[----:B------:R-:W-:-:S03]  /*d0a0*/  NOP ;  /* 0x0000000000007918 */ /* 0x000fc60000000000 */
[----:B------:R0:W2:Y:S01]  /*d0b0*/  LDS R19, [R12+0x8a00] ;  /* 0x008a00000c137984 */ /* 0x0000a20000000800 */
[----:B------:R-:W-:-:S03]  /*d0c0*/  ISETP.GE.AND P0, PT, R37, R32, PT ;  /* 0x000000202500720c */ /* 0x000fc60003f06270 */
[----:B------:R-:W3:Y:S01]  /*d0d0*/  @!P1 LDS R27, [R11+0x4e00] ;  /* 0x004e00000b1b9984 */ /* 0x000ee20000000800 */
[----:B0-----:R-:W-:-:S09]  /*d0e0*/  LEA R12, R9, UR4, 0x2 ;  /* 0x00000004090c7c11 */ /* 0x001fd2000f8e10ff */
        /* <DEDUP_REMOVED lines=21> */
[----:B---3--:R1:W-:Y:S01]  /*d240*/  @!P1 STG.E desc[UR8][R16.64], R27 ;  /* 0x0000001b10009986 */ /* 0x0083e2000c101908 */
[----:B------:R-:W-:-:S03]  /*d250*/  NOP ;  /* 0x0000000000007918 */ /* 0x000fc60000000000 */
[----:B------:R-:W2:Y:S01]  /*d260*/  LDS R10, [R10+0x8a00] ;  /* 0x008a00000a0a7984 */ /* 0x000ea20000000800 */
        /* <DEDUP_REMOVED lines=19> */
[----:B------:R-:W2:Y:S01]  /*d3a0*/  @!P0 LDS R19, [R11+0x6c00] ;  /* 0x006c00000b138984 */ /* 0x000ea20000000800 */
[----:B-1----:R-:W-:-:S09]  /*d3b0*/  IMAD.IADD R23, R23, 0x1, R8 ;  /* 0x0000000117177824 */ /* 0x002fd200078e0208 */
[----:B------:R-:W1:Y:S01]  /*d3c0*/  @!P1 LDC.64 R8, c[0x0][0x3b0] ;  /* 0x0000ec00ff089b82 */ /* 0x000e620000000a00 */
[----:B0-----:R-:W-:-:S05]  /*d3d0*/  @!P0 IMAD.WIDE.U32 R6, R23, 0x4, R6 ;  /* 0x0000000417068825 */ /* 0x001fca00078e0006 */
[----:B--2---:R0:W-:Y:S01]  /*d3e0*/  @!P0 STG.E desc[UR8][R6.64], R19 ;  /* 0x0000001306008986 */ /* 0x0041e2000c101908 */
        /* <DEDUP_REMOVED lines=24> */
[----:B-1----:R-:W-:-:S05]  /*d570*/  @!P1 IMAD.WIDE.U32 R8, R25, 0x4, R8 ;  /* 0x0000000419089825 */ /* 0x002fca00078e0008 */
[----:B---3--:R-:W-:Y:S01]  /*d580*/  @!P1 STG.E desc[UR8][R8.64], R5 ;  /* 0x0000000508009986 */ /* 0x008fe2000c101908 */
[----:B------:R-:W-:-:S03]  /*d590*/  NOP ;  /* 0x0000000000007918 */ /* 0x000fc60000000000 */
[----:B------:R-:W1:Y:S04]  /*d5a0*/  LDS R7, [R10+0x8a00] ;  /* 0x008a00000a077984 */ /* 0x000e680000000800 */
[----:B------:R-:W2:Y:S01]  /*d5b0*/  @!P0 LDS R13, [R11+0x8400] ;  /* 0x008400000b0d8984 */ /* 0x000ea20000000800 */
[----:B-1----:R-:W-:-:S04]  /*d5c0*/  IMAD.IADD R7, R4, 0x1, R7 ;  /* 0x0000000104077824 */ /* 0x002fc800078e0207 */
[----:B0-----:R-:W-:-:S05]  /*d5d0*/  @!P0 IMAD.WIDE.U32 R2, R7, 0x4, R2 ;  /* 0x0000000407028825 */ /* 0x001fca00078e0002 */
[----:B--2---:R-:W-:Y:S01]  /*d5e0*/  @!P0 STG.E desc[UR8][R2.64], R13 ;  /* 0x0000000d02008986 */ /* 0x004fe2000c101908 */
[----:B------:R-:W-:Y:S01]  /*d5f0*/  NOP ;  /* 0x0000000000007918 */ /* 0x000fe20000000000 */
[----:B------:R-:W-:Y:S05]  /*d600*/  EXIT ;  /* 0x000000000000794d */ /* 0x000fea0003800000 */
.L_x_1760:
[----:B------:R-:W-:Y:S02]  /*d610*/  IMAD.MOV.U32 R69, RZ, RZ, RZ ;  /* 0x000000ffff457224 */ /* 0x000fe400078e00ff */
[----:B------:R-:W-:Y:S02]  /*d620*/  IMAD.MOV.U32 R68, RZ, RZ, R58 ;  /* 0x000000ffff447224 */ /* 0x000fe400078e003a */
[----:B------:R-:W-:Y:S02]  /*d630*/  IMAD.MOV.U32 R76, RZ, RZ, 0x1 ;  /* 0x00000001ff4c7424 */ /* 0x000fe400078e00ff */
[----:B------:R-:W-:-:S07]  /*d640*/  IMAD.MOV.U32 R64, RZ, RZ, -0x1 ;  /* 0xffffffffff407424 */ /* 0x000fce00078e00ff */
[----:B------:R-:W-:Y:S05]  /*d650*/  WARPSYNC.COLLECTIVE R64, `(.L_x_1868) ;  /* 0x0000000040087348 */ /* 0x000fea0003c00000 */
[----:B------:R0:W1:Y:S02]  /*d660*/  SHFL.UP P0, R69, R68, R76, R69 ;  /* 0x0400004c44457389 */ /* 0x0000640000000045 */
[----:B01----:R-:W-:Y:S05]  /*d670*/  ENDCOLLECTIVE ;  /* 0x000000000000791b */ /* 0x003fea0003800000 */
.L_x_1868:
        /* <DEDUP_REMOVED lines=8> */
.L_x_1869:
        /* <DEDUP_REMOVED lines=8> */
.L_x_1870:
        /* <DEDUP_REMOVED lines=8> */
.L_x_1871:
        /* <DEDUP_REMOVED lines=8> */
.L_x_1872:
[----:B------:R-:W-:Y:S05]  /*d880*/  BRA `(.L_x_1873) ;  /* 0xffffff5c00fc7947 */ /* 0x000fea000383ffff */
.L_x_1874:
        /* <DEDUP_REMOVED lines=15> */
.L_x_2115:


//--------------------- .text._ZN3cub18CUB_300001_SM_10006detail10radix_sort33DeviceRadixSortExclusiveSumKernelINS1_5radix10policy_hubIfijE10Policy1000EjEEvPT0_ --------------------------
	.section	.text._ZN3cub18CUB_300001_SM_10006detail10radix_sort33DeviceRadixSortExclusiveSumKernelINS1_5radix10policy_hubIfijE10Policy1000EjEEvPT0_,"ax",@progbits
	.align	128
        .global         _ZN3cub18CUB_300001_SM_10006detail10radix_sort33DeviceRadixSortExclusiveSumKernelINS1_5radix10policy_hubIfijE10Policy1000EjEEvPT0_
        .type           _ZN3cub18CUB_300001_SM_10006detail10radix_sort33DeviceRadixSortExclusiveSumKernelINS1_5radix10policy_hubIfijE10Policy1000EjEEvPT0_,@function
        .size           _ZN3cub18CUB_300001_SM_10006detail10radix_sort33DeviceRadixSortExclusiveSumKernelINS1_5radix10policy_hubIfijE10Policy1000EjEEvPT0_,(.L_x_2116 - _ZN3cub18CUB_300001_SM_10006detail10radix_sort33DeviceRadixSortExclusiveSumKernelINS1_5radix10policy_hubIfijE10Policy1000EjEEvPT0_)
        .other          _ZN3cub18CUB_300001_SM_10006detail10radix_sort33DeviceRadixSortExclusiveSumKernelINS1_5radix10policy_hubIfijE10Policy1000EjEEvPT0_,@"STO_CUDA_ENTRY STV_DEFAULT"
_ZN3cub18CUB_300001_SM_10006detail10radix_sort33DeviceRadixSortExclusiveSumKernelINS1_5radix10policy_hubIfijE10Policy1000EjEEvPT0_:
.text._ZN3cub18CUB_300001_SM_10006detail10radix_sort33DeviceRadixSortExclusiveSumKernelINS1_5radix10policy_hubIfijE10Policy1000EjEEvPT0_:
        /* <DEDUP_REMOVED lines=42> */
.L_x_1882:
        /* <DEDUP_REMOVED lines=17> */
.L_x_1875:
[----:B------:R-:W-:Y:S05]  /*03b0*/  WARPSYNC.ALL ;  /* 0x0000000000007948 */ /* 0x000fea0003800000 */
[----:B------:R-:W-:Y:S06]  /*03c0*/  BAR.SYNC.DEFER_BLOCKING 0x0 ;  /* 0x0000000000007b1d */ /* 0x000fec0000010000 */
[----:B------:R-:W-:Y:S05]  /*03d0*/  @P1 EXIT ;  /* 0x000000000000194d */ /* 0x000fea0003800000 */
[----:B-1----:R-:W1:Y:S04]  /*03e0*/  LDS R5, [R0+0x10] ;  /* 0x0000100000057984 */ /* 0x002e680000000800 */
[----:B-1----:R-:W-:Y:S01]  /*03f0*/  STG.E desc[UR4][R2.64], R5 ;  /* 0x0000000502007986 */ /* 0x002fe2000c101904 */
[----:B------:R-:W-:Y:S05]  /*0400*/  EXIT ;  /* 0x000000000000794d */ /* 0x000fea0003800000 */
.L_x_1876:
[----:B------:R-:W-:Y:S02]  /*0410*/  HFMA2 R20, -RZ, RZ, 0, 5.9604644775390625e-08 ;  /* 0x00000001ff147431 */ /* 0x000fe400000001ff */
[----:B------:R-:W-:Y:S01]  /*0420*/  IMAD.MOV.U32 R19, RZ, RZ, R12 ;  /* 0x000000ffff137224 */ /* 0x000fe200078e000c */
[----:B------:R-:W-:Y:S01]  /*0430*/  MOV R18, 0xffffffff ;  /* 0xffffffff00127802 */ /* 0x000fe20000000f00 */
[----:B------:R-:W-:-:S07]  /*0440*/  IMAD.MOV.U32 R21, RZ, RZ, RZ ;  /* 0x000000ffff157224 */ /* 0x000fce00078e00ff */
[----:B------:R-:W-:Y:S05]  /*0450*/  WARPSYNC.COLLECTIVE R18, `(.L_x_1877) ;  /* 0x0000000012087348 */ /* 0x000fea0003c00000 */
[----:B------:R0:W1:Y:S02]  /*0460*/  SHFL.UP P0, R17, R19, R20, R21 ;  /* 0x0400001413117389 */ /* 0x0000640000000015 */
[----:B01----:R-:W-:Y:S05]  /*0470*/  ENDCOLLECTIVE ;  /* 0x000000000000791b */ /* 0x003fea0003800000 */
.L_x_1877:
[----:B------:R-:W-:Y:S02]  /*0480*/  HFMA2 R20, -RZ, RZ, 0, 1.1920928955078125e-07 ;  /* 0x00000002ff147431 */ /* 0x000fe400000001ff */
[----:B------:R-:W-:-:S05]  /*0490*/  IMAD.MOV.U32 R13, RZ, RZ, R17 ;  /* 0x000000ffff0d7224 */ /* 0x000fca00078e0011 */
[----:B------:R-:W-:-:S05]  /*04a0*/  @P0 IADD3 R13, PT, PT, R12, R13, RZ ;  /* 0x0000000d0c0d0210 */ /* 0x000fca0007ffe0ff */
[----:B------:R-:W-:-:S07]  /*04b0*/  IMAD.MOV.U32 R19, RZ, RZ, R13 ;  /* 0x000000ffff137224 */ /* 0x000fce00078e000d */
[----:B------:R-:W-:Y:S05]  /*04c0*/  WARPSYNC.COLLECTIVE R18, `(.L_x_1878) ;  /* 0x0000000012087348 */ /* 0x000fea0003c00000 */
[----:B------:R0:W1:Y:S02]  /*04d0*/  SHFL.UP P0, R17, R19, R20, R21 ;  /* 0x0400001413117389 */ /* 0x0000640000000015 */
[----:B01----:R-:W-:Y:S05]  /*04e0*/  ENDCOLLECTIVE ;  /* 0x000000000000791b */ /* 0x003fea0003800000 */
.L_x_1878:
[----:B------:R-:W-:Y:S01]  /*04f0*/  MOV R20, 0x4 ;  /* 0x0000000400147802 */ /* 0x000fe20000000f00 */
[----:B------:R-:W-:-:S05]  /*0500*/  IMAD.MOV.U32 R14, RZ, RZ, R17 ;  /* 0x000000ffff0e7224 */ /* 0x000fca00078e0011 */
[----:B------:R-:W-:-:S05]  /*0510*/  @P0 IADD3 R14, PT, PT, R13, R14, RZ ;  /* 0x0000000e0d0e0210 */ /* 0x000fca0007ffe0ff */
[----:B------:R-:W-:-:S07]  /*0520*/  IMAD.MOV.U32 R19, RZ, RZ, R14 ;  /* 0x000000ffff137224 */ /* 0x000fce00078e000e */
[----:B------:R-:W-:Y:S05]  /*0530*/  WARPSYNC.COLLECTIVE R18, `(.L_x_1879) ;  /* 0x0000000012087348 */ /* 0x000fea0003c00000 */
[----:B------:R0:W1:Y:S02]  /*0540*/  SHFL.UP P0, R17, R19, R20, R21 ;  /* 0x0400001413117389 */ /* 0x0000640000000015 */
[----:B01----:R-:W-:Y:S05]  /*0550*/  ENDCOLLECTIVE ;  /* 0x000000000000791b */ /* 0x003fea0003800000 */
.L_x_1879:
[----:B------:R-:W-:Y:S02]  /*0560*/  HFMA2 R20, -RZ, RZ, 0, 4.76837158203125e-07 ;  /* 0x00000008ff147431 */ /* 0x000fe400000001ff */
[----:B------:R-:W-:-:S05]  /*0570*/  IMAD.MOV.U32 R15, RZ, RZ, R17 ;  /* 0x000000ffff0f7224 */ /* 0x000fca00078e0011 */
[----:B------:R-:W-:-:S05]  /*0580*/  @P0 IADD3 R15, PT, PT, R14, R15, RZ ;  /* 0x0000000f0e0f0210 */ /* 0x000fca0007ffe0ff */
[----:B------:R-:W-:-:S07]  /*0590*/  IMAD.MOV.U32 R19, RZ, RZ, R15 ;  /* 0x000000ffff137224 */ /* 0x000fce00078e000f */
[----:B------:R-:W-:Y:S05]  /*05a0*/  WARPSYNC.COLLECTIVE R18, `(.L_x_1880) ;  /* 0x0000000012087348 */ /* 0x000fea0003c00000 */
[----:B------:R0:W1:Y:S02]  /*05b0*/  SHFL.UP P0, R17, R19, R20, R21 ;  /* 0x0400001413117389 */ /* 0x0000640000000015 */
[----:B01----:R-:W-:Y:S05]  /*05c0*/  ENDCOLLECTIVE ;  /* 0x000000000000791b */ /* 0x003fea0003800000 */
.L_x_1880:
[----:B------:R-:W-:Y:S01]  /*05d0*/  MOV R20, 0x10 ;  /* 0x0000001000147802 */ /* 0x000fe20000000f00 */
[----:B------:R-:W-:-:S05]  /*05e0*/  IMAD.MOV.U32 R16, RZ, RZ, R17 ;  /* 0x000000ffff107224 */ /* 0x000fca00078e0011 */
[----:B------:R-:W-:-:S05]  /*05f0*/  @P0 IADD3 R16, PT, PT, R15, R16, RZ ;  /* 0x000000100f100210 */ /* 0x000fca0007ffe0ff */
[----:B------:R-:W-:-:S07]  /*0600*/  IMAD.MOV.U32 R19, RZ, RZ, R16 ;  /* 0x000000ffff137224 */ /* 0x000fce00078e0010 */
[----:B------:R-:W-:Y:S05]  /*0610*/  WARPSYNC.COLLECTIVE R18, `(.L_x_1881) ;  /* 0x0000000012087348 */ /* 0x000fea0003c00000 */
[----:B------:R0:W1:Y:S02]  /*0620*/  SHFL.UP P0, R17, R19, R20, R21 ;  /* 0x0400001413117389 */ /* 0x0000640000000015 */
[----:B01----:R-:W-:Y:S05]  /*0630*/  ENDCOLLECTIVE ;  /* 0x000000000000791b */ /* 0x003fea0003800000 */
.L_x_1881:
[----:B------:R-:W-:Y:S05]  /*0640*/  BRA `(.L_x_1882) ;  /* 0xfffffffc00147947 */ /* 0x000fea000383ffff */
.L_x_1883:
        /* <DEDUP_REMOVED lines=11> */
.L_x_2116:


//--------------------- .text._ZN3cub18CUB_300001_SM_10006detail10radix_sort30DeviceRadixSortHistogramKernelINS1_5radix10policy_hubIfijE10Policy1000ELNS0_9SortOrderE1EfjNS1_21identity_decomposer_tEEEvPT2_PKT1_SA_iiT3_ --------------------------
	.section	.text._ZN3cub18CUB_300001_SM_10006detail10radix_sort30DeviceRadixSortHistogramKernelINS1_5radix10policy_hubIfijE10Policy1000ELNS0_9SortOrderE1EfjNS1_21identity_decomposer_tEEEvPT2_PKT1_SA_iiT3_,"ax",@progbits
	.align	128
        .global         _ZN3cub18CUB_300001_SM_10006detail10radix_sort30DeviceRadixSortHistogramKernelINS1_5radix10policy_hubIfijE10Policy1000ELNS0_9SortOrderE1EfjNS1_21identity_decomposer_tEEEvPT2_PKT1_SA_iiT3_
        .type           _ZN3cub18CUB_300001_SM_10006detail10radix_sort30DeviceRadixSortHistogramKernelINS1_5radix10policy_hubIfijE10Policy1000ELNS0_9SortOrderE1EfjNS1_21identity_decomposer_tEEEvPT2_PKT1_SA_iiT3_,@function
        .size           _ZN3cub18CUB_300001_SM_10006detail10radix_sort30DeviceRadixSortHistogramKernelINS1_5radix10policy_hubIfijE10Policy1000ELNS0_9SortOrderE1EfjNS1_21identity_decomposer_tEEEvPT2_PKT1_SA_iiT3_,(.L_x_2117 - _ZN3cub18CUB_300001_SM_10006detail10radix_sort30DeviceRadixSortHistogramKernelINS1_5radix10policy_hubIfijE10Policy1000ELNS0_9SortOrderE1EfjNS1_21identity_decomposer_tEEEvPT2_PKT1_SA_iiT3_)
        .other          _ZN3cub18CUB_300001_SM_10006detail10radix_sort30DeviceRadixSortHistogramKernelINS1_5radix10policy_hubIfijE10Policy1000ELNS0_9SortOrderE1EfjNS1_21identity_decomposer_tEEEvPT2_PKT1_SA_iiT3_,@"STO_CUDA_ENTRY STV_DEFAULT"
_ZN3cub18CUB_300001_SM_10006detail10radix_sort30DeviceRadixSortHistogramKernelINS1_5radix10policy_hubIfijE10Policy1000ELNS0_9SortOrderE1EfjNS1_21identity_decomposer_tEEEvPT2_PKT1_SA_iiT3_:
.text._ZN3cub18CUB_300001_SM_10006detail10radix_sort30DeviceRadixSortHistogramKernelINS1_5radix10policy_hubIfijE10Policy1000ELNS0_9SortOrderE1EfjNS1_21identity_decomposer_tEEEvPT2_PKT1_SA_iiT3_:
        /* <DEDUP_REMOVED lines=25> */
.L_x_1967:
        /* <DEDUP_REMOVED lines=19> */
.L_x_1887:
        /* <DEDUP_REMOVED lines=21> */
.L_x_1886:
        /* <DEDUP_REMOVED lines=18> */
.L_x_1889:
        /* <DEDUP_REMOVED lines=17> */
.L_x_1888:
[----:B------:R-:W-:-:S13]  /*0640*/  ISETP.GT.U32.AND P2, PT, R0, 0x7f, PT ;  /* 0x0000007f0000780c */ /* 0x000fda0003f44070 */
[----:B------:R-:W-:Y:S05]  /*0650*/  @P2 BRA `(.L_x_1885) ;  /* 0x0000000000dc2947 */ /* 0x000fea0003800000 */
[----:B--2---:R-:W-:Y:S01]  /*0660*/  IMAD.MOV.U32 R9, RZ, RZ, RZ ;  /* 0x000000ffff097224 */ /* 0x004fe200078e00ff */
[----:B------:R-:W-:Y:S06]  /*0670*/  @!P0 BRA `(.L_x_1890) ;  /* 0x0000000000588947 */ /* 0x000fec0003800000 */
[----:B------:R-:W-:-:S07]  /*0680*/  IMAD.MOV.U32 R9, RZ, RZ, RZ ;  /* 0x000000ffff097224 */ /* 0x000fce00078e00ff */
.L_x_1891:
        /* <DEDUP_REMOVED lines=21> */
.L_x_1890:
        /* <DEDUP_REMOVED lines=14> */
.L_x_1892:
        /* <DEDUP_REMOVED lines=17> */
.L_x_1885:
[----:B------:R-:W-:Y:S05]  /*09d0*/  BSYNC.RECONVERGENT B0 ;  /* 0x0000000000007941 */ /* 0x000fea0003800200 */
.L_x_1884:
        /* <DEDUP_REMOVED lines=9> */
.L_x_1898:
        /* <DEDUP_REMOVED lines=27> */
.L_x_1894:
[----:B01234-:R-:W0:Y:S01]  /*0c20*/  LDC.64 R10, c[0x0][0x388] ;  /* 0x0000e200ff0a7b82 */ /* 0x01fe220000000a00 */
[C---:B------:R-:W-:Y:S01]  /*0c30*/  ISETP.GE.AND P1, PT, R0.reuse, UR5, PT ;  /* 0x0000000500007c0c */ /* 0x040fe2000bf26270 */
[C---:B------:R-:W-:Y:S02]  /*0c40*/  VIADD R12, R0.reuse, 0x80 ;  /* 0x00000080000c7836 */ /* 0x040fe40000000000 */
[C---:B------:R-:W-:Y:S02]  /*0c50*/  VIADD R14, R0.reuse, 0x100 ;  /* 0x00000100000e7836 */ /* 0x040fe40000000000 */
[----:B------:R-:W-:Y:S01]  /*0c60*/  VIADD R13, R0, 0x180 ;  /* 0x00000180000d7836 */ /* 0x000fe20000000000 */
[----:B------:R-:W-:Y:S01]  /*0c70*/  ISETP.GE.AND P2, PT, R12, UR5, PT ;  /* 0x000000050c007c0c */ /* 0x000fe2000bf46270 */
[----:B------:R-:W-:Y:S01]  /*0c80*/  VIADD R9, R0, UR9 ;  /* 0x0000000900097c36 */ /* 0x000fe20008000000 */
[----:B------:R-:W-:Y:S01]  /*0c90*/  ISETP.GE.AND P3, PT, R14, UR5, PT ;  /* 0x000000050e007c0c */ /* 0x000fe2000bf66270 */
[C---:B------:R-:W-:Y:S01]  /*0ca0*/  VIADD R12, R0.reuse, 0x200 ;  /* 0x00000200000c7836 */ /* 0x040fe20000000000 */
[----:B------:R-:W-:Y:S01]  /*0cb0*/  ISETP.GE.AND P4, PT, R13, UR5, PT ;  /* 0x000000050d007c0c */ /* 0x000fe2000bf86270 */
[----:B------:R-:W-:-:S02]  /*0cc0*/  VIADD R13, R0, 0x280 ;  /* 0x00000280000d7836 */ /* 0x000fc40000000000 */
[----:B------:R-:W-:Y:S01]  /*0cd0*/  IMAD.MOV.U32 R24, RZ, RZ, -0x1 ;  /* 0xffffffffff187424 */ /* 0x000fe200078e00ff */
[----:B------:R-:W-:Y:S01]  /*0ce0*/  ISETP.GE.AND P5, PT, R12, UR5, PT ;  /* 0x000000050c007c0c */ /* 0x000fe2000bfa6270 */
[----:B------:R-:W-:Y:S01]  /*0cf0*/  IMAD.MOV.U32 R26, RZ, RZ, -0x1 ;  /* 0xffffffffff1a7424 */ /* 0x000fe200078e00ff */
[----:B------:R-:W-:Y:S01]  /*0d00*/  ISETP.GE.AND P0, PT, R13, UR5, PT ;  /* 0x000000050d007c0c */ /* 0x000fe2000bf06270 */
[----:B------:R-:W-:Y:S02]  /*0d10*/  IMAD.MOV.U32 R22, RZ, RZ, -0x1 ;  /* 0xffffffffff167424 */ /* 0x000fe400078e00ff */
[----:B------:R-:W-:Y:S02]  /*0d20*/  IMAD.MOV.U32 R23, RZ, RZ, -0x1 ;  /* 0xffffffffff177424 */ /* 0x000fe400078e00ff */
[----:B0-----:R-:W-:-:S04]  /*0d30*/  IMAD.WIDE.U32 R10, R9, 0x4, R10 ;  /* 0x00000004090a7825 */ /* 0x001fc800078e000a */
[C---:B------:R-:W-:Y:S01]  /*0d40*/  VIADD R9, R0.reuse, 0x380 ;  /* 0x0000038000097836 */ /* 0x040fe20000000000 */
[----:B------:R1:W5:Y:S01]  /*0d50*/  @!P1 LDG.E R24, desc[UR12][R10.64] ;  /* 0x0000000c0a189981 */ /* 0x000362000c1e1900 */
[----:B------:R-:W-:-:S03]  /*0d60*/  VIADD R12, R0, 0x480 ;  /* 0x00000480000c7836 */ /* 0x000fc60000000000 */
[----:B------:R-:W-:Y:S01]  /*0d70*/  ISETP.GE.AND P1, PT, R9, UR5, PT ;  /* 0x0000000509007c0c */ /* 0x000fe2000bf26270 */
[----:B------:R1:W5:Y:S01]  /*0d80*/  @!P2 LDG.E R26, desc[UR12][R10.64+0x200] ;  /* 0x0002000c0a1aa981 */ /* 0x000362000c1e1900 */
[----:B------:R-:W-:Y:S01]  /*0d90*/  LOP3.LUT R9, R0, 0x400, RZ, 0xfc, !PT ;  /* 0x0000040000097812 */ /* 0x000fe200078efcff */
[----:B------:R-:W-:Y:S01]  /*0da0*/  IMAD.MOV.U32 R25, RZ, RZ, -0x1 ;  /* 0xffffffffff197424 */ /* 0x000fe200078e00ff */
[----:B------:R-:W-:Y:S01]  /*0db0*/  ISETP.GE.AND P2, PT, R2, UR5, PT ;  /* 0x0000000502007c0c */ /* 0x000fe2000bf46270 */
[----:B------:R1:W5:Y:S01]  /*0dc0*/  @!P3 LDG.E R22, desc[UR12][R10.64+0x400] ;  /* 0x0004000c0a16b981 */ /* 0x000362000c1e1900 */
[----:B------:R-:W-:Y:S01]  /*0dd0*/  IMAD.MOV.U32 R21, RZ, RZ, -0x1 ;  /* 0xffffffffff157424 */ /* 0x000fe200078e00ff */
[----:B------:R-:W-:Y:S02]  /*0de0*/  ISETP.GE.AND P3, PT, R9, UR5, PT ;  /* 0x0000000509007c0c */ /* 0x000fe4000bf66270 */
[----:B------:R1:W5:Y:S01]  /*0df0*/  @!P4 LDG.E R23, desc[UR12][R10.64+0x600] ;  /* 0x0006000c0a17c981 */ /* 0x000362000c1e1900 */
[----:B------:R-:W-:Y:S01]  /*0e00*/  ISETP.GE.AND P4, PT, R12, UR5, PT ;  /* 0x000000050c007c0c */ /* 0x000fe2000bf86270 */
[----:B------:R-:W-:-:S02]  /*0e10*/  VIADD R9, R0, 0x580 ;  /* 0x0000058000097836 */ /* 0x000fc40000000000 */
[----:B------:R-:W-:Y:S01]  /*0e20*/  VIADD R12, R0, 0x600 ;  /* 0x00000600000c7836 */ /* 0x000fe20000000000 */
[----:B------:R1:W5:Y:S01]  /*0e30*/  @!P5 LDG.E R25, desc[UR12][R10.64+0x800] ;  /* 0x0008000c0a19d981 */ /* 0x000362000c1e1900 */
[----:B------:R-:W-:Y:S01]  /*0e40*/  IMAD.MOV.U32 R19, RZ, RZ, -0x1 ;  /* 0xffffffffff137424 */ /* 0x000fe200078e00ff */
[----:B------:R-:W-:Y:S02]  /*0e50*/  ISETP.GE.AND P5, PT, R9, UR5, PT ;  /* 0x0000000509007c0c */ /* 0x000fe4000bfa6270 */
[----:B------:R1:W5:Y:S01]  /*0e60*/  @!P0 LDG.E R21, desc[UR12][R10.64+0xa00] ;  /* 0x000a000c0a158981 */ /* 0x000362000c1e1900 */
[----:B------:R-:W-:Y:S01]  /*0e70*/  ISETP.GE.AND P0, PT, R12, UR5, PT ;  /* 0x000000050c007c0c */ /* 0x000fe2000bf06270 */
[----:B------:R-:W-:Y:S02]  /*0e80*/  IMAD.MOV.U32 R9, RZ, RZ, -0x1 ;  /* 0xffffffffff097424 */ /* 0x000fe400078e00ff */
[----:B------:R-:W-:Y:S01]  /*0e90*/  IMAD.MOV.U32 R12, RZ, RZ, -0x1 ;  /* 0xffffffffff0c7424 */ /* 0x000fe200078e00ff */
[----:B------:R1:W5:Y:S01]  /*0ea0*/  @!P2 LDG.E R19, desc[UR12][R10.64+0xc00] ;  /* 0x000c000c0a13a981 */ /* 0x000362000c1e1900 */
[----:B------:R-:W-:-:S02]  /*0eb0*/  IMAD.MOV.U32 R13, RZ, RZ, -0x1 ;  /* 0xffffffffff0d7424 */ /* 0x000fc400078e00ff */
[C---:B------:R-:W-:Y:S01]  /*0ec0*/  VIADD R14, R0.reuse, 0x680 ;  /* 0x00000680000e7836 */ /* 0x040fe20000000000 */
[----:B------:R1:W5:Y:S01]  /*0ed0*/  @!P1 LDG.E R9, desc[UR12][R10.64+0xe00] ;  /* 0x000e000c0a099981 */ /* 0x000362000c1e1900 */
[----:B------:R-:W-:Y:S01]  /*0ee0*/  VIADD R15, R0, 0x700 ;  /* 0x00000700000f7836 */ /* 0x000fe20000000000 */
[----:B------:R-:W-:Y:S02]  /*0ef0*/  ISETP.GE.AND P2, PT, R3, UR5, PT ;  /* 0x0000000503007c0c */ /* 0x000fe4000bf46270 */
[----:B------:R1:W5:Y:S01]  /*0f00*/  @!P3 LDG.E R12, desc[UR12][R10.64+0x1000] ;  /* 0x0010000c0a0cb981 */ /* 0x000362000c1e1900 */
[----:B------:R-:W-:Y:S02]  /*0f10*/  ISETP.GE.AND P1, PT, R14, UR5, PT ;  /* 0x000000050e007c0c */ /* 0x000fe4000bf26270 */
[----:B------:R-:W-:Y:S01]  /*0f20*/  ISETP.GE.AND P3, PT, R15, UR5, PT ;  /* 0x000000050f007c0c */ /* 0x000fe2000bf66270 */
[----:B------:R1:W5:Y:S01]  /*0f30*/  @!P4 LDG.E R13, desc[UR12][R10.64+0x1200] ;  /* 0x0012000c0a0dc981 */ /* 0x000362000c1e1900 */
[----:B------:R-:W-:Y:S01]  /*0f40*/  ISETP.GE.AND P4, PT, R4, UR5, PT ;  /* 0x0000000504007c0c */ /* 0x000fe2000bf86270 */
[----:B------:R-:W-:-:S02]  /*0f50*/  IMAD.MOV.U32 R14, RZ, RZ, -0x1 ;  /* 0xffffffffff0e7424 */ /* 0x000fc400078e00ff */
[----:B------:R-:W-:Y:S02]  /*0f60*/  IMAD.MOV.U32 R15, RZ, RZ, -0x1 ;  /* 0xffffffffff0f7424 */ /* 0x000fe400078e00ff */
[----:B------:R-:W-:Y:S02]  /*0f70*/  IMAD.MOV.U32 R16, RZ, RZ, -0x1 ;  /* 0xffffffffff107424 */ /* 0x000fe400078e00ff */
[----:B------:R-:W-:Y:S01]  /*0f80*/  IMAD.MOV.U32 R17, RZ, RZ, -0x1 ;  /* 0xffffffffff117424 */ /* 0x000fe200078e00ff */
[----:B------:R1:W5:Y:S01]  /*0f90*/  @!P2 LDG.E R14, desc[UR12][R10.64+0x1400] ;  /* 0x0014000c0a0ea981 */ /* 0x000362000c1e1900 */
[----:B------:R-:W-:Y:S02]  /*0fa0*/  IMAD.MOV.U32 R18, RZ, RZ, -0x1 ;  /* 0xffffffffff127424 */ /* 0x000fe400078e00ff */
[----:B------:R-:W-:Y:S01]  /*0fb0*/  IMAD.MOV.U32 R20, RZ, RZ, -0x1 ;  /* 0xffffffffff147424 */ /* 0x000fe200078e00ff */
[----:B------:R1:W5:Y:S04]  /*0fc0*/  @!P5 LDG.E R15, desc[UR12][R10.64+0x1600] ;  /* 0x0016000c0a0fd981 */ /* 0x000368000c1e1900 */
[----:B------:R1:W5:Y:S04]  /*0fd0*/  @!P0 LDG.E R16, desc[UR12][R10.64+0x1800] ;  /* 0x0018000c0a108981 */ /* 0x000368000c1e1900 */
[----:B------:R1:W5:Y:S04]  /*0fe0*/  @!P1 LDG.E R17, desc[UR12][R10.64+0x1a00] ;  /* 0x001a000c0a119981 */ /* 0x000368000c1e1900 */
[----:B------:R1:W5:Y:S04]  /*0ff0*/  @!P3 LDG.E R18, desc[UR12][R10.64+0x1c00] ;  /* 0x001c000c0a12b981 */ /* 0x000368000c1e1900 */
[----:B------:R1:W5:Y:S02]  /*1000*/  @!P4 LDG.E R20, desc[UR12][R10.64+0x1e00] ;  /* 0x001e000c0a14c981 */ /* 0x000364000c1e1900 */
.L_x_1895:
[----:B01----:R-:W0:Y:S01]  /*1010*/  LDC R10, c[0x0][0x398] ;  /* 0x0000e600ff0a7b82 */ /* 0x003e220000000800 */
[----:B------:R-:W0:Y:S02]  /*1020*/  LDCU UR5, c[0x0][0x394] ;  /* 0x00007280ff0577ac */ /* 0x000e240008000800 */
[----:B0-----:R-:W-:-:S13]  /*1030*/  ISETP.GT.AND P0, PT, R10, UR5, PT ;  /* 0x000000050a007c0c */ /* 0x001fda000bf04270 */
[----:B------:R-:W-:Y:S05]  /*1040*/  @!P0 BRA `(.L_x_1896) ;  /* 0x0000000800788947 */ /* 0x000fea0003800000 */
[----:B-----5:R-:W-:Y:S01]  /*1050*/  ISETP.GE.AND P0, PT, R24, RZ, PT ;  /* 0x000000ff1800720c */ /* 0x020fe20003f06270 */
[----:B------:R-:W0:Y:S01]  /*1060*/  S2UR UR9, SR_CgaCtaId ;  /* 0x00000000000979c3 */ /* 0x000e220000008800 */
[----:B------:R-:W-:Y:S01]  /*1070*/  ISETP.GE.AND P1, PT, R23, RZ, PT ;  /* 0x000000ff1700720c */ /* 0x000fe20003f26270 */
[----:B------:R-:W-:Y:S01]  /*1080*/  UMOV UR5, 0x400 ;  /* 0x0000040000057882 */ /* 0x000fe20000000000 */
[----:B------:R-:W-:Y:S01]  /*1090*/  SEL R11, RZ, 0x7fffffff, !P0 ;  /* 0x7fffffffff0b7807 */ /* 0x000fe20004000000 */
[----:B------:R-:W1:Y:S01]  /*10a0*/  LDCU UR10, c[0x0][0x394] ;  /* 0x00007280ff0a77ac */ /* 0x000e620008000800 */
[----:B------:R-:W-:Y:S02]  /*10b0*/  ISETP.GE.AND P0, PT, R26, RZ, PT ;  /* 0x000000ff1a00720c */ /* 0x000fe40003f06270 */
[----:B------:R-:W-:Y:S02]  /*10c0*/  LOP3.LUT R24, R11, R24, RZ, 0x3c, !PT ;  /* 0x000000180b187212 */ /* 0x000fe400078e3cff */
[----:B------:R-:W-:-:S02]  /*10d0*/  SEL R11, RZ, 0x7fffffff, !P0 ;  /* 0x7fffffffff0b7807 */ /* 0x000fc40004000000 */
[----:B------:R-:W-:Y:S02]  /*10e0*/  ISETP.GE.AND P0, PT, R22, RZ, PT ;  /* 0x000000ff1600720c */ /* 0x000fe40003f06270 */
[----:B------:R-:W-:Y:S02]  /*10f0*/  LOP3.LUT R11, R11, R26, RZ, 0x3c, !PT ;  /* 0x0000001a0b0b7212 */ /* 0x000fe400078e3cff */
[----:B------:R-:W-:Y:S02]  /*1100*/  SEL R26, RZ, 0x7fffffff, !P1 ;  /* 0x7fffffffff1a7807 */ /* 0x000fe40004800000 */
[----:B------:R-:W-:Y:S02]  /*1110*/  ISETP.GE.AND P2, PT, R25, RZ, PT ;  /* 0x000000ff1900720c */ /* 0x000fe40003f46270 */
[----:B------:R-:W-:Y:S02]  /*1120*/  LOP3.LUT R23, R26, R23, RZ, 0x3c, !PT ;  /* 0x000000171a177212 */ /* 0x000fe400078e3cff */
[----:B------:R-:W-:-:S02]  /*1130*/  SEL R27, RZ, 0x7fffffff, !P0 ;  /* 0x7fffffffff1b7807 */ /* 0x000fc40004000000 */
[----:B------:R-:W-:Y:S01]  /*1140*/  SEL R26, RZ, 0x7fffffff, !P2 ;  /* 0x7fffffffff1a7807 */ /* 0x000fe20005000000 */
[----:B0-----:R-:W-:Y:S01]  /*1150*/  ULEA UR9, UR9, UR5, 0x18 ;  /* 0x0000000509097291 */ /* 0x001fe2000f8ec0ff */
[----:B------:R-:W-:Y:S02]  /*1160*/  ISETP.GE.AND P0, PT, R21, RZ, PT ;  /* 0x000000ff1500720c */ /* 0x000fe40003f06270 */
[----:B------:R-:W-:Y:S01]  /*1170*/  LOP3.LUT R25, R26, R25, RZ, 0x3c, !PT ;  /* 0x000000191a197212 */ /* 0x000fe200078e3cff */
[----:B------:R-:W-:Y:S01]  /*1180*/  UMOV UR5, URZ ;  /* 0x000000ff00057c82 */ /* 0x000fe20008000000 */
[----:B------:R-:W-:Y:S02]  /*1190*/  SEL R26, RZ, 0x7fffffff, !P0 ;  /* 0x7fffffffff1a7807 */ /* 0x000fe40004000000 */
[----:B------:R-:W-:Y:S02]  /*11a0*/  ISETP.GE.AND P1, PT, R19, RZ, PT ;  /* 0x000000ff1300720c */ /* 0x000fe40003f26270 */
[----:B------:R-:W-:-:S02]  /*11b0*/  ISETP.GE.AND P2, PT, R9, RZ, PT ;  /* 0x000000ff0900720c */ /* 0x000fc40003f46270 */
[----:B------:R-:W-:Y:S02]  /*11c0*/  ISETP.GE.AND P0, PT, R12, RZ, PT ;  /* 0x000000ff0c00720c */ /* 0x000fe40003f06270 */
[----:B------:R-:W-:Y:S02]  /*11d0*/  LOP3.LUT R22, R27, R22, RZ, 0x3c, !PT ;  /* 0x000000161b167212 */ /* 0x000fe400078e3cff */
[----:B------:R-:W-:Y:S02]  /*11e0*/  LOP3.LUT R21, R26, R21, RZ, 0x3c, !PT ;  /* 0x000000151a157212 */ /* 0x000fe400078e3cff */
[----:B------:R-:W-:Y:S02]  /*11f0*/  SEL R28, RZ, 0x7fffffff, !P1 ;  /* 0x7fffffffff1c7807 */ /* 0x000fe40004800000 */
[----:B------:R-:W-:Y:S02]  /*1200*/  SEL R26, RZ, 0x7fffffff, !P2 ;  /* 0x7fffffffff1a7807 */ /* 0x000fe40005000000 */
[----:B------:R-:W-:-:S02]  /*1210*/  SEL R27, RZ, 0x7fffffff, !P0 ;  /* 0x7fffffffff1b7807 */ /* 0x000fc40004000000 */
[----:B------:R-:W-:Y:S02]  /*1220*/  ISETP.GE.AND P1, PT, R13, RZ, PT ;  /* 0x000000ff0d00720c */ /* 0x000fe40003f26270 */
[----:B------:R-:W-:Y:S02]  /*1230*/  ISETP.GE.AND P0, PT, R14, RZ, PT ;  /* 0x000000ff0e00720c */ /* 0x000fe40003f06270 */
[----:B------:R-:W-:Y:S02]  /*1240*/  LOP3.LUT R9, R26, R9, RZ, 0x3c, !PT ;  /* 0x000000091a097212 */ /* 0x000fe400078e3cff */
[----:B------:R-:W-:Y:S02]  /*1250*/  LOP3.LUT R12, R27, R12, RZ, 0x3c, !PT ;  /* 0x0000000c1b0c7212 */ /* 0x000fe400078e3cff */
        /* <DEDUP_REMOVED lines=9> */
[----:B------:R-:W-:Y:S02]  /*12f0*/  LOP3.LUT R16, R27, R16, RZ, 0x3c, !PT ;  /* 0x000000101b107212 */ /* 0x000fe400078e3cff */
[----:B------:R-:W-:Y:S02]  /*1300*/  SEL R27, RZ, 0x7fffffff, !P1 ;  /* 0x7fffffffff1b7807 */ /* 0x000fe40004800000 */
[----:B------:R-:W-:Y:S02]  /*1310*/  ISETP.GE.AND P2, PT, R20, RZ, PT ;  /* 0x000000ff1400720c */ /* 0x000fe40003f46270 */
[----:B------:R-:W-:Y:S02]  /*1320*/  ISETP.GE.AND P0, PT, R17, RZ, PT ;  /* 0x000000ff1100720c */ /* 0x000fe40003f06270 */
[----:B------:R-:W-:-:S02]  /*1330*/  LOP3.LUT R18, R27, R18, RZ, 0x3c, !PT ;  /* 0x000000121b127212 */ /* 0x000fc400078e3cff */
[----:B------:R-:W-:Y:S02]  /*1340*/  SEL R27, RZ, 0x7fffffff, !P2 ;  /* 0x7fffffffff1b7807 */ /* 0x000fe40005000000 */
[----:B------:R-:W-:Y:S02]  /*1350*/  ISETP.NE.AND P1, PT, R24, 0x7fffffff, PT ;  /* 0x7fffffff1800780c */ /* 0x000fe40003f25270 */
[----:B------:R-:W-:Y:S02]  /*1360*/  ISETP.NE.AND P2, PT, R11, 0x7fffffff, PT ;  /* 0x7fffffff0b00780c */ /* 0x000fe40003f45270 */
[----:B------:R-:W-:Y:S02]  /*1370*/  ISETP.NE.AND P3, PT, R22, 0x7fffffff, PT ;  /* 0x7fffffff1600780c */ /* 0x000fe40003f65270 */
[----:B------:R-:W-:Y:S02]  /*1380*/  ISETP.NE.AND P4, PT, R23, 0x7fffffff, PT ;  /* 0x7fffffff1700780c */ /* 0x000fe40003f85270 */
[----:B------:R-:W-:-:S02]  /*1390*/  LOP3.LUT R19, R28, R19, RZ, 0x3c, !PT ;  /* 0x000000131c137212 */ /* 0x000fc400078e3cff */
[----:B------:R-:W-:Y:S02]  /*13a0*/  LOP3.LUT R15, R26, R15, RZ, 0x3c, !PT ;  /* 0x0000000f1a0f7212 */ /* 0x000fe400078e3cff */
[----:B------:R-:W-:Y:S02]  /*13b0*/  SEL R26, RZ, 0x7fffffff, !P0 ;  /* 0x7fffffffff1a7807 */ /* 0x000fe40004000000 */
[----:B------:R-:W-:Y:S02]  /*13c0*/  SEL R24, R24, 0x80000000, P1 ;  /* 0x8000000018187807 */ /* 0x000fe40000800000 */
[----:B------:R-:W-:Y:S02]  /*13d0*/  SEL R11, R11, 0x80000000, P2 ;  /* 0x800000000b0b7807 */ /* 0x000fe40001000000 */
[----:B------:R-:W-:Y:S02]  /*13e0*/  SEL R22, R22, 0x80000000, P3 ;  /* 0x8000000016167807 */ /* 0x000fe40001800000 */
[----:B------:R-:W-:-:S02]  /*13f0*/  SEL R23, R23, 0x80000000, P4 ;  /* 0x8000000017177807 */ /* 0x000fc40002000000 */
[----:B------:R-:W-:Y:S02]  /*1400*/  ISETP.NE.AND P5, PT, R25, 0x7fffffff, PT ;  /* 0x7fffffff1900780c */ /* 0x000fe40003fa5270 */
[----:B------:R-:W-:Y:S02]  /*1410*/  ISETP.NE.AND P0, PT, R21, 0x7fffffff, PT ;  /* 0x7fffffff1500780c */ /* 0x000fe40003f05270 */
[----:B------:R-:W-:Y:S02]  /*1420*/  ISETP.NE.AND P1, PT, R19, 0x7fffffff, PT ;  /* 0x7fffffff1300780c */ /* 0x000fe40003f25270 */
[----:B------:R-:W-:Y:S02]  /*1430*/  ISETP.NE.AND P2, PT, R9, 0x7fffffff, PT ;  /* 0x7fffffff0900780c */ /* 0x000fe40003f45270 */
[----:B------:R-:W-:Y:S02]  /*1440*/  ISETP.NE.AND P3, PT, R12, 0x7fffffff, PT ;  /* 0x7fffffff0c00780c */ /* 0x000fe40003f65270 */
[----:B------:R-:W-:-:S02]  /*1450*/  ISETP.NE.AND P4, PT, R13, 0x7fffffff, PT ;  /* 0x7fffffff0d00780c */ /* 0x000fc40003f85270 */
[----:B------:R-:W-:Y:S02]  /*1460*/  LOP3.LUT R17, R26, R17, RZ, 0x3c, !PT ;  /* 0x000000111a117212 */ /* 0x000fe400078e3cff */
[----:B------:R-:W-:Y:S02]  /*1470*/  LOP3.LUT R20, R27, R20, RZ, 0x3c, !PT ;  /* 0x000000141b147212 */ /* 0x000fe400078e3cff */
[----:B------:R-:W-:Y:S02]  /*1480*/  SEL R25, R25, 0x80000000, P5 ;  /* 0x8000000019197807 */ /* 0x000fe40002800000 */
[----:B------:R-:W-:Y:S02]  /*1490*/  SEL R21, R21, 0x80000000, P0 ;  /* 0x8000000015157807 */ /* 0x000fe40000000000 */
[----:B------:R-:W-:Y:S02]  /*14a0*/  SEL R19, R19, 0x80000000, P1 ;  /* 0x8000000013137807 */ /* 0x000fe40000800000 */
[----:B------:R-:W-:-:S02]  /*14b0*/  SEL R9, R9, 0x80000000, P2 ;  /* 0x8000000009097807 */ /* 0x000fc40001000000 */
[----:B------:R-:W-:Y:S02]  /*14c0*/  SEL R12, R12, 0x80000000, P3 ;  /* 0x800000000c0c7807 */ /* 0x000fe40001800000 */
[----:B------:R-:W-:Y:S02]  /*14d0*/  SEL R13, R13, 0x80000000, P4 ;  /* 0x800000000d0d7807 */ /* 0x000fe40002000000 */
[----:B------:R-:W-:Y:S02]  /*14e0*/  ISETP.NE.AND P5, PT, R14, 0x7fffffff, PT ;  /* 0x7fffffff0e00780c */ /* 0x000fe40003fa5270 */
[----:B------:R-:W-:Y:S02]  /*14f0*/  ISETP.NE.AND P0, PT, R15, 0x7fffffff, PT ;  /* 0x7fffffff0f00780c */ /* 0x000fe40003f05270 */
[----:B------:R-:W-:Y:S02]  /*1500*/  ISETP.NE.AND P1, PT, R16, 0x7fffffff, PT ;  /* 0x7fffffff1000780c */ /* 0x000fe40003f25270 */
[----:B------:R-:W-:-:S02]  /*1510*/  ISETP.NE.AND P2, PT, R17, 0x7fffffff, PT ;  /* 0x7fffffff1100780c */ /* 0x000fc40003f45270 */
[----:B------:R-:W-:Y:S02]  /*1520*/  ISETP.NE.AND P3, PT, R18, 0x7fffffff, PT ;  /* 0x7fffffff1200780c */ /* 0x000fe40003f65270 */
[----:B------:R-:W-:Y:S02]  /*1530*/  ISETP.NE.AND P4, PT, R20, 0x7fffffff, PT ;  /* 0x7fffffff1400780c */ /* 0x000fe40003f85270 */
[----:B------:R-:W-:Y:S02]  /*1540*/  SEL R14, R14, 0x80000000, P5 ;  /* 0x800000000e0e7807 */ /* 0x000fe40002800000 */
[----:B------:R-:W-:Y:S02]  /*1550*/  SEL R15, R15, 0x80000000, P0 ;  /* 0x800000000f0f7807 */ /* 0x000fe40000000000 */
[----:B------:R-:W-:Y:S02]  /*1560*/  SEL R16, R16, 0x80000000, P1 ;  /* 0x8000000010107807 */ /* 0x000fe40000800000 */
[----:B------:R-:W-:-:S02]  /*1570*/  SEL R17, R17, 0x80000000, P2 ;  /* 0x8000000011117807 */ /* 0x000fc40001000000 */
[----:B------:R-:W-:Y:S02]  /*1580*/  SEL R18, R18, 0x80000000, P3 ;  /* 0x8000000012127807 */ /* 0x000fe40001800000 */
[----:B-1----:R-:W-:-:S07]  /*1590*/  SEL R20, R20, 0x80000000, P4 ;  /* 0x8000000014147807 */ /* 0x002fce0002000000 */
.L_x_1897:
[----:B------:R-:W-:Y:S01]  /*15a0*/  IMAD R27, RZ, RZ, -UR10 ;  /* 0x8000000aff1b7e24 */ /* 0x000fe2000f8e02ff */
[----:B------:R-:W-:Y:S01]  /*15b0*/  ULEA UR11, UR5, UR9, 0xa ;  /* 0x00000009050b7291 */ /* 0x000fe2000f8e50ff */
[----:B0-----:R-:W-:Y:S01]  /*15c0*/  SHF.R.U32.HI R29, RZ, UR10, R11 ;  /* 0x0000000aff1d7c19 */ /* 0x001fe2000801160b */
[----:B------:R-:W-:Y:S01]  /*15d0*/  UIADD3 UR5, UPT, UPT, UR5, 0x1, URZ ;  /* 0x0000000105057890 */ /* 0x000fe2000fffe0ff */
[----:B------:R-:W-:Y:S02]  /*15e0*/  SHF.R.U32.HI R28, RZ, UR10, R22 ;  /* 0x0000000aff1c7c19 */ /* 0x000fe40008011616 */
[----:B------:R-:W-:Y:S01]  /*15f0*/  VIADDMNMX R26, R27, R10, 0x8, PT ;  /* 0x000000081b1a7446 */ /* 0x000fe2000380010a */
[----:B------:R-:W-:-:S05]  /*1600*/  IMAD.MOV.U32 R27, RZ, RZ, -0x1 ;  /* 0xffffffffff1b7424 */ /* 0x000fca00078e00ff */
[----:B------:R-:W-:Y:S02]  /*1610*/  SHF.L.U32 R26, R27, R26, RZ ;  /* 0x0000001a1b1a7219 */ /* 0x000fe400000006ff */
[----:B------:R-:W-:Y:S02]  /*1620*/  SHF.R.U32.HI R27, RZ, UR10, R24 ;  /* 0x0000000aff1b7c19 */ /* 0x000fe40008011618 */
[-C--:B------:R-:W-:Y:S02]  /*1630*/  LOP3.LUT R29, R29, R26.reuse, RZ, 0x30, !PT ;  /* 0x0000001a1d1d7212 */ /* 0x080fe400078e30ff */
[-C--:B------:R-:W-:Y:S02]  /*1640*/  LOP3.LUT R27, R27, R26.reuse, RZ, 0x30, !PT ;  /* 0x0000001a1b1b7212 */ /* 0x080fe400078e30ff */
[----:B------:R-:W-:Y:S02]  /*1650*/  LOP3.LUT R28, R28, R26, RZ, 0x30, !PT ;  /* 0x0000001a1c1c7212 */ /* 0x000fe400078e30ff */
[----:B------:R-:W-:-:S02]  /*1660*/  LEA R27, R27, UR11, 0x2 ;  /* 0x0000000b1b1b7c11 */ /* 0x000fc4000f8e10ff */
[----:B------:R-:W-:Y:S02]  /*1670*/  LEA R29, R29, UR11, 0x2 ;  /* 0x0000000b1d1d7c11 */ /* 0x000fe4000f8e10ff */
[----:B------:R-:W-:Y:S01]  /*1680*/  LEA R28, R28, UR11, 0x2 ;  /* 0x0000000b1c1c7c11 */ /* 0x000fe2000f8e10ff */
[----:B------:R0:W-:Y:S04]  /*1690*/  ATOMS.POPC.INC.32 RZ, [R27+URZ] ;  /* 0x000000001bff7f8c */ /* 0x0001e8000d8000ff */
        /* <DEDUP_REMOVED lines=49> */
[----:B------:R-:W-:Y:S01]  /*19b0*/  SHF.R.U32.HI R27, RZ, UR10, R20 ;  /* 0x0000000aff1b7c19 */ /* 0x000fe20008011614 */
[----:B------:R-:W-:Y:S02]  /*19c0*/  UIADD3 UR10, UPT, UPT, UR10, 0x8, URZ ;  /* 0x000000080a0a7890 */ /* 0x000fe4000fffe0ff */
[----:B------:R0:W-:Y:S01]  /*19d0*/  ATOMS.POPC.INC.32 RZ, [R28+URZ] ;  /* 0x000000001cff7f8c */ /* 0x0001e2000d8000ff */
[----:B------:R-:W-:-:S03]  /*19e0*/  LOP3.LUT R26, R27, R26, RZ, 0x30, !PT ;  /* 0x0000001a1b1a7212 */ /* 0x000fc600078e30ff */
[----:B------:R-:W-:Y:S02]  /*19f0*/  ISETP.LE.AND P0, PT, R10, UR10, PT ;  /* 0x0000000a0a007c0c */ /* 0x000fe4000bf03270 */
[----:B------:R-:W-:-:S05]  /*1a00*/  LEA R26, R26, UR11, 0x2 ;  /* 0x0000000b1a1a7c11 */ /* 0x000fca000f8e10ff */
[----:B------:R0:W-:Y:S06]  /*1a10*/  ATOMS.POPC.INC.32 RZ, [R26+URZ] ;  /* 0x000000001aff7f8c */ /* 0x0001ec000d8000ff */
[----:B------:R-:W-:Y:S05]  /*1a20*/  @!P0 BRA `(.L_x_1897) ;  /* 0xfffffff800dc8947 */ /* 0x000fea000383ffff */
.L_x_1896:
[----:B------:R-:W-:Y:S05]  /*1a30*/  BRA.U !UP1, `(.L_x_1898) ;  /* 0xfffffff1090c7547 */ /* 0x000fea000b83ffff */
.L_x_1893:
        /* <DEDUP_REMOVED lines=20> */
.L_x_1918:
        /* <DEDUP_REMOVED lines=15> */
.L_x_1903:
[----:B------:R-:W-:Y:S05]  /*1c70*/  BSYNC.RECONVERGENT B1 ;  /* 0x0000000000017941 */ /* 0x000fea0003800200 */
.L_x_1902:
        /* <DEDUP_REMOVED lines=13> */
.L_x_1905:
[----:B------:R-:W-:Y:S05]  /*1d50*/  BSYNC.RECONVERGENT B1 ;  /* 0x0000000000017941 */ /* 0x000fea0003800200 */
.L_x_1904:
[----:B------:R-:W-:Y:S04]  /*1d60*/  BSSY.RECONVERGENT B1, `(.L_x_1906) ;  /* 0x0000006000017945 */ /* 0x000fe80003800200 */
[----:B------:R-:W-:Y:S05]  /*1d70*/  @!P0 BRA `(.L_x_1907) ;  /* 0x0000000000108947 */ /* 0x000fea0003800000 */
[----:B01----:R-:W-:-:S04]  /*1d80*/  IMAD R17, R9, 0x100, R0 ;  /* 0x0000010009117824 */ /* 0x003fc800078e0200 */
[----:B------:R-:W-:-:S04]  /*1d90*/  VIADD R17, R17, 0x200 ;  /* 0x0000020011117836 */ /* 0x000fc80000000000 */
[----:B------:R-:W-:-:S05]  /*1da0*/  IMAD.WIDE.U32 R16, R17, 0x4, R14 ;  /* 0x0000000411107825 */ /* 0x000fca00078e000e */
[----:B------:R2:W-:Y:S02]  /*1db0*/  REDG.E.ADD.STRONG.GPU desc[UR12][R16.64], R25 ;  /* 0x000000191000798e */ /* 0x0005e4000c12e10c */
.L_x_1907:
[----:B------:R-:W-:Y:S05]  /*1dc0*/  BSYNC.RECONVERGENT B1 ;  /* 0x0000000000017941 */ /* 0x000fea0003800200 */
.L_x_1906:
[----:B------:R-:W-:Y:S04]  /*1dd0*/  BSSY.RECONVERGENT B1, `(.L_x_1908) ;  /* 0x0000006000017945 */ /* 0x000fe80003800200 */
[----:B------:R-:W-:Y:S05]  /*1de0*/  @!P1 BRA `(.L_x_1909) ;  /* 0x0000000000109947 */ /* 0x000fea0003800000 */
[----:B012---:R-:W-:-:S04]  /*1df0*/  IMAD R17, R9, 0x100, R0 ;  /* 0x0000010009117824 */ /* 0x007fc800078e0200 */
[----:B------:R-:W-:-:S04]  /*1e00*/  VIADD R17, R17, 0x300 ;  /* 0x0000030011117836 */ /* 0x000fc80000000000 */
[----:B------:R-:W-:-:S05]  /*1e10*/  IMAD.WIDE.U32 R16, R17, 0x4, R14 ;  /* 0x0000000411107825 */ /* 0x000fca00078e000e */
[----:B------:R3:W-:Y:S02]  /*1e20*/  REDG.E.ADD.STRONG.GPU desc[UR12][R16.64], R23 ;  /* 0x000000171000798e */ /* 0x0007e4000c12e10c */
.L_x_1909:
[----:B------:R-:W-:Y:S05]  /*1e30*/  BSYNC.RECONVERGENT B1 ;  /* 0x0000000000017941 */ /* 0x000fea0003800200 */
.L_x_1908:
[----:B------:R-:W-:Y:S04]  /*1e40*/  BSSY.RECONVERGENT B1, `(.L_x_1910) ;  /* 0x0000006000017945 */ /* 0x000fe80003800200 */
[----:B------:R-:W-:Y:S05]  /*1e50*/  @!P2 BRA `(.L_x_1911) ;  /* 0x000000000010a947 */ /* 0x000fea0003800000 */
[----:B0123--:R-:W-:-:S04]  /*1e60*/  IMAD R17, R9, 0x100, R0 ;  /* 0x0000010009117824 */ /* 0x00ffc800078e0200 */
[----:B------:R-:W-:-:S04]  /*1e70*/  VIADD R17, R17, 0x400 ;  /* 0x0000040011117836 */ /* 0x000fc80000000000 */
[----:B------:R-:W-:-:S05]  /*1e80*/  IMAD.WIDE.U32 R16, R17, 0x4, R14 ;  /* 0x0000000411107825 */ /* 0x000fca00078e000e */
[----:B------:R4:W-:Y:S02]  /*1e90*/  REDG.E.ADD.STRONG.GPU desc[UR12][R16.64], R21 ;  /* 0x000000151000798e */ /* 0x0009e4000c12e10c */
.L_x_1911:
[----:B------:R-:W-:Y:S05]  /*1ea0*/  BSYNC.RECONVERGENT B1 ;  /* 0x0000000000017941 */ /* 0x000fea0003800200 */
.L_x_1910:
[----:B------:R-:W-:Y:S04]  /*1eb0*/  BSSY.RECONVERGENT B1, `(.L_x_1912) ;  /* 0x0000006000017945 */ /* 0x000fe80003800200 */
[----:B------:R-:W-:Y:S05]  /*1ec0*/  @!P3 BRA `(.L_x_1913) ;  /* 0x000000000010b947 */ /* 0x000fea0003800000 */
[----:B01234-:R-:W-:-:S04]  /*1ed0*/  IMAD R17, R9, 0x100, R0 ;  /* 0x0000010009117824 */ /* 0x01ffc800078e0200 */
[----:B------:R-:W-:-:S04]  /*1ee0*/  VIADD R17, R17, 0x500 ;  /* 0x0000050011117836 */ /* 0x000fc80000000000 */
[----:B------:R-:W-:-:S05]  /*1ef0*/  IMAD.WIDE.U32 R16, R17, 0x4, R14 ;  /* 0x0000000411107825 */ /* 0x000fca00078e000e */
[----:B------:R0:W-:Y:S02]  /*1f00*/  REDG.E.ADD.STRONG.GPU desc[UR12][R16.64], R19 ;  /* 0x000000131000798e */ /* 0x0001e4000c12e10c */
.L_x_1913:
[----:B------:R-:W-:Y:S05]  /*1f10*/  BSYNC.RECONVERGENT B1 ;  /* 0x0000000000017941 */ /* 0x000fea0003800200 */
.L_x_1912:
[----:B------:R-:W-:Y:S04]  /*1f20*/  BSSY.RECONVERGENT B1, `(.L_x_1914) ;  /* 0x0000006000017945 */ /* 0x000fe80003800200 */
[----:B------:R-:W-:Y:S05]  /*1f30*/  @!P4 BRA `(.L_x_1915) ;  /* 0x000000000010c947 */ /* 0x000fea0003800000 */
[----:B01234-:R-:W-:-:S04]  /*1f40*/  IMAD R17, R9, 0x100, R0 ;  /* 0x0000010009117824 */ /* 0x01ffc800078e0200 */
[----:B------:R-:W-:-:S04]  /*1f50*/  VIADD R17, R17, 0x600 ;  /* 0x0000060011117836 */ /* 0x000fc80000000000 */
[----:B------:R-:W-:-:S05]  /*1f60*/  IMAD.WIDE.U32 R16, R17, 0x4, R14 ;  /* 0x0000000411107825 */ /* 0x000fca00078e000e */
[----:B------:R0:W-:Y:S02]  /*1f70*/  REDG.E.ADD.STRONG.GPU desc[UR12][R16.64], R13 ;  /* 0x0000000d1000798e */ /* 0x0001e4000c12e10c */
.L_x_1915:
[----:B------:R-:W-:Y:S05]  /*1f80*/  BSYNC.RECONVERGENT B1 ;  /* 0x0000000000017941 */ /* 0x000fea0003800200 */
.L_x_1914:
[----:B------:R-:W-:Y:S04]  /*1f90*/  BSSY.RECONVERGENT B1, `(.L_x_1916) ;  /* 0x0000006000017945 */ /* 0x000fe80003800200 */
[----:B------:R-:W-:Y:S05]  /*1fa0*/  @!P5 BRA `(.L_x_1917) ;  /* 0x000000000010d947 */ /* 0x000fea0003800000 */
[----:B01234-:R-:W-:-:S04]  /*1fb0*/  IMAD R17, R9, 0x100, R0 ;  /* 0x0000010009117824 */ /* 0x01ffc800078e0200 */
[----:B------:R-:W-:-:S04]  /*1fc0*/  VIADD R17, R17, 0x700 ;  /* 0x0000070011117836 */ /* 0x000fc80000000000 */
[----:B------:R-:W-:-:S05]  /*1fd0*/  IMAD.WIDE.U32 R16, R17, 0x4, R14 ;  /* 0x0000000411107825 */ /* 0x000fca00078e000e */
[----:B------:R0:W-:Y:S02]  /*1fe0*/  REDG.E.ADD.STRONG.GPU desc[UR12][R16.64], R18 ;  /* 0x000000121000798e */ /* 0x0001e4000c12e10c */
.L_x_1917:
[----:B------:R-:W-:Y:S05]  /*1ff0*/  BSYNC.RECONVERGENT B1 ;  /* 0x0000000000017941 */ /* 0x000fea0003800200 */
.L_x_1916:
[----:B------:R-:W-:-:S05]  /*2000*/  VIADD R9, R9, 0x8 ;  /* 0x0000000809097836 */ /* 0x000fca0000000000 */
[----:B------:R-:W-:-:S13]  /*2010*/  ISETP.NE.AND P0, PT, R9, R11, PT ;  /* 0x0000000b0900720c */ /* 0x000fda0003f05270 */
[----:B------:R-:W-:Y:S05]  /*2020*/  @P0 BRA `(.L_x_1918) ;  /* 0xfffffff800d40947 */ /* 0x000fea000383ffff */
[----:B------:R-:W-:-:S07]  /*2030*/  IMAD.MOV.U32 R9, RZ, RZ, R11 ;  /* 0x000000ffff097224 */ /* 0x000fce00078e000b */
.L_x_1901:
        /* <DEDUP_REMOVED lines=22> */
.L_x_1922:
[----:B------:R-:W-:Y:S05]  /*21a0*/  BSYNC.RECONVERGENT B1 ;  /* 0x0000000000017941 */ /* 0x000fea0003800200 */
.L_x_1921:
[----:B------:R-:W-:Y:S04]  /*21b0*/  BSSY.RECONVERGENT B1, `(.L_x_1923) ;  /* 0x0000007000017945 */ /* 0x000fe80003800200 */
[----:B------:R-:W-:Y:S05]  /*21c0*/  @!P1 BRA `(.L_x_1924) ;  /* 0x0000000000149947 */ /* 0x000fea0003800000 */
[----:B0-----:R-:W0:Y:S01]  /*21d0*/  LDC.64 R14, c[0x0][0x380] ;  /* 0x0000e000ff0e7b82 */ /* 0x001e220000000a00 */
[----:B------:R-:W-:-:S04]  /*21e0*/  IMAD R23, R9, 0x100, R0 ;  /* 0x0000010009177824 */ /* 0x000fc800078e0200 */
[----:B------:R-:W-:-:S04]  /*21f0*/  VIADD R23, R23, 0x100 ;  /* 0x0000010017177836 */ /* 0x000fc80000000000 */
[----:B0-----:R-:W-:-:S05]  /*2200*/  IMAD.WIDE.U32 R14, R23, 0x4, R14 ;  /* 0x00000004170e7825 */ /* 0x001fca00078e000e */
[----:B------:R1:W-:Y:S02]  /*2210*/  REDG.E.ADD.STRONG.GPU desc[UR12][R14.64], R21 ;  /* 0x000000150e00798e */ /* 0x0003e4000c12e10c */
.L_x_1924:
[----:B------:R-:W-:Y:S05]  /*2220*/  BSYNC.RECONVERGENT B1 ;  /* 0x0000000000017941 */ /* 0x000fea0003800200 */
.L_x_1923:
[----:B------:R-:W-:Y:S04]  /*2230*/  BSSY.RECONVERGENT B1, `(.L_x_1925) ;  /* 0x0000007000017945 */ /* 0x000fe80003800200 */
[----:B------:R-:W-:Y:S05]  /*2240*/  @!P2 BRA `(.L_x_1926) ;  /* 0x000000000014a947 */ /* 0x000fea0003800000 */
[----:B01----:R-:W0:Y:S01]  /*2250*/  LDC.64 R14, c[0x0][0x380] ;  /* 0x0000e000ff0e7b82 */ /* 0x003e220000000a00 */
[----:B------:R-:W-:-:S04]  /*2260*/  IMAD R21, R9, 0x100, R0 ;  /* 0x0000010009157824 */ /* 0x000fc800078e0200 */
[----:B------:R-:W-:-:S04]  /*2270*/  VIADD R21, R21, 0x200 ;  /* 0x0000020015157836 */ /* 0x000fc80000000000 */
[----:B0-----:R-:W-:-:S05]  /*2280*/  IMAD.WIDE.U32 R14, R21, 0x4, R14 ;  /* 0x00000004150e7825 */ /* 0x001fca00078e000e */
[----:B------:R2:W-:Y:S02]  /*2290*/  REDG.E.ADD.STRONG.GPU desc[UR12][R14.64], R19 ;  /* 0x000000130e00798e */ /* 0x0005e4000c12e10c */
.L_x_1926:
[----:B------:R-:W-:Y:S05]  /*22a0*/  BSYNC.RECONVERGENT B1 ;  /* 0x0000000000017941 */ /* 0x000fea0003800200 */
.L_x_1925:
[----:B------:R-:W-:Y:S04]  /*22b0*/  BSSY.RECONVERGENT B1, `(.L_x_1927) ;  /* 0x0000007000017945 */ /* 0x000fe80003800200 */
[----:B------:R-:W-:Y:S05]  /*22c0*/  @!P3 BRA `(.L_x_1928) ;  /* 0x000000000014b947 */ /* 0x000fea0003800000 */
[----:B012---:R-:W0:Y:S01]  /*22d0*/  LDC.64 R14, c[0x0][0x380] ;  /* 0x0000e000ff0e7b82 */ /* 0x007e220000000a00 */
[----:B------:R-:W-:-:S04]  /*22e0*/  IMAD R19, R9, 0x100, R0 ;  /* 0x0000010009137824 */ /* 0x000fc800078e0200 */
[----:B------:R-:W-:-:S04]  /*22f0*/  VIADD R19, R19, 0x300 ;  /* 0x0000030013137836 */ /* 0x000fc80000000000 */
[----:B0-----:R-:W-:-:S05]  /*2300*/  IMAD.WIDE.U32 R14, R19, 0x4, R14 ;  /* 0x00000004130e7825 */ /* 0x001fca00078e000e */
[----:B------:R3:W-:Y:S02]  /*2310*/  REDG.E.ADD.STRONG.GPU desc[UR12][R14.64], R17 ;  /* 0x000000110e00798e */ /* 0x0007e4000c12e10c */
.L_x_1928:
[----:B------:R-:W-:Y:S05]  /*2320*/  BSYNC.RECONVERGENT B1 ;  /* 0x0000000000017941 */ /* 0x000fea0003800200 */
.L_x_1927:
[----:B------:R-:W-:-:S07]  /*2330*/  VIADD R9, R9, 0x4 ;  /* 0x0000000409097836 */ /* 0x000fce0000000000 */
.L_x_1920:
        /* <DEDUP_REMOVED lines=16> */
.L_x_1932:
[----:B------:R-:W-:Y:S05]  /*2440*/  BSYNC.RECONVERGENT B2 ;  /* 0x0000000000027941 */ /* 0x000fea0003800200 */
.L_x_1931:
[----:B------:R-:W-:Y:S04]  /*2450*/  BSSY.RECONVERGENT B2, `(.L_x_1933) ;  /* 0x0000007000027945 */ /* 0x000fe80003800200 */
[----:B------:R-:W-:Y:S05]  /*2460*/  @!P1 BRA `(.L_x_1934) ;  /* 0x0000000000149947 */ /* 0x000fea0003800000 */
[----:B0-----:R-:W0:Y:S01]  /*2470*/  LDC.64 R14, c[0x0][0x380] ;  /* 0x0000e000ff0e7b82 */ /* 0x001e220000000a00 */
[----:B------:R-:W-:-:S04]  /*2480*/  IMAD R17, R9, 0x100, R0 ;  /* 0x0000010009117824 */ /* 0x000fc800078e0200 */
[----:B------:R-:W-:-:S04]  /*2490*/  VIADD R17, R17, 0x100 ;  /* 0x0000010011117836 */ /* 0x000fc80000000000 */
[----:B0-----:R-:W-:-:S05]  /*24a0*/  IMAD.WIDE.U32 R14, R17, 0x4, R14 ;  /* 0x00000004110e7825 */ /* 0x001fca00078e000e */
[----:B------:R1:W-:Y:S02]  /*24b0*/  REDG.E.ADD.STRONG.GPU desc[UR12][R14.64], R19 ;  /* 0x000000130e00798e */ /* 0x0003e4000c12e10c */
.L_x_1934:
[----:B------:R-:W-:Y:S05]  /*24c0*/  BSYNC.RECONVERGENT B2 ;  /* 0x0000000000027941 */ /* 0x000fea0003800200 */
.L_x_1933:
[----:B------:R-:W-:-:S07]  /*24d0*/  VIADD R9, R9, 0x2 ;  /* 0x0000000209097836 */ /* 0x000fce0000000000 */
.L_x_1930:
        /* <DEDUP_REMOVED lines=10> */
.L_x_1929:
[----:B------:R-:W-:Y:S05]  /*2580*/  BSYNC.RECONVERGENT B1 ;  /* 0x0000000000017941 */ /* 0x000fea0003800200 */
.L_x_1919:
[----:B------:R-:W-:-:S13]  /*2590*/  ISETP.GT.U32.AND P0, PT, R0, 0x7f, PT ;  /* 0x0000007f0000780c */ /* 0x000fda0003f04070 */
[----:B------:R-:W-:Y:S05]  /*25a0*/  @P0 BRA `(.L_x_1900) ;  /* 0x0000000800300947 */ /* 0x000fea0003800000 */
[----:B------:R-:W-:Y:S01]  /*25b0*/  ISETP.GE.U32.AND P0, PT, R5, 0x7, PT ;  /* 0x000000070500780c */ /* 0x000fe20003f06070 */
[----:B------:R-:W-:-:S12]  /*25c0*/  IMAD.MOV.U32 R9, RZ, RZ, RZ ;  /* 0x000000ffff097224 */ /* 0x000fd800078e00ff */
[----:B------:R-:W-:Y:S05]  /*25d0*/  @!P0 BRA `(.L_x_1935) ;  /* 0x0000000000e48947 */ /* 0x000fea0003800000 */
[----:B01234-:R-:W0:Y:S01]  /*25e0*/  LDC.64 R14, c[0x0][0x380] ;  /* 0x0000e000ff0e7b82 */ /* 0x01fe220000000a00 */
[----:B------:R-:W-:-:S07]  /*25f0*/  IMAD.MOV.U32 R9, RZ, RZ, RZ ;  /* 0x000000ffff097224 */ /* 0x000fce00078e00ff */
.L_x_1952:
        /* <DEDUP_REMOVED lines=16> */
.L_x_1937:
[----:B------:R-:W-:Y:S05]  /*2700*/  BSYNC.RECONVERGENT B1 ;  /* 0x0000000000017941 */ /* 0x000fea0003800200 */
.L_x_1936:
[----:B------:R-:W-:Y:S01]  /*2710*/  BSSY.RECONVERGENT B1, `(.L_x_1938) ;  /* 0x0000004000017945 */ /* 0x000fe20003800200 */
[----:B------:R-:W-:-:S03]  /*2720*/  VIADD R9, R9, 0x8 ;  /* 0x0000000809097836 */ /* 0x000fc60000000000 */
[----:B------:R-:W-:Y:S05]  /*2730*/  @!P1 BRA `(.L_x_1939) ;  /* 0x0000000000049947 */ /* 0x000fea0003800000 */
[----:B------:R1:W-:Y:S02]  /*2740*/  REDG.E.ADD.STRONG.GPU desc[UR12][R18.64+0x600], R23 ;  /* 0x000600171200798e */ /* 0x0003e4000c12e10c */
.L_x_1939:
[----:B------:R-:W-:Y:S05]  /*2750*/  BSYNC.RECONVERGENT B1 ;  /* 0x0000000000017941 */ /* 0x000fea0003800200 */
.L_x_1938:
        /* <DEDUP_REMOVED lines=10> */
.L_x_1941:
[----:B------:R-:W-:Y:S05]  /*2800*/  BSYNC.RECONVERGENT B1 ;  /* 0x0000000000017941 */ /* 0x000fea0003800200 */
.L_x_1940:
[----:B------:R-:W-:Y:S04]  /*2810*/  BSSY.RECONVERGENT B1, `(.L_x_1942) ;  /* 0x0000003000017945 */ /* 0x000fe80003800200 */
[----:B------:R-:W-:Y:S05]  /*2820*/  @!P1 BRA `(.L_x_1943) ;  /* 0x0000000000049947 */ /* 0x000fea0003800000 */
[----:B------:R3:W-:Y:S02]  /*2830*/  REDG.E.ADD.STRONG.GPU desc[UR12][R18.64+0xe00], R27 ;  /* 0x000e001b1200798e */ /* 0x0007e4000c12e10c */
.L_x_1943:
[----:B------:R-:W-:Y:S05]  /*2840*/  BSYNC.RECONVERGENT B1 ;  /* 0x0000000000017941 */ /* 0x000fea0003800200 */
.L_x_1942:
[----:B------:R-:W-:Y:S04]  /*2850*/  BSSY.RECONVERGENT B1, `(.L_x_1944) ;  /* 0x0000003000017945 */ /* 0x000fe80003800200 */
[----:B------:R-:W-:Y:S05]  /*2860*/  @!P2 BRA `(.L_x_1945) ;  /* 0x000000000004a947 */ /* 0x000fea0003800000 */
[----:B------:R4:W-:Y:S02]  /*2870*/  REDG.E.ADD.STRONG.GPU desc[UR12][R18.64+0x1200], R29 ;  /* 0x0012001d1200798e */ /* 0x0009e4000c12e10c */
.L_x_1945:
[----:B------:R-:W-:Y:S05]  /*2880*/  BSYNC.RECONVERGENT B1 ;  /* 0x0000000000017941 */ /* 0x000fea0003800200 */
.L_x_1944:
[----:B------:R-:W-:Y:S04]  /*2890*/  BSSY.RECONVERGENT B1, `(.L_x_1946) ;  /* 0x0000003000017945 */ /* 0x000fe80003800200 */
[----:B------:R-:W-:Y:S05]  /*28a0*/  @!P3 BRA `(.L_x_1947) ;  /* 0x000000000004b947 */ /* 0x000fea0003800000 */
[----:B------:R0:W-:Y:S02]  /*28b0*/  REDG.E.ADD.STRONG.GPU desc[UR12][R18.64+0x1600], R20 ;  /* 0x001600141200798e */ /* 0x0001e4000c12e10c */
.L_x_1947:
[----:B------:R-:W-:Y:S05]  /*28c0*/  BSYNC.RECONVERGENT B1 ;  /* 0x0000000000017941 */ /* 0x000fea0003800200 */
.L_x_1946:
[----:B------:R-:W-:Y:S04]  /*28d0*/  BSSY.RECONVERGENT B1, `(.L_x_1948) ;  /* 0x0000003000017945 */ /* 0x000fe80003800200 */
[----:B------:R-:W-:Y:S05]  /*28e0*/  @!P4 BRA `(.L_x_1949) ;  /* 0x000000000004c947 */ /* 0x000fea0003800000 */
[----:B------:R0:W-:Y:S02]  /*28f0*/  REDG.E.ADD.STRONG.GPU desc[UR12][R18.64+0x1a00], R22 ;  /* 0x001a00161200798e */ /* 0x0001e4000c12e10c */
.L_x_1949:
[----:B------:R-:W-:Y:S05]  /*2900*/  BSYNC.RECONVERGENT B1 ;  /* 0x0000000000017941 */ /* 0x000fea0003800200 */
.L_x_1948:
[----:B------:R-:W-:Y:S04]  /*2910*/  BSSY.RECONVERGENT B1, `(.L_x_1950) ;  /* 0x0000003000017945 */ /* 0x000fe80003800200 */
[----:B------:R-:W-:Y:S05]  /*2920*/  @!P5 BRA `(.L_x_1951) ;  /* 0x000000000004d947 */ /* 0x000fea0003800000 */
[----:B------:R0:W-:Y:S02]  /*2930*/  REDG.E.ADD.STRONG.GPU desc[UR12][R18.64+0x1e00], R24 ;  /* 0x001e00181200798e */ /* 0x0001e4000c12e10c */
.L_x_1951:
[----:B------:R-:W-:Y:S05]  /*2940*/  BSYNC.RECONVERGENT B1 ;  /* 0x0000000000017941 */ /* 0x000fea0003800200 */
.L_x_1950:
[----:B------:R-:W-:Y:S05]  /*2950*/  @P0 BRA `(.L_x_1952) ;  /* 0xfffffffc00280947 */ /* 0x000fea000383ffff */
[----:B------:R-:W-:-:S07]  /*2960*/  IMAD.MOV.U32 R9, RZ, RZ, R11 ;  /* 0x000000ffff097224 */ /* 0x000fce00078e000b */
.L_x_1935:
        /* <DEDUP_REMOVED lines=19> */
.L_x_1955:
[----:B------:R-:W-:Y:S05]  /*2aa0*/  BSYNC.RECONVERGENT B1 ;  /* 0x0000000000017941 */ /* 0x000fea0003800200 */
.L_x_1954:
[----:B------:R-:W-:Y:S04]  /*2ab0*/  BSSY.RECONVERGENT B1, `(.L_x_1956) ;  /* 0x0000007000017945 */ /* 0x000fe80003800200 */
[----:B------:R-:W-:Y:S05]  /*2ac0*/  @!P1 BRA `(.L_x_1957) ;  /* 0x0000000000149947 */ /* 0x000fea0003800000 */
[----:B0-----:R-:W0:Y:S01]  /*2ad0*/  LDC.64 R14, c[0x0][0x380] ;  /* 0x0000e000ff0e7b82 */ /* 0x001e220000000a00 */
[----:B------:R-:W-:-:S04]  /*2ae0*/  IMAD R17, R9, 0x100, R0 ;  /* 0x0000010009117824 */ /* 0x000fc800078e0200 */
[----:B------:R-:W-:-:S04]  /*2af0*/  VIADD R17, R17, 0x100 ;  /* 0x0000010011117836 */ /* 0x000fc80000000000 */
[----:B0-----:R-:W-:-:S05]  /*2b00*/  IMAD.WIDE.U32 R14, R17, 0x4, R14 ;  /* 0x00000004110e7825 */ /* 0x001fca00078e000e */
[----:B------:R1:W-:Y:S02]  /*2b10*/  REDG.E.ADD.STRONG.GPU desc[UR12][R14.64+0x200], R21 ;  /* 0x000200150e00798e */ /* 0x0003e4000c12e10c */
.L_x_1957:
[----:B------:R-:W-:Y:S05]  /*2b20*/  BSYNC.RECONVERGENT B1 ;  /* 0x0000000000017941 */ /* 0x000fea0003800200 */
.L_x_1956:
[----:B------:R-:W-:Y:S04]  /*2b30*/  BSSY.RECONVERGENT B1, `(.L_x_1958) ;  /* 0x0000007000017945 */ /* 0x000fe80003800200 */
[----:B------:R-:W-:Y:S05]  /*2b40*/  @!P2 BRA `(.L_x_1959) ;  /* 0x000000000014a947 */ /* 0x000fea0003800000 */
[----:B01----:R-:W0:Y:S01]  /*2b50*/  LDC.64 R14, c[0x0][0x380] ;  /* 0x0000e000ff0e7b82 */ /* 0x003e220000000a00 */
[----:B------:R-:W-:-:S04]  /*2b60*/  IMAD R17, R9, 0x100, R0 ;  /* 0x0000010009117824 */ /* 0x000fc800078e0200 */
[----:B------:R-:W-:-:S04]  /*2b70*/  VIADD R17, R17, 0x200 ;  /* 0x0000020011117836 */ /* 0x000fc80000000000 */
[----:B0-----:R-:W-:-:S05]  /*2b80*/  IMAD.WIDE.U32 R14, R17, 0x4, R14 ;  /* 0x00000004110e7825 */ /* 0x001fca00078e000e */
[----:B------:R2:W-:Y:S02]  /*2b90*/  REDG.E.ADD.STRONG.GPU desc[UR12][R14.64+0x200], R13 ;  /* 0x0002000d0e00798e */ /* 0x0005e4000c12e10c */
.L_x_1959:
[----:B------:R-:W-:Y:S05]  /*2ba0*/  BSYNC.RECONVERGENT B1 ;  /* 0x0000000000017941 */ /* 0x000fea0003800200 */
.L_x_1958:
[----:B------:R-:W-:Y:S04]  /*2bb0*/  BSSY.RECONVERGENT B1, `(.L_x_1960) ;  /* 0x0000007000017945 */ /* 0x000fe80003800200 */
[----:B------:R-:W-:Y:S05]  /*2bc0*/  @!P3 BRA `(.L_x_1961) ;  /* 0x000000000014b947 */ /* 0x000fea0003800000 */
[----:B012---:R-:W0:Y:S01]  /*2bd0*/  LDC.64 R14, c[0x0][0x380] ;  /* 0x0000e000ff0e7b82 */ /* 0x007e220000000a00 */
[----:B------:R-:W-:-:S04]  /*2be0*/  IMAD R13, R9, 0x100, R0 ;  /* 0x00000100090d7824 */ /* 0x000fc800078e0200 */
[----:B------:R-:W-:-:S04]  /*2bf0*/  VIADD R13, R13, 0x300 ;  /* 0x000003000d0d7836 */ /* 0x000fc80000000000 */
[----:B0-----:R-:W-:-:S05]  /*2c00*/  IMAD.WIDE.U32 R14, R13, 0x4, R14 ;  /* 0x000000040d0e7825 */ /* 0x001fca00078e000e */
[----:B------:R3:W-:Y:S02]  /*2c10*/  REDG.E.ADD.STRONG.GPU desc[UR12][R14.64+0x200], R11 ;  /* 0x0002000b0e00798e */ /* 0x0007e4000c12e10c */
.L_x_1961:
[----:B------:R-:W-:Y:S05]  /*2c20*/  BSYNC.RECONVERGENT B1 ;  /* 0x0000000000017941 */ /* 0x000fea0003800200 */
.L_x_1960:
[----:B------:R-:W-:-:S07]  /*2c30*/  VIADD R9, R9, 0x4 ;  /* 0x0000000409097836 */ /* 0x000fce0000000000 */
.L_x_1953:
        /* <DEDUP_REMOVED lines=15> */
.L_x_1964:
[----:B------:R-:W-:Y:S05]  /*2d30*/  BSYNC.RECONVERGENT B1 ;  /* 0x0000000000017941 */ /* 0x000fea0003800200 */
.L_x_1963:
[----:B------:R-:W-:Y:S04]  /*2d40*/  BSSY.RECONVERGENT B1, `(.L_x_1965) ;  /* 0x0000007000017945 */ /* 0x000fe80003800200 */
[----:B------:R-:W-:Y:S05]  /*2d50*/  @!P1 BRA `(.L_x_1966) ;  /* 0x0000000000149947 */ /* 0x000fea0003800000 */
[----:B0-----:R-:W0:Y:S01]  /*2d60*/  LDC.64 R14, c[0x0][0x380] ;  /* 0x0000e000ff0e7b82 */ /* 0x001e220000000a00 */
[----:B------:R-:W-:-:S04]  /*2d70*/  IMAD R11, R9, 0x100, R0 ;  /* 0x00000100090b7824 */ /* 0x000fc800078e0200 */
[----:B------:R-:W-:-:S04]  /*2d80*/  VIADD R11, R11, 0x100 ;  /* 0x000001000b0b7836 */ /* 0x000fc80000000000 */
[----:B0-----:R-:W-:-:S05]  /*2d90*/  IMAD.WIDE.U32 R14, R11, 0x4, R14 ;  /* 0x000000040b0e7825 */ /* 0x001fca00078e000e */
[----:B------:R1:W-:Y:S02]  /*2da0*/  REDG.E.ADD.STRONG.GPU desc[UR12][R14.64+0x200], R13 ;  /* 0x0002000d0e00798e */ /* 0x0003e4000c12e10c */
.L_x_1966:
[----:B------:R-:W-:Y:S05]  /*2db0*/  BSYNC.RECONVERGENT B1 ;  /* 0x0000000000017941 */ /* 0x000fea0003800200 */
.L_x_1965:
[----:B------:R-:W-:-:S07]  /*2dc0*/  VIADD R9, R9, 0x2 ;  /* 0x0000000209097836 */ /* 0x000fce0000000000 */
.L_x_1962:
        /* <DEDUP_REMOVED lines=10> */
.L_x_1900:
[----:B------:R-:W-:Y:S05]  /*2e70*/  BSYNC.RECONVERGENT B0 ;  /* 0x0000000000007941 */ /* 0x000fea0003800200 */
.L_x_1899:
        /* <DEDUP_REMOVED lines=10> */
.L_x_1968:
        /* <DEDUP_REMOVED lines=14> */
.L_x_2117:


//--------------------- .text._ZN3cub18CUB_300001_SM_10006detail10radix_sort31DeviceRadixSortSingleTileKernelINS1_5radix10policy_hubIfijE10Policy1000ELNS0_9SortOrderE1EfijNS1_21identity_decomposer_tEEEvPKT1_PSA_PKT2_PSE_T3_iiT4_ --------------------------
	.section	.text._ZN3cub18CUB_300001_SM_10006detail10radix_sort31DeviceRadixSortSingleTileKernelINS1_5radix10policy_hubIfijE10Policy1000ELNS0_9SortOrderE1EfijNS1_21identity_decomposer_tEEEvPKT1_PSA_PKT2_PSE_T3_iiT4_,"ax",@progbits
	.align	128
        .global         _ZN3cub18CUB_300001_SM_10006detail10radix_sort31DeviceRadixSortSingleTileKernelINS1_5radix10policy_hubIfijE10Policy1000ELNS0_9SortOrderE1EfijNS1_21identity_decomposer_tEEEvPKT1_PSA_PKT2_PSE_T3_iiT4_
        .type           _ZN3cub18CUB_300001_SM_10006detail10radix_sort31DeviceRadixSortSingleTileKernelINS1_5radix10policy_hubIfijE10Policy1000ELNS0_9SortOrderE1EfijNS1_21identity_decomposer_tEEEvPKT1_PSA_PKT2_PSE_T3_iiT4_,@function
        .size           _ZN3cub18CUB_300001_SM_10006detail10radix_sort31DeviceRadixSortSingleTileKernelINS1_5radix10policy_hubIfijE10Policy1000ELNS0_9SortOrderE1EfijNS1_21identity_decomposer_tEEEvPKT1_PSA_PKT2_PSE_T3_iiT4_,(.L_x_2118 - _ZN3cub18CUB_300001_SM_10006detail10radix_sort31DeviceRadixSortSingleTileKernelINS1_5radix10policy_hubIfijE10Policy1000ELNS0_9SortOrderE1EfijNS1_21identity_decomposer_tEEEvPKT1_PSA_PKT2_PSE_T3_iiT4_)
        .other          _ZN3cub18CUB_300001_SM_10006detail10radix_sort31DeviceRadixSortSingleTileKernelINS1_5radix10policy_hubIfijE10Policy1000ELNS0_9SortOrderE1EfijNS1_21identity_decomposer_tEEEvPKT1_PSA_PKT2_PSE_T3_iiT4_,@"STO_CUDA_ENTRY STV_DEFAULT"
_ZN3cub18CUB_300001_SM_10006detail10radix_sort31DeviceRadixSortSingleTileKernelINS1_5radix10policy_hubIfijE10Policy1000ELNS0_9SortOrderE1EfijNS1_21identity_decomposer_tEEEvPKT1_PSA_PKT2_PSE_T3_iiT4_:
.text._ZN3cub18CUB_300001_SM_10006detail10radix_sort31DeviceRadixSortSingleTileKernelINS1_5radix10policy_hubIfijE10Policy1000ELNS0_9SortOrderE1EfijNS1_21identity_decomposer_tEEEvPKT1_PSA_PKT2_PSE_T3_iiT4_:
[----:B------:R-:W-:Y:S01]  /*0000*/  LDC R1, c[0x0][0x37c] ;  /* 0x0000df00ff017b82 */ /* 0x000fe20000000800 */
[----:B------:R-:W0:Y:S01]  /*0010*/  S2R R0, SR_TID.X ;  /* 0x0000000000007919 */ /* 0x000e220000002100 */
[----:B------:R-:W1:Y:S01]  /*0020*/  LDCU UR4, c[0x0][0x3a0] ;  /* 0x00007400ff0477ac */ /* 0x000e620008000800 */
[----:B------:R-:W-:Y:S02]  /*0030*/  IMAD.MOV.U32 R35, RZ, RZ, -0x1 ;  /* 0xffffffffff237424 */ /* 0x000fe400078e00ff */
[----:B------:R-:W-:Y:S01]  /*0040*/  IMAD.MOV.U32 R36, RZ, RZ, -0x1 ;  /* 0xffffffffff247424 */ /* 0x000fe200078e00ff */
[----:B------:R-:W2:Y:S01]  /*0050*/  LDCU.64 UR10, c[0x0][0x358] ;  /* 0x00006b00ff0a77ac */ /* 0x000ea20008000a00 */
[----:B------:R-:W-:Y:S02]  /*0060*/  IMAD.MOV.U32 R37, RZ, RZ, -0x1 ;  /* 0xffffffffff257424 */ /* 0x000fe400078e00ff */
[----:B------:R-:W-:Y:S02]  /*0070*/  IMAD.MOV.U32 R38, RZ, RZ, -0x1 ;  /* 0xffffffffff267424 */ /* 0x000fe400078e00ff */
[----:B------:R-:W-:-:S02]  /*0080*/  IMAD.MOV.U32 R39, RZ, RZ, -0x1 ;  /* 0xffffffffff277424 */ /* 0x000fc400078e00ff */
[----:B------:R-:W-:Y:S02]  /*0090*/  IMAD.MOV.U32 R29, RZ, RZ, -0x1 ;  /* 0xffffffffff1d7424 */ /* 0x000fe400078e00ff */
[----:B------:R-:W-:Y:S02]  /*00a0*/  IMAD.MOV.U32 R30, RZ, RZ, -0x1 ;  /* 0xffffffffff1e7424 */ /* 0x000fe400078e00ff */
[----:B------:R-:W-:Y:S02]  /*00b0*/  IMAD.MOV.U32 R32, RZ, RZ, -0x1 ;  /* 0xffffffffff207424 */ /* 0x000fe400078e00ff */
        /* <DEDUP_REMOVED lines=10> */
[----:B------:R-:W-:Y:S01]  /*0160*/  IMAD.MOV.U32 R49, RZ, RZ, -0x1 ;  /* 0xffffffffff317424 */ /* 0x000fe200078e00ff */
        /* <DEDUP_REMOVED lines=11> */
[----:B------:R-:W-:Y:S01]  /*0220*/  VIADD R5, R9, 0x5 ;  /* 0x0000000509057836 */ /* 0x000fe20000000000 */
[----:B------:R-:W-:Y:S01]  /*0230*/  ISETP.GE.AND P0, PT, R7, UR4, PT ;  /* 0x0000000407007c0c */ /* 0x000fe2000bf06270 */
[C---:B------:R-:W-:Y:S01]  /*0240*/  VIADD R51, R9.reuse, 0x7 ;  /* 0x0000000709337836 */ /* 0x040fe20000000000 */
[----:B------:R-:W-:Y:S01]  /*0250*/  ISETP.GE.AND P2, PT, R4, UR4, PT ;  /* 0x0000000404007c0c */ /* 0x000fe2000bf46270 */
[----:B------:R-:W-:Y:S01]  /*0260*/  VIADD R52, R9, 0x8 ;  /* 0x0000000809347836 */ /* 0x000fe20000000000 */
[----:B------:R-:W-:Y:S01]  /*0270*/  ISETP.GE.AND P1, PT, R5, UR4, PT ;  /* 0x0000000405007c0c */ /* 0x000fe2000bf26270 */
[C---:B------:R-:W-:Y:S01]  /*0280*/  VIADD R53, R9.reuse, 0x9 ;  /* 0x0000000909357836 */ /* 0x040fe20000000000 */
[----:B------:R-:W4:Y:S01]  /*0290*/  LDC.64 R4, c[0x0][0x380] ;  /* 0x0000e000ff047b82 */ /* 0x000f220000000a00 */
        /* <DEDUP_REMOVED lines=8> */
[----:B------:R-:W-:Y:S01]  /*0320*/  ISETP.GE.AND P3, PT, R6, UR4, PT ;  /* 0x0000000406007c0c */ /* 0x000fe2000bf66270 */
[C---:B------:R-:W-:Y:S01]  /*0330*/  VIADD R57, R9.reuse, 0xd ;  /* 0x0000000d09397836 */ /* 0x040fe20000000000 */
[----:B------:R-:W-:Y:S01]  /*0340*/  P2R R10, PR, RZ, 0x10 ;  /* 0x00000010ff0a7803 */ /* 0x000fe20000000000 */
[C---:B------:R-:W-:Y:S01]  /*0350*/  VIADD R58, R9.reuse, 0xe ;  /* 0x0000000e093a7836 */ /* 0x040fe20000000000 */
[----:B------:R-:W-:Y:S01]  /*0360*/  P2R R11, PR, RZ, 0x8 ;  /* 0x00000008ff0b7803 */ /* 0x000fe20000000000 */
[C---:B------:R-:W-:Y:S01]  /*0370*/  VIADD R59, R9.reuse, 0xf ;  /* 0x0000000f093b7836 */ /* 0x040fe20000000000 */
[----:B------:R-:W0:Y:S01]  /*0380*/  LDC.64 R6, c[0x0][0x390] ;  /* 0x0000e400ff067b82 */ /* 0x000e220000000a00 */
[C---:B------:R-:W-:Y:S01]  /*0390*/  VIADD R60, R9.reuse, 0x10 ;  /* 0x00000010093c7836 */ /* 0x040fe20000000000 */
[----:B------:R-:W0:Y:S01]  /*03a0*/  LDCU UR9, c[0x0][0x3a8] ;  /* 0x00007500ff0977ac */ /* 0x000e220008000800 */
[----:B------:R-:W-:-:S02]  /*03b0*/  VIADD R61, R9, 0x11 ;  /* 0x00000011093d7836 */ /* 0x000fc40000000000 */
[C---:B------:R-:W-:Y:S02]  /*03c0*/  VIADD R62, R9.reuse, 0x12 ;  /* 0x00000012093e7836 */ /* 0x040fe40000000000 */
[----:B----4-:R-:W-:-:S05]  /*03d0*/  IMAD.WIDE.U32 R4, R9, 0x4, R4 ;  /* 0x0000000409047825 */ /* 0x010fca00078e0004 */
[----:B--2---:R-:W2:Y:S01]  /*03e0*/  @!P0 LDG.E R35, desc[UR10][R4.64+0x18] ;  /* 0x0000180a04238981 */ /* 0x004ea2000c1e1900 */
[----:B------:R-:W-:-:S03]  /*03f0*/  ISETP.GE.AND P0, PT, R51, UR4, PT ;  /* 0x0000000433007c0c */ /* 0x000fc6000bf06270 */
[----:B------:R-:W4:Y:S01]  /*0400*/  @!P6 LDG.E R29, desc[UR10][R4.64] ;  /* 0x0000000a041de981 */ /* 0x000f22000c1e1900 */
[----:B------:R-:W-:-:S03]  /*0410*/  P2R R51, PR, RZ, 0x1 ;  /* 0x00000001ff337803 */ /* 0x000fc60000000000 */
[----:B------:R-:W3:Y:S01]  /*0420*/  @!P5 LDG.E R30, desc[UR10][R4.64+0x4] ;  /* 0x0000040a041ed981 */ /* 0x000ee2000c1e1900 */
[----:B0-----:R-:W-:-:S03]  /*0430*/  IMAD.WIDE.U32 R6, R9, 0x4, R6 ;  /* 0x0000000409067825 */ /* 0x001fc600078e0006 */
[----:B------:R-:W2:Y:S04]  /*0440*/  @!P3 LDG.E R32, desc[UR10][R4.64+0xc] ;  /* 0x00000c0a0420b981 */ /* 0x000ea8000c1e1900 */
[----:B------:R-:W2:Y:S01]  /*0450*/  @!P0 LDG.E R36, desc[UR10][R4.64+0x1c] ;  /* 0x00001c0a04248981 */ /* 0x000ea2000c1e1900 */
[----:B------:R-:W-:-:S03]  /*0460*/  ISETP.GE.AND P0, PT, R52, UR4, PT ;  /* 0x0000000434007c0c */ /* 0x000fc6000bf06270 */
[----:B------:R-:W2:Y:S01]  /*0470*/  @!P2 LDG.E R33, desc[UR10][R4.64+0x10] ;  /* 0x0000100a0421a981 */ /* 0x000ea2000c1e1900 */
[----:B------:R-:W-:-:S03]  /*0480*/  P2R R52, PR, RZ, 0x1 ;  /* 0x00000001ff347803 */ /* 0x000fc60000000000 */
[----:B------:R-:W2:Y:S04]  /*0490*/  @!P1 LDG.E R34, desc[UR10][R4.64+0x14] ;  /* 0x0000140a04229981 */ /* 0x000ea8000c1e1900 */
[----:B------:R-:W2:Y:S04]  /*04a0*/  @!P4 LDG.E R31, desc[UR10][R4.64+0x8] ;  /* 0x0000080a041fc981 */ /* 0x000ea8000c1e1900 */
[----:B------:R-:W2:Y:S01]  /*04b0*/  @!P0 LDG.E R37, desc[UR10][R4.64+0x20] ;  /* 0x0000200a04258981 */ /* 0x000ea2000c1e1900 */
[----:B------:R-:W-:-:S04]  /*04c0*/  ISETP.GE.AND P0, PT, R53, UR4, PT ;  /* 0x0000000435007c0c */ /* 0x000fc8000bf06270 */
[----:B------:R-:W-:-:S09]  /*04d0*/  P2R R53, PR, RZ, 0x1 ;  /* 0x00000001ff357803 */ /* 0x000fd20000000000 */
[----:B------:R-:W2:Y:S01]  /*04e0*/  @!P0 LDG.E R38, desc[UR10][R4.64+0x24] ;  /* 0x0000240a04268981 */ /* 0x000ea2000c1e1900 */
[----:B------:R-:W-:-:S04]  /*04f0*/  ISETP.GE.AND P0, PT, R54, UR4, PT ;  /* 0x0000000436007c0c */ /* 0x000fc8000bf06270 */
[----:B------:R-:W-:-:S09]  /*0500*/  P2R R54, PR, RZ, 0x1 ;  /* 0x00000001ff367803 */ /* 0x000fd20000000000 */
[----:B------:R-:W2:Y:S01]  /*0510*/  @!P0 LDG.E R39, desc[UR10][R4.64+0x28] ;  /* 0x0000280a04278981 */ /* 0x000ea2000c1e1900 */
[----:B------:R-:W-:Y:S02]  /*0520*/  ISETP.GE.AND P0, PT, R55, UR4, PT ;  /* 0x0000000437007c0c */ /* 0x000fe4000bf06270 */
[----:B------:R-:W-:Y:S02]  /*0530*/  ISETP.GE.AND P1, PT, R57, UR4, PT ;  /* 0x0000000439007c0c */ /* 0x000fe4000bf26270 */
[----:B------:R-:W-:Y:S02]  /*0540*/  P2R R55, PR, RZ, 0x1 ;  /* 0x00000001ff377803 */ /* 0x000fe40000000000 */
[----:B------:R-:W-:-:S07]  /*0550*/  ISETP.GE.AND P2, PT, R58, UR4, PT ;  /* 0x000000043a007c0c */ /* 0x000fce000bf46270 */
[----:B------:R-:W2:Y:S01]  /*0560*/  @!P0 LDG.E R40, desc[UR10][R4.64+0x2c] ;  /* 0x00002c0a04288981 */ /* 0x000ea2000c1e1900 */
[----:B------:R-:W-:Y:S02]  /*0570*/  ISETP.GE.AND P0, PT, R56, UR4, PT ;  /* 0x0000000438007c0c */ /* 0x000fe4000bf06270 */
[----:B------:R-:W-:Y:S01]  /*0580*/  ISETP.GE.AND P3, PT, R59, UR4, PT ;  /* 0x000000043b007c0c */ /* 0x000fe2000bf66270 */
[----:B------:R-:W2:Y:S01]  /*0590*/  @!P1 LDG.E R42, desc[UR10][R4.64+0x34] ;  /* 0x0000340a042a9981 */ /* 0x000ea2000c1e1900 */
[----:B------:R-:W-:Y:S02]  /*05a0*/  ISETP.GE.AND P4, PT, R60, UR4, PT ;  /* 0x000000043c007c0c */ /* 0x000fe4000bf86270 */
[----:B------:R-:W-:Y:S01]  /*05b0*/  ISETP.GE.AND P5, PT, R61, UR4, PT ;  /* 0x000000043d007c0c */ /* 0x000fe2000bfa6270 */
[----:B------:R-:W2:Y:S01]  /*05c0*/  @!P2 LDG.E R43, desc[UR10][R4.64+0x38] ;  /* 0x0000380a042ba981 */ /* 0x000ea2000c1e1900 */
[----:B------:R-:W-:-:S05]  /*05d0*/  ISETP.GE.AND P6, PT, R62, UR4, PT ;  /* 0x000000043e007c0c */ /* 0x000fca000bfc6270 */
[----:B------:R-:W2:Y:S04]  /*05e0*/  @!P0 LDG.E R41, desc[UR10][R4.64+0x30] ;  /* 0x0000300a04298981 */ /* 0x000ea8000c1e1900 */
[----:B------:R-:W2:Y:S04]  /*05f0*/  @!P3 LDG.E R44, desc[UR10][R4.64+0x3c] ;  /* 0x00003c0a042cb981 */ /* 0x000ea8000c1e1900 */
[----:B------:R-:W2:Y:S04]  /*0600*/  @!P4 LDG.E R46, desc[UR10][R4.64+0x40] ;  /* 0x0000400a042ec981 */ /* 0x000ea8000c1e1900 */
[----:B------:R-:W2:Y:S04]  /*0610*/  @!P5 LDG.E R48, desc[UR10][R4.64+0x44] ;  /* 0x0000440a0430d981 */ /* 0x000ea8000c1e1900 */
[----:B------:R0:W2:Y:S01]  /*0620*/  @!P6 LDG.E R49, desc[UR10][R4.64+0x48] ;  /* 0x0000480a0431e981 */ /* 0x0000a2000c1e1900 */
        /* <DEDUP_REMOVED lines=9> */
[----:B------:R-:W-:Y:S01]  /*06c0*/  P2R R52, PR, RZ, 0x1 ;  /* 0x00000001ff347803 */ /* 0x000fe20000000000 */
[----:B------:R-:W5:Y:S01]  /*06d0*/  @!P1 LDG.E R23, desc[UR10][R6.64+0x34] ;  /* 0x0000340a06179981 */ /* 0x000f62000c1e1900 */
[----:B------:R-:W-:-:S03]  /*06e0*/  ISETP.NE.AND P0, PT, R51, RZ, PT ;  /* 0x000000ff3300720c */ /* 0x000fc60003f05270 */
[----:B------:R-:W5:Y:S01]  /*06f0*/  @!P2 LDG.E R24, desc[UR10][R6.64+0x38] ;  /* 0x0000380a0618a981 */ /* 0x000f62000c1e1900 */
[----:B------:R-:W-:Y:S02]  /*0700*/  P2R R51, PR, RZ, 0x1 ;  /* 0x00000001ff337803 */ /* 0x000fe40000000000 */
[----:B------:R-:W-:Y:S01]  /*0710*/  ISETP.NE.AND P0, PT, R50, RZ, PT ;  /* 0x000000ff3200720c */ /* 0x000fe20003f05270 */
[----:B------:R-:W5:Y:S03]  /*0720*/  @!P3 LDG.E R25, desc[UR10][R6.64+0x3c] ;  /* 0x00003c0a0619b981 */ /* 0x000f66000c1e1900 */
[----:B------:R-:W-:Y:S01]  /*0730*/  P2R R50, PR, RZ, 0x1 ;  /* 0x00000001ff327803 */ /* 0x000fe20000000000 */
[----:B------:R-:W5:Y:S01]  /*0740*/  @!P4 LDG.E R26, desc[UR10][R6.64+0x40] ;  /* 0x0000400a061ac981 */ /* 0x000f62000c1e1900 */
[----:B------:R-:W-:-:S03]  /*0750*/  ISETP.NE.AND P0, PT, R47, RZ, PT ;  /* 0x000000ff2f00720c */ /* 0x000fc60003f05270 */
[----:B------:R-:W5:Y:S01]  /*0760*/  @!P5 LDG.E R27, desc[UR10][R6.64+0x44] ;  /* 0x0000440a061bd981 */ /* 0x000f62000c1e1900 */
[----:B------:R-:W-:Y:S02]  /*0770*/  P2R R47, PR, RZ, 0x1 ;  /* 0x00000001ff2f7803 */ /* 0x000fe40000000000 */
[----:B------:R-:W-:Y:S01]  /*0780*/  ISETP.NE.AND P0, PT, R45, RZ, PT ;  /* 0x000000ff2d00720c */ /* 0x000fe20003f05270 */
[----:B------:R-:W5:Y:S03]  /*0790*/  @!P6 LDG.E R28, desc[UR10][R6.64+0x48] ;  /* 0x0000480a061ce981 */ /* 0x000f66000c1e1900 */
[----:B------:R-:W-:Y:S02]  /*07a0*/  P2R R45, PR, RZ, 0x1 ;  /* 0x00000001ff2d7803 */ /* 0x000fe40000000000 */
[----:B------:R-:W-:-:S04]  /*07b0*/  ISETP.NE.AND P0, PT, R11, RZ, PT ;  /* 0x000000ff0b00720c */ /* 0x000fc80003f05270 */
[----:B------:R-:W-:Y:S02]  /*07c0*/  P2R R11, PR, RZ, 0x1 ;  /* 0x00000001ff0b7803 */ /* 0x000fe40000000000 */
[----:B------:R-:W-:-:S04]  /*07d0*/  ISETP.NE.AND P0, PT, R10, RZ, PT ;  /* 0x000000ff0a00720c */ /* 0x000fc80003f05270 */
[----:B------:R-:W-:Y:S02]  /*07e0*/  P2R R10, PR, RZ, 0x1 ;  /* 0x00000001ff0a7803 */ /* 0x000fe40000000000 */
[----:B------:R-:W-:-:S04]  /*07f0*/  ISETP.NE.AND P0, PT, R8, RZ, PT ;  /* 0x000000ff0800720c */ /* 0x000fc80003f05270 */
[----:B------:R-:W-:Y:S02]  /*0800*/  P2R R8, PR, RZ, 0x1 ;  /* 0x00000001ff087803 */ /* 0x000fe40000000000 */
[----:B------:R-:W-:-:S13]  /*0810*/  ISETP.GE.AND P0, PT, R9, UR4, PT ;  /* 0x0000000409007c0c */ /* 0x000fda000bf06270 */
        /* <DEDUP_REMOVED lines=23> */
[----:B------:R-:W-:Y:S01]  /*0990*/  ISETP.NE.AND P0, PT, R56, RZ, PT ;  /* 0x000000ff3800720c */ /* 0x000fe20003f05270 */
[----:B------:R-:W-:Y:S01]  /*09a0*/  IMAD.MOV.U32 R9, RZ, RZ, -0x1 ;  /* 0xffffffffff097424 */ /* 0x000fe200078e00ff */
[----:B---3--:R-:W-:-:S04]  /*09b0*/  ISETP.GT.AND P1, PT, R30, -0x1, PT ;  /* 0xffffffff1e00780c */ /* 0x008fc80003f24270 */
[----:B0-----:R-:W-:-:S07]  /*09c0*/  SEL R5, R9, 0x80000000, !P1 ;  /* 0x8000000009057807 */ /* 0x001fce0004800000 */
[----:B------:R0:W5:Y:S01]  /*09d0*/  @!P0 LDG.E R22, desc[UR10][R6.64+0x30] ;  /* 0x0000300a06168981 */ /* 0x000162000c1e1900 */
[----:B----4-:R-:W-:Y:S02]  /*09e0*/  ISETP.GT.AND P0, PT, R29, -0x1, PT ;  /* 0xffffffff1d00780c */ /* 0x010fe40003f04270 */
[----:B--2---:R-:W-:Y:S02]  /*09f0*/  ISETP.GT.AND P1, PT, R33, -0x1, PT ;  /* 0xffffffff2100780c */ /* 0x004fe40003f24270 */
[----:B------:R-:W-:Y:S02]  /*0a00*/  SEL R4, R9, 0x80000000, !P0 ;  /* 0x8000000009047807 */ /* 0x000fe40004000000 */
[----:B------:R-:W-:Y:S02]  /*0a10*/  ISETP.GT.AND P0, PT, R32, -0x1, PT ;  /* 0xffffffff2000780c */ /* 0x000fe40003f04270 */
[----:B------:R-:W-:Y:S02]  /*0a20*/  LOP3.LUT R29, R4, R29, RZ, 0x3c, !PT ;  /* 0x0000001d041d7212 */ /* 0x000fe400078e3cff */
[----:B------:R-:W-:-:S02]  /*0a30*/  LOP3.LUT R30, R5, R30, RZ, 0x3c, !PT ;  /* 0x0000001e051e7212 */ /* 0x000fc400078e3cff */
[C---:B------:R-:W-:Y:S02]  /*0a40*/  SEL R5, R9.reuse, 0x80000000, !P0 ;  /* 0x8000000009057807 */ /* 0x040fe40004000000 */
[----:B------:R-:W-:Y:S02]  /*0a50*/  SEL R4, R9, 0x80000000, !P1 ;  /* 0x8000000009047807 */ /* 0x000fe40004800000 */
[----:B------:R-:W-:Y:S02]  /*0a60*/  ISETP.GT.AND P0, PT, R36, -0x1, PT ;  /* 0xffffffff2400780c */ /* 0x000fe40003f04270 */
[----:B------:R-:W-:Y:S02]  /*0a70*/  ISETP.GT.AND P1, PT, R37, -0x1, PT ;  /* 0xffffffff2500780c */ /* 0x000fe40003f24270 */
[----:B------:R-:W-:Y:S02]  /*0a80*/  LOP3.LUT R32, R5, R32, RZ, 0x3c, !PT ;  /* 0x0000002005207212 */ /* 0x000fe400078e3cff */
[----:B------:R-:W-:-:S02]  /*0a90*/  LOP3.LUT R33, R4, R33, RZ, 0x3c, !PT ;  /* 0x0000002104217212 */ /* 0x000fc400078e3cff */
[C---:B------:R-:W-:Y:S02]  /*0aa0*/  SEL R5, R9.reuse, 0x80000000, !P0 ;  /* 0x8000000009057807 */ /* 0x040fe40004000000 */
[----:B------:R-:W-:Y:S02]  /*0ab0*/  SEL R4, R9, 0x80000000, !P1 ;  /* 0x8000000009047807 */ /* 0x000fe40004800000 */
[----:B------:R-:W-:Y:S02]  /*0ac0*/  ISETP.GT.AND P0, PT, R39, -0x1, PT ;  /* 0xffffffff2700780c */ /* 0x000fe40003f04270 */
[----:B------:R-:W-:Y:S02]  /*0ad0*/  LOP3.LUT R37, R4, R37, RZ, 0x3c, !PT ;  /* 0x0000002504257212 */ /* 0x000fe400078e3cff */
[----:B------:R-:W-:Y:S02]  /*0ae0*/  SEL R4, R9, 0x80000000, !P0 ;  /* 0x8000000009047807 */ /* 0x000fe40004000000 */
[----:B------:R-:W-:-:S02]  /*0af0*/  ISETP.GT.AND P2, PT, R31, -0x1, PT ;  /* 0xffffffff1f00780c */ /* 0x000fc40003f44270 */
[----:B------:R-:W-:Y:S02]  /*0b00*/  ISETP.GT.AND P0, PT, R40, -0x1, PT ;  /* 0xffffffff2800780c */ /* 0x000fe40003f04270 */
[----:B------:R-:W-:Y:S02]  /*0b10*/  LOP3.LUT R36, R5, R36, RZ, 0x3c, !PT ;  /* 0x0000002405247212 */ /* 0x000fe400078e3cff */
[C---:B------:R-:W-:Y:S02]  /*0b20*/  SEL R8, R9.reuse, 0x80000000, !P2 ;  /* 0x8000000009087807 */ /* 0x040fe40005000000 */
[----:B------:R-:W-:Y:S01]  /*0b30*/  SEL R5, R9, 0x80000000, !P0 ;  /* 0x8000000009057807 */ /* 0x000fe20004000000 */
[----:B------:R-:W-:Y:S01]  /*0b40*/  UMOV UR4, 0x400 ;  /* 0x0000040000047882 */ /* 0x000fe20000000000 */
[----:B------:R-:W-:Y:S02]  /*0b50*/  ISETP.GT.AND P2, PT, R34, -0x1, PT ;  /* 0xffffffff2200780c */ /* 0x000fe40003f44270 */
[----:B------:R-:W-:-:S02]  /*0b60*/  ISETP.GT.AND P1, PT, R41, -0x1, PT ;  /* 0xffffffff2900780c */ /* 0x000fc40003f24270 */
[----:B------:R-:W-:Y:S01]  /*0b70*/  ISETP.GT.AND P0, PT, R42, -0x1, PT ;  /* 0xffffffff2a00780c */ /* 0x000fe20003f04270 */
[----:B------:R-:W-:Y:S01]  /*0b80*/  ULEA UR4, UR5, UR4, 0x18 ;  /* 0x0000000405047291 */ /* 0x000fe2000f8ec0ff */
[----:B------:R-:W-:Y:S02]  /*0b90*/  LOP3.LUT R39, R4, R39, RZ, 0x3c, !PT ;  /* 0x0000002704277212 */ /* 0x000fe400078e3cff */
[----:B------:R-:W-:Y:S02]  /*0ba0*/  LOP3.LUT R40, R5, R40, RZ, 0x3c, !PT ;  /* 0x0000002805287212 */ /* 0x000fe400078e3cff */
[C---:B0-----:R-:W-:Y:S02]  /*0bb0*/  SEL R7, R9.reuse, 0x80000000, !P2 ;  /* 0x8000000009077807 */ /* 0x041fe40005000000 */
[C---:B------:R-:W-:Y:S02]  /*0bc0*/  SEL R4, R9.reuse, 0x80000000, !P1 ;  /* 0x8000000009047807 */ /* 0x040fe40004800000 */
[----:B------:R-:W-:-:S02]  /*0bd0*/  SEL R5, R9, 0x80000000, !P0 ;  /* 0x8000000009057807 */ /* 0x000fc40004000000 */
[----:B------:R-:W-:Y:S02]  /*0be0*/  ISETP.GT.AND P2, PT, R38, -0x1, PT ;  /* 0xffffffff2600780c */ /* 0x000fe40003f44270 */
[----:B------:R-:W-:Y:S02]  /*0bf0*/  ISETP.GT.AND P1, PT, R43, -0x1, PT ;  /* 0xffffffff2b00780c */ /* 0x000fe40003f24270 */
[----:B------:R-:W-:Y:S02]  /*0c00*/  ISETP.GT.AND P0, PT, R44, -0x1, PT ;  /* 0xffffffff2c00780c */ /* 0x000fe40003f04270 */
[----:B------:R-:W-:Y:S02]  /*0c10*/  LOP3.LUT R34, R7, R34, RZ, 0x3c, !PT ;  /* 0x0000002207227212 */ /* 0x000fe400078e3cff */
[----:B------:R-:W-:Y:S02]  /*0c20*/  LOP3.LUT R41, R4, R41, RZ, 0x3c, !PT ;  /* 0x0000002904297212 */ /* 0x000fe400078e3cff */
[----:B------:R-:W-:-:S02]  /*0c30*/  LOP3.LUT R42, R5, R42, RZ, 0x3c, !PT ;  /* 0x0000002a052a7212 */ /* 0x000fc400078e3cff */
[C---:B------:R-:W-:Y:S02]  /*0c40*/  SEL R7, R9.reuse, 0x80000000, !P2 ;  /* 0x8000000009077807 */ /* 0x040fe40005000000 */
[C---:B------:R-:W-:Y:S02]  /*0c50*/  SEL R4, R9.reuse, 0x80000000, !P1 ;  /* 0x8000000009047807 */ /* 0x040fe40004800000 */
[----:B------:R-:W-:Y:S02]  /*0c60*/  SEL R5, R9, 0x80000000, !P0 ;  /* 0x8000000009057807 */ /* 0x000fe40004000000 */
[----:B------:R-:W-:Y:S02]  /*0c70*/  LEA R45, R0, UR4, 0x2 ;  /* 0x00000004002d7c11 */ /* 0x000fe4000f8e10ff */
[----:B------:R-:W-:Y:S02]  /*0c80*/  ISETP.GT.AND P3, PT, R35, -0x1, PT ;  /* 0xffffffff2300780c */ /* 0x000fe40003f64270 */
[----:B------:R-:W-:-:S02]  /*0c90*/  ISETP.GT.AND P0, PT, R46, -0x1, PT ;  /* 0xffffffff2e00780c */ /* 0x000fc40003f04270 */
[----:B------:R-:W-:Y:S02]  /*0ca0*/  ISETP.GT.AND P1, PT, R48, -0x1, PT ;  /* 0xffffffff3000780c */ /* 0x000fe40003f24270 */
[----:B------:R-:W-:Y:S01]  /*0cb0*/  ISETP.GT.AND P2, PT, R49, -0x1, PT ;  /* 0xffffffff3100780c */ /* 0x000fe20003f44270 */
[----:B------:R-:W-:Y:S01]  /*0cc0*/  IMAD R47, R0, 0x80, R45 ;  /* 0x00000080002f7824 */ /* 0x000fe200078e022d */
[----:B------:R-:W-:Y:S02]  /*0cd0*/  LOP3.LUT R38, R7, R38, RZ, 0x3c, !PT ;  /* 0x0000002607267212 */ /* 0x000fe400078e3cff */
[----:B------:R-:W-:Y:S02]  /*0ce0*/  LOP3.LUT R43, R4, R43, RZ, 0x3c, !PT ;  /* 0x0000002b042b7212 */ /* 0x000fe400078e3cff */
[----:B------:R-:W-:Y:S02]  /*0cf0*/  LOP3.LUT R44, R5, R44, RZ, 0x3c, !PT ;  /* 0x0000002c052c7212 */ /* 0x000fe400078e3cff */
[----:B------:R-:W-:-:S02]  /*0d00*/  SEL R6, R9, 0x80000000, !P3 ;  /* 0x8000000009067807 */ /* 0x000fc40005800000 */
[----:B------:R-:W-:Y:S02]  /*0d10*/  SHF.R.U32.HI R123, RZ, 0x5, R0 ;  /* 0x00000005ff7b7819 */ /* 0x000fe40000011600 */
[C---:B------:R-:W-:Y:S02]  /*0d20*/  SEL R5, R9.reuse, 0x80000000, !P0 ;  /* 0x8000000009057807 */ /* 0x040fe40004000000 */
[C---:B------:R-:W-:Y:S02]  /*0d30*/  SEL R7, R9.reuse, 0x80000000, !P1 ;  /* 0x8000000009077807 */ /* 0x040fe40004800000 */
[----:B------:R-:W-:Y:S01]  /*0d40*/  SEL R4, R9, 0x80000000, !P2 ;  /* 0x8000000009047807 */ /* 0x000fe20005000000 */
[----:B------:R-:W-:Y:S01]  /*0d50*/  IMAD R51, R0, -0x38, R47 ;  /* 0xffffffc800337824 */ /* 0x000fe200078e022f */
[----:B------:R-:W-:Y:S02]  /*0d60*/  LOP3.LUT R31, R8, R31, RZ, 0x3c, !PT ;  /* 0x0000001f081f7212 */ /* 0x000fe400078e3cff */
[----:B------:R-:W-:-:S02]  /*0d70*/  LOP3.LUT R35, R6, R35, RZ, 0x3c, !PT ;  /* 0x0000002306237212 */ /* 0x000fc400078e3cff */
[----:B------:R-:W-:Y:S02]  /*0d80*/  LOP3.LUT R46, R5, R46, RZ, 0x3c, !PT ;  /* 0x0000002e052e7212 */ /* 0x000fe400078e3cff */
[----:B------:R-:W-:Y:S02]  /*0d90*/  LOP3.LUT R48, R7, R48, RZ, 0x3c, !PT ;  /* 0x0000003007307212 */ /* 0x000fe400078e3cff */
[----:B------:R-:W-:Y:S02]  /*0da0*/  LOP3.LUT R49, R4, R49, RZ, 0x3c, !PT ;  /* 0x0000003104317212 */ /* 0x000fe400078e3cff */
[----:B------:R-:W-:Y:S01]  /*0db0*/  LEA R50, R123, UR4, 0x2 ;  /* 0x000000047b327c11 */ /* 0x000fe2000f8e10ff */
[----:B------:R-:W-:Y:S02]  /*0dc0*/  UIADD3 UR8, UPT, UPT, UR6, 0x6, URZ ;  /* 0x0000000606087890 */ /* 0x000fe4000fffe0ff */
[----:B-1----:R-:W-:Y:S01]  /*0dd0*/  UIADD3 UR5, UPT, UPT, -UR6, UR7, URZ ;  /* 0x0000000706057290 */ /* 0x002fe2000fffe1ff */
[----:B------:R-:W-:Y:S11]  /*0de0*/  BAR.SYNC.DEFER_BLOCKING 0x0 ;  /* 0x0000000000007b1d */ /* 0x000ff60000010000 */
.L_x_1970:
[----:B------:R-:W-:Y:S01]  /*0df0*/  UISETP.LT.AND UP0, UPT, UR5, 0x6, UPT ;  /* 0x000000060500788c */ /* 0x000fe2000bf01270 */
[C---:B------:R-:W-:Y:S01]  /*0e00*/  ISETP.NE.AND P0, PT, R29.reuse, 0x7fffffff, PT ;  /* 0x7fffffff1d00780c */ /* 0x040fe20003f05270 */
[----:B------:R-:W-:Y:S01]  /*0e10*/  UIADD3 UR6, UPT, UPT, UR8, -0x6, URZ ;  /* 0xfffffffa08067890 */ /* 0x000fe2000fffe0ff */
[----:B------:R-:W-:Y:S01]  /*0e20*/  STS [R45], RZ ;  /* 0x000000ff2d007388 */ /* 0x000fe20000000800 */
[----:B------:R-:W-:Y:S01]  /*0e30*/  USEL UR4, UR5, 0x6, UP0 ;  /* 0x0000000605047887 */ /* 0x000fe20008000000 */
[----:B0-----:R-:W-:Y:S01]  /*0e40*/  SEL R4, R29, 0x80000000, P0 ;  /* 0x800000001d047807 */ /* 0x001fe20000000000 */
[----:B------:R-:W-:Y:S01]  /*0e50*/  UISETP.GE.AND UP0, UPT, UR8, UR9, UPT ;  /* 0x000000090800728c */ /* 0x000fe2000bf06270 */
[----:B------:R-:W-:Y:S01]  /*0e60*/  STS [R45+0x400], RZ ;  /* 0x000400ff2d007388 */ /* 0x000fe20000000800 */
[----:B------:R-:W-:Y:S01]  /*0e70*/  UBMSK UR4, URZ, UR4 ;  /* 0x00000004ff04729b */ /* 0x000fe20008000000 */
[----:B------:R-:W-:Y:S02]  /*0e80*/  SHF.R.U32.HI R4, RZ, UR6, R4 ;  /* 0x00000006ff047c19 */ /* 0x000fe40008011604 */
[----:B------:R-:W-:Y:S01]  /*0e90*/  STS [R45+0x800], RZ ;  /* 0x000800ff2d007388 */ /* 0x000fe20000000800 */
[----:B------:R-:W-:-:S02]  /*0ea0*/  ISETP.NE.AND P0, PT, R30, 0x7fffffff, PT ;  /* 0x7fffffff1e00780c */ /* 0x000fc40003f05270 */
[----:B------:R-:W-:Y:S01]  /*0eb0*/  LOP3.LUT R4, R4, UR4, RZ, 0xc0, !PT ;  /* 0x0000000404047c12 */ /* 0x000fe2000f8ec0ff */
[----:B------:R-:W-:Y:S01]  /*0ec0*/  STS [R45+0xc00], RZ ;  /* 0x000c00ff2d007388 */ /* 0x000fe20000000800 */
[C---:B------:R-:W-:Y:S02]  /*0ed0*/  ISETP.NE.AND P2, PT, R123.reuse, 0x6, PT ;  /* 0x000000067b00780c */ /* 0x040fe40003f45270 */
[----:B------:R-:W-:Y:S01]  /*0ee0*/  ISETP.NE.AND P3, PT, R123, 0x7, PT ;  /* 0x000000077b00780c */ /* 0x000fe20003f65270 */
        /* <DEDUP_REMOVED lines=14> */
[----:B------:R-:W-:Y:S03]  /*0fd0*/  STS [R45+0x2400], RZ ;  /* 0x002400ff2d007388 */ /* 0x000fe60000000800 */
[----:B------:R-:W-:Y:S01]  /*0fe0*/  SHF.R.U32.HI R6, RZ, 0x4, R4 ;  /* 0x00000004ff067819 */ /* 0x000fe20000011604 */
[----:B------:R-:W-:Y:S01]  /*0ff0*/  STS [R45+0x2800], RZ ;  /* 0x002800ff2d007388 */ /* 0x000fe20000000800 */
[----:B------:R-:W-:-:S02]  /*1000*/  IMAD.SHL.U32 R5, R4, 0x400, RZ ;  /* 0x0000040004057824 */ /* 0x000fc400078e00ff */
[----:B------:R-:W-:Y:S01]  /*1010*/  LOP3.LUT R6, R6, 0xffffffe, RZ, 0xc0, !PT ;  /* 0x0ffffffe06067812 */ /* 0x000fe200078ec0ff */
[----:B------:R-:W-:Y:S02]  /*1020*/  STS [R45+0x2c00], RZ ;  /* 0x002c00ff2d007388 */ /* 0x000fe40000000800 */
[----:B------:R-:W-:Y:S02]  /*1030*/  LOP3.LUT R4, R5, 0x7c00, RZ, 0xc, !PT ;  /* 0x00007c0005047812 */ /* 0x000fe400078e0cff */
[----:B------:R-:W-:Y:S02]  /*1040*/  STS [R45+0x3000], RZ ;  /* 0x003000ff2d007388 */ /* 0x000fe40000000800 */
[----:B------:R-:W-:Y:S02]  /*1050*/  IADD3 R55, PT, PT, -R6, R45, R4 ;  /* 0x0000002d06377210 */ /* 0x000fe40007ffe104 */
[----:B------:R-:W-:Y:S01]  /*1060*/  STS [R45+0x3400], RZ ;  /* 0x003400ff2d007388 */ /* 0x000fe20000000800 */
[----:B------:R-:W-:-:S02]  /*1070*/  SEL R4, R31, 0x80000000, P0 ;  /* 0x800000001f047807 */ /* 0x000fc40000000000 */
[----:B------:R-:W-:Y:S01]  /*1080*/  ISETP.NE.AND P0, PT, R32, 0x7fffffff, PT ;  /* 0x7fffffff2000780c */ /* 0x000fe20003f05270 */
        /* <DEDUP_REMOVED lines=32> */
[----:B0-----:R-:W-:Y:S02]  /*1290*/  SEL R5, R32, 0x80000000, P0 ;  /* 0x8000000020057807 */ /* 0x001fe40000000000 */
[----:B------:R-:W-:Y:S02]  /*12a0*/  ISETP.NE.AND P0, PT, R33, 0x7fffffff, PT ;  /* 0x7fffffff2100780c */ /* 0x000fe40003f05270 */
[----:B------:R-:W-:-:S04]  /*12b0*/  SHF.R.U32.HI R5, RZ, UR6, R5 ;  /* 0x00000006ff057c19 */ /* 0x000fc80008011605 */
[----:B------:R-:W-:-:S05]  /*12c0*/  LOP3.LUT R5, R5, UR4, RZ, 0xc0, !PT ;  /* 0x0000000405057c12 */ /* 0x000fca000f8ec0ff */
[----:B------:R-:W-:Y:S01]  /*12d0*/  IMAD.SHL.U32 R6, R5, 0x400, RZ ;  /* 0x0000040005067824 */ /* 0x000fe200078e00ff */
[----:B------:R-:W-:-:S04]  /*12e0*/  SHF.R.U32.HI R5, RZ, 0x4, R5 ;  /* 0x00000004ff057819 */ /* 0x000fc80000011605 */
[----:B------:R-:W-:Y:S02]  /*12f0*/  LOP3.LUT R8, R6, 0x7c00, RZ, 0xc, !PT ;  /* 0x00007c0006087812 */ /* 0x000fe400078e0cff */
[----:B------:R-:W-:-:S04]  /*1300*/  LOP3.LUT R5, R5, 0xffffffe, RZ, 0xc0, !PT ;  /* 0x0ffffffe05057812 */ /* 0x000fc800078ec0ff */
[----:B------:R-:W-:Y:S01]  /*1310*/  IADD3 R59, PT, PT, -R5, R45, R8 ;  /* 0x0000002d053b7210 */ /* 0x000fe20007ffe108 */
[----:B-1----:R-:W-:-:S05]  /*1320*/  VIADD R4, R56, 0x1 ;  /* 0x0000000138047836 */ /* 0x002fca0000000000 */
        /* <DEDUP_REMOVED lines=9> */
[----:B------:R-:W-:Y:S02]  /*13c0*/  LOP3.LUT R61, R4, 0xffffffe, RZ, 0xc0, !PT ;  /* 0x0ffffffe043d7812 */ /* 0x000fe400078ec0ff */
[----:B------:R-:W-:Y:S02]  /*13d0*/  SEL R5, R34, 0x80000000, P0 ;  /* 0x8000000022057807 */ /* 0x000fe40000000000 */
[----:B------:R-:W-:Y:S02]  /*13e0*/  IADD3 R61, PT, PT, -R61, R45, R8 ;  /* 0x0000002d3d3d7210 */ /* 0x000fe40007ffe108 */
[----:B------:R-:W-:Y:S02]  /*13f0*/  SHF.R.U32.HI R5, RZ, UR6, R5 ;  /* 0x00000006ff057c19 */ /* 0x000fe40008011605 */
[----:B------:R-:W-:-:S02]  /*1400*/  ISETP.NE.AND P0, PT, R35, 0x7fffffff, PT ;  /* 0x7fffffff2300780c */ /* 0x000fc40003f05270 */
[----:B------:R-:W-:Y:S01]  /*1410*/  LOP3.LUT R5, R5, UR4, RZ, 0xc0, !PT ;  /* 0x0000000405057c12 */ /* 0x000fe2000f8ec0ff */
[----:B-1----:R-:W-:-:S05]  /*1420*/  VIADD R6, R58, 0x1 ;  /* 0x000000013a067836 */ /* 0x002fca0000000000 */
[----:B------:R0:W-:Y:S04]  /*1430*/  STS.U16 [R57+0x2], R6 ;  /* 0x0000020639007388 */ /* 0x0001e80000000400 */
[----:B------:R-:W1:Y:S01]  /*1440*/  LDS.U16 R60, [R59+0x2] ;  /* 0x000002003b3c7984 */ /* 0x000e620000000400 */
[----:B0-----:R-:W-:Y:S01]  /*1450*/  IMAD.SHL.U32 R6, R5, 0x400, RZ ;  /* 0x0000040005067824 */ /* 0x001fe200078e00ff */
        /* <DEDUP_REMOVED lines=151> */
[----:B0-----:R-:W-:-:S04]  /*1dd0*/  SEL R4, R49, 0x80000000, P0 ;  /* 0x8000000031047807 */ /* 0x001fc80000000000 */
[----:B------:R-:W-:Y:S01]  /*1de0*/  SHF.R.U32.HI R4, RZ, UR6, R4 ;  /* 0x00000006ff047c19 */ /* 0x000fe20008011604 */
[----:B------:R-:W0:Y:S03]  /*1df0*/  S2UR UR6, SR_CgaCtaId ;  /* 0x00000000000679c3 */ /* 0x000e260000008800 */
[----:B------:R-:W-:Y:S01]  /*1e00*/  LOP3.LUT R4, R4, UR4, RZ, 0xc0, !PT ;  /* 0x0000000404047c12 */ /* 0x000fe2000f8ec0ff */
[----:B------:R-:W-:-:S04]  /*1e10*/  UMOV UR4, 0x400 ;  /* 0x0000040000047882 */ /* 0x000fc80000000000 */
[----:B------:R-:W-:Y:S01]  /*1e20*/  IMAD.SHL.U32 R5, R4, 0x400, RZ ;  /* 0x0000040004057824 */ /* 0x000fe200078e00ff */
[----:B------:R-:W-:-:S04]  /*1e30*/  SHF.R.U32.HI R4, RZ, 0x4, R4 ;  /* 0x00000004ff047819 */ /* 0x000fc80000011604 */
[----:B------:R-:W-:Y:S02]  /*1e40*/  LOP3.LUT R8, R5, 0x7c00, RZ, 0xc, !PT ;  /* 0x00007c0005087812 */ /* 0x000fe400078e0cff */
[----:B------:R-:W-:-:S04]  /*1e50*/  LOP3.LUT R89, R4, 0xffffffe, RZ, 0xc0, !PT ;  /* 0x0ffffffe04597812 */ /* 0x000fc800078ec0ff */
[----:B------:R-:W-:Y:S01]  /*1e60*/  IADD3 R89, PT, PT, -R89, R45, R8 ;  /* 0x0000002d59597210 */ /* 0x000fe20007ffe108 */
[----:B0-----:R-:W-:Y:S01]  /*1e70*/  ULEA UR4, UR6, UR4, 0x18 ;  /* 0x0000000406047291 */ /* 0x001fe2000f8ec0ff */
[----:B-1----:R-:W-:-:S05]  /*1e80*/  VIADD R6, R86, 0x1 ;  /* 0x0000000156067836 */ /* 0x002fca0000000000 */
        /* <DEDUP_REMOVED lines=230> */
[----:B------:R0:W-:Y:S01]  /*2cf0*/  STS [R4], R29 ;  /* 0x0000001d04007388 */ /* 0x0001e20000000800 */
[----:B------:R-:W-:Y:S02]  /*2d00*/  LEA R7, R59, UR4, 0x2 ;  /* 0x000000043b077c11 */ /* 0x000fe4000f8e10ff */
[----:B------:R-:W-:Y:S01]  /*2d10*/  LEA R8, R61, UR4, 0x2 ;  /* 0x000000043d087c11 */ /* 0x000fe2000f8e10ff */
[----:B------:R0:W-:Y:S01]  /*2d20*/  STS [R5], R30 ;  /* 0x0000001e05007388 */ /* 0x0001e20000000800 */
[----:B------:R-:W-:-:S02]  /*2d30*/  LEA R9, R63, UR4, 0x2 ;  /* 0x000000043f097c11 */ /* 0x000fc4000f8e10ff */
[----:B------:R-:W-:Y:S01]  /*2d40*/  LEA R10, R65, UR4, 0x2 ;  /* 0x00000004410a7c11 */ /* 0x000fe2000f8e10ff */
[----:B------:R0:W-:Y:S01]  /*2d50*/  STS [R6], R31 ;  /* 0x0000001f06007388 */ /* 0x0001e20000000800 */
[----:B------:R-:W-:Y:S02]  /*2d60*/  LEA R11, R67, UR4, 0x2 ;  /* 0x00000004430b7c11 */ /* 0x000fe4000f8e10ff */
        /* <DEDUP_REMOVED lines=28> */
[----:B------:R0:W1:Y:S04]  /*2f30*/  LDS R29, [R51] ;  /* 0x00000000331d7984 */ /* 0x0000680000000800 */
[----:B------:R0:W2:Y:S04]  /*2f40*/  LDS R30, [R51+0x4] ;  /* 0x00000400331e7984 */ /* 0x0000a80000000800 */
[----:B------:R0:W3:Y:S04]  /*2f50*/  LDS R31, [R51+0x8] ;  /* 0x00000800331f7984 */ /* 0x0000e80000000800 */
[----:B------:R0:W4:Y:S04]  /*2f60*/  LDS R32, [R51+0xc] ;  /* 0x00000c0033207984 */ /* 0x0001280000000800 */
        /* <DEDUP_REMOVED lines=56> */
[----:B-1234-:R-:W-:Y:S05]  /*32f0*/  BRA `(.L_x_1970) ;  /* 0xffffffd800bc7947 */ /* 0x01efea000383ffff */
.L_x_1969:
[----:B------:R-:W-:Y:S01]  /*3300*/  LEA R5, R5, UR4, 0x2 ;  /* 0x0000000405057c11 */ /* 0x000fe2000f8e10ff */
[----:B------:R-:W-:Y:S01]  /*3310*/  IMAD R51, R0, -0x48, R51 ;  /* 0xffffffb800337824 */ /* 0x000fe200078e0233 */
[----:B------:R-:W-:Y:S01]  /*3320*/  LEA R55, R55, UR4, 0x2 ;  /* 0x0000000437377c11 */ /* 0x000fe2000f8e10ff */
[----:B------:R-:W0:Y:S01]  /*3330*/  LDCU UR5, c[0x0][0x3a0] ;  /* 0x00007400ff0577ac */ /* 0x000e220008000800 */
[----:B------:R-:W-:Y:S01]  /*3340*/  LEA R57, R57, UR4, 0x2 ;  /* 0x0000000439397c11 */ /* 0x000fe2000f8e10ff */
[----:B------:R-:W-:Y:S01]  /*3350*/  STS [R5], R29 ;  /* 0x0000001d05007388 */ /* 0x000fe20000000800 */
[----:B------:R-:W-:Y:S02]  /*3360*/  LEA R59, R59, UR4, 0x2 ;  /* 0x000000043b3b7c11 */ /* 0x000fe4000f8e10ff */
[----:B------:R-:W-:Y:S01]  /*3370*/  LEA R61, R61, UR4, 0x2 ;  /* 0x000000043d3d7c11 */ /* 0x000fe2000f8e10ff */
[----:B------:R-:W-:Y:S01]  /*3380*/  STS [R55], R30 ;  /* 0x0000001e37007388 */ /* 0x000fe20000000800 */
[----:B------:R-:W-:-:S02]  /*3390*/  LEA R63, R63, UR4, 0x2 ;  /* 0x000000043f3f7c11 */ /* 0x000fc4000f8e10ff */
[----:B------:R-:W-:Y:S01]  /*33a0*/  LEA R65, R65, UR4, 0x2 ;  /* 0x0000000441417c11 */ /* 0x000fe2000f8e10ff */
[----:B------:R-:W-:Y:S01]  /*33b0*/  STS [R57], R31 ;  /* 0x0000001f39007388 */ /* 0x000fe20000000800 */
[----:B------:R-:W-:Y:S02]  /*33c0*/  LEA R67, R67, UR4, 0x2 ;  /* 0x0000000443437c11 */ /* 0x000fe4000f8e10ff */
        /* <DEDUP_REMOVED lines=17> */
[----:B0-----:R-:W-:-:S03]  /*34e0*/  ISETP.GE.U32.AND P3, PT, R0, UR5, PT ;  /* 0x0000000500007c0c */ /* 0x001fc6000bf66070 */
        /* <DEDUP_REMOVED lines=10> */
[----:B------:R-:W-:Y:S06]  /*3590*/  BAR.SYNC.DEFER_BLOCKING 0x0 ;  /* 0x0000000000007b1d */ /* 0x000fec0000010000 */
[----:B------:R-:W0:Y:S04]  /*35a0*/  LDS R6, [R51] ;  /* 0x0000000033067984 */ /* 0x000e280000000800 */
[----:B------:R-:W1:Y:S04]  /*35b0*/  LDS R7, [R51+0x400] ;  /* 0x0004000033077984 */ /* 0x000e680000000800 */
[----:B------:R-:W2:Y:S04]  /*35c0*/  LDS R8, [R51+0x800] ;  /* 0x0008000033087984 */ /* 0x000ea80000000800 */
[----:B------:R-:W-:Y:S04]  /*35d0*/  LDS R9, [R51+0xc00] ;  /* 0x000c000033097984 */ /* 0x000fe80000000800 */
[----:B------:R-:W-:Y:S04]  /*35e0*/  LDS R10, [R51+0x1000] ;  /* 0x00100000330a7984 */ /* 0x000fe80000000800 */
[----:B------:R-:W-:Y:S04]  /*35f0*/  LDS R11, [R51+0x1400] ;  /* 0x00140000330b7984 */ /* 0x000fe80000000800 */
[----:B------:R-:W-:Y:S04]  /*3600*/  LDS R29, [R51+0x1800] ;  /* 0x00180000331d7984 */ /* 0x000fe80000000800 */
[----:B------:R-:W-:Y:S04]  /*3610*/  LDS R30, [R51+0x1c00] ;  /* 0x001c0000331e7984 */ /* 0x000fe80000000800 */
[----:B------:R-:W-:Y:S04]  /*3620*/  LDS R31, [R51+0x2000] ;  /* 0x00200000331f7984 */ /* 0x000fe80000000800 */
[----:B------:R-:W-:Y:S04]  /*3630*/  LDS R32, [R51+0x2400] ;  /* 0x0024000033207984 */ /* 0x000fe80000000800 */
[----:B------:R-:W-:Y:S01]  /*3640*/  LDS R33, [R51+0x2800] ;  /* 0x0028000033217984 */ /* 0x000fe20000000800 */
[----:B0-----:R-:W-:-:S03]  /*3650*/  @!P3 ISETP.GT.AND P2, PT, R6, -0x1, PT ;  /* 0xffffffff0600b80c */ /* 0x001fc60003f44270 */
        /* <DEDUP_REMOVED lines=8> */
[----:B------:R-:W-:Y:S06]  /*36e0*/  BAR.SYNC.DEFER_BLOCKING 0x0 ;  /* 0x0000000000007b1d */ /* 0x000fec0000010000 */
[----:B-----5:R0:W-:Y:S04]  /*36f0*/  STS [R5], R2 ;  /* 0x0000000205007388 */ /* 0x0201e80000000800 */
[----:B------:R3:W-:Y:S04]  /*3700*/  STS [R55], R3 ;  /* 0x0000000337007388 */ /* 0x0007e80000000800 */
[----:B------:R4:W-:Y:S01]  /*3710*/  STS [R57], R12 ;  /* 0x0000000c39007388 */ /* 0x0009e20000000800 */
[C---:B0-----:R-:W-:Y:S01]  /*3720*/  VIADD R2, R0.reuse, 0x100 ;  /* 0x0000010000027836 */ /* 0x041fe20000000000 */
[----:B------:R-:W0:Y:S02]  /*3730*/  LDC.64 R4, c[0x0][0x398] ;  /* 0x0000e600ff047b82 */ /* 0x000e240000000a00 */
[----:B------:R-:W-:Y:S01]  /*3740*/  STS [R59], R13 ;  /* 0x0000000d3b007388 */ /* 0x000fe20000000800 */
[----:B---3--:R-:W-:Y:S01]  /*3750*/  VIADD R3, R0, 0x200 ;  /* 0x0000020000037836 */ /* 0x008fe20000000000 */
[----:B------:R-:W-:-:S02]  /*3760*/  ISETP.GE.U32.AND P4, PT, R2, UR5, PT ;  /* 0x0000000502007c0c */ /* 0x000fc4000bf86070 */
[----:B------:R3:W-:Y:S01]  /*3770*/  STS [R61], R14 ;  /* 0x0000000e3d007388 */ /* 0x0007e20000000800 */
[----:B----4-:R-:W-:Y:S01]  /*3780*/  VIADD R12, R0, 0x300 ;  /* 0x00000300000c7836 */ /* 0x010fe20000000000 */
[----:B------:R-:W-:Y:S02]  /*3790*/  ISETP.GE.U32.AND P5, PT, R3, UR5, PT ;  /* 0x0000000503007c0c */ /* 0x000fe4000bfa6070 */
[----:B------:R-:W-:Y:S01]  /*37a0*/  STS [R63], R15 ;  /* 0x0000000f3f007388 */ /* 0x000fe20000000800 */
[----:B------:R-:W4:Y:S01]  /*37b0*/  LDC.64 R2, c[0x0][0x388] ;  /* 0x0000e200ff027b82 */ /* 0x000f220000000a00 */
[----:B------:R-:W-:Y:S02]  /*37c0*/  ISETP.GE.U32.AND P6, PT, R12, UR5, PT ;  /* 0x000000050c007c0c */ /* 0x000fe4000bfc6070 */
[----:B------:R2:W-:Y:S01]  /*37d0*/  STS [R65], R16 ;  /* 0x0000001041007388 */ /* 0x0005e20000000800 */
[----:B---3--:R-:W-:-:S03]  /*37e0*/  LOP3.LUT R14, R0, 0x400, RZ, 0xfc, !PT ;  /* 0x00000400000e7812 */ /* 0x008fc600078efcff */
[----:B------:R-:W-:Y:S01]  /*37f0*/  STS [R67], R17 ;  /* 0x0000001143007388 */ /* 0x000fe20000000800 */
[----:B------:R-:W-:Y:S01]  /*3800*/  @!P4 IMAD.MOV.U32 R12, RZ, RZ, -0x1 ;  /* 0xffffffffff0cc424 */ /* 0x000fe200078e00ff */
[----:B-1----:R-:W-:Y:S02]  /*3810*/  @!P4 ISETP.GT.AND P1, PT, R7, -0x1, PT ;  /* 0xffffffff0700c80c */ /* 0x002fe40003f24270 */
[----:B------:R-:W-:Y:S01]  /*3820*/  STS [R69], R18 ;  /* 0x0000001245007388 */ /* 0x000fe20000000800 */
[----:B------:R-:W-:Y:S01]  /*3830*/  ISETP.GE.U32.AND P0, PT, R14, UR5, PT ;  /* 0x000000050e007c0c */ /* 0x000fe2000bf06070 */
[----:B------:R-:W-:Y:S01]  /*3840*/  VIADD R14, R0, 0x500 ;  /* 0x00000500000e7836 */ /* 0x000fe20000000000 */
[----:B------:R-:W-:Y:S01]  /*3850*/  @!P4 SEL R12, R12, 0x80000000, P1 ;  /* 0x800000000c0cc807 */ /* 0x000fe20000800000 */
[----:B------:R-:W-:Y:S01]  /*3860*/  STS [R71], R19 ;  /* 0x0000001347007388 */ /* 0x000fe20000000800 */
[----:B0-----:R-:W-:Y:S02]  /*3870*/  IMAD.WIDE.U32 R4, R0, 0x4, R4 ;  /* 0x0000000400047825 */ /* 0x001fe400078e0004 */
[----:B------:R-:W-:Y:S01]  /*3880*/  @!P4 LOP3.LUT R7, R12, R7, RZ, 0x3c, !PT ;  /* 0x000000070c07c212 */ /* 0x000fe200078e3cff */
[----:B------:R-:W-:Y:S01]  /*3890*/  STS [R73], R20 ;  /* 0x0000001449007388 */ /* 0x000fe20000000800 */
[----:B------:R-:W-:Y:S01]  /*38a0*/  ISETP.GE.U32.AND P1, PT, R14, UR5, PT ;  /* 0x000000050e007c0c */ /* 0x000fe2000bf26070 */
[----:B--2---:R-:W-:-:S02]  /*38b0*/  VIADD R16, R0, 0x600 ;  /* 0x0000060000107836 */ /* 0x004fc40000000000 */
[----:B------:R-:W-:Y:S01]  /*38c0*/  STS [R75], R21 ;  /* 0x000000154b007388 */ /* 0x000fe20000000800 */
[----:B----4-:R-:W-:-:S03]  /*38d0*/  IMAD.WIDE.U32 R2, R0, 0x4, R2 ;  /* 0x0000000400027825 */ /* 0x010fc600078e0002 */
[----:B------:R-:W-:Y:S01]  /*38e0*/  STS [R77], R22 ;  /* 0x000000164d007388 */ /* 0x000fe20000000800 */
[----:B------:R-:W-:-:S03]  /*38f0*/  @!P0 IMAD.MOV.U32 R12, RZ, RZ, -0x1 ;  /* 0xffffffffff0c8424 */ /* 0x000fc600078e00ff */
[----:B------:R0:W-:Y:S02]  /*3900*/  STS [R79], R23 ;  /* 0x000000174f007388 */ /* 0x0001e40000000800 */
[----:B------:R-:W-:Y:S02]  /*3910*/  @!P1 IMAD.MOV.U32 R14, RZ, RZ, -0x1 ;  /* 0xffffffffff0e9424 */ /* 0x000fe400078e00ff */
[----:B------:R-:W-:Y:S04]  /*3920*/  STS [R81], R24 ;  /* 0x0000001851007388 */ /* 0x000fe80000000800 */
[----:B------:R1:W-:Y:S01]  /*3930*/  STS [R83], R25 ;  /* 0x0000001953007388 */ /* 0x0003e20000000800 */
[----:B0-----:R-:W-:-:S03]  /*3940*/  @!P3 IMAD.MOV.U32 R23, RZ, RZ, -0x1 ;  /* 0xffffffffff17b424 */ /* 0x001fc600078e00ff */
[----:B------:R-:W-:Y:S02]  /*3950*/  STS [R85], R26 ;  /* 0x0000001a55007388 */ /* 0x000fe40000000800 */
[----:B------:R-:W-:Y:S02]  /*3960*/  @!P3 SEL R23, R23, 0x80000000, P2 ;  /* 0x800000001717b807 */ /* 0x000fe40001000000 */
[----:B------:R-:W-:Y:S01]  /*3970*/  STS [R87], R27 ;  /* 0x0000001b57007388 */ /* 0x000fe20000000800 */
[----:B------:R-:W-:Y:S01]  /*3980*/  @!P5 ISETP.GT.AND P2, PT, R8, -0x1, PT ;  /* 0xffffffff0800d80c */ /* 0x000fe20003f44270 */
[----:B-1----:R-:W-:Y:S01]  /*3990*/  @!P5 IMAD.MOV.U32 R25, RZ, RZ, -0x1 ;  /* 0xffffffffff19d424 */ /* 0x002fe200078e00ff */
[----:B------:R-:W-:Y:S01]  /*39a0*/  @!P3 LOP3.LUT R23, R23, R6, RZ, 0x3c, !PT ;  /* 0x000000061717b212 */ /* 0x000fe200078e3cff */
[----:B------:R-:W-:Y:S01]  /*39b0*/  STS [R89], R28 ;  /* 0x0000001c59007388 */ /* 0x000fe20000000800 */
[----:B------:R-:W-:Y:S02]  /*39c0*/  VIADD R6, R0, 0x700 ;  /* 0x0000070000067836 */ /* 0x000fe40000000000 */
[----:B------:R-:W-:Y:S01]  /*39d0*/  @!P5 SEL R25, R25, 0x80000000, P2 ;  /* 0x800000001919d807 */ /* 0x000fe20001000000 */
[----:B------:R-:W-:Y:S01]  /*39e0*/  BAR.SYNC.DEFER_BLOCKING 0x0 ;  /* 0x0000000000007b1d */ /* 0x000fe20000010000 */
[----:B------:R-:W-:-:S02]  /*39f0*/  ISETP.GE.U32.AND P2, PT, R16, UR5, PT ;  /* 0x0000000510007c0c */ /* 0x000fc4000bf46070 */
[----:B------:R-:W-:Y:S02]  /*3a00*/  @!P5 LOP3.LUT R25, R25, R8, RZ, 0x3c, !PT ;  /* 0x000000081919d212 */ /* 0x000fe400078e3cff */
[----:B------:R-:W-:Y:S01]  /*3a10*/  LOP3.LUT R8, R0, 0x800, RZ, 0xfc, !PT ;  /* 0x0000080000087812 */ /* 0x000fe200078efcff */
[----:B------:R-:W0:Y:S04]  /*3a20*/  @!P3 LDS R43, [R51] ;  /* 0x00000000332bb984 */ /* 0x000e280000000800 */
[----:B------:R-:W1:Y:S04]  /*3a30*/  LDS R13, [R51+0x400] ;  /* 0x00040000330d7984 */ /* 0x000e680000000800 */
[----:B------:R-:W2:Y:S04]  /*3a40*/  LDS R15, [R51+0x800] ;  /* 0x00080000330f7984 */ /* 0x000ea80000000800 */
[----:B------:R-:W3:Y:S04]  /*3a50*/  LDS R17, [R51+0xc00] ;  /* 0x000c000033117984 */ /* 0x000ee80000000800 */
[----:B------:R-:W4:Y:S04]  /*3a60*/  LDS R19, [R51+0x1000] ;  /* 0x0010000033137984 */ /* 0x000f280000000800 */
[----:B------:R-:W4:Y:S04]  /*3a70*/  LDS R21, [R51+0x1400] ;  /* 0x0014000033157984 */ /* 0x000f280000000800 */
[----:B------:R2:W-:Y:S04]  /*3a80*/  @!P3 STG.E desc[UR10][R2.64], R23 ;  /* 0x000000170200b986 */ /* 0x0005e8000c10190a */
[----:B0-----:R-:W-:Y:S01]  /*3a90*/  @!P3 STG.E desc[UR10][R4.64], R43 ;  /* 0x0000002b0400b986 */ /* 0x001fe2000c10190a */
[----:B------:R-:W-:Y:S01]  /*3aa0*/  ISETP.GE.U32.AND P3, PT, R6, UR5, PT ;  /* 0x0000000506007c0c */ /* 0x000fe2000bf66070 */
[----:B------:R-:W-:-:S02]  /*3ab0*/  @!P6 IMAD.MOV.U32 R6, RZ, RZ, -0x1 ;  /* 0xffffffffff06e424 */ /* 0x000fc400078e00ff */
[----:B------:R-:W-:Y:S04]  /*3ac0*/  @!P4 STG.E desc[UR10][R2.64+0x400], R7 ;  /* 0x000400070200c986 */ /* 0x000fe8000c10190a */
[----:B------:R-:W0:Y:S04]  /*3ad0*/  LDS R7, [R51+0x1800] ;  /* 0x0018000033077984 */ /* 0x000e280000000800 */
[----:B-1----:R-:W-:Y:S01]  /*3ae0*/  @!P4 STG.E desc[UR10][R4.64+0x400], R13 ;  /* 0x0004000d0400c986 */ /* 0x002fe2000c10190a */
[----:B------:R-:W-:-:S03]  /*3af0*/  @!P6 ISETP.GT.AND P4, PT, R9, -0x1, PT ;  /* 0xffffffff0900e80c */ /* 0x000fc60003f84270 */
[----:B------:R-:W-:Y:S01]  /*3b00*/  @!P5 STG.E desc[UR10][R2.64+0x800], R25 ;  /* 0x000800190200d986 */ /* 0x000fe2000c10190a */
[----:B------:R-:W-:Y:S02]  /*3b10*/  @!P6 SEL R6, R6, 0x80000000, P4 ;  /* 0x800000000606e807 */ /* 0x000fe40002000000 */
[----:B------:R-:W-:Y:S01]  /*3b20*/  ISETP.GE.U32.AND P4, PT, R8, UR5, PT ;  /* 0x0000000508007c0c */ /* 0x000fe2000bf86070 */
[----:B------:R-:W1:Y:S01]  /*3b30*/  LDS R13, [R51+0x1c00] ;  /* 0x001c0000330d7984 */ /* 0x000e620000000800 */
[----:B------:R-:W-:Y:S01]  /*3b40*/  @!P6 LOP3.LUT R9, R6, R9, RZ, 0x3c, !PT ;  /* 0x000000090609e212 */ /* 0x000fe200078e3cff */
[----:B------:R-:W-:Y:S02]  /*3b50*/  VIADD R8, R0, 0x900 ;  /* 0x0000090000087836 */ /* 0x000fe40000000000 */
[----:B--2---:R-:W-:Y:S01]  /*3b60*/  @!P5 STG.E desc[UR10][R4.64+0x800], R15 ;  /* 0x0008000f0400d986 */ /* 0x004fe2000c10190a */
[----:B------:R-:W-:-:S03]  /*3b70*/  @!P0 ISETP.GT.AND P5, PT, R10, -0x1, PT ;  /* 0xffffffff0a00880c */ /* 0x000fc60003fa4270 */
[----:B------:R-:W2:Y:S01]  /*3b80*/  LDS R15, [R51+0x2000] ;  /* 0x00200000330f7984 */ /* 0x000ea20000000800 */
[----:B------:R-:W-:Y:S01]  /*3b90*/  @!P0 SEL R23, R12, 0x80000000, P5 ;  /* 0x800000000c178807 */ /* 0x000fe20002800000 */
[----:B------:R-:W-:Y:S01]  /*3ba0*/  @!P3 IMAD.MOV.U32 R12, RZ, RZ, -0x1 ;  /* 0xffffffffff0cb424 */ /* 0x000fe200078e00ff */
[----:B------:R-:W-:Y:S01]  /*3bb0*/  @!P1 ISETP.GT.AND P5, PT, R11, -0x1, PT ;  /* 0xffffffff0b00980c */ /* 0x000fe20003fa4270 */
[----:B------:R-:W-:Y:S01]  /*3bc0*/  @!P6 STG.E desc[UR10][R2.64+0xc00], R9 ;  /* 0x000c00090200e986 */ /* 0x000fe2000c10190a */
[----:B------:R-:W-:Y:S02]  /*3bd0*/  @!P0 LOP3.LUT R23, R23, R10, RZ, 0x3c, !PT ;  /* 0x0000000a17178212 */ /* 0x000fe400078e3cff */
[----:B------:R-:W-:Y:S01]  /*3be0*/  @!P1 SEL R6, R14, 0x80000000, P5 ;  /* 0x800000000e069807 */ /* 0x000fe20002800000 */
[----:B------:R-:W2:Y:S01]  /*3bf0*/  LDS R9, [R51+0x2400] ;  /* 0x0024000033097984 */ /* 0x000ea20000000800 */
[----:B------:R-:W-:Y:S01]  /*3c00*/  ISETP.GE.U32.AND P5, PT, R8, UR5, PT ;  /* 0x0000000508007c0c */ /* 0x000fe2000bfa6070 */
[----:B------:R-:W-:Y:S01]  /*3c10*/  VIADD R8, R0, 0xa00 ;  /* 0x00000a0000087836 */ /* 0x000fe20000000000 */
[----:B------:R-:W-:Y:S01]  /*3c20*/  @!P1 LOP3.LUT R11, R6, R11, RZ, 0x3c, !PT ;  /* 0x0000000b060b9212 */ /* 0x000fe200078e3cff */
[----:B---3--:R-:W-:Y:S01]  /*3c30*/  @!P6 STG.E desc[UR10][R4.64+0xc00], R17 ;  /* 0x000c00110400e986 */ /* 0x008fe2000c10190a */
[----:B------:R-:W-:Y:S01]  /*3c40*/  @!P2 IMAD.MOV.U32 R6, RZ, RZ, -0x1 ;  /* 0xffffffffff06a424 */ /* 0x000fe200078e00ff */
[----:B------:R-:W-:Y:S01]  /*3c50*/  LOP3.LUT R10, R0, 0xc00, RZ, 0xfc, !PT ;  /* 0x00000c00000a7812 */ /* 0x000fe200078efcff */
[----:B------:R-:W-:Y:S01]  /*3c60*/  @!P4 IMAD.MOV.U32 R14, RZ, RZ, -0x1 ;  /* 0xffffffffff0ec424 */ /* 0x000fe200078e00ff */
[----:B------:R-:W-:Y:S01]  /*3c70*/  @!P0 STG.E desc[UR10][R2.64+0x1000], R23 ;  /* 0x0010001702008986 */ /* 0x000fe2000c10190a */
[----:B------:R-:W-:Y:S01]  /*3c80*/  ISETP.GE.U32.AND P6, PT, R8, UR5, PT ;  /* 0x0000000508007c0c */ /* 0x000fe2000bfc6070 */
[----:B------:R-:W-:-:S02]  /*3c90*/  VIADD R8, R0, 0xb00 ;  /* 0x00000b0000087836 */ /* 0x000fc40000000000 */
[----:B----4-:R3:W-:Y:S01]  /*3ca0*/  @!P0 STG.E desc[UR10][R4.64+0x1000], R19 ;  /* 0x0010001304008986 */ /* 0x0107e2000c10190a */
[----:B------:R-:W-:-:S03]  /*3cb0*/  @!P2 ISETP.GT.AND P0, PT, R29, -0x1, PT ;  /* 0xffffffff1d00a80c */ /* 0x000fc60003f04270 */
[----:B------:R-:W-:Y:S01]  /*3cc0*/  @!P1 STG.E desc[UR10][R2.64+0x1400], R11 ;  /* 0x0014000b02009986 */ /* 0x000fe2000c10190a */
[----:B------:R-:W-:Y:S02]  /*3cd0*/  @!P2 SEL R6, R6, 0x80000000, P0 ;  /* 0x800000000606a807 */ /* 0x000fe40000000000 */
[----:B------:R-:W-:Y:S01]  /*3ce0*/  @!P4 ISETP.GT.AND P0, PT, R31, -0x1, PT ;  /* 0xffffffff1f00c80c */ /* 0x000fe20003f04270 */
[----:B------:R-:W4:Y:S01]  /*3cf0*/  LDS R11, [R51+0x2800] ;  /* 0x00280000330b7984 */ /* 0x000f220000000800 */
[----:B------:R-:W-:Y:S02]  /*3d00*/  @!P2 LOP3.LUT R29, R6, R29, RZ, 0x3c, !PT ;  /* 0x0000001d061da212 */ /* 0x000fe400078e3cff */
[----:B------:R-:W-:Y:S01]  /*3d10*/  @!P4 SEL R6, R14, 0x80000000, P0 ;  /* 0x800000000e06c807 */ /* 0x000fe20000000000 */
[----:B------:R-:W-:Y:S01]  /*3d20*/  @!P1 STG.E desc[UR10][R4.64+0x1400], R21 ;  /* 0x0014001504009986 */ /* 0x000fe2000c10190a */
[----:B------:R-:W-:Y:S02]  /*3d30*/  @!P3 ISETP.GT.AND P1, PT, R30, -0x1, PT ;  /* 0xffffffff1e00b80c */ /* 0x000fe40003f24270 */
[----:B------:R-:W-:Y:S01]  /*3d40*/  @!P4 LOP3.LUT R31, R6, R31, RZ, 0x3c, !PT ;  /* 0x0000001f061fc212 */ /* 0x000fe200078e3cff */
[----:B------:R-:W4:Y:S01]  /*3d50*/  LDS R17, [R51+0x2c00] ;  /* 0x002c000033117984 */ /* 0x000f220000000800 */
[----:B---3--:R-:W-:Y:S01]  /*3d60*/  @!P3 SEL R19, R12, 0x80000000, P1 ;  /* 0x800000000c13b807 */ /* 0x008fe20000800000 */
[----:B------:R-:W-:Y:S01]  /*3d70*/  @!P5 IMAD.MOV.U32 R6, RZ, RZ, -0x1 ;  /* 0xffffffffff06d424 */ /* 0x000fe200078e00ff */
[----:B------:R-:W-:Y:S01]  /*3d80*/  ISETP.GE.U32.AND P1, PT, R8, UR5, PT ;  /* 0x0000000508007c0c */ /* 0x000fe2000bf26070 */
[----:B------:R-:W-:Y:S01]  /*3d90*/  @!P2 STG.E desc[UR10][R2.64+0x1800], R29 ;  /* 0x0018001d0200a986 */ /* 0x000fe2000c10190a */
[----:B------:R-:W-:Y:S01]  /*3da0*/  @!P3 LOP3.LUT R19, R19, R30, RZ, 0x3c, !PT ;  /* 0x0000001e1313b212 */ /* 0x000fe200078e3cff */
[----:B------:R-:W-:Y:S01]  /*3db0*/  @!P6 IMAD.MOV.U32 R12, RZ, RZ, -0x1 ;  /* 0xffffffffff0ce424 */ /* 0x000fe200078e00ff */
[----:B------:R-:W-:Y:S01]  /*3dc0*/  ISETP.GE.U32.AND P0, PT, R10, UR5, PT ;  /* 0x000000050a007c0c */ /* 0x000fe2000bf06070 */
[----:B0-----:R-:W-:Y:S01]  /*3dd0*/  @!P2 STG.E desc[UR10][R4.64+0x1800], R7 ;  /* 0x001800070400a986 */ /* 0x001fe2000c10190a */
[----:B------:R-:W-:-:S02]  /*3de0*/  VIADD R8, R0, 0xd00 ;  /* 0x00000d0000087836 */ /* 0x000fc40000000000 */
[----:B------:R-:W-:Y:S01]  /*3df0*/  VIADD R10, R0, 0xf00 ;  /* 0x00000f00000a7836 */ /* 0x000fe20000000000 */
[----:B------:R0:W-:Y:S02]  /*3e00*/  @!P3 STG.E desc[UR10][R2.64+0x1c00], R19 ;  /* 0x001c00130200b986 */ /* 0x0001e4000c10190a */
[----:B------:R-:W-:Y:S01]  /*3e10*/  ISETP.GE.U32.AND P2, PT, R8, UR5, PT ;  /* 0x0000000508007c0c */ /* 0x000fe2000bf46070 */
[----:B------:R-:W-:Y:S01]  /*3e20*/  VIADD R8, R0, 0xe00 ;  /* 0x00000e0000087836 */ /* 0x000fe20000000000 */
[----:B-1----:R1:W-:Y:S01]  /*3e30*/  @!P3 STG.E desc[UR10][R4.64+0x1c00], R13 ;  /* 0x001c000d0400b986 */ /* 0x0023e2000c10190a */
[----:B------:R-:W-:Y:S01]  /*3e40*/  @!P6 ISETP.GT.AND P3, PT, R33, -0x1, PT ;  /* 0xffffffff2100e80c */ /* 0x000fe20003f64270 */
[----:B------:R-:W-:Y:S02]  /*3e50*/  @!P1 IMAD.MOV.U32 R14, RZ, RZ, -0x1 ;  /* 0xffffffffff0e9424 */ /* 0x000fe400078e00ff */
[----:B------:R-:W-:Y:S04]  /*3e60*/  @!P4 STG.E desc[UR10][R2.64+0x2000], R31 ;  /* 0x0020001f0200c986 */ /* 0x000fe8000c10190a */
[----:B--2---:R2:W-:Y:S01]  /*3e70*/  @!P4 STG.E desc[UR10][R4.64+0x2000], R15 ;  /* 0x0020000f0400c986 */ /* 0x0045e2000c10190a */
[----:B------:R-:W-:-:S02]  /*3e80*/  @!P5 ISETP.GT.AND P4, PT, R32, -0x1, PT ;  /* 0xffffffff2000d80c */ /* 0x000fc40003f84270 */
[----:B0-----:R-:W-:Y:S02]  /*3e90*/  @!P2 IMAD.MOV.U32 R19, RZ, RZ, -0x1 ;  /* 0xffffffffff13a424 */ /* 0x001fe400078e00ff */
[----:B------:R-:W-:Y:S02]  /*3ea0*/  @!P5 SEL R7, R6, 0x80000000, P4 ;  /* 0x800000000607d807 */ /* 0x000fe40002000000 */
[----:B------:R-:W-:Y:S02]  /*3eb0*/  @!P1 ISETP.GT.AND P4, PT, R34, -0x1, PT ;  /* 0xffffffff2200980c */ /* 0x000fe40003f84270 */
[----:B-1----:R-:W-:Y:S02]  /*3ec0*/  @!P5 LOP3.LUT R13, R7, R32, RZ, 0x3c, !PT ;  /* 0x00000020070dd212 */ /* 0x002fe400078e3cff */
[----:B------:R-:W-:Y:S02]  /*3ed0*/  LOP3.LUT R7, R0, 0x1000, RZ, 0xfc, !PT ;  /* 0x0000100000077812 */ /* 0x000fe400078efcff */
[----:B------:R-:W-:Y:S01]  /*3ee0*/  @!P6 SEL R6, R12, 0x80000000, P3 ;  /* 0x800000000c06e807 */ /* 0x000fe20001800000 */
[----:B------:R-:W-:Y:S01]  /*3ef0*/  @!P5 STG.E desc[UR10][R2.64+0x2400], R13 ;  /* 0x0024000d0200d986 */ /* 0x000fe2000c10190a */
[----:B--2---:R-:W-:-:S02]  /*3f00*/  @!P1 SEL R15, R14, 0x80000000, P4 ;  /* 0x800000000e0f9807 */ /* 0x004fc40002000000 */
[----:B------:R-:W-:Y:S01]  /*3f10*/  @!P6 LOP3.LUT R33, R6, R33, RZ, 0x3c, !PT ;  /* 0x000000210621e212 */ /* 0x000fe200078e3cff */
[----:B------:R-:W-:Y:S01]  /*3f20*/  @!P5 STG.E desc[UR10][R4.64+0x2400], R9 ;  /* 0x002400090400d986 */ /* 0x000fe2000c10190a */
[----:B------:R-:W-:Y:S01]  /*3f30*/  ISETP.GE.U32.AND P5, PT, R7, UR5, PT ;  /* 0x0000000507007c0c */ /* 0x000fe2000bfa6070 */
[----:B------:R-:W-:Y:S01]  /*3f40*/  VIADD R6, R0, 0x1100 ;  /* 0x0000110000067836 */ /* 0x000fe20000000000 */
[----:B------:R-:W-:Y:S01]  /*3f50*/  @!P1 LOP3.LUT R15, R15, R34, RZ, 0x3c, !PT ;  /* 0x000000220f0f9212 */ /* 0x000fe200078e3cff */
[----:B------:R-:W0:Y:S01]  /*3f60*/  LDS R7, [R51+0x3000] ;  /* 0x0030000033077984 */ /* 0x000e220000000800 */
[----:B------:R-:W-:Y:S01]  /*3f70*/  ISETP.GE.U32.AND P3, PT, R8, UR5, PT ;  /* 0x0000000508007c0c */ /* 0x000fe2000bf66070 */
[----:B------:R-:W-:Y:S01]  /*3f80*/  VIADD R0, R0, 0x1200 ;  /* 0x0000120000007836 */ /* 0x000fe20000000000 */
[----:B------:R-:W-:Y:S01]  /*3f90*/  ISETP.GE.U32.AND P4, PT, R10, UR5, PT ;  /* 0x000000050a007c0c */ /* 0x000fe2000bf86070 */
[----:B------:R-:W1:Y:S04]  /*3fa0*/  LDS R9, [R51+0x3400] ;  /* 0x0034000033097984 */ /* 0x000e680000000800 */
[----:B------:R-:W-:Y:S02]  /*3fb0*/  @!P6 STG.E desc[UR10][R2.64+0x2800], R33 ;  /* 0x002800210200e986 */ /* 0x000fe4000c10190a */
[----:B------:R-:W-:-:S02]  /*3fc0*/  @!P5 IMAD.MOV.U32 R10, RZ, RZ, -0x1 ;  /* 0xffffffffff0ad424 */ /* 0x000fc400078e00ff */
[----:B------:R-:W2:Y:S02]  /*3fd0*/  LDS R13, [R51+0x3800] ;  /* 0x00380000330d7984 */ /* 0x000ea40000000800 */
[----:B------:R-:W-:Y:S02]  /*3fe0*/  @!P3 IMAD.MOV.U32 R8, RZ, RZ, -0x1 ;  /* 0xffffffffff08b424 */ /* 0x000fe400078e00ff */
[----:B----4-:R-:W-:Y:S01]  /*3ff0*/  @!P6 STG.E desc[UR10][R4.64+0x2800], R11 ;  /* 0x0028000b0400e986 */ /* 0x010fe2000c10190a */
[----:B------:R-:W-:Y:S01]  /*4000*/  ISETP.GE.U32.AND P6, PT, R6, UR5, PT ;  /* 0x0000000506007c0c */ /* 0x000fe2000bfc6070 */
[----:B------:R-:W-:Y:S02]  /*4010*/  @!P0 IMAD.MOV.U32 R6, RZ, RZ, -0x1 ;  /* 0xffffffffff068424 */ /* 0x000fe400078e00ff */
[----:B------:R-:W-:Y:S01]  /*4020*/  @!P1 STG.E desc[UR10][R2.64+0x2c00], R15 ;  /* 0x002c000f02009986 */ /* 0x000fe2000c10190a */
[----:B------:R-:W-:-:S03]  /*4030*/  @!P4 IMAD.MOV.U32 R21, RZ, RZ, -0x1 ;  /* 0xffffffffff15c424 */ /* 0x000fc600078e00ff */
[----:B------:R-:W3:Y:S04]  /*4040*/  LDS R11, [R51+0x3c00] ;  /* 0x003c0000330b7984 */ /* 0x000ee80000000800 */
[----:B------:R-:W-:Y:S01]  /*4050*/  @!P1 STG.E desc[UR10][R4.64+0x2c00], R17 ;  /* 0x002c001104009986 */ /* 0x000fe2000c10190a */
[----:B------:R-:W-:Y:S01]  /*4060*/  @!P0 ISETP.GT.AND P1, PT, R35, -0x1, PT ;  /* 0xffffffff2300880c */ /* 0x000fe20003f24270 */
[----:B------:R-:W-:Y:S02]  /*4070*/  @!P6 IMAD.MOV.U32 R23, RZ, RZ, -0x1 ;  /* 0xffffffffff17e424 */ /* 0x000fe400078e00ff */
[----:B------:R-:W4:Y:S01]  /*4080*/  LDS R15, [R51+0x4000] ;  /* 0x00400000330f7984 */ /* 0x000f220000000800 */
[----:B------:R-:W-:Y:S02]  /*4090*/  @!P0 SEL R6, R6, 0x80000000, P1 ;  /* 0x8000000006068807 */ /* 0x000fe40000800000 */
[----:B------:R-:W-:Y:S01]  /*40a0*/  @!P2 ISETP.GT.AND P1, PT, R36, -0x1, PT ;  /* 0xffffffff2400a80c */ /* 0x000fe20003f24270 */
[----:B------:R-:W4:Y:S01]  /*40b0*/  LDS R17, [R51+0x4400] ;  /* 0x0044000033117984 */ /* 0x000f220000000800 */
[----:B------:R-:W-:-:S02]  /*40c0*/  @!P0 LOP3.LUT R35, R6, R35, RZ, 0x3c, !PT ;  /* 0x0000002306238212 */ /* 0x000fc400078e3cff */
[----:B------:R-:W-:Y:S02]  /*40d0*/  @!P2 SEL R19, R19, 0x80000000, P1 ;  /* 0x800000001313a807 */ /* 0x000fe40000800000 */
[----:B------:R-:W-:Y:S01]  /*40e0*/  @!P3 ISETP.GT.AND P1, PT, R37, -0x1, PT ;  /* 0xffffffff2500b80c */ /* 0x000fe20003f24270 */
[----:B------:R1:W-:Y:S01]  /*40f0*/  @!P0 STG.E desc[UR10][R2.64+0x3000], R35 ;  /* 0x0030002302008986 */ /* 0x0003e2000c10190a */
[----:B------:R-:W-:Y:S02]  /*4100*/  @!P2 LOP3.LUT R19, R19, R36, RZ, 0x3c, !PT ;  /* 0x000000241313a212 */ /* 0x000fe400078e3cff */
[----:B------:R-:W-:Y:S01]  /*4110*/  @!P3 SEL R8, R8, 0x80000000, P1 ;  /* 0x800000000808b807 */ /* 0x000fe20000800000 */
[----:B0-----:R0:W-:Y:S01]  /*4120*/  @!P0 STG.E desc[UR10][R4.64+0x3000], R7 ;  /* 0x0030000704008986 */ /* 0x0011e2000c10190a */
[----:B------:R-:W-:Y:S02]  /*4130*/  @!P4 ISETP.GT.AND P1, PT, R38, -0x1, PT ;  /* 0xffffffff2600c80c */ /* 0x000fe40003f24270 */
[----:B------:R-:W-:Y:S01]  /*4140*/  @!P3 LOP3.LUT R37, R8, R37, RZ, 0x3c, !PT ;  /* 0x000000250825b212 */ /* 0x000fe200078e3cff */
[----:B------:R0:W-:Y:S01]  /*4150*/  @!P2 STG.E desc[UR10][R2.64+0x3400], R19 ;  /* 0x003400130200a986 */ /* 0x0001e2000c10190a */
[----:B------:R-:W-:-:S02]  /*4160*/  @!P4 SEL R21, R21, 0x80000000, P1 ;  /* 0x800000001515c807 */ /* 0x000fc40000800000 */
[----:B------:R-:W-:Y:S01]  /*4170*/  @!P5 ISETP.GT.AND P1, PT, R39, -0x1, PT ;  /* 0xffffffff2700d80c */ /* 0x000fe20003f24270 */
[----:B-1----:R0:W-:Y:S01]  /*4180*/  @!P2 STG.E desc[UR10][R4.64+0x3400], R9 ;  /* 0x003400090400a986 */ /* 0x0021e2000c10190a */
[----:B------:R-:W-:Y:S02]  /*4190*/  @!P4 LOP3.LUT R21, R21, R38, RZ, 0x3c, !PT ;  /* 0x000000261515c212 */ /* 0x000fe400078e3cff */
[----:B------:R-:W-:Y:S01]  /*41a0*/  @!P5 SEL R10, R10, 0x80000000, P1 ;  /* 0x800000000a0ad807 */ /* 0x000fe20000800000 */
[----:B------:R0:W-:Y:S01]  /*41b0*/  @!P3 STG.E desc[UR10][R2.64+0x3800], R37 ;  /* 0x003800250200b986 */ /* 0x0001e2000c10190a */
[----:B------:R-:W-:Y:S02]  /*41c0*/  @!P6 ISETP.GT.AND P1, PT, R40, -0x1, PT ;  /* 0xffffffff2800e80c */ /* 0x000fe40003f24270 */
[----:B------:R-:W-:Y:S01]  /*41d0*/  @!P5 LOP3.LUT R39, R10, R39, RZ, 0x3c, !PT ;  /* 0x000000270a27d212 */ /* 0x000fe200078e3cff */
[----:B--2---:R0:W-:Y:S01]  /*41e0*/  @!P3 STG.E desc[UR10][R4.64+0x3800], R13 ;  /* 0x0038000d0400b986 */ /* 0x0041e2000c10190a */
[----:B------:R-:W-:-:S02]  /*41f0*/  @!P6 SEL R23, R23, 0x80000000, P1 ;  /* 0x800000001717e807 */ /* 0x000fc40000800000 */
[----:B------:R-:W-:Y:S01]  /*4200*/  ISETP.GE.U32.AND P1, PT, R0, UR5, PT ;  /* 0x0000000500007c0c */ /* 0x000fe2000bf26070 */
[----:B------:R0:W-:Y:S01]  /*4210*/  @!P4 STG.E desc[UR10][R2.64+0x3c00], R21 ;  /* 0x003c00150200c986 */ /* 0x0001e2000c10190a */
[----:B------:R-:W-:-:S03]  /*4220*/  @!P6 LOP3.LUT R23, R23, R40, RZ, 0x3c, !PT ;  /* 0x000000281717e212 */ /* 0x000fc600078e3cff */
[----:B---3--:R0:W-:Y:S04]  /*4230*/  @!P4 STG.E desc[UR10][R4.64+0x3c00], R11 ;  /* 0x003c000b0400c986 */ /* 0x0081e8000c10190a */
[----:B------:R0:W-:Y:S04]  /*4240*/  @!P5 STG.E desc[UR10][R2.64+0x4000], R39 ;  /* 0x004000270200d986 */ /* 0x0001e8000c10190a */
[----:B----4-:R0:W-:Y:S04]  /*4250*/  @!P5 STG.E desc[UR10][R4.64+0x4000], R15 ;  /* 0x0040000f0400d986 */ /* 0x0101e8000c10190a */
[----:B------:R0:W-:Y:S04]  /*4260*/  @!P6 STG.E desc[UR10][R2.64+0x4400], R23 ;  /* 0x004400170200e986 */ /* 0x0001e8000c10190a */
[----:B------:R0:W-:Y:S01]  /*4270*/  @!P6 STG.E desc[UR10][R4.64+0x4400], R17 ;  /* 0x004400110400e986 */ /* 0x0001e2000c10190a */
[----:B------:R-:W-:Y:S05]  /*4280*/  @P1 EXIT ;  /* 0x000000000000194d */ /* 0x000fea0003800000 */
[----:B------:R-:W1:Y:S01]  /*4290*/  LDS R51, [R51+0x4800] ;  /* 0x0048000033337984 */ /* 0x000e620000000800 */
[----:B------:R-:W-:Y:S01]  /*42a0*/  IMAD.MOV.U32 R0, RZ, RZ, -0x1 ;  /* 0xffffffffff007424 */ /* 0x000fe200078e00ff */
[----:B------:R-:W-:-:S04]  /*42b0*/  ISETP.GT.AND P0, PT, R41, -0x1, PT ;  /* 0xffffffff2900780c */ /* 0x000fc80003f04270 */
[----:B------:R-:W-:-:S04]  /*42c0*/  SEL R0, R0, 0x80000000, P0 ;  /* 0x8000000000007807 */ /* 0x000fc80000000000 */
[----:B------:R-:W-:-:S05]  /*42d0*/  LOP3.LUT R41, R0, R41, RZ, 0x3c, !PT ;  /* 0x0000002900297212 */ /* 0x000fca00078e3cff */
[----:B------:R-:W-:Y:S04]  /*42e0*/  STG.E desc[UR10][R2.64+0x4800], R41 ;  /* 0x0048002902007986 */ /* 0x000fe8000c10190a */
[----:B-1----:R-:W-:Y:S01]  /*42f0*/  STG.E desc[UR10][R4.64+0x4800], R51 ;  /* 0x0048003304007986 */ /* 0x002fe2000c10190a */
[----:B------:R-:W-:Y:S05]  /*4300*/  EXIT ;  /* 0x000000000000794d */ /* 0x000fea0003800000 */
.L_x_1971:
        /* <DEDUP_REMOVED lines=15> */
.L_x_2118:


//--------------------- .text._ZN3cub18CUB_300001_SM_10006detail10radix_sort30DeviceSegmentedRadixSortKernelINS1_5radix10policy_hubIfiiE10Policy1000ELb1ELNS0_9SortOrderE1EfiPiS9_iNS1_21identity_decomposer_tEEEvPKT2_PSB_PKT3_PSF_T4_T5_iiiT7_ --------------------------
	.section	.text._ZN3cub18CUB_300001_SM_10006detail10radix_sort30DeviceSegmentedRadixSortKernelINS1_5radix10policy_hubIfiiE10Policy1000ELb1ELNS0_9SortOrderE1EfiPiS9_iNS1_21identity_decomposer_tEEEvPKT2_PSB_PKT3_PSF_T4_T5_iiiT7_,"ax",@progbits
	.align	128
        .global         _ZN3cub18CUB_300001_SM_10006detail10radix_sort30DeviceSegmentedRadixSortKernelINS1_5radix10policy_hubIfiiE10Policy1000ELb1ELNS0_9SortOrderE1EfiPiS9_iNS1_21identity_decomposer_tEEEvPKT2_PSB_PKT3_PSF_T4_T5_iiiT7_
        .type           _ZN3cub18CUB_300001_SM_10006detail10radix_sort30DeviceSegmentedRadixSortKernelINS1_5radix10policy_hubIfiiE10Policy1000ELb1ELNS0_9SortOrderE1EfiPiS9_iNS1_21identity_decomposer_tEEEvPKT2_PSB_PKT3_PSF_T4_T5_iiiT7_,@function
        .size           _ZN3cub18CUB_300001_SM_10006detail10radix_sort30DeviceSegmentedRadixSortKernelINS1_5radix10policy_hubIfiiE10Policy1000ELb1ELNS0_9SortOrderE1EfiPiS9_iNS1_21identity_decomposer_tEEEvPKT2_PSB_PKT3_PSF_T4_T5_iiiT7_,(.L_x_2119 - _ZN3cub18CUB_300001_SM_10006detail10radix_sort30DeviceSegmentedRadixSortKernelINS1_5radix10policy_hubIfiiE10Policy1000ELb1ELNS0_9SortOrderE1EfiPiS9_iNS1_21identity_decomposer_tEEEvPKT2_PSB_PKT3_PSF_T4_T5_iiiT7_)
        .other          _ZN3cub18CUB_300001_SM_10006detail10radix_sort30DeviceSegmentedRadixSortKernelINS1_5radix10policy_hubIfiiE10Policy1000ELb1ELNS0_9SortOrderE1EfiPiS9_iNS1_21identity_decomposer_tEEEvPKT2_PSB_PKT3_PSF_T4_T5_iiiT7_,@"STO_CUDA_ENTRY STV_DEFAULT"
_ZN3cub18CUB_300001_SM_10006detail10radix_sort30DeviceSegmentedRadixSortKernelINS1_5radix10policy_hubIfiiE10Policy1000ELb1ELNS0_9SortOrderE1EfiPiS9_iNS1_21identity_decomposer_tEEEvPKT2_PSB_PKT3_PSF_T4_T5_iiiT7_:
.text._ZN3cub18CUB_300001_SM_10006detail10radix_sort30DeviceSegmentedRadixSortKernelINS1_5radix10policy_hubIfiiE10Policy1000ELb1ELNS0_9SortOrderE1EfiPiS9_iNS1_21identity_decomposer_tEEEvPKT2_PSB_PKT3_PSF_T4_T5_iiiT7_:
        /* <DEDUP_REMOVED lines=39> */
.L_x_1976:
[----:B------:R-:W-:Y:S01]  /*0270*/  IMAD.IADD R6, R4, 0x1, -R7 ;  /* 0x0000000104067824 */ /* 0x000fe200078e0a07 */
[----:B-1----:R-:W1:Y:S01]  /*0280*/  LDCU UR11, c[0x0][0x3b4] ;  /* 0x00007680ff0b77ac */ /* 0x002e620008000800 */
[----:B------:R-:W2:Y:S01]  /*0290*/  LDCU UR12, c[0x0][0x3b8] ;  /* 0x00007700ff0c77ac */ /* 0x000ea20008000800 */
[----:B---3--:R-:W-:-:S05]  /*02a0*/  UMOV UR4, URZ ;  /* 0x000000ff00047c82 */ /* 0x008fca0008000000 */
.L_x_1973:
[----:B---3--:R-:W-:-:S04]  /*02b0*/  IADD3 R12, P0, PT, R71, R7, RZ ;  /* 0x00000007470c7210 */ /* 0x008fc80007f1e0ff */
[----:B------:R-:W-:Y:S02]  /*02c0*/  LEA.HI.X.SX32 R13, R7, RZ, 0x1, P0 ;  /* 0x000000ff070d7211 */ /* 0x000fe400000f0eff */
[----:B------:R-:W-:-:S04]  /*02d0*/  LEA R20, P0, R12, UR6, 0x2 ;  /* 0x000000060c147c11 */ /* 0x000fc8000f8010ff */
[----:B------:R-:W-:-:S05]  /*02e0*/  LEA.HI.X R21, R12, UR5, R13, 0x2, P0 ;  /* 0x000000050c157c11 */ /* 0x000fca00080f140d */
[----:B------:R-:W3:Y:S04]  /*02f0*/  LDG.E R15, desc[UR8][R20.64+-0x1e00] ;  /* 0xffe20008140f7981 */ /* 0x000ee8000c1e1900 */
[----:B------:R-:W4:Y:S04]  /*0300*/  LDG.E R19, desc[UR8][R20.64+-0x1800] ;  /* 0xffe8000814137981 */ /* 0x000f28000c1e1900 */
[----:B------:R-:W5:Y:S04]  /*0310*/  LDG.E R22, desc[UR8][R20.64+-0x1200] ;  /* 0xffee000814167981 */ /* 0x000f68000c1e1900 */
[----:B------:R-:W5:Y:S04]  /*0320*/  LDG.E R23, desc[UR8][R20.64+-0xc00] ;  /* 0xfff4000814177981 */ /* 0x000f68000c1e1900 */
[----:B------:R-:W5:Y:S04]  /*0330*/  LDG.E R24, desc[UR8][R20.64+-0x600] ;  /* 0xfffa000814187981 */ /* 0x000f68000c1e1900 */
[----:B------:R-:W5:Y:S01]  /*0340*/  LDG.E R14, desc[UR8][R20.64] ;  /* 0x00000008140e7981 */ /* 0x000f62000c1e1900 */
[----:B------:R-:W-:-:S03]  /*0350*/  IMAD.MOV.U32 R12, RZ, RZ, -0x80000000 ;  /* 0x80000000ff0c7424 */ /* 0x000fc600078e00ff */
[----:B------:R-:W5:Y:S01]  /*0360*/  LDG.E R13, desc[UR8][R20.64+0x600] ;  /* 0x00060008140d7981 */ /* 0x000f62000c1e1900 */
[----:B--2---:R-:W-:-:S03]  /*0370*/  UBMSK UR10, URZ, UR12 ;  /* 0x0000000cff0a729b */ /* 0x004fc60008000000 */
[----:B------:R-:W2:Y:S01]  /*0380*/  LDG.E R18, desc[UR8][R20.64+0x1e00] ;  /* 0x001e000814127981 */ /* 0x000ea2000c1e1900 */
[----:B---3--:R-:W-:-:S04]  /*0390*/  ISETP.GT.AND P0, PT, R15, -0x1, PT ;  /* 0xffffffff0f00780c */ /* 0x008fc80003f04270 */
[----:B------:R-:W-:-:S04]  /*03a0*/  SEL R16, R12, 0xffffffff, P0 ;  /* 0xffffffff0c107807 */ /* 0x000fc80000000000 */
[----:B------:R-:W-:Y:S02]  /*03b0*/  LOP3.LUT R16, R16, R15, RZ, 0x3c, !PT ;  /* 0x0000000f10107212 */ /* 0x000fe400078e3cff */
[----:B------:R-:W3:Y:S02]  /*03c0*/  LDG.E R15, desc[UR8][R20.64+0xc00] ;  /* 0x000c0008140f7981 */ /* 0x000ee4000c1e1900 */
[----:B------:R-:W-:-:S04]  /*03d0*/  ISETP.NE.AND P0, PT, R16, 0x7fffffff, PT ;  /* 0x7fffffff1000780c */ /* 0x000fc80003f05270 */
[----:B------:R-:W-:-:S04]  /*03e0*/  SEL R16, R16, 0x80000000, P0 ;  /* 0x8000000010107807 */ /* 0x000fc80000000000 */
[----:B-1----:R-:W-:-:S04]  /*03f0*/  SHF.R.U32.HI R16, RZ, UR11, R16 ;  /* 0x0000000bff107c19 */ /* 0x002fc80008011610 */
[----:B------:R-:W-:-:S04]  /*0400*/  LOP3.LUT R16, R16, UR10, RZ, 0xc0, !PT ;  /* 0x0000000a10107c12 */ /* 0x000fc8000f8ec0ff */
[----:B------:R-:W-:Y:S02]  /*0410*/  SHF.R.U32.HI R17, RZ, 0x2, R16 ;  /* 0x00000002ff117819 */ /* 0x000fe40000011610 */
[----:B------:R-:W-:-:S03]  /*0420*/  LOP3.LUT R16, R16, 0x3, RZ, 0xc0, !PT ;  /* 0x0000000310107812 */ /* 0x000fc600078ec0ff */
[----:B------:R-:W-:-:S04]  /*0430*/  IMAD R17, R17, 0x600, R0 ;  /* 0x0000060011117824 */ /* 0x000fc800078e0200 */
[----:B------:R-:W-:Y:S02]  /*0440*/  IMAD.IADD R25, R16, 0x1, R17 ;  /* 0x0000000110197824 */ /* 0x000fe400078e0211 */
[----:B------:R-:W2:Y:S04]  /*0450*/  LDG.E R17, desc[UR8][R20.64+0x1200] ;  /* 0x0012000814117981 */ /* 0x000ea8000c1e1900 */
[----:B------:R1:W2:Y:S01]  /*0460*/  LDG.E R16, desc[UR8][R20.64+0x1800] ;  /* 0x0018000814107981 */ /* 0x0002a2000c1e1900 */
[----:B------:R-:W-:Y:S01]  /*0470*/  BAR.SYNC.DEFER_BLOCKING 0x0 ;  /* 0x0000000000007b1d */ /* 0x000fe20000010000 */
[----:B----4-:R-:W-:-:S04]  /*0480*/  ISETP.GT.AND P0, PT, R19, -0x1, PT ;  /* 0xffffffff1300780c */ /* 0x010fc80003f04270 */
[----:B------:R-:W-:-:S04]  /*0490*/  SEL R28, R12, 0xffffffff, P0 ;  /* 0xffffffff0c1c7807 */ /* 0x000fc80000000000 */
[----:B------:R-:W-:Y:S01]  /*04a0*/  LOP3.LUT R28, R28, R19, RZ, 0x3c, !PT ;  /* 0x000000131c1c7212 */ /* 0x000fe200078e3cff */
[----:B------:R-:W4:Y:S03]  /*04b0*/  LDS.U8 R26, [R25] ;  /* 0x00000000191a7984 */ /* 0x000f260000000000 */
[----:B------:R-:W-:-:S04]  /*04c0*/  ISETP.NE.AND P0, PT, R28, 0x7fffffff, PT ;  /* 0x7fffffff1c00780c */ /* 0x000fc80003f05270 */
[----:B------:R-:W-:-:S04]  /*04d0*/  SEL R28, R28, 0x80000000, P0 ;  /* 0x800000001c1c7807 */ /* 0x000fc80000000000 */
[----:B------:R-:W-:-:S04]  /*04e0*/  SHF.R.U32.HI R28, RZ, UR11, R28 ;  /* 0x0000000bff1c7c19 */ /* 0x000fc8000801161c */
[----:B------:R-:W-:-:S04]  /*04f0*/  LOP3.LUT R28, R28, UR10, RZ, 0xc0, !PT ;  /* 0x0000000a1c1c7c12 */ /* 0x000fc8000f8ec0ff */
[----:B------:R-:W-:Y:S02]  /*0500*/  SHF.R.U32.HI R19, RZ, 0x2, R28 ;  /* 0x00000002ff137819 */ /* 0x000fe4000001161c */
[----:B------:R-:W-:-:S03]  /*0510*/  LOP3.LUT R28, R28, 0x3, RZ, 0xc0, !PT ;  /* 0x000000031c1c7812 */ /* 0x000fc600078ec0ff */
[----:B------:R-:W-:-:S04]  /*0520*/  IMAD R19, R19, 0x600, R0 ;  /* 0x0000060013137824 */ /* 0x000fc800078e0200 */
[----:B------:R-:W-:Y:S01]  /*0530*/  IMAD.IADD R19, R28, 0x1, R19 ;  /* 0x000000011c137824 */ /* 0x000fe200078e0213 */
[----:B-----5:R-:W-:Y:S01]  /*0540*/  ISETP.GT.AND P0, PT, R22, -0x1, PT ;  /* 0xffffffff1600780c */ /* 0x020fe20003f04270 */
[----:B----4-:R-:W-:-:S05]  /*0550*/  VIADD R26, R26, 0x1 ;  /* 0x000000011a1a7836 */ /* 0x010fca0000000000 */
[----:B------:R-:W-:Y:S04]  /*0560*/  STS.U8 [R25], R26 ;  /* 0x0000001a19007388 */ /* 0x000fe80000000000 */
[----:B-1----:R-:W1:Y:S01]  /*0570*/  LDS.U8 R20, [R19] ;  /* 0x0000000013147984 */ /* 0x002e620000000000 */
[----:B------:R-:W-:-:S04]  /*0580*/  SEL R21, R12, 0xffffffff, P0 ;  /* 0xffffffff0c157807 */ /* 0x000fc80000000000 */
[----:B------:R-:W-:-:S04]  /*0590*/  LOP3.LUT R21, R21, R22, RZ, 0x3c, !PT ;  /* 0x0000001615157212 */ /* 0x000fc800078e3cff */
[----:B------:R-:W-:-:S04]  /*05a0*/  ISETP.NE.AND P0, PT, R21, 0x7fffffff, PT ;  /* 0x7fffffff1500780c */ /* 0x000fc80003f05270 */
[----:B------:R-:W-:-:S04]  /*05b0*/  SEL R21, R21, 0x80000000, P0 ;  /* 0x8000000015157807 */ /* 0x000fc80000000000 */
[----:B------:R-:W-:-:S04]  /*05c0*/  SHF.R.U32.HI R21, RZ, UR11, R21 ;  /* 0x0000000bff157c19 */ /* 0x000fc80008011615 */
[----:B------:R-:W-:-:S04]  /*05d0*/  LOP3.LUT R21, R21, UR10, RZ, 0xc0, !PT ;  /* 0x0000000a15157c12 */ /* 0x000fc8000f8ec0ff */
[----:B------:R-:W-:Y:S02]  /*05e0*/  SHF.R.U32.HI R29, RZ, 0x2, R21 ;  /* 0x00000002ff1d7819 */ /* 0x000fe40000011615 */
[----:B------:R-:W-:-:S03]  /*05f0*/  LOP3.LUT R21, R21, 0x3, RZ, 0xc0, !PT ;  /* 0x0000000315157812 */ /* 0x000fc600078ec0ff */
[----:B------:R-:W-:-:S04]  /*0600*/  IMAD R22, R29, 0x600, R0 ;  /* 0x000006001d167824 */ /* 0x000fc800078e0200 */
[----:B------:R-:W-:Y:S02]  /*0610*/  IMAD.IADD R21, R21, 0x1, R22 ;  /* 0x0000000115157824 */ /* 0x000fe400078e0216 */
[----:B-1----:R-:W-:-:S05]  /*0620*/  VIADD R20, R20, 0x1 ;  /* 0x0000000114147836 */ /* 0x002fca0000000000 */
[----:B------:R-:W-:Y:S04]  /*0630*/  STS.U8 [R19], R20 ;  /* 0x0000001413007388 */ /* 0x000fe80000000000 */
[----:B------:R-:W1:Y:S01]  /*0640*/  LDS.U8 R22, [R21] ;  /* 0x0000000015167984 */ /* 0x000e620000000000 */
[----:B------:R-:W-:-:S04]  /*0650*/  ISETP.GT.AND P0, PT, R23, -0x1, PT ;  /* 0xffffffff1700780c */ /* 0x000fc80003f04270 */
        /* <DEDUP_REMOVED lines=55> */
[----:B---3--:R-:W-:-:S04]  /*09d0*/  ISETP.GT.AND P0, PT, R15, -0x1, PT ;  /* 0xffffffff0f00780c */ /* 0x008fc80003f04270 */
        /* <DEDUP_REMOVED lines=13> */
[----:B--2---:R-:W-:-:S04]  /*0ab0*/  ISETP.GT.AND P0, PT, R17, -0x1, PT ;  /* 0xffffffff1100780c */ /* 0x004fc80003f04270 */
        /* <DEDUP_REMOVED lines=41> */
[----:B------:R-:W-:-:S04]  /*0d50*/  UIADD3 UR4, UPT, UPT, UR4, -0x1080, URZ ;  /* 0xffffef8004047890 */ /* 0x000fc8000fffe0ff */
[----:B------:R-:W-:Y:S01]  /*0d60*/  UISETP.NE.AND UP0, UPT, UR4, -0x17b80, UPT ;  /* 0xfffe84800400788c */ /* 0x000fe2000bf05270 */
[----:B------:R-:W-:Y:S02]  /*0d70*/  VIADD R6, R6, 0xffffef80 ;  /* 0xffffef8006067836 */ /* 0x000fe40000000000 */
[----:B------:R-:W-:Y:S02]  /*0d80*/  VIADD R7, R7, 0x1080 ;  /* 0x0000108007077836 */ /* 0x000fe40000000000 */
[----:B-1----:R-:W-:-:S05]  /*0d90*/  VIADD R15, R14, 0x1 ;  /* 0x000000010e0f7836 */ /* 0x002fca0000000000 */
[----:B------:R3:W-:Y:S01]  /*0da0*/  STS.U8 [R12], R15 ;  /* 0x0000000f0c007388 */ /* 0x0007e20000000000 */
[----:B------:R-:W-:Y:S05]  /*0db0*/  BRA.U UP0, `(.L_x_1973) ;  /* 0xfffffff5003c7547 */ /* 0x000fea000b83ffff */
[----:B------:R-:W-:Y:S01]  /*0dc0*/  BAR.SYNC.DEFER_BLOCKING 0x0 ;  /* 0x0000000000007b1d */ /* 0x000fe20000010000 */
[----:B------:R-:W-:-:S05]  /*0dd0*/  ISETP.GT.U32.AND P0, PT, R71, 0xff, PT ;  /* 0x000000ff4700780c */ /* 0x000fca0003f04070 */
[----:B------:R-:W-:Y:S08]  /*0de0*/  BSSY.RECONVERGENT B0, `(.L_x_1974) ;  /* 0x0000058000007945 */ /* 0x000ff00003800200 */
[----:B------:R-:W-:Y:S05]  /*0df0*/  @P0 BRA `(.L_x_1975) ;  /* 0x0000000400580947 */ /* 0x000fea0003800000 */
[----:B------:R-:W3:Y:S02]  /*0e00*/  S2R R13, SR_LANEID ;  /* 0x00000000000d7919 */ /* 0x000ee40000000000 */
[----:B---3--:R-:W-:-:S05]  /*0e10*/  IMAD R12, R13, 0x4, R2 ;  /* 0x000000040d0c7824 */ /* 0x008fca00078e0202 */
[----:B------:R-:W1:Y:S04]  /*0e20*/  LDS R13, [R12] ;  /* 0x000000000c0d7984 */ /* 0x000e680000000800 */
[----:B------:R-:W2:Y:S04]  /*0e30*/  LDS R16, [R12+0x80] ;  /* 0x000080000c107984 */ /* 0x000ea80000000800 */
[----:B------:R-:W3:Y:S04]  /*0e40*/  LDS R19, [R12+0x100] ;  /* 0x000100000c137984 */ /* 0x000ee80000000800 */
[----:B------:R-:W4:Y:S04]  /*0e50*/  LDS R20, [R12+0x180] ;  /* 0x000180000c147984 */ /* 0x000f280000000800 */
[----:B------:R-:W5:Y:S04]  /*0e60*/  LDS R21, [R12+0x200] ;  /* 0x000200000c157984 */ /* 0x000f680000000800 */
[----:B------:R-:W0:Y:S04]  /*0e70*/  LDS R22, [R12+0x280] ;  /* 0x000280000c167984 */ /* 0x000e280000000800 */
[----:B------:R-:W0:Y:S04]  /*0e80*/  LDS R23, [R12+0x300] ;  /* 0x000300000c177984 */ /* 0x000e280000000800 */
[----:B------:R-:W0:Y:S04]  /*0e90*/  LDS R24, [R12+0x380] ;  /* 0x000380000c187984 */ /* 0x000e280000000800 */
[----:B------:R-:W0:Y:S04]  /*0ea0*/  LDS R25, [R12+0x400] ;  /* 0x000400000c197984 */ /* 0x000e280000000800 */
[----:B------:R-:W0:Y:S01]  /*0eb0*/  LDS R26, [R12+0x480] ;  /* 0x000480000c1a7984 */ /* 0x000e220000000800 */
[----:B-1----:R-:W-:-:S03]  /*0ec0*/  PRMT R15, R13, 0x7770, RZ ;  /* 0x000077700d0f7816 */ /* 0x002fc600000000ff */
[----:B------:R-:W1:Y:S01]  /*0ed0*/  LDS R28, [R12+0x500] ;  /* 0x000500000c1c7984 */ /* 0x000e620000000800 */
[----:B------:R-:W-:Y:S02]  /*0ee0*/  PRMT R14, R13, 0x7771, RZ ;  /* 0x000077710d0e7816 */ /* 0x000fe400000000ff */
[C---:B--2---:R-:W-:Y:S02]  /*0ef0*/  PRMT R17, R16.reuse, 0x7770, RZ ;  /* 0x0000777010117816 */ /* 0x044fe400000000ff */
[----:B------:R-:W-:Y:S02]  /*0f00*/  PRMT R18, R16, 0x7771, RZ ;  /* 0x0000777110127816 */ /* 0x000fe400000000ff */
[----:B------:R-:W-:Y:S02]  /*0f10*/  IADD3 R15, PT, PT, R17, R8, R15 ;  /* 0x00000008110f7210 */ /* 0x000fe40007ffe00f */
[----:B------:R-:W-:Y:S02]  /*0f20*/  IADD3 R14, PT, PT, R18, R9, R14 ;  /* 0x00000009120e7210 */ /* 0x000fe40007ffe00e */
[----:B------:R-:W-:-:S02]  /*0f30*/  PRMT R9, R13, 0x7772, RZ ;  /* 0x000077720d097816 */ /* 0x000fc400000000ff */
[----:B------:R-:W-:Y:S02]  /*0f40*/  PRMT R8, R13, 0x7773, RZ ;  /* 0x000077730d087816 */ /* 0x000fe400000000ff */
[C---:B------:R-:W-:Y:S02]  /*0f50*/  PRMT R13, R16.reuse, 0x7772, RZ ;  /* 0x00007772100d7816 */ /* 0x040fe400000000ff */
[----:B------:R-:W-:Y:S02]  /*0f60*/  PRMT R16, R16, 0x7773, RZ ;  /* 0x0000777310107816 */ /* 0x000fe400000000ff */
[----:B------:R-:W-:Y:S02]  /*0f70*/  IADD3 R9, PT, PT, R13, R10, R9 ;  /* 0x0000000a0d097210 */ /* 0x000fe40007ffe009 */
[----:B------:R-:W-:Y:S02]  /*0f80*/  IADD3 R8, PT, PT, R16, R11, R8 ;  /* 0x0000000b10087210 */ /* 0x000fe40007ffe008 */
[----:B---3--:R-:W-:-:S02]  /*0f90*/  PRMT R18, R19, 0x7770, RZ ;  /* 0x0000777013127816 */ /* 0x008fc400000000ff */
        /* <DEDUP_REMOVED lines=9> */
[----:B------:R2:W3:Y:S01]  /*1030*/  LDS R19, [R12+0x580] ;  /* 0x000580000c137984 */ /* 0x0004e20000000800 */
[----:B------:R-:W-:Y:S02]  /*1040*/  IADD3 R11, PT, PT, R13, R14, R11 ;  /* 0x0000000e0d0b7210 */ /* 0x000fe40007ffe00b */
[----:B------:R-:W-:Y:S02]  /*1050*/  IADD3 R9, PT, PT, R16, R9, R10 ;  /* 0x0000000910097210 */ /* 0x000fe40007ffe00a */
[----:B-----5:R-:W-:-:S02]  /*1060*/  PRMT R10, R21, 0x7770, RZ ;  /* 0x00007770150a7816 */ /* 0x020fc400000000ff */
[C---:B------:R-:W-:Y:S02]  /*1070*/  PRMT R14, R21.reuse, 0x7771, RZ ;  /* 0x00007771150e7816 */ /* 0x040fe400000000ff */
[C---:B------:R-:W-:Y:S02]  /*1080*/  PRMT R16, R21.reuse, 0x7772, RZ ;  /* 0x0000777215107816 */ /* 0x040fe400000000ff */
        /* <DEDUP_REMOVED lines=9> */
[----:B--2---:R-:W-:-:S02]  /*1120*/  PRMT R12, R23, 0x7771, RZ ;  /* 0x00007771170c7816 */ /* 0x004fc400000000ff */
        /* <DEDUP_REMOVED lines=22> */
[----:B------:R-:W-:Y:S02]  /*1290*/  IADD3 R11, PT, PT, R16, R11, R12 ;  /* 0x0000000b100b7210 */ /* 0x000fe40007ffe00c */
[----:B-1----:R-:W-:-:S02]  /*12a0*/  PRMT R9, R28, 0x7770, RZ ;  /* 0x000077701c097816 */ /* 0x002fc400000000ff */
[C---:B---3--:R-:W-:Y:S02]  /*12b0*/  PRMT R8, R19.reuse, 0x7770, RZ ;  /* 0x0000777013087816 */ /* 0x048fe400000000ff */
        /* <DEDUP_REMOVED lines=10> */
.L_x_1975:
[----:B------:R-:W-:Y:S05]  /*1360*/  BSYNC.RECONVERGENT B0 ;  /* 0x0000000000007941 */ /* 0x000fea0003800200 */
.L_x_1974:
        /* <DEDUP_REMOVED lines=11> */
.L_x_1972:
[----:B------:R-:W-:Y:S01]  /*1420*/  IMAD.IADD R13, R4, 0x1, -R7 ;  /* 0x00000001040d7824 */ /* 0x000fe200078e0a07 */
[----:B------:R-:W2:Y:S04]  /*1430*/  LDCU UR11, c[0x0][0x3b4] ;  /* 0x00007680ff0b77ac */ /* 0x000ea80008000800 */
[----:B------:R-:W-:Y:S01]  /*1440*/  ISETP.GE.AND P0, PT, R13, 0x1080, PT ;  /* 0x000010800d00780c */ /* 0x000fe20003f06270 */
[----:B------:R-:W4:-:S12]  /*1450*/  LDCU UR12, c[0x0][0x3b4] ;  /* 0x00007680ff0c77ac */ /* 0x000f180008000800 */
[----:B------:R-:W-:Y:S05]  /*1460*/  @!P0 BRA `(.L_x_1977) ;  /* 0x0000000800d48947 */ /* 0x000fea0003800000 */
[----:B------:R-:W5:Y:S01]  /*1470*/  LDCU.64 UR4, c[0x0][0x380] ;  /* 0x00007000ff0477ac */ /* 0x000f620008000a00 */
[----:B------:R-:W0:Y:S01]  /*1480*/  LDCU UR6, c[0x0][0x3b4] ;  /* 0x00007680ff0677ac */ /* 0x000e220008000800 */
[----:B------:R-:W0:Y:S01]  /*1490*/  LDCU UR7, c[0x0][0x3b8] ;  /* 0x00007700ff0777ac */ /* 0x000e220008000800 */
[----:B-----5:R-:W-:-:S04]  /*14a0*/  UIADD3 UR4, UP0, UPT, UR4, 0x1e00, URZ ;  /* 0x00001e0004047890 */ /* 0x020fc8000ff1e0ff */
[----:B0-----:R-:W-:-:S12]  /*14b0*/  UIADD3.X UR5, UPT, UPT, URZ, UR5, URZ, UP0, !UPT ;  /* 0x00000005ff057290 */ /* 0x001fd800087fe4ff */
.L_x_1978:
[----:B0-----:R-:W-:-:S04]  /*14c0*/  IADD3 R6, P0, PT, R71, R7, RZ ;  /* 0x0000000747067210 */ /* 0x001fc80007f1e0ff */
[----:B---3--:R-:W-:Y:S02]  /*14d0*/  LEA.HI.X.SX32 R15, R7, RZ, 0x1, P0 ;  /* 0x000000ff070f7211 */ /* 0x008fe400000f0eff */
[----:B------:R-:W-:-:S04]  /*14e0*/  LEA R20, P0, R6, UR4, 0x2 ;  /* 0x0000000406147c11 */ /* 0x000fc8000f8010ff */
[----:B------:R-:W-:-:S05]  /*14f0*/  LEA.HI.X R21, R6, UR5, R15, 0x2, P0 ;  /* 0x0000000506157c11 */ /* 0x000fca00080f140f */
[----:B------:R-:W3:Y:S04]  /*1500*/  LDG.E R15, desc[UR8][R20.64+-0x1e00] ;  /* 0xffe20008140f7981 */ /* 0x000ee8000c1e1900 */
[----:B------:R-:W5:Y:S04]  /*1510*/  LDG.E R19, desc[UR8][R20.64+-0x1800] ;  /* 0xffe8000814137981 */ /* 0x000f68000c1e1900 */
[----:B------:R-:W2:Y:S04]  /*1520*/  LDG.E R22, desc[UR8][R20.64+-0x1200] ;  /* 0xffee000814167981 */ /* 0x000ea8000c1e1900 */
[----:B------:R-:W4:Y:S04]  /*1530*/  LDG.E R23, desc[UR8][R20.64+-0xc00] ;  /* 0xfff4000814177981 */ /* 0x000f28000c1e1900 */
[----:B------:R-:W4:Y:S04]  /*1540*/  LDG.E R24, desc[UR8][R20.64+-0x600] ;  /* 0xfffa000814187981 */ /* 0x000f28000c1e1900 */
[----:B------:R-:W4:Y:S01]  /*1550*/  LDG.E R14, desc[UR8][R20.64] ;  /* 0x00000008140e7981 */ /* 0x000f22000c1e1900 */
[----:B------:R-:W-:-:S03]  /*1560*/  IMAD.MOV.U32 R6, RZ, RZ, -0x80000000 ;  /* 0x80000000ff067424 */ /* 0x000fc600078e00ff */
[----:B------:R-:W4:Y:S01]  /*1570*/  LDG.E R12, desc[UR8][R20.64+0x600] ;  /* 0x00060008140c7981 */ /* 0x000f22000c1e1900 */
[----:B------:R-:W-:-:S03]  /*1580*/  UBMSK UR10, URZ, UR7 ;  /* 0x00000007ff0a729b */ /* 0x000fc60008000000 */
[----:B------:R-:W4:Y:S01]  /*1590*/  LDG.E R18, desc[UR8][R20.64+0x1e00] ;  /* 0x001e000814127981 */ /* 0x000f22000c1e1900 */
[----:B---3--:R-:W-:-:S04]  /*15a0*/  ISETP.GT.AND P0, PT, R15, -0x1, PT ;  /* 0xffffffff0f00780c */ /* 0x008fc80003f04270 */
[----:B------:R-:W-:-:S04]  /*15b0*/  SEL R16, R6, 0xffffffff, P0 ;  /* 0xffffffff06107807 */ /* 0x000fc80000000000 */
[----:B------:R-:W-:Y:S02]  /*15c0*/  LOP3.LUT R16, R16, R15, RZ, 0x3c, !PT ;  /* 0x0000000f10107212 */ /* 0x000fe400078e3cff */
[----:B------:R-:W3:Y:S02]  /*15d0*/  LDG.E R15, desc[UR8][R20.64+0xc00] ;  /* 0x000c0008140f7981 */ /* 0x000ee4000c1e1900 */
        /* <DEDUP_REMOVED lines=8> */
[----:B------:R-:W3:Y:S04]  /*1660*/  LDG.E R17, desc[UR8][R20.64+0x1200] ;  /* 0x0012000814117981 */ /* 0x000ee8000c1e1900 */
[----:B------:R0:W3:Y:S01]  /*1670*/  LDG.E R16, desc[UR8][R20.64+0x1800] ;  /* 0x0018000814107981 */ /* 0x0000e2000c1e1900 */
[----:B------:R-:W-:Y:S01]  /*1680*/  BAR.SYNC.DEFER_BLOCKING 0x0 ;  /* 0x0000000000007b1d */ /* 0x000fe20000010000 */
[----:B-----5:R-:W-:-:S04]  /*1690*/  ISETP.GT.AND P0, PT, R19, -0x1, PT ;  /* 0xffffffff1300780c */ /* 0x020fc80003f04270 */
[----:B------:R-:W-:-:S04]  /*16a0*/  SEL R28, R6, 0xffffffff, P0 ;  /* 0xffffffff061c7807 */ /* 0x000fc80000000000 */
[----:B------:R-:W-:Y:S01]  /*16b0*/  LOP3.LUT R28, R28, R19, RZ, 0x3c, !PT ;  /* 0x000000131c1c7212 */ /* 0x000fe200078e3cff */
[----:B------:R-:W5:Y:S03]  /*16c0*/  LDS.U8 R26, [R25] ;  /* 0x00000000191a7984 */ /* 0x000f660000000000 */
        /* <DEDUP_REMOVED lines=8> */
[----:B--2---:R-:W-:Y:S01]  /*1750*/  ISETP.GT.AND P0, PT, R22, -0x1, PT ;  /* 0xffffffff1600780c */ /* 0x004fe20003f04270 */
[----:B-----5:R-:W-:-:S05]  /*1760*/  VIADD R26, R26, 0x1 ;  /* 0x000000011a1a7836 */ /* 0x020fca0000000000 */
[----:B------:R-:W-:Y:S04]  /*1770*/  STS.U8 [R25], R26 ;  /* 0x0000001a19007388 */ /* 0x000fe80000000000 */
[----:B0-----:R-:W0:Y:S01]  /*1780*/  LDS.U8 R20, [R19] ;  /* 0x0000000013147984 */ /* 0x001e220000000000 */
        /* <DEDUP_REMOVED lines=10> */
[----:B0-----:R-:W-:-:S05]  /*1830*/  VIADD R20, R20, 0x1 ;  /* 0x0000000114147836 */ /* 0x001fca0000000000 */
[----:B------:R-:W-:Y:S04]  /*1840*/  STS.U8 [R19], R20 ;  /* 0x0000001413007388 */ /* 0x000fe80000000000 */
[----:B------:R-:W0:Y:S01]  /*1850*/  LDS.U8 R22, [R21] ;  /* 0x0000000015167984 */ /* 0x000e220000000000 */
[----:B----4-:R-:W-:-:S04]  /*1860*/  ISETP.GT.AND P0, PT, R23, -0x1, PT ;  /* 0xffffffff1700780c */ /* 0x010fc80003f04270 */
        /* <DEDUP_REMOVED lines=117> */
.L_x_1977:
[----:B------:R-:W-:Y:S01]  /*1fc0*/  ISETP.GE.AND P0, PT, R71, R13, PT ;  /* 0x0000000d4700720c */ /* 0x000fe20003f06270 */
[----:B------:R-:W-:-:S12]  /*1fd0*/  BSSY.RECONVERGENT B0, `(.L_x_1979) ;  /* 0x0000071000007945 */ /* 0x000fd80003800200 */
[----:B------:R-:W-:Y:S05]  /*1fe0*/  @P0 BRA `(.L_x_1980) ;  /* 0x0000000400bc0947 */ /* 0x000fea0003800000 */
[----:B0-----:R-:W-:Y:S01]  /*1ff0*/  LOP3.LUT R6, RZ, R71, RZ, 0x33, !PT ;  /* 0x00000047ff067212 */ /* 0x001fe200078e33ff */
[----:B------:R-:W0:Y:S01]  /*2000*/  LDCU UR4, c[0x0][0x3b8] ;  /* 0x00007700ff0477ac */ /* 0x000e220008000800 */
[----:B------:R-:W-:Y:S03]  /*2010*/  BSSY.RECONVERGENT B1, `(.L_x_1981) ;  /* 0x0000025000017945 */ /* 0x000fe60003800200 */
[----:B---3--:R-:W-:-:S04]  /*2020*/  IMAD.IADD R12, R6, 0x1, R13 ;  /* 0x00000001060c7824 */ /* 0x008fc800078e020d */
[C---:B------:R-:W-:Y:S01]  /*2030*/  IMAD.HI.U32 R6, R12.reuse, -0x55555555, RZ ;  /* 0xaaaaaaab0c067827 */ /* 0x040fe200078e00ff */
[----:B------:R-:W-:-:S04]  /*2040*/  ISETP.GE.U32.AND P1, PT, R12, 0x480, PT ;  /* 0x000004800c00780c */ /* 0x000fc80003f26070 */
[----:B------:R-:W-:-:S04]  /*2050*/  SHF.R.U32.HI R6, RZ, 0x8, R6 ;  /* 0x00000008ff067819 */ /* 0x000fc80000011606 */
[----:B------:R-:W-:Y:S02]  /*2060*/  LOP3.LUT R14, R6, 0x3, RZ, 0xc0, !PT ;  /* 0x00000003060e7812 */ /* 0x000fe400078ec0ff */
[----:B0-----:R-:W-:Y:S02]  /*2070*/  BMSK R12, RZ, UR4 ;  /* 0x00000004ff0c7c1b */ /* 0x001fe40008000000 */
[----:B------:R-:W-:Y:S01]  /*2080*/  ISETP.NE.AND P0, PT, R14, 0x3, PT ;  /* 0x000000030e00780c */ /* 0x000fe20003f05270 */
[----:B------:R-:W-:-:S12]  /*2090*/  IMAD.MOV.U32 R14, RZ, RZ, R71 ;  /* 0x000000ffff0e7224 */ /* 0x000fd800078e0047 */
[----:B------:R-:W-:Y:S05]  /*20a0*/  @!P0 BRA `(.L_x_1982) ;  /* 0x00000000006c8947 */ /* 0x000fea0003800000 */
[----:B------:R-:W0:Y:S01]  /*20b0*/  LDC.64 R18, c[0x0][0x380] ;  /* 0x0000e000ff127b82 */ /* 0x000e220000000a00 */
[----:B------:R-:W-:Y:S02]  /*20c0*/  VIADD R15, R6, 0x1 ;  /* 0x00000001060f7836 */ /* 0x000fe40000000000 */
[----:B------:R-:W-:-:S03]  /*20d0*/  IMAD.IADD R21, R71, 0x1, R7 ;  /* 0x0000000147157824 */ /* 0x000fc600078e0207 */
[----:B------:R-:W-:-:S05]  /*20e0*/  LOP3.LUT R15, R15, 0x3, RZ, 0xc0, !PT ;  /* 0x000000030f0f7812 */ /* 0x000fca00078ec0ff */
[----:B------:R-:W-:Y:S02]  /*20f0*/  IMAD R14, R15, 0x180, R71 ;  /* 0x000001800f0e7824 */ /* 0x000fe400078e0247 */
[----:B------:R-:W-:-:S07]  /*2100*/  IMAD.MOV R15, RZ, RZ, -R15 ;  /* 0x000000ffff0f7224 */ /* 0x000fce00078e0a0f */
.L_x_1983:
[----:B0--3--:R-:W-:-:S06]  /*2110*/  IMAD.WIDE R16, R21, 0x4, R18 ;  /* 0x0000000415107825 */ /* 0x009fcc00078e0212 */
[----:B------:R-:W3:Y:S01]  /*2120*/  LDG.E R16, desc[UR8][R16.64] ;  /* 0x0000000810107981 */ /* 0x000ee2000c1e1900 */
[----:B------:R-:W-:Y:S02]  /*2130*/  IMAD.MOV.U32 R23, RZ, RZ, -0x80000000 ;  /* 0x80000000ff177424 */ /* 0x000fe400078e00ff */
[----:B------:R-:W-:Y:S02]  /*2140*/  VIADD R15, R15, 0x1 ;  /* 0x000000010f0f7836 */ /* 0x000fe40000000000 */
[----:B------:R-:W-:Y:S01]  /*2150*/  VIADD R21, R21, 0x180 ;  /* 0x0000018015157836 */ /* 0x000fe20000000000 */
[----:B---3--:R-:W-:-:S04]  /*2160*/  ISETP.GT.AND P0, PT, R16, -0x1, PT ;  /* 0xffffffff1000780c */ /* 0x008fc80003f04270 */
[----:B------:R-:W-:-:S04]  /*2170*/  SEL R23, R23, 0xffffffff, P0 ;  /* 0xffffffff17177807 */ /* 0x000fc80000000000 */
[----:B------:R-:W-:-:S04]  /*2180*/  LOP3.LUT R23, R23, R16, RZ, 0x3c, !PT ;  /* 0x0000001017177212 */ /* 0x000fc800078e3cff */
[----:B------:R-:W-:-:S04]  /*2190*/  ISETP.NE.AND P0, PT, R23, 0x7fffffff, PT ;  /* 0x7fffffff1700780c */ /* 0x000fc80003f05270 */
[----:B------:R-:W-:Y:S02]  /*21a0*/  SEL R23, R23, 0x80000000, P0 ;  /* 0x8000000017177807 */ /* 0x000fe40000000000 */
[----:B------:R-:W-:Y:S02]  /*21b0*/  ISETP.NE.AND P0, PT, R15, RZ, PT ;  /* 0x000000ff0f00720c */ /* 0x000fe40003f05270 */
[----:B--2---:R-:W-:-:S04]  /*21c0*/  SHF.R.U32.HI R23, RZ, UR11, R23 ;  /* 0x0000000bff177c19 */ /* 0x004fc80008011617 */
[----:B------:R-:W-:-:S04]  /*21d0*/  LOP3.LUT R23, R12, R23, RZ, 0xc0, !PT ;  /* 0x000000170c177212 */ /* 0x000fc800078ec0ff */
[----:B------:R-:W-:Y:S02]  /*21e0*/  SHF.R.U32.HI R25, RZ, 0x2, R23 ;  /* 0x00000002ff197819 */ /* 0x000fe40000011617 */
[----:B------:R-:W-:-:S03]  /*21f0*/  LOP3.LUT R23, R23, 0x3, RZ, 0xc0, !PT ;  /* 0x0000000317177812 */ /* 0x000fc600078ec0ff */
[----:B------:R-:W-:-:S04]  /*2200*/  IMAD R6, R25, 0x600, R0 ;  /* 0x0000060019067824 */ /* 0x000fc800078e0200 */
[----:B------:R-:W-:-:S05]  /*2210*/  IMAD.IADD R6, R23, 0x1, R6 ;  /* 0x0000000117067824 */ /* 0x000fca00078e0206 */
[----:B------:R-:W0:Y:S02]  /*2220*/  LDS.U8 R16, [R6] ;  /* 0x0000000006107984 */ /* 0x000e240000000000 */
[----:B0-----:R-:W-:-:S05]  /*2230*/  VIADD R17, R16, 0x1 ;  /* 0x0000000110117836 */ /* 0x001fca0000000000 */
[----:B------:R3:W-:Y:S01]  /*2240*/  STS.U8 [R6], R17 ;  /* 0x0000001106007388 */ /* 0x0007e20000000000 */
[----:B------:R-:W-:Y:S05]  /*2250*/  @P0 BRA `(.L_x_1983) ;  /* 0xfffffffc00ac0947 */ /* 0x000fea000383ffff */
.L_x_1982:
[----:B--2-4-:R-:W-:Y:S05]  /*2260*/  BSYNC.RECONVERGENT B1 ;  /* 0x0000000000017941 */ /* 0x014fea0003800200 */
.L_x_1981:
[----:B------:R-:W-:Y:S05]  /*2270*/  @!P1 BRA `(.L_x_1980) ;  /* 0x0000000400189947 */ /* 0x000fea0003800000 */
[----:B---3--:R-:W0:Y:S01]  /*2280*/  LDC.64 R16, c[0x0][0x380] ;  /* 0x0000e000ff107b82 */ /* 0x008e220000000a00 */
[----:B------:R-:W-:Y:S01]  /*2290*/  IMAD.IADD R15, R14, 0x1, R7 ;  /* 0x000000010e0f7824 */ /* 0x000fe200078e0207 */
[----:B0-----:R-:W-:-:S05]  /*22a0*/  IADD3 R6, P0, PT, R16, 0xc00, RZ ;  /* 0x00000c0010067810 */ /* 0x001fca0007f1e0ff */
[----:B------:R-:W-:-:S08]  /*22b0*/  IMAD.X R7, RZ, RZ, R17, P0 ;  /* 0x000000ffff077224 */ /* 0x000fd000000e0611 */
.L_x_1984:
[----:B------:R-:W-:-:S05]  /*22c0*/  IMAD.WIDE R16, R15, 0x4, R6 ;  /* 0x000000040f107825 */ /* 0x000fca00078e0206 */
[----:B0-----:R-:W2:Y:S04]  /*22d0*/  LDG.E R18, desc[UR8][R16.64+-0xc00] ;  /* 0xfff4000810127981 */ /* 0x001ea8000c1e1900 */
[----:B------:R-:W3:Y:S04]  /*22e0*/  LDG.E R20, desc[UR8][R16.64+-0x600] ;  /* 0xfffa000810147981 */ /* 0x000ee8000c1e1900 */
[----:B------:R-:W4:Y:S04]  /*22f0*/  LDG.E R22, desc[UR8][R16.64] ;  /* 0x0000000810167981 */ /* 0x000f28000c1e1900 */
[----:B------:R0:W5:Y:S01]  /*2300*/  LDG.E R24, desc[UR8][R16.64+0x600] ;  /* 0x0006000810187981 */ /* 0x000162000c1e1900 */
[----:B------:R-:W-:-:S02]  /*2310*/  IMAD.MOV.U32 R25, RZ, RZ, -0x80000000 ;  /* 0x80000000ff197424 */ /* 0x000fc400078e00ff */
[----:B------:R-:W-:Y:S02]  /*2320*/  VIADD R14, R14, 0x600 ;  /* 0x000006000e0e7836 */ /* 0x000fe40000000000 */
[----:B------:R-:W-:Y:S01]  /*2330*/  VIADD R15, R15, 0x600 ;  /* 0x000006000f0f7836 */ /* 0x000fe20000000000 */
[----:B--2---:R-:W-:-:S04]  /*2340*/  ISETP.GT.AND P0, PT, R18, -0x1, PT ;  /* 0xffffffff1200780c */ /* 0x004fc80003f04270 */
[----:B------:R-:W-:-:S04]  /*2350*/  SEL R19, R25, 0xffffffff, P0 ;  /* 0xffffffff19137807 */ /* 0x000fc80000000000 */
[----:B------:R-:W-:-:S04]  /*2360*/  LOP3.LUT R19, R19, R18, RZ, 0x3c, !PT ;  /* 0x0000001213137212 */ /* 0x000fc800078e3cff */
[----:B------:R-:W-:-:S04]  /*2370*/  ISETP.NE.AND P0, PT, R19, 0x7fffffff, PT ;  /* 0x7fffffff1300780c */ /* 0x000fc80003f05270 */
[----:B------:R-:W-:Y:S02]  /*2380*/  SEL R19, R19, 0x80000000, P0 ;  /* 0x8000000013137807 */ /* 0x000fe40000000000 */
[----:B---3--:R-:W-:Y:S02]  /*2390*/  ISETP.GT.AND P0, PT, R20, -0x1, PT ;  /* 0xffffffff1400780c */ /* 0x008fe40003f04270 */
[----:B------:R-:W-:Y:S02]  /*23a0*/  SHF.R.U32.HI R19, RZ, UR12, R19 ;  /* 0x0000000cff137c19 */ /* 0x000fe40008011613 */
[----:B0-----:R-:W-:Y:S02]  /*23b0*/  SEL R17, R25, 0xffffffff, P0 ;  /* 0xffffffff19117807 */ /* 0x001fe40000000000 */
[----:B------:R-:W-:Y:S02]  /*23c0*/  LOP3.LUT R19, R12, R19, RZ, 0xc0, !PT ;  /* 0x000000130c137212 */ /* 0x000fe400078ec0ff */
[----:B------:R-:W-:-:S02]  /*23d0*/  LOP3.LUT R17, R17, R20, RZ, 0x3c, !PT ;  /* 0x0000001411117212 */ /* 0x000fc400078e3cff */
[----:B------:R-:W-:Y:S02]  /*23e0*/  SHF.R.U32.HI R21, RZ, 0x2, R19 ;  /* 0x00000002ff157819 */ /* 0x000fe40000011613 */
[----:B------:R-:W-:Y:S02]  /*23f0*/  LOP3.LUT R19, R19, 0x3, RZ, 0xc0, !PT ;  /* 0x0000000313137812 */ /* 0x000fe400078ec0ff */
[----:B------:R-:W-:Y:S01]  /*2400*/  ISETP.NE.AND P0, PT, R17, 0x7fffffff, PT ;  /* 0x7fffffff1100780c */ /* 0x000fe20003f05270 */
[----:B------:R-:W-:-:S03]  /*2410*/  IMAD R18, R21, 0x600, R0 ;  /* 0x0000060015127824 */ /* 0x000fc600078e0200 */
[----:B------:R-:W-:Y:S01]  /*2420*/  SEL R17, R17, 0x80000000, P0 ;  /* 0x8000000011117807 */ /* 0x000fe20000000000 */
[----:B------:R-:W-:Y:S01]  /*2430*/  IMAD.IADD R18, R19, 0x1, R18 ;  /* 0x0000000113127824 */ /* 0x000fe200078e0212 */
[----:B----4-:R-:W-:Y:S02]  /*2440*/  ISETP.GT.AND P0, PT, R22, -0x1, PT ;  /* 0xffffffff1600780c */ /* 0x010fe40003f04270 */
[----:B------:R-:W-:Y:S02]  /*2450*/  SHF.R.U32.HI R17, RZ, UR12, R17 ;  /* 0x0000000cff117c19 */ /* 0x000fe40008011611 */
[----:B------:R-:W0:Y:S01]  /*2460*/  LDS.U8 R16, [R18] ;  /* 0x0000000012107984 */ /* 0x000e220000000000 */
[----:B------:R-:W-:Y:S02]  /*2470*/  SEL R21, R25, 0xffffffff, P0 ;  /* 0xffffffff19157807 */ /* 0x000fe40000000000 */
[----:B------:R-:W-:Y:S02]  /*2480*/  LOP3.LUT R17, R12, R17, RZ, 0xc0, !PT ;  /* 0x000000110c117212 */ /* 0x000fe400078ec0ff */
[----:B------:R-:W-:-:S02]  /*2490*/  LOP3.LUT R21, R21, R22, RZ, 0x3c, !PT ;  /* 0x0000001615157212 */ /* 0x000fc400078e3cff */
[----:B------:R-:W-:Y:S02]  /*24a0*/  SHF.R.U32.HI R19, RZ, 0x2, R17 ;  /* 0x00000002ff137819 */ /* 0x000fe40000011611 */
[----:B------:R-:W-:-:S03]  /*24b0*/  ISETP.NE.AND P0, PT, R21, 0x7fffffff, PT ;  /* 0x7fffffff1500780c */ /* 0x000fc60003f05270 */
[----:B------:R-:W-:Y:S01]  /*24c0*/  IMAD R20, R19, 0x600, R0 ;  /* 0x0000060013147824 */ /* 0x000fe200078e0200 */
[----:B------:R-:W-:Y:S02]  /*24d0*/  LOP3.LUT R19, R17, 0x3, RZ, 0xc0, !PT ;  /* 0x0000000311137812 */ /* 0x000fe400078ec0ff */
[----:B------:R-:W-:Y:S02]  /*24e0*/  SEL R21, R21, 0x80000000, P0 ;  /* 0x8000000015157807 */ /* 0x000fe40000000000 */
[----:B-----5:R-:W-:Y:S01]  /*24f0*/  ISETP.GT.AND P0, PT, R24, -0x1, PT ;  /* 0xffffffff1800780c */ /* 0x020fe20003f04270 */
[----:B------:R-:W-:Y:S01]  /*2500*/  IMAD.IADD R19, R19, 0x1, R20 ;  /* 0x0000000113137824 */ /* 0x000fe200078e0214 */
[----:B------:R-:W-:-:S04]  /*2510*/  SHF.R.U32.HI R21, RZ, UR12, R21 ;  /* 0x0000000cff157c19 */ /* 0x000fc80008011615 */
[----:B------:R-:W-:-:S04]  /*2520*/  LOP3.LUT R21, R12, R21, RZ, 0xc0, !PT ;  /* 0x000000150c157212 */ /* 0x000fc800078ec0ff */
[----:B------:R-:W-:Y:S02]  /*2530*/  SHF.R.U32.HI R23, RZ, 0x2, R21 ;  /* 0x00000002ff177819 */ /* 0x000fe40000011615 */
[----:B------:R-:W-:-:S03]  /*2540*/  LOP3.LUT R21, R21, 0x3, RZ, 0xc0, !PT ;  /* 0x0000000315157812 */ /* 0x000fc600078ec0ff */
[----:B------:R-:W-:-:S04]  /*2550*/  IMAD R20, R23, 0x600, R0 ;  /* 0x0000060017147824 */ /* 0x000fc800078e0200 */
[----:B------:R-:W-:Y:S01]  /*2560*/  IMAD.IADD R20, R21, 0x1, R20 ;  /* 0x0000000115147824 */ /* 0x000fe200078e0214 */
[----:B------:R-:W-:Y:S01]  /*2570*/  SEL R21, R25, 0xffffffff, P0 ;  /* 0xffffffff19157807 */ /* 0x000fe20000000000 */
[----:B0-----:R-:W-:-:S03]  /*2580*/  VIADD R17, R16, 0x1 ;  /* 0x0000000110117836 */ /* 0x001fc60000000000 */
[----:B------:R-:W-:Y:S02]  /*2590*/  LOP3.LUT R21, R21, R24, RZ, 0x3c, !PT ;  /* 0x0000001815157212 */ /* 0x000fe400078e3cff */
[----:B------:R0:W-:Y:S02]  /*25a0*/  STS.U8 [R18], R17 ;  /* 0x0000001112007388 */ /* 0x0001e40000000000 */
[C---:B------:R-:W-:Y:S02]  /*25b0*/  ISETP.NE.AND P0, PT, R21.reuse, 0x7fffffff, PT ;  /* 0x7fffffff1500780c */ /* 0x040fe40003f05270 */
[----:B------:R-:W2:Y:S02]  /*25c0*/  LDS.U8 R16, [R19] ;  /* 0x0000000013107984 */ /* 0x000ea40000000000 */
[----:B------:R-:W-:Y:S02]  /*25d0*/  SEL R21, R21, 0x80000000, P0 ;  /* 0x8000000015157807 */ /* 0x000fe40000000000 */
[----:B------:R-:W-:-:S02]  /*25e0*/  ISETP.GE.AND P0, PT, R14, R13, PT ;  /* 0x0000000d0e00720c */ /* 0x000fc40003f06270 */
[----:B------:R-:W-:-:S04]  /*25f0*/  SHF.R.U32.HI R21, RZ, UR12, R21 ;  /* 0x0000000cff157c19 */ /* 0x000fc80008011615 */
[----:B------:R-:W-:-:S04]  /*2600*/  LOP3.LUT R21, R12, R21, RZ, 0xc0, !PT ;  /* 0x000000150c157212 */ /* 0x000fc800078ec0ff */
[----:B------:R-:W-:Y:S02]  /*2610*/  SHF.R.U32.HI R23, RZ, 0x2, R21 ;  /* 0x00000002ff177819 */ /* 0x000fe40000011615 */
[----:B------:R-:W-:-:S03]  /*2620*/  LOP3.LUT R21, R21, 0x3, RZ, 0xc0, !PT ;  /* 0x0000000315157812 */ /* 0x000fc600078ec0ff */
[----:B0-----:R-:W-:-:S04]  /*2630*/  IMAD R18, R23, 0x600, R0 ;  /* 0x0000060017127824 */ /* 0x001fc800078e0200 */
[----:B------:R-:W-:Y:S02]  /*2640*/  IMAD.IADD R18, R21, 0x1, R18 ;  /* 0x0000000115127824 */ /* 0x000fe400078e0212 */
[----:B--2---:R-:W-:-:S05]  /*2650*/  VIADD R16, R16, 0x1 ;  /* 0x0000000110107836 */ /* 0x004fca0000000000 */
[----:B------:R-:W-:Y:S04]  /*2660*/  STS.U8 [R19], R16 ;  /* 0x0000001013007388 */ /* 0x000fe80000000000 */
[----:B------:R-:W0:Y:S02]  /*2670*/  LDS.U8 R17, [R20] ;  /* 0x0000000014117984 */ /* 0x000e240000000000 */
[----:B0-----:R-:W-:-:S05]  /*2680*/  VIADD R17, R17, 0x1 ;  /* 0x0000000111117836 */ /* 0x001fca0000000000 */
[----:B------:R-:W-:Y:S04]  /*2690*/  STS.U8 [R20], R17 ;  /* 0x0000001114007388 */ /* 0x000fe80000000000 */
[----:B------:R-:W0:Y:S02]  /*26a0*/  LDS.U8 R16, [R18] ;  /* 0x0000000012107984 */ /* 0x000e240000000000 */
[----:B0-----:R-:W-:-:S05]  /*26b0*/  VIADD R19, R16, 0x1 ;  /* 0x0000000110137836 */ /* 0x001fca0000000000 */
[----:B------:R0:W-:Y:S01]  /*26c0*/  STS.U8 [R18], R19 ;  /* 0x0000001312007388 */ /* 0x0001e20000000000 */
[----:B------:R-:W-:Y:S05]  /*26d0*/  @!P0 BRA `(.L_x_1984) ;  /* 0xfffffff800f88947 */ /* 0x000fea000383ffff */
.L_x_1980:
[----:B--2-4-:R-:W-:Y:S05]  /*26e0*/  BSYNC.RECONVERGENT B0 ;  /* 0x0000000000007941 */ /* 0x014fea0003800200 */
.L_x_1979:
[----:B---3--:R-:W0:Y:S01]  /*26f0*/  S2R R12, SR_LANEID ;  /* 0x00000000000c7919 */ /* 0x008e220000000000 */
[----:B------:R-:W-:Y:S01]  /*2700*/  BAR.SYNC.DEFER_BLOCKING 0x0 ;  /* 0x0000000000007b1d */ /* 0x000fe20000010000 */
[C---:B------:R-:W-:Y:S02]  /*2710*/  ISETP.GT.U32.AND P0, PT, R71.reuse, 0xff, PT ;  /* 0x000000ff4700780c */ /* 0x040fe40003f04070 */
[----:B------:R-:W-:-:S03]  /*2720*/  ISETP.GT.U32.AND P1, PT, R71, 0x1f, PT ;  /* 0x0000001f4700780c */ /* 0x000fc60003f24070 */
[----:B------:R-:W-:Y:S08]  /*2730*/  BSSY.RECONVERGENT B0, `(.L_x_1985) ;  /* 0x000005b000007945 */ /* 0x000ff00003800200 */
[----:B------:R-:W-:-:S04]  /*2740*/  @!P0 SHF.R.U32.HI R7, RZ, 0x1, R71 ;  /* 0x00000001ff078819 */ /* 0x000fc80000011647 */
[----:B------:R-:W-:Y:S01]  /*2750*/  @!P0 LOP3.LUT R7, R7, 0x70, RZ, 0xc0, !PT ;  /* 0x0000007007078812 */ /* 0x000fe200078ec0ff */
[----:B0-----:R-:W-:-:S04]  /*2760*/  @!P0 IMAD R6, R12, 0x80, R3 ;  /* 0x000000800c068824 */ /* 0x001fc800078e0203 */
[----:B------:R-:W-:Y:S01]  /*2770*/  @!P0 IMAD.IADD R6, R6, 0x1, R7 ;  /* 0x0000000106068824 */ /* 0x000fe200078e0207 */
[----:B------:R-:W-:Y:S06]  /*2780*/  @P0 BRA `(.L_x_1986) ;  /* 0x0000000400540947 */ /* 0x000fec0003800000 */
[----:B------:R-:W-:-:S05]  /*2790*/  IMAD R25, R12, 0x4, R2 ;  /* 0x000000040c197824 */ /* 0x000fca00078e0202 */
[----:B------:R-:W0:Y:S04]  /*27a0*/  LDS R2, [R25] ;  /* 0x0000000019027984 */ /* 0x000e280000000800 */
        /* <DEDUP_REMOVED lines=8> */
[----:B------:R-:W1:Y:S01]  /*2830*/  LDS R23, [R25+0x480] ;  /* 0x0004800019177984 */ /* 0x000e620000000800 */
[----:B0-----:R-:W-:-:S03]  /*2840*/  PRMT R7, R2, 0x7770, RZ ;  /* 0x0000777002077816 */ /* 0x001fc600000000ff */
[----:B------:R-:W0:Y:S01]  /*2850*/  LDS R24, [R25+0x500] ;  /* 0x0005000019187984 */ /* 0x000e220000000800 */
[----:B------:R-:W-:Y:S02]  /*2860*/  PRMT R12, R2, 0x7771, RZ ;  /* 0x00007771020c7816 */ /* 0x000fe400000000ff */
[C---:B--2---:R-:W-:Y:S02]  /*2870*/  PRMT R14, R13.reuse, 0x7770, RZ ;  /* 0x000077700d0e7816 */ /* 0x044fe400000000ff */
[C---:B------:R-:W-:Y:S02]  /*2880*/  PRMT R15, R13.reuse, 0x7771, RZ ;  /* 0x000077710d0f7816 */ /* 0x040fe400000000ff */
[----:B------:R-:W-:Y:S02]  /*2890*/  IADD3 R14, PT, PT, R14, R8, R7 ;  /* 0x000000080e0e7210 */ /* 0x000fe40007ffe007 */
[----:B------:R-:W-:Y:S02]  /*28a0*/  PRMT R7, R2, 0x7772, RZ ;  /* 0x0000777202077816 */ /* 0x000fe400000000ff */
[----:B------:R-:W-:-:S02]  /*28b0*/  PRMT R8, R13, 0x7772, RZ ;  /* 0x000077720d087816 */ /* 0x000fc400000000ff */
[----:B------:R-:W-:Y:S02]  /*28c0*/  PRMT R2, R2, 0x7773, RZ ;  /* 0x0000777302027816 */ /* 0x000fe400000000ff */
[----:B------:R-:W-:Y:S02]  /*28d0*/  PRMT R13, R13, 0x7773, RZ ;  /* 0x000077730d0d7816 */ /* 0x000fe400000000ff */
[----:B------:R-:W-:Y:S02]  /*28e0*/  IADD3 R12, PT, PT, R15, R9, R12 ;  /* 0x000000090f0c7210 */ /* 0x000fe40007ffe00c */
[----:B------:R-:W-:Y:S02]  /*28f0*/  IADD3 R7, PT, PT, R8, R10, R7 ;  /* 0x0000000a08077210 */ /* 0x000fe40007ffe007 */
[----:B------:R-:W-:Y:S02]  /*2900*/  IADD3 R2, PT, PT, R13, R11, R2 ;  /* 0x0000000b0d027210 */ /* 0x000fe40007ffe002 */
[----:B---3--:R-:W-:-:S02]  /*2910*/  PRMT R15, R17, 0x7770, RZ ;  /* 0x00007770110f7816 */ /* 0x008fc400000000ff */
[C---:B------:R-:W-:Y:S02]  /*2920*/  PRMT R10, R17.reuse, 0x7771, RZ ;  /* 0x00007771110a7816 */ /* 0x040fe400000000ff */
[C---:B------:R-:W-:Y:S02]  /*2930*/  PRMT R13, R17.reuse, 0x7772, RZ ;  /* 0x00007772110d7816 */ /* 0x040fe400000000ff */
[----:B------:R-:W-:Y:S02]  /*2940*/  PRMT R17, R17, 0x7773, RZ ;  /* 0x0000777311117816 */ /* 0x000fe400000000ff */
[C---:B----4-:R-:W-:Y:S02]  /*2950*/  PRMT R11, R16.reuse, 0x7773, RZ ;  /* 0x00007773100b7816 */ /* 0x050fe400000000ff */
[----:B------:R-:W-:Y:S02]  /*2960*/  PRMT R9, R16, 0x7770, RZ ;  /* 0x0000777010097816 */ /* 0x000fe400000000ff */
[----:B------:R-:W-:-:S02]  /*2970*/  IADD3 R2, PT, PT, R17, R2, R11 ;  /* 0x0000000211027210 */ /* 0x000fc40007ffe00b */
[----:B------:R-:W2:Y:S01]  /*2980*/  LDS R17, [R25+0x580] ;  /* 0x0005800019117984 */ /* 0x000ea20000000800 */
[----:B------:R-:W-:Y:S02]  /*2990*/  IADD3 R14, PT, PT, R15, R14, R9 ;  /* 0x0000000e0f0e7210 */ /* 0x000fe40007ffe009 */
[C---:B------:R-:W-:Y:S02]  /*29a0*/  PRMT R9, R16.reuse, 0x7771, RZ ;  /* 0x0000777110097816 */ /* 0x040fe400000000ff */
[----:B------:R-:W-:Y:S02]  /*29b0*/  PRMT R8, R16, 0x7772, RZ ;  /* 0x0000777210087816 */ /* 0x000fe400000000ff */
[----:B------:R-:W-:Y:S02]  /*29c0*/  IADD3 R9, PT, PT, R10, R12, R9 ;  /* 0x0000000c0a097210 */ /* 0x000fe40007ffe009 */
[----:B------:R-:W-:Y:S02]  /*29d0*/  IADD3 R7, PT, PT, R13, R7, R8 ;  /* 0x000000070d077210 */ /* 0x000fe40007ffe008 */
[----:B-----5:R-:W-:-:S02]  /*29e0*/  PRMT R11, R18, 0x7770, RZ ;  /* 0x00007770120b7816 */ /* 0x020fc400000000ff */
        /* <DEDUP_REMOVED lines=13> */
[----:B------:R-:W-:Y:S02]  /*2ac0*/  PRMT R15, R21, 0x7771, RZ ;  /* 0x00007771150f7816 */ /* 0x000fe400000000ff */
[----:B------:R-:W-:Y:S02]  /*2ad0*/  IADD3 R2, PT, PT, R19, R2, R13 ;  /* 0x0000000213027210 */ /* 0x000fe40007ffe00d */
        /* <DEDUP_REMOVED lines=19> */
[----:B0-----:R-:W-:Y:S02]  /*2c10*/  PRMT R8, R24, 0x7770, RZ ;  /* 0x0000777018087816 */ /* 0x001fe400000000ff */
[----:B--2---:R-:W-:-:S02]  /*2c20*/  PRMT R14, R17, 0x7770, RZ ;  /* 0x00007770110e7816 */ /* 0x004fc400000000ff */
[----:B------:R-:W-:Y:S02]  /*2c30*/  IADD3 R2, PT, PT, R23, R2, R13 ;  /* 0x0000000217027210 */ /* 0x000fe40007ffe00d */
[C---:B------:R-:W-:Y:S02]  /*2c40*/  PRMT R10, R24.reuse, 0x7771, RZ ;  /* 0x00007771180a7816 */ /* 0x040fe400000000ff */
        /* <DEDUP_REMOVED lines=9> */
.L_x_1986:
[----:B------:R-:W-:Y:S05]  /*2ce0*/  BSYNC.RECONVERGENT B0 ;  /* 0x0000000000007941 */ /* 0x000fea0003800200 */
.L_x_1985:
[----:B------:R-:W-:Y:S01]  /*2cf0*/  BAR.SYNC.DEFER_BLOCKING 0x0 ;  /* 0x0000000000007b1d */ /* 0x000fe20000010000 */
[----:B------:R-:W-:-:S05]  /*2d00*/  IMAD R7, R71, -0x4, R3 ;  /* 0xfffffffc47077824 */ /* 0x000fca00078e0203 */
[----:B------:R-:W-:Y:S01]  /*2d10*/  BSSY.RECONVERGENT B0, `(.L_x_1987) ;  /* 0x0000034000007945 */ /* 0x000fe20003800200 */
[----:B------:R0:W-:Y:S01]  /*2d20*/  @!P0 STS.128 [R6], R8 ;  /* 0x0000000806008388 */ /* 0x0001e20000000c00 */
[----:B------:R-:W-:Y:S06]  /*2d30*/  BAR.SYNC.DEFER_BLOCKING 0x0 ;  /* 0x0000000000007b1d */ /* 0x000fec0000010000 */
[----:B------:R-:W-:Y:S05]  /*2d40*/  @P1 BRA `(.L_x_1988) ;  /* 0x0000000000c01947 */ /* 0x000fea0003800000 */
[----:B------:R-:W-:Y:S04]  /*2d50*/  LDS R2, [R0] ;  /* 0x0000000000027984 */ /* 0x000fe80000000800 */
[----:B0-----:R-:W-:Y:S04]  /*2d60*/  LDS R9, [R0+0x80] ;  /* 0x0000800000097984 */ /* 0x001fe80000000800 */
[----:B------:R-:W0:Y:S04]  /*2d70*/  LDS R6, [R0+0x100] ;  /* 0x0001000000067984 */ /* 0x000e280000000800 */
        /* <DEDUP_REMOVED lines=9> */
[----:B------:R-:W1:Y:S01]  /*2e10*/  LDS R16, [R0+0x600] ;  /* 0x0006000000107984 */ /* 0x000e620000000800 */
[----:B0-----:R-:W-:-:S03]  /*2e20*/  IADD3 R2, PT, PT, R6, R9, R2 ;  /* 0x0000000906027210 */ /* 0x001fc60007ffe002 */
[----:B------:R-:W-:Y:S04]  /*2e30*/  LDS R21, [R0+0x680] ;  /* 0x0006800000157984 */ /* 0x000fe80000000800 */
[----:B------:R-:W0:Y:S01]  /*2e40*/  LDS R18, [R0+0x700] ;  /* 0x0007000000127984 */ /* 0x000e220000000800 */
        /* <DEDUP_REMOVED lines=12> */
[----:B-1----:R-:W-:-:S03]  /*2f10*/  IADD3 R2, PT, PT, R16, R19, R2 ;  /* 0x0000001310027210 */ /* 0x002fc60007ffe002 */
        /* <DEDUP_REMOVED lines=12> */
[----:B------:R-:W4:Y:S01]  /*2fe0*/  LDS R19, [R0+0xf80] ;  /* 0x000f800000137984 */ /* 0x000f220000000800 */
[----:B-----5:R-:W-:-:S04]  /*2ff0*/  IADD3 R2, PT, PT, R6, R9, R2 ;  /* 0x0000000906027210 */ /* 0x020fc80007ffe002 */
[----:B-1----:R-:W-:-:S04]  /*3000*/  IADD3 R2, PT, PT, R8, R11, R2 ;  /* 0x0000000b08027210 */ /* 0x002fc80007ffe002 */
[----:B0-----:R-:W-:-:S04]  /*3010*/  IADD3 R2, PT, PT, R10, R13, R2 ;  /* 0x0000000d0a027210 */ /* 0x001fc80007ffe002 */
[----:B--2---:R-:W-:-:S04]  /*3020*/  IADD3 R2, PT, PT, R12, R15, R2 ;  /* 0x0000000f0c027210 */ /* 0x004fc80007ffe002 */
[----:B---3--:R-:W-:-:S05]  /*3030*/  IADD3 R2, PT, PT, R14, R17, R2 ;  /* 0x000000110e027210 */ /* 0x008fca0007ffe002 */
[----:B----4-:R-:W-:-:S07]  /*3040*/  IMAD.IADD R19, R2, 0x1, R19 ;  /* 0x0000000102137824 */ /* 0x010fce00078e0213 */
.L_x_1988:
[----:B------:R-:W-:Y:S05]  /*3050*/  BSYNC.RECONVERGENT B0 ;  /* 0x0000000000007941 */ /* 0x000fea0003800200 */
.L_x_1987:
[----:B------:R-:W-:Y:S01]  /*3060*/  BAR.SYNC.DEFER_BLOCKING 0x0 ;  /* 0x0000000000007b1d */ /* 0x000fe20000010000 */
[----:B------:R-:W-:-:S04]  /*3070*/  IMAD.MOV.U32 R70, RZ, RZ, RZ ;  /* 0x000000ffff467224 */ /* 0x000fc800078e00ff */
[----:B------:R-:W-:Y:S01]  /*3080*/  IMAD.HI.U32 R2, R71, 0x15555556, R70 ;  /* 0x1555555647027827 */ /* 0x000fe200078e0046 */
[----:B------:R-:W2:Y:S03]  /*3090*/  LDCU UR14, c[0x0][0x3b4] ;  /* 0x00007680ff0e77ac */ /* 0x000ea60008000800 */
[----:B0-----:R-:W-:Y:S01]  /*30a0*/  IMAD R6, R2, 0x4, R3 ;  /* 0x0000000402067824 */ /* 0x001fe200078e0203 */
[----:B------:R-:W0:Y:S01]  /*30b0*/  LDCU UR7, c[0x0][0x3b8] ;  /* 0x00007700ff0777ac */ /* 0x000e220008000800 */
[----:B------:R-:W3:Y:S01]  /*30c0*/  LDCU.64 UR12, c[0x0][0x380] ;  /* 0x00007000ff0c77ac */ /* 0x000ee20008000a00 */
[----:B------:R-:W4:Y:S01]  /*30d0*/  LDCU.64 UR10, c[0x0][0x390] ;  /* 0x00007200ff0a77ac */ /* 0x000f220008000a00 */
        /* <DEDUP_REMOVED lines=19> */
[----:B------:R-:W1:Y:S01]  /*3210*/  LDS R18, [R3+0x13c] ;  /* 0x00013c0003127984 */ /* 0x000e620000000800 */
[----:B0-----:R-:W-:-:S04]  /*3220*/  IADD3 R19, PT, PT, R8, R9, R2 ;  /* 0x0000000908137210 */ /* 0x001fc80007ffe002 */
[----:B--2---:R-:W-:-:S04]  /*3230*/  IADD3 R19, PT, PT, R11, R19, R10 ;  /* 0x000000130b137210 */ /* 0x004fc80007ffe00a */
[----:B---3--:R-:W-:-:S04]  /*3240*/  IADD3 R19, PT, PT, R13, R19, R12 ;  /* 0x000000130d137210 */ /* 0x008fc80007ffe00c */
[----:B----4-:R-:W-:-:S04]  /*3250*/  IADD3 R19, PT, PT, R15, R19, R14 ;  /* 0x000000130f137210 */ /* 0x010fc80007ffe00e */
[----:B-----5:R-:W-:-:S05]  /*3260*/  IADD3 R19, PT, PT, R17, R19, R16 ;  /* 0x0000001311137210 */ /* 0x020fca0007ffe010 */
        /* <DEDUP_REMOVED lines=11> */
.L_x_2004:
        /* <DEDUP_REMOVED lines=25> */
.L_x_1989:
        /* <DEDUP_REMOVED lines=16> */
[----:B0-----:R-:W-:-:S07]  /*35b0*/  IMAD R6, R71, 0x40, R0 ;  /* 0x0000004047067824 */ /* 0x001fce00078e0200 */
.L_x_1993:
[----:B0-----:R-:W-:-:S04]  /*35c0*/  IADD3 R9, P0, PT, R71, R27, RZ ;  /* 0x0000001b47097210 */ /* 0x001fc80007f1e0ff */
[----:B------:R-:W-:Y:S02]  /*35d0*/  LEA.HI.X.SX32 R10, R27, RZ, 0x1, P0 ;  /* 0x000000ff1b0a7211 */ /* 0x000fe400000f0eff */
[----:B------:R-:W-:-:S04]  /*35e0*/  LEA R8, P0, R9, UR12, 0x2 ;  /* 0x0000000c09087c11 */ /* 0x000fc8000f8010ff */
[----:B------:R-:W-:-:S05]  /*35f0*/  LEA.HI.X R9, R9, UR13, R10, 0x2, P0 ;  /* 0x0000000d09097c11 */ /* 0x000fca00080f140a */
        /* <DEDUP_REMOVED lines=10> */
[----:B------:R0:W5:Y:S01]  /*36a0*/  LDG.E R37, desc[UR8][R8.64+0x3c00] ;  /* 0x003c000808257981 */ /* 0x000162000c1e1900 */
[----:B------:R-:W-:Y:S05]  /*36b0*/  WARPSYNC.ALL ;  /* 0x0000000000007948 */ /* 0x000fea0003800000 */
[----:B------:R-:W-:Y:S01]  /*36c0*/  IMAD R12, R71, 0x28, R0 ;  /* 0x00000028470c7824 */ /* 0x000fe200078e0200 */
[----:B------:R-:W-:Y:S01]  /*36d0*/  UBMSK UR6, URZ, UR7 ;  /* 0x00000007ff06729b */ /* 0x000fe20008000000 */
[----:B------:R-:W1:Y:S01]  /*36e0*/  S2R R68, SR_LANEID ;  /* 0x0000000000447919 */ /* 0x000e620000000000 */
[----:B------:R-:W1:Y:S01]  /*36f0*/  S2UR UR5, SR_CgaCtaId ;  /* 0x00000000000579c3 */ /* 0x000e620000008800 */
[----:B0-----:R-:W-:Y:S01]  /*3700*/  IMAD.MOV.U32 R8, RZ, RZ, -0x80000000 ;  /* 0x80000000ff087424 */ /* 0x001fe200078e00ff */
[----:B------:R-:W-:Y:S01]  /*3710*/  UMOV UR4, 0x400 ;  /* 0x0000040000047882 */ /* 0x000fe20000000000 */
[----:B------:R-:W-:-:S04]  /*3720*/  SHF.R.U32.HI R72, RZ, 0x5, R71 ;  /* 0x00000005ff487819 */ /* 0x000fc80000011647 */
[C---:B------:R-:W-:Y:S02]  /*3730*/  ISETP.NE.AND P4, PT, R72.reuse, 0xa, PT ;  /* 0x0000000a4800780c */ /* 0x040fe40003f85270 */
[----:B------:R-:W-:Y:S01]  /*3740*/  ISETP.NE.AND P3, PT, R72, 0xb, PT ;  /* 0x0000000b4800780c */ /* 0x000fe20003f65270 */
[----:B-1----:R-:W-:Y:S01]  /*3750*/  ULEA UR4, UR5, UR4, 0x18 ;  /* 0x0000000405047291 */ /* 0x002fe2000f8ec0ff */
[----:B------:R-:W-:Y:S01]  /*3760*/  ISETP.NE.AND P1, PT, R68, 0x1f, PT ;  /* 0x0000001f4400780c */ /* 0x000fe20003f25270 */
        /* <DEDUP_REMOVED lines=16> */
[----:B------:R-:W-:Y:S04]  /*3870*/  LDS R29, [R12+0x10] ;  /* 0x000010000c1d7984 */ /* 0x000fe80000000800 */
[----:B------:R-:W-:Y:S04]  /*3880*/  LDS R30, [R12+0x14] ;  /* 0x000014000c1e7984 */ /* 0x000fe80000000800 */
[----:B------:R-:W-:Y:S04]  /*3890*/  LDS R24, [R12+0x18] ;  /* 0x000018000c187984 */ /* 0x000fe80000000800 */
[----:B------:R-:W-:Y:S04]  /*38a0*/  LDS R23, [R12+0x1c] ;  /* 0x00001c000c177984 */ /* 0x000fe80000000800 */
[----:B------:R-:W-:Y:S04]  /*38b0*/  LDS R22, [R12+0x20] ;  /* 0x000020000c167984 */ /* 0x000fe80000000800 */
[----:B------:R-:W-:Y:S01]  /*38c0*/  LDS R21, [R12+0x24] ;  /* 0x000024000c157984 */ /* 0x000fe20000000800 */
[----:B0-----:R-:W-:-:S03]  /*38d0*/  ISETP.GT.AND P0, PT, R31, -0x1, PT ;  /* 0xffffffff1f00780c */ /* 0x001fc60003f04270 */
[----:B------:R0:W-:Y:S01]  /*38e0*/  LDS R20, [R12+0x28] ;  /* 0x000028000c147984 */ /* 0x0001e20000000800 */
[----:B------:R-:W-:Y:S01]  /*38f0*/  SEL R10, R8, 0xffffffff, P0 ;  /* 0xffffffff080a7807 */ /* 0x000fe20000000000 */
[----:B------:R-:W-:Y:S03]  /*3900*/  BAR.SYNC.DEFER_BLOCKING 0x0 ;  /* 0x0000000000007b1d */ /* 0x000fe60000010000 */
[----:B------:R-:W-:-:S04]  /*3910*/  LOP3.LUT R31, R10, R31, RZ, 0x3c, !PT ;  /* 0x0000001f0a1f7212 */ /* 0x000fc800078e3cff */
[----:B------:R-:W-:-:S04]  /*3920*/  ISETP.NE.AND P0, PT, R31, 0x7fffffff, PT ;  /* 0x7fffffff1f00780c */ /* 0x000fc80003f05270 */
[----:B------:R-:W-:Y:S02]  /*3930*/  SEL R9, R31, 0x80000000, P0 ;  /* 0x800000001f097807 */ /* 0x000fe40000000000 */
[----:B-1----:R-:W-:Y:S02]  /*3940*/  ISETP.GT.AND P0, PT, R25, -0x1, PT ;  /* 0xffffffff1900780c */ /* 0x002fe40003f04270 */
[----:B------:R-:W-:-:S04]  /*3950*/  SHF.R.U32.HI R9, RZ, UR14, R9 ;  /* 0x0000000eff097c19 */ /* 0x000fc80008011609 */
[----:B------:R-:W-:-:S04]  /*3960*/  LOP3.LUT R9, R9, UR6, RZ, 0xc0, !PT ;  /* 0x0000000609097c12 */ /* 0x000fc8000f8ec0ff */
[----:B------:R-:W-:Y:S01]  /*3970*/  LOP3.LUT R11, R9, 0xf, RZ, 0xc, !PT ;  /* 0x0000000f090b7812 */ /* 0x000fe200078e0cff */
[----:B------:R-:W-:Y:S01]  /*3980*/  STS [R0], RZ ;  /* 0x000000ff00007388 */ /* 0x000fe20000000800 */
[----:B------:R-:W-:-:S03]  /*3990*/  SHF.R.U32.HI R9, RZ, 0x3, R9 ;  /* 0x00000003ff097819 */ /* 0x000fc60000011609 */
[----:B------:R-:W-:Y:S01]  /*39a0*/  IMAD R11, R11, 0x600, R0 ;  /* 0x000006000b0b7824 */ /* 0x000fe200078e0200 */
[----:B------:R-:W-:Y:S01]  /*39b0*/  LOP3.LUT R10, R9, 0x1ffffffe, RZ, 0xc0, !PT ;  /* 0x1ffffffe090a7812 */ /* 0x000fe200078ec0ff */
[----:B------:R-:W-:Y:S04]  /*39c0*/  STS [R0+0x600], RZ ;  /* 0x000600ff00007388 */ /* 0x000fe80000000800 */
[----:B------:R-:W-:Y:S01]  /*39d0*/  IMAD.IADD R11, R11, 0x1, -R10 ;  /* 0x000000010b0b7824 */ /* 0x000fe200078e0a0a */
[----:B------:R-:W-:Y:S01]  /*39e0*/  STS [R0+0xc00], RZ ;  /* 0x000c00ff00007388 */ /* 0x000fe20000000800 */
[----:B------:R-:W-:-:S03]  /*39f0*/  SEL R10, R8, 0xffffffff, P0 ;  /* 0xffffffff080a7807 */ /* 0x000fc60000000000 */
[----:B------:R-:W-:Y:S01]  /*3a00*/  STS [R0+0x1200], RZ ;  /* 0x001200ff00007388 */ /* 0x000fe20000000800 */
[----:B------:R-:W-:-:S03]  /*3a10*/  LOP3.LUT R25, R10, R25, RZ, 0x3c, !PT ;  /* 0x000000190a197212 */ /* 0x000fc600078e3cff */
[----:B------:R-:W-:Y:S01]  /*3a20*/  STS [R0+0x1800], RZ ;  /* 0x001800ff00007388 */ /* 0x000fe20000000800 */
[----:B------:R-:W-:-:S03]  /*3a30*/  ISETP.NE.AND P0, PT, R25, 0x7fffffff, PT ;  /* 0x7fffffff1900780c */ /* 0x000fc60003f05270 */
[----:B------:R-:W-:Y:S01]  /*3a40*/  STS [R0+0x1e00], RZ ;  /* 0x001e00ff00007388 */ /* 0x000fe20000000800 */
[----:B------:R-:W-:Y:S02]  /*3a50*/  SEL R9, R25, 0x80000000, P0 ;  /* 0x8000000019097807 */ /* 0x000fe40000000000 */
[----:B--2---:R-:W-:Y:S01]  /*3a60*/  ISETP.GT.AND P0, PT, R26, -0x1, PT ;  /* 0xffffffff1a00780c */ /* 0x004fe20003f04270 */
[----:B------:R-:W-:Y:S01]  /*3a70*/  STS [R0+0x2400], RZ ;  /* 0x002400ff00007388 */ /* 0x000fe20000000800 */
[----:B------:R-:W-:-:S03]  /*3a80*/  SHF.R.U32.HI R9, RZ, UR14, R9 ;  /* 0x0000000eff097c19 */ /* 0x000fc60008011609 */
[----:B------:R-:W-:Y:S01]  /*3a90*/  STS [R0+0x2a00], RZ ;  /* 0x002a00ff00007388 */ /* 0x000fe20000000800 */
[----:B------:R-:W-:-:S03]  /*3aa0*/  LOP3.LUT R9, R9, UR6, RZ, 0xc0, !PT ;  /* 0x0000000609097c12 */ /* 0x000fc6000f8ec0ff */
        /* <DEDUP_REMOVED lines=12> */
[C---:B------:R-:W-:Y:S02]  /*3b70*/  ISETP.NE.AND P0, PT, R26.reuse, 0x7fffffff, PT ;  /* 0x7fffffff1a00780c */ /* 0x040fe40003f05270 */
[----:B------:R-:W-:Y:S02]  /*3b80*/  STS [R0+0x4e00], RZ ;  /* 0x004e00ff00007388 */ /* 0x000fe40000000800 */
[----:B------:R-:W-:-:S02]  /*3b90*/  SEL R9, R26, 0x80000000, P0 ;  /* 0x800000001a097807 */ /* 0x000fc40000000000 */
[----:B------:R-:W-:Y:S01]  /*3ba0*/  STS [R0+0x5400], RZ ;  /* 0x005400ff00007388 */ /* 0x000fe20000000800 */
[----:B---3--:R-:W-:Y:S02]  /*3bb0*/  ISETP.GT.AND P0, PT, R28, -0x1, PT ;  /* 0xffffffff1c00780c */ /* 0x008fe40003f04270 */
[----:B------:R-:W-:Y:S01]  /*3bc0*/  SHF.R.U32.HI R9, RZ, UR14, R9 ;  /* 0x0000000eff097c19 */ /* 0x000fe20008011609 */
[----:B------:R-:W-:Y:S03]  /*3bd0*/  STS [R0+0x5a00], RZ ;  /* 0x005a00ff00007388 */ /* 0x000fe60000000800 */
[----:B------:R-:W-:Y:S01]  /*3be0*/  LOP3.LUT R9, R9, UR6, RZ, 0xc0, !PT ;  /* 0x0000000609097c12 */ /* 0x000fe2000f8ec0ff */
[----:B------:R-:W-:Y:S03]  /*3bf0*/  STS [R0+0x6000], RZ ;  /* 0x006000ff00007388 */ /* 0x000fe60000000800 */
[----:B------:R-:W-:Y:S01]  /*3c00*/  LOP3.LUT R13, R9, 0xf, RZ, 0xc, !PT ;  /* 0x0000000f090d7812 */ /* 0x000fe200078e0cff */
[----:B------:R-:W0:Y:S01]  /*3c10*/  LDS.U16 R33, [R11+0x2] ;  /* 0x000002000b217984 */ /* 0x000e220000000400 */
[----:B------:R-:W-:-:S03]  /*3c20*/  SHF.R.U32.HI R9, RZ, 0x3, R9 ;  /* 0x00000003ff097819 */ /* 0x000fc60000011609 */
[----:B------:R-:W-:Y:S02]  /*3c30*/  IMAD R13, R13, 0x600, R0 ;  /* 0x000006000d0d7824 */ /* 0x000fe400078e0200 */
[----:B0-----:R-:W-:-:S05]  /*3c40*/  VIADD R10, R33, 0x1 ;  /* 0x00000001210a7836 */ /* 0x001fca0000000000 */
[----:B------:R0:W-:Y:S04]  /*3c50*/  STS.U16 [R11+0x2], R10 ;  /* 0x0000020a0b007388 */ /* 0x0001e80000000400 */
[----:B------:R-:W1:Y:S01]  /*3c60*/  LDS.U16 R34, [R12+0x2] ;  /* 0x000002000c227984 */ /* 0x000e620000000400 */
[----:B0-----:R-:W-:Y:S02]  /*3c70*/  LOP3.LUT R10, R9, 0x1ffffffe, RZ, 0xc0, !PT ;  /* 0x1ffffffe090a7812 */ /* 0x001fe400078ec0ff */
[----:B------:R-:W-:-:S03]  /*3c80*/  SEL R9, R8, 0xffffffff, P0 ;  /* 0xffffffff08097807 */ /* 0x000fc60000000000 */
[----:B------:R-:W-:Y:S01]  /*3c90*/  IMAD.IADD R39, R13, 0x1, -R10 ;  /* 0x000000010d277824 */ /* 0x000fe200078e0a0a */
[----:B------:R-:W-:-:S04]  /*3ca0*/  LOP3.LUT R28, R9, R28, RZ, 0x3c, !PT ;  /* 0x0000001c091c7212 */ /* 0x000fc800078e3cff */
[----:B------:R-:W-:-:S04]  /*3cb0*/  ISETP.NE.AND P0, PT, R28, 0x7fffffff, PT ;  /* 0x7fffffff1c00780c */ /* 0x000fc80003f05270 */
[----:B------:R-:W-:Y:S02]  /*3cc0*/  SEL R9, R28, 0x80000000, P0 ;  /* 0x800000001c097807 */ /* 0x000fe40000000000 */
[----:B------:R-:W-:Y:S02]  /*3cd0*/  ISETP.GT.AND P0, PT, R29, -0x1, PT ;  /* 0xffffffff1d00780c */ /* 0x000fe40003f04270 */
[----:B------:R-:W-:Y:S02]  /*3ce0*/  SHF.R.U32.HI R9, RZ, UR14, R9 ;  /* 0x0000000eff097c19 */ /* 0x000fe40008011609 */
[----:B------:R-:W-:Y:S02]  /*3cf0*/  SEL R10, R8, 0xffffffff, P0 ;  /* 0xffffffff080a7807 */ /* 0x000fe40000000000 */
[----:B------:R-:W-:Y:S02]  /*3d00*/  LOP3.LUT R9, R9, UR6, RZ, 0xc0, !PT ;  /* 0x0000000609097c12 */ /* 0x000fe4000f8ec0ff */
[----:B------:R-:W-:-:S02]  /*3d10*/  LOP3.LUT R29, R10, R29, RZ, 0x3c, !PT ;  /* 0x0000001d0a1d7212 */ /* 0x000fc400078e3cff */
[----:B------:R-:W-:Y:S02]  /*3d20*/  LOP3.LUT R13, R9, 0xf, RZ, 0xc, !PT ;  /* 0x0000000f090d7812 */ /* 0x000fe400078e0cff */
[----:B------:R-:W-:Y:S02]  /*3d30*/  SHF.R.U32.HI R9, RZ, 0x3, R9 ;  /* 0x00000003ff097819 */ /* 0x000fe40000011609 */
[----:B------:R-:W-:Y:S01]  /*3d40*/  ISETP.NE.AND P0, PT, R29, 0x7fffffff, PT ;  /* 0x7fffffff1d00780c */ /* 0x000fe20003f05270 */
[----:B------:R-:W-:Y:S01]  /*3d50*/  IMAD R13, R13, 0x600, R0 ;  /* 0x000006000d0d7824 */ /* 0x000fe200078e0200 */
[----:B------:R-:W-:Y:S01]  /*3d60*/  LOP3.LUT R38, R9, 0x1ffffffe, RZ, 0xc0, !PT ;  /* 0x1ffffffe09267812 */ /* 0x000fe200078ec0ff */
[----:B-1----:R-:W-:Y:S01]  /*3d70*/  VIADD R11, R34, 0x1 ;  /* 0x00000001220b7836 */ /* 0x002fe20000000000 */
[----:B------:R-:W-:-:S03]  /*3d80*/  SEL R9, R29, 0x80000000, P0 ;  /* 0x800000001d097807 */ /* 0x000fc60000000000 */
[----:B------:R-:W-:Y:S01]  /*3d90*/  IMAD.IADD R38, R13, 0x1, -R38 ;  /* 0x000000010d267824 */ /* 0x000fe200078e0a26 */
[----:B------:R-:W-:Y:S01]  /*3da0*/  ISETP.GT.AND P0, PT, R30, -0x1, PT ;  /* 0xffffffff1e00780c */ /* 0x000fe20003f04270 */
[----:B------:R0:W-:Y:S01]  /*3db0*/  STS.U16 [R12+0x2], R11 ;  /* 0x0000020b0c007388 */ /* 0x0001e20000000400 */
[----:B------:R-:W-:-:S03]  /*3dc0*/  SHF.R.U32.HI R9, RZ, UR14, R9 ;  /* 0x0000000eff097c19 */ /* 0x000fc60008011609 */
[----:B------:R-:W1:Y:S01]  /*3dd0*/  LDS.U16 R37, [R39+0x2] ;  /* 0x0000020027257984 */ /* 0x000e620000000400 */
[----:B------:R-:W-:-:S04]  /*3de0*/  LOP3.LUT R9, R9, UR6, RZ, 0xc0, !PT ;  /* 0x0000000609097c12 */ /* 0x000fc8000f8ec0ff */
[----:B0-----:R-:W-:Y:S02]  /*3df0*/  LOP3.LUT R11, R9, 0xf, RZ, 0xc, !PT ;  /* 0x0000000f090b7812 */ /* 0x001fe400078e0cff */
[----:B------:R-:W-:-:S03]  /*3e00*/  SHF.R.U32.HI R9, RZ, 0x3, R9 ;  /* 0x00000003ff097819 */ /* 0x000fc60000011609 */
[----:B------:R-:W-:Y:S01]  /*3e10*/  IMAD R32, R11, 0x600, R0 ;  /* 0x000006000b207824 */ /* 0x000fe200078e0200 */
[----:B------:R-:W-:-:S05]  /*3e20*/  LOP3.LUT R9, R9, 0x1ffffffe, RZ, 0xc0, !PT ;  /* 0x1ffffffe09097812 */ /* 0x000fca00078ec0ff */
[----:B------:R-:W-:Y:S01]  /*3e30*/  IMAD.IADD R32, R32, 0x1, -R9 ;  /* 0x0000000120207824 */ /* 0x000fe200078e0a09 */
[----:B------:R-:W-:-:S04]  /*3e40*/  SEL R9, R8, 0xffffffff, P0 ;  /* 0xffffffff08097807 */ /* 0x000fc80000000000 */
[----:B------:R-:W-:-:S04]  /*3e50*/  LOP3.LUT R30, R9, R30, RZ, 0x3c, !PT ;  /* 0x0000001e091e7212 */ /* 0x000fc800078e3cff */
[----:B------:R-:W-:-:S04]  /*3e60*/  ISETP.NE.AND P0, PT, R30, 0x7fffffff, PT ;  /* 0x7fffffff1e00780c */ /* 0x000fc80003f05270 */
[----:B------:R-:W-:Y:S02]  /*3e70*/  SEL R9, R30, 0x80000000, P0 ;  /* 0x800000001e097807 */ /* 0x000fe40000000000 */
[----:B------:R-:W-:Y:S02]  /*3e80*/  ISETP.GT.AND P0, PT, R24, -0x1, PT ;  /* 0xffffffff1800780c */ /* 0x000fe40003f04270 */
[----:B------:R-:W-:-:S04]  /*3e90*/  SHF.R.U32.HI R9, RZ, UR14, R9 ;  /* 0x0000000eff097c19 */ /* 0x000fc80008011609 */
[----:B------:R-:W-:Y:S01]  /*3ea0*/  LOP3.LUT R9, R9, UR6, RZ, 0xc0, !PT ;  /* 0x0000000609097c12 */ /* 0x000fe2000f8ec0ff */
[----:B-1----:R-:W-:-:S03]  /*3eb0*/  VIADD R12, R37, 0x1 ;  /* 0x00000001250c7836 */ /* 0x002fc60000000000 */
[----:B------:R-:W-:Y:S02]  /*3ec0*/  LOP3.LUT R13, R9, 0xf, RZ, 0xc, !PT ;  /* 0x0000000f090d7812 */ /* 0x000fe400078e0cff */
[----:B------:R-:W-:Y:S01]  /*3ed0*/  SHF.R.U32.HI R9, RZ, 0x3, R9 ;  /* 0x00000003ff097819 */ /* 0x000fe20000011609 */
[----:B------:R-:W-:Y:S02]  /*3ee0*/  STS.U16 [R39+0x2], R12 ;  /* 0x0000020c27007388 */ /* 0x000fe40000000400 */
[----:B------:R-:W-:Y:S01]  /*3ef0*/  IMAD R13, R13, 0x600, R0 ;  /* 0x000006000d0d7824 */ /* 0x000fe200078e0200 */
[----:B------:R-:W-:Y:S01]  /*3f00*/  LOP3.LUT R40, R9, 0x1ffffffe, RZ, 0xc0, !PT ;  /* 0x1ffffffe09287812 */ /* 0x000fe200078ec0ff */
[----:B------:R-:W0:Y:S01]  /*3f10*/  LDS.U16 R36, [R38+0x2] ;  /* 0x0000020026247984 */ /* 0x000e220000000400 */
        /* <DEDUP_REMOVED lines=14> */
[----:B------:R-:W-:Y:S02]  /*4000*/  LOP3.LUT R42, R9, 0x1ffffffe, RZ, 0xc0, !PT ;  /* 0x1ffffffe092a7812 */ /* 0x000fe400078ec0ff */
[----:B------:R-:W-:Y:S02]  /*4010*/  SEL R10, R23, 0x80000000, P0 ;  /* 0x80000000170a7807 */ /* 0x000fe40000000000 */
[----:B------:R-:W-:Y:S01]  /*4020*/  ISETP.GT.AND P0, PT, R22, -0x1, PT ;  /* 0xffffffff1600780c */ /* 0x000fe20003f04270 */
[----:B------:R-:W-:Y:S01]  /*4030*/  IMAD.IADD R42, R13, 0x1, -R42 ;  /* 0x000000010d2a7824 */ /* 0x000fe200078e0a2a */
[----:B------:R-:W-:Y:S01]  /*4040*/  SHF.R.U32.HI R10, RZ, UR14, R10 ;  /* 0x0000000eff0a7c19 */ /* 0x000fe2000801160a */
[----:B0-----:R-:W-:-:S03]  /*4050*/  VIADD R11, R36, 0x1 ;  /* 0x00000001240b7836 */ /* 0x001fc60000000000 */
[----:B------:R-:W-:Y:S02]  /*4060*/  LOP3.LUT R10, R10, UR6, RZ, 0xc0, !PT ;  /* 0x000000060a0a7c12 */ /* 0x000fe4000f8ec0ff */
[----:B------:R-:W-:Y:S04]  /*4070*/  STS.U16 [R38+0x2], R11 ;  /* 0x0000020b26007388 */ /* 0x000fe80000000400 */
[----:B------:R-:W0:Y:S02]  /*4080*/  LDS.U16 R35, [R32+0x2] ;  /* 0x0000020020237984 */ /* 0x000e240000000400 */
[----:B0-----:R-:W-:-:S05]  /*4090*/  VIADD R11, R35, 0x1 ;  /* 0x00000001230b7836 */ /* 0x001fca0000000000 */
[----:B------:R0:W-:Y:S04]  /*40a0*/  STS.U16 [R32+0x2], R11 ;  /* 0x0000020b20007388 */ /* 0x0001e80000000400 */
[----:B------:R-:W1:Y:S01]  /*40b0*/  LDS.U16 R41, [R40+0x2] ;  /* 0x0000020028297984 */ /* 0x000e620000000400 */
[----:B0-----:R-:W-:Y:S02]  /*40c0*/  LOP3.LUT R11, R10, 0xf, RZ, 0xc, !PT ;  /* 0x0000000f0a0b7812 */ /* 0x001fe400078e0cff */
[----:B------:R-:W-:-:S03]  /*40d0*/  SHF.R.U32.HI R10, RZ, 0x3, R10 ;  /* 0x00000003ff0a7819 */ /* 0x000fc6000001160a */
[----:B------:R-:W-:Y:S02]  /*40e0*/  IMAD R44, R11, 0x600, R0 ;  /* 0x000006000b2c7824 */ /* 0x000fe400078e0200 */
[----:B-1----:R-:W-:-:S05]  /*40f0*/  VIADD R9, R41, 0x1 ;  /* 0x0000000129097836 */ /* 0x002fca0000000000 */
[----:B------:R0:W-:Y:S04]  /*4100*/  STS.U16 [R40+0x2], R9 ;  /* 0x0000020928007388 */ /* 0x0001e80000000400 */
[----:B------:R-:W1:Y:S01]  /*4110*/  LDS.U16 R43, [R42+0x2] ;  /* 0x000002002a2b7984 */ /* 0x000e620000000400 */
[----:B0-----:R-:W-:-:S05]  /*4120*/  LOP3.LUT R9, R10, 0x1ffffffe, RZ, 0xc0, !PT ;  /* 0x1ffffffe0a097812 */ /* 0x001fca00078ec0ff */
[----:B------:R-:W-:Y:S01]  /*4130*/  IMAD.IADD R44, R44, 0x1, -R9 ;  /* 0x000000012c2c7824 */ /* 0x000fe200078e0a09 */
[----:B------:R-:W-:-:S04]  /*4140*/  SEL R9, R8, 0xffffffff, P0 ;  /* 0xffffffff08097807 */ /* 0x000fc80000000000 */
        /* <DEDUP_REMOVED lines=9> */
[----:B------:R-:W-:Y:S01]  /*41e0*/  SHF.R.U32.HI R9, RZ, 0x3, R9 ;  /* 0x00000003ff097819 */ /* 0x000fe20000011609 */
[----:B-1----:R-:W-:Y:S01]  /*41f0*/  VIADD R11, R43, 0x1 ;  /* 0x000000012b0b7836 */ /* 0x002fe20000000000 */
[----:B------:R-:W-:Y:S01]  /*4200*/  ISETP.NE.AND P0, PT, R21, 0x7fffffff, PT ;  /* 0x7fffffff1500780c */ /* 0x000fe20003f05270 */
[----:B------:R-:W-:Y:S01]  /*4210*/  IMAD R13, R13, 0x600, R0 ;  /* 0x000006000d0d7824 */ /* 0x000fe200078e0200 */
[----:B------:R-:W-:Y:S02]  /*4220*/  LOP3.LUT R46, R9, 0x1ffffffe, RZ, 0xc0, !PT ;  /* 0x1ffffffe092e7812 */ /* 0x000fe400078ec0ff */
[----:B------:R0:W-:Y:S01]  /*4230*/  STS.U16 [R42+0x2], R11 ;  /* 0x0000020b2a007388 */ /* 0x0001e20000000400 */
[----:B------:R-:W-:Y:S02]  /*4240*/  SEL R10, R21, 0x80000000, P0 ;  /* 0x80000000150a7807 */ /* 0x000fe40000000000 */
[----:B------:R-:W-:Y:S01]  /*4250*/  IMAD.IADD R46, R13, 0x1, -R46 ;  /* 0x000000010d2e7824 */ /* 0x000fe200078e0a2e */
[----:B------:R-:W1:Y:S01]  /*4260*/  LDS.U16 R45, [R44+0x2] ;  /* 0x000002002c2d7984 */ /* 0x000e620000000400 */
[----:B------:R-:W-:-:S02]  /*4270*/  SHF.R.U32.HI R10, RZ, UR14, R10 ;  /* 0x0000000eff0a7c19 */ /* 0x000fc4000801160a */
[----:B------:R-:W-:Y:S02]  /*4280*/  ISETP.GT.AND P0, PT, R20, -0x1, PT ;  /* 0xffffffff1400780c */ /* 0x000fe40003f04270 */
[----:B------:R-:W-:-:S04]  /*4290*/  LOP3.LUT R10, R10, UR6, RZ, 0xc0, !PT ;  /* 0x000000060a0a7c12 */ /* 0x000fc8000f8ec0ff */
        /* <DEDUP_REMOVED lines=11> */
[----:B------:R-:W-:-:S04]  /*4350*/  SEL R8, R20, 0x80000000, P0 ;  /* 0x8000000014087807 */ /* 0x000fc80000000000 */
[----:B------:R-:W-:-:S04]  /*4360*/  SHF.R.U32.HI R8, RZ, UR14, R8 ;  /* 0x0000000eff087c19 */ /* 0x000fc80008011608 */
[----:B------:R-:W-:-:S04]  /*4370*/  LOP3.LUT R8, R8, UR6, RZ, 0xc0, !PT ;  /* 0x0000000608087c12 */ /* 0x000fc8000f8ec0ff */
[----:B------:R-:W-:Y:S02]  /*4380*/  LOP3.LUT R9, R8, 0xf, RZ, 0xc, !PT ;  /* 0x0000000f08097812 */ /* 0x000fe400078e0cff */
[----:B------:R-:W-:Y:S01]  /*4390*/  SHF.R.U32.HI R8, RZ, 0x3, R8 ;  /* 0x00000003ff087819 */ /* 0x000fe20000011608 */
[----:B-1----:R-:W-:-:S03]  /*43a0*/  VIADD R11, R47, 0x1 ;  /* 0x000000012f0b7836 */ /* 0x002fc60000000000 */
[----:B------:R-:W-:Y:S01]  /*43b0*/  LOP3.LUT R8, R8, 0x1ffffffe, RZ, 0xc0, !PT ;  /* 0x1ffffffe08087812 */ /* 0x000fe200078ec0ff */
[----:B------:R-:W-:Y:S01]  /*43c0*/  IMAD R51, R9, 0x600, R0 ;  /* 0x0000060009337824 */ /* 0x000fe200078e0200 */
[----:B------:R-:W-:Y:S03]  /*43d0*/  STS.U16 [R46+0x2], R11 ;  /* 0x0000020b2e007388 */ /* 0x000fe60000000400 */
[----:B------:R-:W-:Y:S01]  /*43e0*/  IMAD.IADD R51, R51, 0x1, -R8 ;  /* 0x0000000133337824 */ /* 0x000fe200078e0a08 */
        /* <DEDUP_REMOVED lines=52> */
[----:B------:R-:W-:-:S03]  /*4730*/  ISETP.NE.AND P0, PT, R72, 0x1, PT ;  /* 0x000000014800780c */ /* 0x000fc60003f05270 */
[----:B------:R-:W-:Y:S01]  /*4740*/  IMAD.IADD R6, R69, 0x1, -R6 ;  /* 0x0000000145067824 */ /* 0x000fe200078e0a06 */
[----:B------:R-:W-:Y:S01]  /*4750*/  @!P1 STS [R18+UR4+0x6600], R69 ;  /* 0x0066004512009988 */ /* 0x000fe20008000804 */
        /* <DEDUP_REMOVED lines=22> */
[----:B------:R-:W-:Y:S01]  /*48c0*/  SEL R8, R13, R8, !P0 ;  /* 0x000000080d087207 */ /* 0x000fe20004000000 */
[----:B------:R-:W-:Y:S01]  /*48d0*/  IMAD.U32 R13, RZ, RZ, UR4 ;  /* 0x00000004ff0d7e24 */ /* 0x000fe2000f8e00ff */
[----:B------:R-:W-:-:S04]  /*48e0*/  ISETP.NE.AND P0, PT, R72, 0x7, PT ;  /* 0x000000074800780c */ /* 0x000fc80003f05270 */
[----:B------:R-:W-:Y:S02]  /*48f0*/  SEL R8, R14, R8, !P0 ;  /* 0x000000080e087207 */ /* 0x000fe40004000000 */
[----:B------:R-:W-:-:S04]  /*4900*/  ISETP.NE.AND P0, PT, R72, 0x8, PT ;  /* 0x000000084800780c */ /* 0x000fc80003f05270 */
[C---:B------:R-:W-:Y:S02]  /*4910*/  SEL R8, R15.reuse, R8, !P0 ;  /* 0x000000080f087207 */ /* 0x040fe40004000000 */
[----:B------:R-:W-:Y:S01]  /*4920*/  ISETP.NE.AND P0, PT, R68, RZ, PT ;  /* 0x000000ff4400720c */ /* 0x000fe20003f05270 */
[----:B0-----:R-:W-:-:S03]  /*4930*/  IMAD.IADD R16, R15, 0x1, R16 ;  /* 0x000000010f107824 */ /* 0x001fc600078e0210 */
[----:B------:R-:W-:Y:S02]  /*4940*/  ISETP.GT.U32.OR P2, PT, R71, 0x1f, P0 ;  /* 0x0000001f4700780c */ /* 0x000fe40000744470 */
[----:B------:R-:W-:Y:S01]  /*4950*/  SEL R10, R6, RZ, P0 ;  /* 0x000000ff060a7207 */ /* 0x000fe20000000000 */
[----:B------:R-:W-:Y:S01]  /*4960*/  IMAD.IADD R17, R17, 0x1, R16 ;  /* 0x0000000111117824 */ /* 0x000fe200078e0210 */
[----:B------:R-:W-:Y:S02]  /*4970*/  SEL R8, R16, R8, !P1 ;  /* 0x0000000810087207 */ /* 0x000fe40004800000 */
[----:B------:R-:W-:Y:S01]  /*4980*/  ISETP.GT.U32.AND P1, PT, R71, 0x1f, PT ;  /* 0x0000001f4700780c */ /* 0x000fe20003f24070 */
[----:B------:R-:W-:Y:S01]  /*4990*/  IMAD.IADD R18, R18, 0x1, R17 ;  /* 0x0000000112127824 */ /* 0x000fe200078e0211 */
[----:B------:R-:W-:Y:S02]  /*49a0*/  SEL R8, R17, R8, !P4 ;  /* 0x0000000811087207 */ /* 0x000fe40006000000 */
[----:B------:R-:W-:Y:S01]  /*49b0*/  ISETP.NE.AND P0, PT, R25, 0x7fffffff, PT ;  /* 0x7fffffff1900780c */ /* 0x000fe20003f05270 */
[----:B------:R-:W-:Y:S01]  /*49c0*/  IMAD.IADD R19, R19, 0x1, R18 ;  /* 0x0000000113137824 */ /* 0x000fe200078e0212 */
[----:B------:R-:W-:-:S02]  /*49d0*/  SEL R17, R18, R8, !P3 ;  /* 0x0000000812117207 */ /* 0x000fc40005800000 */
[----:B------:R-:W-:Y:S02]  /*49e0*/  SEL R11, R25, 0x80000000, P0 ;  /* 0x80000000190b7807 */ /* 0x000fe40000000000 */
[----:B------:R-:W-:Y:S02]  /*49f0*/  ISETP.NE.AND P0, PT, R71, RZ, PT ;  /* 0x000000ff4700720c */ /* 0x000fe40003f05270 */
[----:B------:R-:W-:Y:S01]  /*4a00*/  SHF.R.U32.HI R11, RZ, UR14, R11 ;  /* 0x0000000eff0b7c19 */ /* 0x000fe2000801160b */
[----:B------:R-:W-:Y:S01]  /*4a10*/  @P1 IMAD.IADD R6, R17, 0x1, R10 ;  /* 0x0000000111061824 */ /* 0x000fe200078e020a */
[----:B------:R-:W-:Y:S01]  /*4a20*/  @!P1 IADD3 R9, PT, PT, -R71, 0x1f, RZ ;  /* 0x0000001f47099810 */ /* 0x000fe20007ffe1ff */
[----:B------:R-:W-:Y:S01]  /*4a30*/  @!P2 IMAD.U32 R6, R19, 0x10000, RZ ;  /* 0x000100001306a824 */ /* 0x000fe200078e00ff */
[----:B------:R-:W-:Y:S01]  /*4a40*/  LOP3.LUT R11, R11, UR6, RZ, 0xc0, !PT ;  /* 0x000000060b0b7c12 */ /* 0x000fe2000f8ec0ff */
[----:B------:R-:W-:Y:S01]  /*4a50*/  @!P1 IMAD.MOV.U32 R3, RZ, RZ, 0x1080 ;  /* 0x00001080ff039424 */ /* 0x000fe200078e00ff */
[----:B------:R-:W-:-:S02]  /*4a60*/  @!P1 LOP3.LUT R10, R9, 0xf, RZ, 0xc0, !PT ;  /* 0x0000000f090a9812 */ /* 0x000fc400078ec0ff */
[----:B------:R-:W-:Y:S01]  /*4a70*/  @!P2 STS [UR4+0x663c], R6 ;  /* 0x00663c06ff00a988 */ /* 0x000fe20008000804 */
[----:B------:R-:W-:Y:S01]  /*4a80*/  BAR.SYNC.DEFER_BLOCKING 0x0 ;  /* 0x0000000000007b1d */ /* 0x000fe20000010000 */
[C---:B------:R-:W-:Y:S01]  /*4a90*/  ISETP.NE.AND P2, PT, R31.reuse, 0x7fffffff, PT ;  /* 0x7fffffff1f00780c */ /* 0x040fe20003f45270 */
[----:B------:R-:W-:Y:S01]  /*4aa0*/  @!P1 IMAD R10, R10, 0x600, R13 ;  /* 0x000006000a0a9824 */ /* 0x000fe200078e020d */
[----:B------:R-:W-:Y:S02]  /*4ab0*/  @!P1 SHF.R.U32.HI R9, RZ, 0x3, R9 ;  /* 0x00000003ff099819 */ /* 0x000fe40000011609 */
[----:B------:R-:W-:Y:S02]  /*4ac0*/  SEL R12, R31, 0x80000000, P2 ;  /* 0x800000001f0c7807 */ /* 0x000fe40001000000 */
[----:B------:R-:W-:Y:S02]  /*4ad0*/  LOP3.LUT R13, R11, 0xf, RZ, 0xc, !PT ;  /* 0x0000000f0b0d7812 */ /* 0x000fe400078e0cff */
[----:B------:R-:W-:-:S02]  /*4ae0*/  SHF.R.U32.HI R12, RZ, UR14, R12 ;  /* 0x0000000eff0c7c19 */ /* 0x000fc4000801160c */
[----:B------:R-:W-:Y:S01]  /*4af0*/  @!P1 LOP3.LUT R9, R9, 0x2, RZ, 0xc0, !PT ;  /* 0x0000000209099812 */ /* 0x000fe200078ec0ff */
[----:B------:R-:W-:Y:S01]  /*4b00*/  IMAD R13, R13, 0x600, R0 ;  /* 0x000006000d0d7824 */ /* 0x000fe200078e0200 */
[----:B------:R-:W-:Y:S02]  /*4b10*/  LOP3.LUT R12, R12, UR6, RZ, 0xc0, !PT ;  /* 0x000000060c0c7c12 */ /* 0x000fe4000f8ec0ff */
[----:B------:R-:W-:Y:S02]  /*4b20*/  IADD3 R18, P2, PT, R71, R27, RZ ;  /* 0x0000001b47127210 */ /* 0x000fe40007f5e0ff */
[----:B------:R-:W-:Y:S02]  /*4b30*/  LOP3.LUT R15, R12, 0xf, RZ, 0xc, !PT ;  /* 0x0000000f0c0f7812 */ /* 0x000fe400078e0cff */
[----:B------:R-:W-:Y:S02]  /*4b40*/  SHF.R.U32.HI R14, RZ, 0x3, R12 ;  /* 0x00000003ff0e7819 */ /* 0x000fe4000001160c */
[----:B------:R-:W-:Y:S01]  /*4b50*/  SHF.R.U32.HI R12, RZ, 0x3, R11 ;  /* 0x00000003ff0c7819 */ /* 0x000fe2000001160b */
[----:B------:R-:W-:Y:S01]  /*4b60*/  IMAD R15, R15, 0x600, R0 ;  /* 0x000006000f0f7824 */ /* 0x000fe200078e0200 */
[----:B------:R-:W-:Y:S01]  /*4b70*/  LOP3.LUT R14, R14, 0x1ffffffe, RZ, 0xc0, !PT ;  /* 0x1ffffffe0e0e7812 */ /* 0x000fe200078ec0ff */
[----:B------:R-:W0:Y:S01]  /*4b80*/  LDS R8, [UR4+0x663c] ;  /* 0x00663c04ff087984 */ /* 0x000e220008000800 */
[----:B------:R-:W-:-:S02]  /*4b90*/  LOP3.LUT R12, R12, 0x1ffffffe, RZ, 0xc0, !PT ;  /* 0x1ffffffe0c0c7812 */ /* 0x000fc400078ec0ff */
[----:B0-----:R-:W-:Y:S01]  /*4ba0*/  SEL R11, R8, RZ, P0 ;  /* 0x000000ff080b7207 */ /* 0x001fe20000000000 */
[----:B------:R-:W-:Y:S02]  /*4bb0*/  @!P1 IMAD.IADD R8, R10, 0x1, R9 ;  /* 0x000000010a089824 */ /* 0x000fe400078e0209 */
[----:B------:R-:W-:Y:S02]  /*4bc0*/  IMAD.IADD R9, R15, 0x1, -R14 ;  /* 0x000000010f097824 */ /* 0x000fe400078e0a0e */
[----:B------:R-:W-:Y:S02]  /*4bd0*/  IMAD.IADD R11, R11, 0x1, R6 ;  /* 0x000000010b0b7824 */ /* 0x000fe400078e0206 */
[----:B------:R-:W-:Y:S02]  /*4be0*/  IMAD.IADD R10, R13, 0x1, -R12 ;  /* 0x000000010d0a7824 */ /* 0x000fe400078e0a0c */
[----:B------:R-:W-:Y:S02]  /*4bf0*/  IMAD R6, R71, 0x40, R0 ;  /* 0x0000004047067824 */ /* 0x000fe400078e0200 */
[----:B------:R-:W-:-:S02]  /*4c00*/  IMAD.IADD R13, R50, 0x1, R11 ;  /* 0x00000001320d7824 */ /* 0x000fc400078e020b */
[--C-:B------:R-:W-:Y:S01]  /*4c10*/  IMAD.IADD R15, R52, 0x1, R11.reuse ;  /* 0x00000001340f7824 */ /* 0x100fe200078e020b */
[----:B------:R-:W-:Y:S01]  /*4c20*/  STS [R6], R11 ;  /* 0x0000000b06007388 */ /* 0x000fe20000000800 */
[--C-:B------:R-:W-:Y:S02]  /*4c30*/  IMAD.IADD R67, R67, 0x1, R11.reuse ;  /* 0x0000000143437824 */ /* 0x100fe400078e020b */
[--C-:B------:R-:W-:Y:S01]  /*4c40*/  IMAD.IADD R19, R66, 0x1, R11.reuse ;  /* 0x0000000142137824 */ /* 0x100fe200078e020b */
[----:B------:R-:W-:Y:S01]  /*4c50*/  STS [R6+0x4], R13 ;  /* 0x0000040d06007388 */ /* 0x000fe20000000800 */
[--C-:B------:R-:W-:Y:S02]  /*4c60*/  IMAD.IADD R65, R65, 0x1, R11.reuse ;  /* 0x0000000141417824 */ /* 0x100fe400078e020b */
[--C-:B------:R-:W-:Y:S01]  /*4c70*/  IMAD.IADD R69, R64, 0x1, R11.reuse ;  /* 0x0000000140457824 */ /* 0x100fe200078e020b */
[----:B------:R0:W-:Y:S01]  /*4c80*/  STS [R6+0x8], R15 ;  /* 0x0000080f06007388 */ /* 0x0001e20000000800 */
        /* <DEDUP_REMOVED lines=15> */
[----:B0-----:R-:W-:-:S03]  /*4d80*/  VIADD R15, R71, 0xffffffe0 ;  /* 0xffffffe0470f7836 */ /* 0x001fc60000000000 */
        /* <DEDUP_REMOVED lines=27> */
[----:B--2---:R-:W-:Y:S01]  /*4f40*/  IMAD.IADD R36, R35, 0x1, R32 ;  /* 0x0000000123247824 */ /* 0x004fe200078e0220 */
[----:B------:R-:W-:Y:S01]  /*4f50*/  LEA R35, R13, UR4, 0x2 ;  /* 0x000000040d237c11 */ /* 0x000fe2000f8e10ff */
[----:B---3--:R-:W-:-:S03]  /*4f60*/  IMAD.IADD R40, R41, 0x1, R40 ;  /* 0x0000000129287824 */ /* 0x008fc600078e0228 */
[----:B------:R-:W-:Y:S01]  /*4f70*/  LEA R36, R36, UR4, 0x2 ;  /* 0x0000000424247c11 */ /* 0x000fe2000f8e10ff */
[----:B----4-:R-:W-:Y:S02]  /*4f80*/  IMAD.IADD R41, R43, 0x1, R42 ;  /* 0x000000012b297824 */ /* 0x010fe400078e022a */
[----:B-----5:R-:W-:-:S03]  /*4f90*/  IMAD.IADD R44, R45, 0x1, R44 ;  /* 0x000000012d2c7824 */ /* 0x020fc600078e022c */
[----:B------:R-:W-:Y:S01]  /*4fa0*/  LEA R41, R41, UR4, 0x2 ;  /* 0x0000000429297c11 */ /* 0x000fe2000f8e10ff */
[----:B------:R-:W-:Y:S01]  /*4fb0*/  IMAD.IADD R39, R47, 0x1, R46 ;  /* 0x000000012f277824 */ /* 0x000fe200078e022e */
[----:B------:R-:W-:Y:S01]  /*4fc0*/  @!P1 STS [R0], R7 ;  /* 0x0000000700009388 */ /* 0x000fe20000000800 */
[----:B------:R-:W-:-:S03]  /*4fd0*/  IMAD.IADD R38, R49, 0x1, R48 ;  /* 0x0000000131267824 */ /* 0x000fc600078e0230 */
[----:B------:R-:W-:Y:S01]  /*4fe0*/  LEA R39, R39, UR4, 0x2 ;  /* 0x0000000427277c11 */ /* 0x000fe2000f8e10ff */
[----:B------:R-:W-:Y:S01]  /*4ff0*/  BAR.SYNC.DEFER_BLOCKING 0x0 ;  /* 0x0000000000007b1d */ /* 0x000fe20000010000 */
[----:B------:R-:W-:Y:S01]  /*5000*/  IMAD.IADD R53, R53, 0x1, R16 ;  /* 0x0000000135357824 */ /* 0x000fe200078e0210 */
[----:B------:R-:W-:Y:S01]  /*5010*/  LEA R38, R38, UR4, 0x2 ;  /* 0x0000000426267c11 */ /* 0x000fe2000f8e10ff */
[----:B------:R-:W-:Y:S02]  /*5020*/  @!P1 IMAD.IADD R16, R2, 0x1, -R7 ;  /* 0x0000000102109824 */ /* 0x000fe400078e0a07 */
[----:B------:R-:W-:-:S03]  /*5030*/  IMAD.IADD R34, R34, 0x1, R11 ;  /* 0x0000000122227824 */ /* 0x000fc600078e020b */
[----:B------:R-:W0:Y:S01]  /*5040*/  LDC.64 R10, c[0x0][0x388] ;  /* 0x0000e200ff0a7b82 */ /* 0x000e220000000a00 */
[----:B------:R-:W-:Y:S01]  /*5050*/  IMAD.IADD R12, R33, 0x1, R12 ;  /* 0x00000001210c7824 */ /* 0x000fe200078e020c */
[----:B------:R-:W-:Y:S02]  /*5060*/  LEA R33, R40, UR4, 0x2 ;  /* 0x0000000428217c11 */ /* 0x000fe4000f8e10ff */
[----:B------:R-:W-:Y:S02]  /*5070*/  LEA R34, R34, UR4, 0x2 ;  /* 0x0000000422227c11 */ /* 0x000fe4000f8e10ff */
[----:B------:R-:W-:Y:S02]  /*5080*/  LEA R32, R12, UR4, 0x2 ;  /* 0x000000040c207c11 */ /* 0x000fe4000f8e10ff */
[----:B------:R-:W-:Y:S01]  /*5090*/  LEA R40, R44, UR4, 0x2 ;  /* 0x000000042c287c11 */ /* 0x000fe2000f8e10ff */
[----:B------:R-:W-:Y:S01]  /*50a0*/  @P0 LDS R3, [R0+-0x4] ;  /* 0xfffffc0000030984 */ /* 0x000fe20000000800 */
[----:B------:R-:W-:Y:S06]  /*50b0*/  BAR.SYNC.DEFER_BLOCKING 0x0 ;  /* 0x0000000000007b1d */ /* 0x000fec0000010000 */
[----:B------:R-:W-:Y:S02]  /*50c0*/  @!P1 STS [R0+0x4200], R16 ;  /* 0x0042001000009388 */ /* 0x000fe40000000800 */
[----:B------:R-:W-:Y:S06]  /*50d0*/  BAR.SYNC.DEFER_BLOCKING 0x0 ;  /* 0x0000000000007b1d */ /* 0x000fec0000010000 */
[----:B------:R1:W-:Y:S04]  /*50e0*/  STS [R32], R31 ;  /* 0x0000001f20007388 */ /* 0x0003e80000000800 */
[----:B------:R-:W-:Y:S04]  /*50f0*/  STS [R34], R25 ;  /* 0x0000001922007388 */ /* 0x000fe80000000800 */
[----:B------:R-:W-:Y:S01]  /*5100*/  STS [R37], R26 ;  /* 0x0000001a25007388 */ /* 0x000fe20000000800 */
[----:B-1----:R-:W-:-:S03]  /*5110*/  LEA R31, R53, UR4, 0x2 ;  /* 0x00000004351f7c11 */ /* 0x002fc6000f8e10ff */
[----:B------:R-:W-:Y:S04]  /*5120*/  STS [R35], R28 ;  /* 0x0000001c23007388 */ /* 0x000fe80000000800 */
[----:B------:R-:W-:Y:S04]  /*5130*/  STS [R36], R29 ;  /* 0x0000001d24007388 */ /* 0x000fe80000000800 */
[----:B------:R-:W-:Y:S04]  /*5140*/  STS [R33], R30 ;  /* 0x0000001e21007388 */ /* 0x000fe80000000800 */
[----:B------:R-:W-:Y:S04]  /*5150*/  STS [R41], R24 ;  /* 0x0000001829007388 */ /* 0x000fe80000000800 */
[----:B------:R-:W-:Y:S04]  /*5160*/  STS [R40], R23 ;  /* 0x0000001728007388 */ /* 0x000fe80000000800 */
[----:B------:R1:W-:Y:S04]  /*5170*/  STS [R39], R22 ;  /* 0x0000001627007388 */ /* 0x0003e80000000800 */
[----:B------:R-:W-:Y:S04]  /*5180*/  STS [R38], R21 ;  /* 0x0000001526007388 */ /* 0x000fe80000000800 */
[----:B------:R-:W-:Y:S01]  /*5190*/  STS [R31], R20 ;  /* 0x000000141f007388 */ /* 0x000fe20000000800 */
[----:B-1----:R-:W-:Y:S01]  /*51a0*/  IMAD.MOV.U32 R22, RZ, RZ, -0x80000000 ;  /* 0x80000000ff167424 */ /* 0x002fe200078e00ff */
[----:B------:R-:W-:Y:S06]  /*51b0*/  BAR.SYNC.DEFER_BLOCKING 0x0 ;  /* 0x0000000000007b1d */ /* 0x000fec0000010000 */
[----:B------:R-:W1:Y:S04]  /*51c0*/  LDS R8, [R0] ;  /* 0x0000000000087984 */ /* 0x000e680000000800 */
[----:B------:R-:W-:Y:S04]  /*51d0*/  LDS R45, [R0+0x600] ;  /* 0x00060000002d7984 */ /* 0x000fe80000000800 */
[----:B------:R-:W2:Y:S04]  /*51e0*/  LDS R51, [R0+0xc00] ;  /* 0x000c000000337984 */ /* 0x000ea80000000800 */
[----:B------:R-:W3:Y:S04]  /*51f0*/  LDS R12, [R0+0x1200] ;  /* 0x00120000000c7984 */ /* 0x000ee80000000800 */
[----:B------:R-:W-:Y:S04]  /*5200*/  LDS R26, [R0+0x1e00] ;  /* 0x001e0000001a7984 */ /* 0x000fe80000000800 */
[----:B------:R-:W-:Y:S04]  /*5210*/  LDS R44, [R0+0x1800] ;  /* 0x00180000002c7984 */ /* 0x000fe80000000800 */
[----:B------:R-:W-:Y:S04]  /*5220*/  LDS R28, [R0+0x2400] ;  /* 0x00240000001c7984 */ /* 0x000fe80000000800 */
[----:B------:R-:W-:Y:S04]  /*5230*/  LDS R24, [R0+0x2a00] ;  /* 0x002a000000187984 */ /* 0x000fe80000000800 */
[----:B------:R-:W-:Y:S04]  /*5240*/  LDS R42, [R0+0x3000] ;  /* 0x00300000002a7984 */ /* 0x000fe80000000800 */
[----:B------:R-:W4:Y:S01]  /*5250*/  LDS R30, [R0+0x3600] ;  /* 0x00360000001e7984 */ /* 0x000f220000000800 */
[----:B-1----:R-:W-:-:S03]  /*5260*/  ISETP.NE.AND P0, PT, R8, 0x7fffffff, PT ;  /* 0x7fffffff0800780c */ /* 0x002fc60003f05270 */
[----:B------:R-:W1:Y:S01]  /*5270*/  LDS R20, [R0+0x3c00] ;  /* 0x003c000000147984 */ /* 0x000e620000000800 */
[C---:B------:R-:W-:Y:S02]  /*5280*/  SEL R9, R8.reuse, 0x80000000, P0 ;  /* 0x8000000008097807 */ /* 0x040fe40000000000 */
[----:B------:R-:W-:Y:S02]  /*5290*/  ISETP.GT.AND P0, PT, R8, -0x1, PT ;  /* 0xffffffff0800780c */ /* 0x000fe40003f04270 */
[----:B------:R-:W-:Y:S02]  /*52a0*/  SHF.R.U32.HI R9, RZ, UR14, R9 ;  /* 0x0000000eff097c19 */ /* 0x000fe40008011609 */
[----:B--2---:R-:W-:Y:S02]  /*52b0*/  ISETP.NE.AND P3, PT, R51, 0x7fffffff, PT ;  /* 0x7fffffff3300780c */ /* 0x004fe40003f65270 */
[----:B------:R-:W-:-:S04]  /*52c0*/  LOP3.LUT R9, R9, UR6, RZ, 0xc0, !PT ;  /* 0x0000000609097c12 */ /* 0x000fc8000f8ec0ff */
[----:B------:R-:W-:Y:S02]  /*52d0*/  LEA R43, R9, UR4, 0x2 ;  /* 0x00000004092b7c11 */ /* 0x000fe4000f8e10ff */
[----:B------:R-:W-:-:S04]  /*52e0*/  SEL R9, R22, 0xffffffff, !P0 ;  /* 0xffffffff16097807 */ /* 0x000fc80004000000 */
[----:B------:R-:W2:Y:S01]  /*52f0*/  LDS R43, [R43+0x4200] ;  /* 0x004200002b2b7984 */ /* 0x000ea20000000800 */
[----:B------:R-:W-:Y:S02]  /*5300*/  LOP3.LUT R13, R9, R8, RZ, 0x3c, !PT ;  /* 0x00000008090d7212 */ /* 0x000fe400078e3cff */
[----:B------:R-:W-:Y:S02]  /*5310*/  LEA.HI.X.SX32 R9, R27, RZ, 0x1, P2 ;  /* 0x000000ff1b097211 */ /* 0x000fe400010f0eff */
[C---:B------:R-:W-:Y:S02]  /*5320*/  LEA R8, P0, R18.reuse, UR10, 0x2 ;  /* 0x0000000a12087c11 */ /* 0x040fe4000f8010ff */
[C---:B------:R-:W-:Y:S02]  /*5330*/  ISETP.NE.AND P2, PT, R45.reuse, 0x7fffffff, PT ;  /* 0x7fffffff2d00780c */ /* 0x040fe40003f45270 */
[----:B------:R-:W-:Y:S02]  /*5340*/  LEA.HI.X R9, R18, UR11, R9, 0x2, P0 ;  /* 0x0000000b12097c11 */ /* 0x000fe400080f1409 */
[----:B------:R-:W-:-:S02]  /*5350*/  SEL R18, R45, 0x80000000, P2 ;  /* 0x800000002d127807 */ /* 0x000fc40001000000 */
[----:B---3--:R-:W-:Y:S02]  /*5360*/  ISETP.NE.AND P2, PT, R12, 0x7fffffff, PT ;  /* 0x7fffffff0c00780c */ /* 0x008fe40003f45270 */
[----:B------:R-:W-:Y:S02]  /*5370*/  ISETP.GT.AND P0, PT, R45, -0x1, PT ;  /* 0xffffffff2d00780c */ /* 0x000fe40003f04270 */
[----:B------:R-:W-:Y:S02]  /*5380*/  SHF.R.U32.HI R18, RZ, UR14, R18 ;  /* 0x0000000eff127c19 */ /* 0x000fe40008011612 */
[----:B------:R-:W-:Y:S02]  /*5390*/  SEL R46, R22, 0xffffffff, !P0 ;  /* 0xffffffff162e7807 */ /* 0x000fe40004000000 */
[----:B------:R-:W-:Y:S02]  /*53a0*/  ISETP.GT.AND P0, PT, R51, -0x1, PT ;  /* 0xffffffff3300780c */ /* 0x000fe40003f04270 */
[----:B------:R-:W-:-:S02]  /*53b0*/  LOP3.LUT R18, R18, UR6, RZ, 0xc0, !PT ;  /* 0x0000000612127c12 */ /* 0x000fc4000f8ec0ff */
[----:B----4-:R-:W-:Y:S02]  /*53c0*/  ISETP.NE.AND P4, PT, R30, 0x7fffffff, PT ;  /* 0x7fffffff1e00780c */ /* 0x010fe40003f85270 */
[----:B------:R-:W-:Y:S02]  /*53d0*/  LEA R18, R18, UR4, 0x2 ;  /* 0x0000000412127c11 */ /* 0x000fe4000f8e10ff */
[----:B-1----:R-:W-:Y:S02]  /*53e0*/  ISETP.NE.AND P5, PT, R20, 0x7fffffff, PT ;  /* 0x7fffffff1400780c */ /* 0x002fe40003fa5270 */
[----:B------:R-:W-:Y:S01]  /*53f0*/  LOP3.LUT R45, R46, R45, RZ, 0x3c, !PT ;  /* 0x0000002d2e2d7212 */ /* 0x000fe200078e3cff */
[----:B------:R1:W3:Y:S01]  /*5400*/  LDS R23, [R18+0x4200] ;  /* 0x0042000012177984 */ /* 0x0002e20000000800 */
[----:B--2---:R-:W-:Y:S01]  /*5410*/  IMAD.IADD R43, R43, 0x1, R71 ;  /* 0x000000012b2b7824 */ /* 0x004fe200078e0247 */
[----:B-1----:R-:W-:-:S03]  /*5420*/  SEL R18, R20, 0x80000000, P5 ;  /* 0x8000000014127807 */ /* 0x002fc60002800000 */
[----:B0-----:R-:W-:Y:S01]  /*5430*/  IMAD.WIDE.U32 R14, R43, 0x4, R10 ;  /* 0x000000042b0e7825 */ /* 0x001fe200078e000a */
[----:B------:R-:W-:-:S04]  /*5440*/  SHF.R.U32.HI R18, RZ, UR14, R18 ;  /* 0x0000000eff127c19 */ /* 0x000fc80008011612 */
[----:B------:R0:W-:Y:S01]  /*5450*/  STG.E desc[UR8][R14.64], R13 ;  /* 0x0000000d0e007986 */ /* 0x0001e2000c101908 */
[----:B------:R-:W-:-:S04]  /*5460*/  LOP3.LUT R18, R18, UR6, RZ, 0xc0, !PT ;  /* 0x0000000612127c12 */ /* 0x000fc8000f8ec0ff */
[----:B------:R-:W-:-:S06]  /*5470*/  LEA R47, R18, UR4, 0x2 ;  /* 0x00000004122f7c11 */ /* 0x000fcc000f8e10ff */
[----:B------:R-:W-:Y:S01]  /*5480*/  LDS R47, [R47+0x4200] ;  /* 0x004200002f2f7984 */ /* 0x000fe20000000800 */
[----:B0-----:R-:W-:Y:S02]  /*5490*/  SEL R13, R51, 0x80000000, P3 ;  /* 0x80000000330d7807 */ /* 0x001fe40001800000 */
[----:B------:R-:W-:Y:S02]  /*54a0*/  SEL R15, R12, 0x80000000, P2 ;  /* 0x800000000c0f7807 */ /* 0x000fe40001000000 */
[----:B------:R-:W-:Y:S02]  /*54b0*/  SHF.R.U32.HI R13, RZ, UR14, R13 ;  /* 0x0000000eff0d7c19 */ /* 0x000fe4000801160d */
[----:B------:R-:W-:Y:S02]  /*54c0*/  SHF.R.U32.HI R15, RZ, UR14, R15 ;  /* 0x0000000eff0f7c19 */ /* 0x000fe4000801160f */
[----:B------:R-:W-:Y:S02]  /*54d0*/  SEL R14, R22, 0xffffffff, !P0 ;  /* 0xffffffff160e7807 */ /* 0x000fe40004000000 */
[----:B------:R-:W-:-:S02]  /*54e0*/  LOP3.LUT R13, R13, UR6, RZ, 0xc0, !PT ;  /* 0x000000060d0d7c12 */ /* 0x000fc4000f8ec0ff */
[----:B------:R-:W-:Y:S02]  /*54f0*/  ISETP.NE.AND P0, PT, R26, 0x7fffffff, PT ;  /* 0x7fffffff1a00780c */ /* 0x000fe40003f05270 */
[----:B------:R-:W-:Y:S02]  /*5500*/  ISETP.NE.AND P3, PT, R44, 0x7fffffff, PT ;  /* 0x7fffffff2c00780c */ /* 0x000fe40003f65270 */
[----:B------:R-:W-:Y:S02]  /*5510*/  LOP3.LUT R15, R15, UR6, RZ, 0xc0, !PT ;  /* 0x000000060f0f7c12 */ /* 0x000fe4000f8ec0ff */
[----:B------:R-:W-:Y:S02]  /*5520*/  ISETP.NE.AND P2, PT, R28, 0x7fffffff, PT ;  /* 0x7fffffff1c00780c */ /* 0x000fe40003f45270 */
[----:B------:R-:W-:Y:S02]  /*5530*/  LEA R21, R13, UR4, 0x2 ;  /* 0x000000040d157c11 */ /* 0x000fe4000f8e10ff */
[----:B------:R-:W-:-:S02]  /*5540*/  LOP3.LUT R51, R14, R51, RZ, 0x3c, !PT ;  /* 0x000000330e337212 */ /* 0x000fc400078e3cff */
[----:B------:R-:W-:Y:S02]  /*5550*/  SEL R13, R26, 0x80000000, P0 ;  /* 0x800000001a0d7807 */ /* 0x000fe40000000000 */
[----:B------:R-:W-:Y:S01]  /*5560*/  SEL R14, R44, 0x80000000, P3 ;  /* 0x800000002c0e7807 */ /* 0x000fe20001800000 */
[----:B------:R-:W0:Y:S01]  /*5570*/  LDS R21, [R21+0x4200] ;  /* 0x0042000015157984 */ /* 0x000e220000000800 */
[----:B------:R-:W-:Y:S02]  /*5580*/  LEA R25, R15, UR4, 0x2 ;  /* 0x000000040f197c11 */ /* 0x000fe4000f8e10ff */
[----:B------:R-:W-:Y:S02]  /*5590*/  SEL R15, R28, 0x80000000, P2 ;  /* 0x800000001c0f7807 */ /* 0x000fe40001000000 */
[----:B------:R-:W-:Y:S02]  /*55a0*/  SHF.R.U32.HI R13, RZ, UR14, R13 ;  /* 0x0000000eff0d7c19 */ /* 0x000fe4000801160d */
[----:B------:R-:W-:Y:S01]  /*55b0*/  SHF.R.U32.HI R14, RZ, UR14, R14 ;  /* 0x0000000eff0e7c19 */ /* 0x000fe2000801160e */
[----:B------:R-:W1:Y:S01]  /*55c0*/  LDS R25, [R25+0x4200] ;  /* 0x0042000019197984 */ /* 0x000e620000000800 */
[----:B------:R-:W-:-:S02]  /*55d0*/  SHF.R.U32.HI R15, RZ, UR14, R15 ;  /* 0x0000000eff0f7c19 */ /* 0x000fc4000801160f */
[----:B------:R-:W-:Y:S02]  /*55e0*/  LOP3.LUT R13, R13, UR6, RZ, 0xc0, !PT ;  /* 0x000000060d0d7c12 */ /* 0x000fe4000f8ec0ff */
[----:B------:R-:W-:Y:S02]  /*55f0*/  LOP3.LUT R14, R14, UR6, RZ, 0xc0, !PT ;  /* 0x000000060e0e7c12 */ /* 0x000fe4000f8ec0ff */
[----:B------:R-:W-:Y:S02]  /*5600*/  ISETP.NE.AND P2, PT, R24, 0x7fffffff, PT ;  /* 0x7fffffff1800780c */ /* 0x000fe40003f45270 */
[----:B------:R-:W-:Y:S02]  /*5610*/  ISETP.NE.AND P3, PT, R42, 0x7fffffff, PT ;  /* 0x7fffffff2a00780c */ /* 0x000fe40003f65270 */
[----:B------:R-:W-:Y:S02]  /*5620*/  LOP3.LUT R15, R15, UR6, RZ, 0xc0, !PT ;  /* 0x000000060f0f7c12 */ /* 0x000fe4000f8ec0ff */
[----:B------:R-:W-:-:S02]  /*5630*/  LEA R59, R13, UR4, 0x2 ;  /* 0x000000040d3b7c11 */ /* 0x000fc4000f8e10ff */
[----:B------:R-:W-:Y:S02]  /*5640*/  LEA R29, R14, UR4, 0x2 ;  /* 0x000000040e1d7c11 */ /* 0x000fe4000f8e10ff */
[----:B------:R-:W-:Y:S02]  /*5650*/  SEL R13, R24, 0x80000000, P2 ;  /* 0x80000000180d7807 */ /* 0x000fe40001000000 */
[----:B------:R-:W-:Y:S01]  /*5660*/  SEL R14, R42, 0x80000000, P3 ;  /* 0x800000002a0e7807 */ /* 0x000fe20001800000 */
[----:B------:R-:W-:Y:S01]  /*5670*/  LDS R59, [R59+0x4200] ;  /* 0x004200003b3b7984 */ /* 0x000fe20000000800 */
[----:B------:R-:W-:Y:S02]  /*5680*/  LEA R57, R15, UR4, 0x2 ;  /* 0x000000040f397c11 */ /* 0x000fe4000f8e10ff */
[----:B------:R-:W-:Y:S01]  /*5690*/  SEL R15, R30, 0x80000000, P4 ;  /* 0x800000001e0f7807 */ /* 0x000fe20002000000 */
[----:B------:R-:W2:Y:S01]  /*56a0*/  LDS R29, [R29+0x4200] ;  /* 0x004200001d1d7984 */ /* 0x000ea20000000800 */
[----:B------:R-:W-:-:S02]  /*56b0*/  SHF.R.U32.HI R13, RZ, UR14, R13 ;  /* 0x0000000eff0d7c19 */ /* 0x000fc4000801160d */
[----:B------:R-:W-:Y:S01]  /*56c0*/  SHF.R.U32.HI R14, RZ, UR14, R14 ;  /* 0x0000000eff0e7c19 */ /* 0x000fe2000801160e */
[----:B------:R-:W4:Y:S01]  /*56d0*/  LDS R57, [R57+0x4200] ;  /* 0x0042000039397984 */ /* 0x000f220000000800 */
[----:B------:R-:W-:Y:S02]  /*56e0*/  SHF.R.U32.HI R15, RZ, UR14, R15 ;  /* 0x0000000eff0f7c19 */ /* 0x000fe4000801160f */
[----:B------:R-:W-:Y:S02]  /*56f0*/  LOP3.LUT R13, R13, UR6, RZ, 0xc0, !PT ;  /* 0x000000060d0d7c12 */ /* 0x000fe4000f8ec0ff */
[----:B------:R-:W-:Y:S02]  /*5700*/  LOP3.LUT R14, R14, UR6, RZ, 0xc0, !PT ;  /* 0x000000060e0e7c12 */ /* 0x000fe4000f8ec0ff */
[----:B------:R-:W-:Y:S02]  /*5710*/  LOP3.LUT R15, R15, UR6, RZ, 0xc0, !PT ;  /* 0x000000060f0f7c12 */ /* 0x000fe4000f8ec0ff */
[----:B------:R-:W-:-:S02]  /*5720*/  LEA R55, R13, UR4, 0x2 ;  /* 0x000000040d377c11 */ /* 0x000fc4000f8e10ff */
[----:B------:R-:W-:Y:S02]  /*5730*/  LEA R53, R14, UR4, 0x2 ;  /* 0x000000040e357c11 */ /* 0x000fe4000f8e10ff */
[----:B------:R-:W-:Y:S02]  /*5740*/  LEA R49, R15, UR4, 0x2 ;  /* 0x000000040f317c11 */ /* 0x000fe4000f8e10ff */
[----:B------:R-:W5:Y:S01]  /*5750*/  LDS R55, [R55+0x4200] ;  /* 0x0042000037377984 */ /* 0x000f620000000800 */
[C---:B---3--:R-:W-:Y:S02]  /*5760*/  IADD3 R23, PT, PT, R71.reuse, 0x180, R23 ;  /* 0x0000018047177810 */ /* 0x048fe40007ffe017 */
[----:B0-----:R-:W-:Y:S01]  /*5770*/  IADD3 R21, PT, PT, R71, 0x300, R21 ;  /* 0x0000030047157810 */ /* 0x001fe20007ffe015 */
[----:B------:R-:W0:Y:S01]  /*5780*/  LDS R53, [R53+0x4200] ;  /* 0x0042000035357984 */ /* 0x000e220000000800 */
[----:B------:R-:W-:Y:S01]  /*5790*/  ISETP.GT.AND P2, PT, R44, -0x1, PT ;  /* 0xffffffff2c00780c */ /* 0x000fe20003f44270 */
[--C-:B------:R-:W-:Y:S01]  /*57a0*/  IMAD.WIDE.U32 R18, R23, 0x4, R10.reuse ;  /* 0x0000000417127825 */ /* 0x100fe200078e000a */
[----:B------:R-:W-:Y:S01]  /*57b0*/  ISETP.GT.AND P0, PT, R12, -0x1, PT ;  /* 0xffffffff0c00780c */ /* 0x000fe20003f04270 */
[----:B------:R-:W3:Y:S01]  /*57c0*/  LDS R49, [R49+0x4200] ;  /* 0x0042000031317984 */ /* 0x000ee20000000800 */
[C---:B------:R-:W-:Y:S01]  /*57d0*/  SEL R63, R22.reuse, 0xffffffff, !P2 ;  /* 0xffffffff163f7807 */ /* 0x040fe20005000000 */
[----:B------:R-:W-:Y:S01]  /*57e0*/  IMAD.WIDE.U32 R14, R21, 0x4, R10 ;  /* 0x00000004150e7825 */ /* 0x000fe200078e000a */
[----:B------:R-:W-:Y:S01]  /*57f0*/  SEL R13, R22, 0xffffffff, !P0 ;  /* 0xffffffff160d7807 */ /* 0x000fe20004000000 */
[----:B------:R4:W-:Y:S01]  /*5800*/  STG.E desc[UR8][R18.64], R45 ;  /* 0x0000002d12007986 */ /* 0x0009e2000c101908 */
[----:B-1----:R-:W-:-:S02]  /*5810*/  IADD3 R25, PT, PT, R71, 0x480, R25 ;  /* 0x0000048047197810 */ /* 0x002fc40007ffe019 */
[----:B------:R-:W-:Y:S01]  /*5820*/  ISETP.GT.AND P2, PT, R28, -0x1, PT ;  /* 0xffffffff1c00780c */ /* 0x000fe20003f44270 */
[----:B------:R1:W-:Y:S01]  /*5830*/  STG.E desc[UR8][R14.64], R51 ;  /* 0x000000330e007986 */ /* 0x0003e2000c101908 */
[----:B------:R-:W-:Y:S02]  /*5840*/  ISETP.GT.AND P0, PT, R26, -0x1, PT ;  /* 0xffffffff1a00780c */ /* 0x000fe40003f04270 */
[----:B------:R-:W-:Y:S01]  /*5850*/  LOP3.LUT R61, R13, R12, RZ, 0x3c, !PT ;  /* 0x0000000c0d3d7212 */ /* 0x000fe200078e3cff */
[----:B------:R-:W-:Y:S01]  /*5860*/  IMAD.WIDE.U32 R12, R25, 0x4, R10 ;  /* 0x00000004190c7825 */ /* 0x000fe200078e000a */
[C---:B--2---:R-:W-:Y:S02]  /*5870*/  IADD3 R29, PT, PT, R71.reuse, 0x600, R29 ;  /* 0x00000600471d7810 */ /* 0x044fe40007ffe01d */
[----:B------:R-:W-:Y:S02]  /*5880*/  SEL R65, R22, 0xffffffff, !P0 ;  /* 0xffffffff16417807 */ /* 0x000fe40004000000 */
[----:B----4-:R-:W-:Y:S01]  /*5890*/  IADD3 R45, PT, PT, R71, 0x780, R59 ;  /* 0x00000780472d7810 */ /* 0x010fe20007ffe03b */
[----:B------:R-:W-:Y:S01]  /*58a0*/  IMAD.WIDE.U32 R18, R29, 0x4, R10 ;  /* 0x000000041d127825 */ /* 0x000fe200078e000a */
[----:B------:R-:W-:Y:S01]  /*58b0*/  ISETP.GT.AND P0, PT, R24, -0x1, PT ;  /* 0xffffffff1800780c */ /* 0x000fe20003f04270 */
[----:B------:R2:W-:Y:S01]  /*58c0*/  STG.E desc[UR8][R12.64], R61 ;  /* 0x0000003d0c007986 */ /* 0x0005e2000c101908 */
[----:B-1----:R-:W-:-:S02]  /*58d0*/  SEL R15, R22, 0xffffffff, !P2 ;  /* 0xffffffff160f7807 */ /* 0x002fc40005000000 */
[----:B------:R-:W-:Y:S02]  /*58e0*/  IADD3 R51, PT, PT, R71, 0x900, R57 ;  /* 0x0000090047337810 */ /* 0x000fe40007ffe039 */
[----:B------:R-:W-:Y:S02]  /*58f0*/  LOP3.LUT R63, R63, R44, RZ, 0x3c, !PT ;  /* 0x0000002c3f3f7212 */ /* 0x000fe400078e3cff */
[----:B------:R-:W-:Y:S01]  /*5900*/  LOP3.LUT R59, R15, R28, RZ, 0x3c, !PT ;  /* 0x0000001c0f3b7212 */ /* 0x000fe200078e3cff */
[--C-:B------:R-:W-:Y:S01]  /*5910*/  IMAD.WIDE.U32 R14, R45, 0x4, R10.reuse ;  /* 0x000000042d0e7825 */ /* 0x100fe200078e000a */
[----:B------:R-:W-:Y:S01]  /*5920*/  LOP3.LUT R65, R65, R26, RZ, 0x3c, !PT ;  /* 0x0000001a41417212 */ /* 0x000fe200078e3cff */
[----:B------:R1:W-:Y:S01]  /*5930*/  STG.E desc[UR8][R18.64], R63 ;  /* 0x0000003f12007986 */ /* 0x0003e2000c101908 */
[----:B------:R-:W-:Y:S01]  /*5940*/  ISETP.GT.AND P2, PT, R42, -0x1, PT ;  /* 0xffffffff2a00780c */ /* 0x000fe20003f44270 */
[----:B--2---:R-:W-:Y:S01]  /*5950*/  IMAD.WIDE.U32 R12, R51, 0x4, R10 ;  /* 0x00000004330c7825 */ /* 0x004fe200078e000a */
[----:B------:R-:W-:Y:S01]  /*5960*/  ISETP.GT.AND P3, PT, R30, -0x1, PT ;  /* 0xffffffff1e00780c */ /* 0x000fe20003f64270 */
[----:B------:R2:W-:Y:S01]  /*5970*/  STG.E desc[UR8][R14.64], R65 ;  /* 0x000000410e007986 */ /* 0x0005e2000c101908 */
[----:B------:R-:W-:-:S02]  /*5980*/  SEL R57, R22, 0xffffffff, !P0 ;  /* 0xffffffff16397807 */ /* 0x000fc40004000000 */
[----:B------:R-:W-:Y:S01]  /*5990*/  ISETP.GT.AND P0, PT, R20, -0x1, PT ;  /* 0xffffffff1400780c */ /* 0x000fe20003f04270 */
[----:B------:R4:W-:Y:S01]  /*59a0*/  STG.E desc[UR8][R12.64], R59 ;  /* 0x0000003b0c007986 */ /* 0x0009e2000c101908 */
[C---:B-----5:R-:W-:Y:S02]  /*59b0*/  IADD3 R55, PT, PT, R71.reuse, 0xa80, R55 ;  /* 0x00000a8047377810 */ /* 0x060fe40007ffe037 */
[C---:B0-----:R-:W-:Y:S02]  /*59c0*/  IADD3 R53, PT, PT, R71.reuse, 0xc00, R53 ;  /* 0x00000c0047357810 */ /* 0x041fe40007ffe035 */
[C---:B-1----:R-:W-:Y:S02]  /*59d0*/  SEL R19, R22.reuse, 0xffffffff, !P2 ;  /* 0xffffffff16137807 */ /* 0x042fe40005000000 */
[----:B---3--:R-:W-:Y:S01]  /*59e0*/  IADD3 R49, PT, PT, R71, 0xd80, R49 ;  /* 0x00000d8047317810 */ /* 0x008fe20007ffe031 */
[----:B--2---:R-:W-:Y:S01]  /*59f0*/  IMAD.WIDE.U32 R14, R55, 0x4, R10 ;  /* 0x00000004370e7825 */ /* 0x004fe200078e000a */
[----:B------:R-:W-:-:S02]  /*5a00*/  SEL R63, R22, 0xffffffff, !P3 ;  /* 0xffffffff163f7807 */ /* 0x000fc40005800000 */
[----:B------:R-:W-:Y:S01]  /*5a10*/  IADD3 R47, PT, PT, R71, 0xf00, R47 ;  /* 0x00000f00472f7810 */ /* 0x000fe20007ffe02f */
[--C-:B----4-:R-:W-:Y:S01]  /*5a20*/  IMAD.WIDE.U32 R12, R53, 0x4, R10.reuse ;  /* 0x00000004350c7825 */ /* 0x110fe200078e000a */
[----:B------:R-:W-:Y:S02]  /*5a30*/  SEL R65, R22, 0xffffffff, !P0 ;  /* 0xffffffff16417807 */ /* 0x000fe40004000000 */
[----:B------:R-:W-:Y:S02]  /*5a40*/  LOP3.LUT R57, R57, R24, RZ, 0x3c, !PT ;  /* 0x0000001839397212 */ /* 0x000fe400078e3cff */
[----:B------:R-:W-:Y:S01]  /*5a50*/  LOP3.LUT R61, R19, R42, RZ, 0x3c, !PT ;  /* 0x0000002a133d7212 */ /* 0x000fe200078e3cff */
[--C-:B------:R-:W-:Y:S01]  /*5a60*/  IMAD.WIDE.U32 R18, R49, 0x4, R10.reuse ;  /* 0x0000000431127825 */ /* 0x100fe200078e000a */
[----:B------:R-:W-:Y:S01]  /*5a70*/  LOP3.LUT R63, R63, R30, RZ, 0x3c, !PT ;  /* 0x0000001e3f3f7212 */ /* 0x000fe200078e3cff */
[----:B------:R0:W-:Y:S01]  /*5a80*/  STG.E desc[UR8][R14.64], R57 ;  /* 0x000000390e007986 */ /* 0x0001e2000c101908 */
[----:B------:R-:W-:Y:S01]  /*5a90*/  LOP3.LUT R65, R65, R20, RZ, 0x3c, !PT ;  /* 0x0000001441417212 */ /* 0x000fe200078e3cff */
[----:B------:R-:W-:-:S02]  /*5aa0*/  IMAD.WIDE.U32 R10, R47, 0x4, R10 ;  /* 0x000000042f0a7825 */ /* 0x000fc400078e000a */
[----:B------:R1:W-:Y:S04]  /*5ab0*/  STG.E desc[UR8][R12.64], R61 ;  /* 0x0000003d0c007986 */ /* 0x0003e8000c101908 */
[----:B------:R2:W-:Y:S04]  /*5ac0*/  STG.E desc[UR8][R18.64], R63 ;  /* 0x0000003f12007986 */ /* 0x0005e8000c101908 */
[----:B------:R3:W-:Y:S01]  /*5ad0*/  STG.E desc[UR8][R10.64], R65 ;  /* 0x000000410a007986 */ /* 0x0007e2000c101908 */
[----:B------:R-:W-:Y:S06]  /*5ae0*/  BAR.SYNC.DEFER_BLOCKING 0x0 ;  /* 0x0000000000007b1d */ /* 0x000fec0000010000 */
[----:B------:R-:W4:Y:S04]  /*5af0*/  LDG.E R59, desc[UR8][R8.64] ;  /* 0x00000008083b7981 */ /* 0x000f28000c1e1900 */
[----:B------:R-:W5:Y:S04]  /*5b00*/  LDG.E R67, desc[UR8][R8.64+0x600] ;  /* 0x0006000808437981 */ /* 0x000f68000c1e1900 */
[----:B------:R-:W5:Y:S04]  /*5b10*/  LDG.E R69, desc[UR8][R8.64+0xc00] ;  /* 0x000c000808457981 */ /* 0x000f68000c1e1900 */
[----:B------:R-:W5:Y:S04]  /*5b20*/  LDG.E R73, desc[UR8][R8.64+0x1200] ;  /* 0x0012000808497981 */ /* 0x000f68000c1e1900 */
[----:B------:R-:W5:Y:S04]  /*5b30*/  LDG.E R75, desc[UR8][R8.64+0x1800] ;  /* 0x00180008084b7981 */ /* 0x000f68000c1e1900 */
[----:B------:R-:W5:Y:S04]  /*5b40*/  LDG.E R77, desc[UR8][R8.64+0x1e00] ;  /* 0x001e0008084d7981 */ /* 0x000f68000c1e1900 */
[----:B0-----:R-:W5:Y:S04]  /*5b50*/  LDG.E R15, desc[UR8][R8.64+0x2400] ;  /* 0x00240008080f7981 */ /* 0x001f68000c1e1900 */
[----:B-1----:R-:W5:Y:S04]  /*5b60*/  LDG.E R13, desc[UR8][R8.64+0x2a00] ;  /* 0x002a0008080d7981 */ /* 0x002f68000c1e1900 */
[----:B--2---:R-:W2:Y:S04]  /*5b70*/  LDG.E R19, desc[UR8][R8.64+0x3000] ;  /* 0x0030000808137981 */ /* 0x004ea8000c1e1900 */
[----:B---3--:R-:W3:Y:S04]  /*5b80*/  LDG.E R11, desc[UR8][R8.64+0x3600] ;  /* 0x00360008080b7981 */ /* 0x008ee8000c1e1900 */
[----:B------:R0:W3:Y:S01]  /*5b90*/  LDG.E R57, desc[UR8][R8.64+0x3c00] ;  /* 0x003c000808397981 */ /* 0x0000e2000c1e1900 */
[----:B------:R-:W-:-:S02]  /*5ba0*/  IMAD R24, R71, 0x28, R0 ;  /* 0x0000002847187824 */ /* 0x000fc400078e0200 */
[----:B------:R-:W-:Y:S02]  /*5bb0*/  VIADD R5, R5, 0xffffef80 ;  /* 0xffffef8005057836 */ /* 0x000fe40000000000 */
[----:B------:R-:W-:Y:S02]  /*5bc0*/  @!P1 IMAD.IADD R2, R3, 0x1, R16 ;  /* 0x0000000103029824 */ /* 0x000fe400078e0210 */
[----:B------:R-:W-:Y:S01]  /*5bd0*/  VIADD R27, R27, 0x1080 ;  /* 0x000010801b1b7836 */ /* 0x000fe20000000000 */
[----:B------:R-:W-:Y:S01]  /*5be0*/  ISETP.GT.AND P0, PT, R5, 0x107f, PT ;  /* 0x0000107f0500780c */ /* 0x000fe20003f04270 */
[----:B0-----:R-:W0:Y:S01]  /*5bf0*/  LDC.64 R8, c[0x0][0x398] ;  /* 0x0000e600ff087b82 */ /* 0x001e220000000a00 */
[----:B----4-:R-:W-:Y:S04]  /*5c00*/  STS [R0], R59 ;  /* 0x0000003b00007388 */ /* 0x010fe80000000800 */
[----:B-----5:R-:W-:Y:S04]  /*5c10*/  STS [R0+0x600], R67 ;  /* 0x0006004300007388 */ /* 0x020fe80000000800 */
        /* <DEDUP_REMOVED lines=8> */
[----:B------:R-:W-:Y:S01]  /*5ca0*/  STS [R0+0x3c00], R57 ;  /* 0x003c003900007388 */ /* 0x000fe20000000800 */
[----:B------:R-:W-:Y:S06]  /*5cb0*/  BAR.SYNC.DEFER_BLOCKING 0x0 ;  /* 0x0000000000007b1d */ /* 0x000fec0000010000 */
        /* <DEDUP_REMOVED lines=9> */
[----:B------:R-:W0:Y:S04]  /*5d50*/  LDS R11, [R24+0x24] ;  /* 0x00002400180b7984 */ /* 0x000e280000000800 */
[----:B------:R-:W0:Y:S01]  /*5d60*/  LDS R22, [R24+0x28] ;  /* 0x0000280018167984 */ /* 0x000e220000000800 */
[----:B------:R-:W-:Y:S08]  /*5d70*/  BAR.SYNC.DEFER_BLOCKING 0x0 ;  /* 0x0000000000007b1d */ /* 0x000ff00000010000 */
[----:B------:R-:W-:Y:S06]  /*5d80*/  BAR.SYNC.DEFER_BLOCKING 0x0 ;  /* 0x0000000000007b1d */ /* 0x000fec0000010000 */
[----:B-1----:R-:W-:Y:S04]  /*5d90*/  STS [R32], R59 ;  /* 0x0000003b20007388 */ /* 0x002fe80000000800 */
[----:B--2---:R-:W-:Y:S04]  /*5da0*/  STS [R34], R61 ;  /* 0x0000003d22007388 */ /* 0x004fe80000000800 */
[----:B---3--:R-:W-:Y:S04]  /*5db0*/  STS [R37], R10 ;  /* 0x0000000a25007388 */ /* 0x008fe80000000800 */
[----:B----4-:R-:W-:Y:S04]  /*5dc0*/  STS [R35], R12 ;  /* 0x0000000c23007388 */ /* 0x010fe80000000800 */
[----:B-----5:R-:W-:Y:S04]  /*5dd0*/  STS [R36], R15 ;  /* 0x0000000f24007388 */ /* 0x020fe80000000800 */
[----:B0-----:R0:W-:Y:S04]  /*5de0*/  STS [R33], R14 ;  /* 0x0000000e21007388 */ /* 0x0011e80000000800 */
[----:B------:R1:W-:Y:S04]  /*5df0*/  STS [R41], R18 ;  /* 0x0000001229007388 */ /* 0x0003e80000000800 */
[----:B------:R2:W-:Y:S01]  /*5e00*/  STS [R40], R13 ;  /* 0x0000000d28007388 */ /* 0x0005e20000000800 */
[----:B0-----:R-:W-:-:S03]  /*5e10*/  IMAD.WIDE.U32 R14, R21, 0x4, R8 ;  /* 0x00000004150e7825 */ /* 0x001fc600078e0008 */
[----:B------:R0:W-:Y:S01]  /*5e20*/  STS [R39], R20 ;  /* 0x0000001427007388 */ /* 0x0001e20000000800 */
[----:B-1----:R-:W-:-:S03]  /*5e30*/  IMAD.WIDE.U32 R18, R25, 0x4, R8 ;  /* 0x0000000419127825 */ /* 0x002fc600078e0008 */
[----:B------:R1:W-:Y:S01]  /*5e40*/  STS [R38], R11 ;  /* 0x0000000b26007388 */ /* 0x0003e20000000800 */
[----:B--2---:R-:W-:-:S03]  /*5e50*/  IMAD.WIDE.U32 R12, R23, 0x4, R8 ;  /* 0x00000004170c7825 */ /* 0x004fc600078e0008 */
[----:B------:R2:W-:Y:S01]  /*5e60*/  STS [R31], R22 ;  /* 0x000000161f007388 */ /* 0x0005e20000000800 */
[--C-:B0-----:R-:W-:Y:S01]  /*5e70*/  IMAD.WIDE.U32 R20, R29, 0x4, R8.reuse ;  /* 0x000000041d147825 */ /* 0x101fe200078e0008 */
[----:B------:R-:W-:Y:S03]  /*5e80*/  BAR.SYNC.DEFER_BLOCKING 0x0 ;  /* 0x0000000000007b1d */ /* 0x000fe60000010000 */
[----:B-1----:R-:W-:-:S04]  /*5e90*/  IMAD.WIDE.U32 R10, R43, 0x4, R8 ;  /* 0x000000042b0a7825 */ /* 0x002fc800078e0008 */
[----:B--2---:R-:W-:-:S04]  /*5ea0*/  IMAD.WIDE.U32 R22, R45, 0x4, R8 ;  /* 0x000000042d167825 */ /* 0x004fc800078e0008 */
[----:B------:R-:W-:-:S04]  /*5eb0*/  IMAD.WIDE.U32 R24, R51, 0x4, R8 ;  /* 0x0000000433187825 */ /* 0x000fc800078e0008 */
[----:B------:R-:W-:-:S04]  /*5ec0*/  IMAD.WIDE.U32 R28, R55, 0x4, R8 ;  /* 0x00000004371c7825 */ /* 0x000fc800078e0008 */
[----:B------:R-:W-:-:S04]  /*5ed0*/  IMAD.WIDE.U32 R30, R53, 0x4, R8 ;  /* 0x00000004351e7825 */ /* 0x000fc800078e0008 */
[--C-:B------:R-:W-:Y:S01]  /*5ee0*/  IMAD.WIDE.U32 R32, R49, 0x4, R8.reuse ;  /* 0x0000000431207825 */ /* 0x100fe200078e0008 */
[----:B------:R-:W0:Y:S03]  /*5ef0*/  LDS R57, [R0] ;  /* 0x0000000000397984 */ /* 0x000e260000000800 */
[----:B------:R-:W-:Y:S01]  /*5f00*/  IMAD.WIDE.U32 R8, R47, 0x4, R8 ;  /* 0x000000042f087825 */ /* 0x000fe200078e0008 */
        /* <DEDUP_REMOVED lines=23> */
.L_x_1992:
[----:B------:R-:W-:-:S13]  /*6080*/  ISETP.GE.AND P0, PT, R27, R4, PT ;  /* 0x000000041b00720c */ /* 0x000fda0003f06270 */
[----:B0-----:R-:W-:Y:S05]  /*6090*/  @P0 EXIT ;  /* 0x000000000000094d */ /* 0x001fea0003800000 */
[----:B------:R-:W-:Y:S05]  /*60a0*/  WARPSYNC.ALL ;  /* 0x0000000000007948 */ /* 0x000fea0003800000 */
[----:B------:R-:W0:Y:S01]  /*60b0*/  SHFL.IDX PT, R31, R5, RZ, 0x1f ;  /* 0x00001fff051f7589 */ /* 0x000e2200000e0000 */
[----:B------:R-:W2:Y:S01]  /*60c0*/  LDCU.64 UR4, c[0x0][0x380] ;  /* 0x00007000ff0477ac */ /* 0x000ea20008000a00 */
[C---:B------:R-:W-:Y:S02]  /*60d0*/  VIADD R4, R71.reuse, 0x180 ;  /* 0x0000018047047836 */ /* 0x040fe40000000000 */
[C---:B------:R-:W-:Y:S01]  /*60e0*/  VIADD R6, R71.reuse, 0x300 ;  /* 0x0000030047067836 */ /* 0x040fe20000000000 */
[----:B------:R-:W3:Y:S01]  /*60f0*/  LDCU UR15, c[0x0][0x3b4] ;  /* 0x00007680ff0f77ac */ /* 0x000ee20008000800 */
[----:B------:R-:W-:-:S02]  /*6100*/  VIADD R8, R71, 0x600 ;  /* 0x0000060047087836 */ /* 0x000fc40000000000 */
[----:B------:R-:W-:Y:S02]  /*6110*/  IMAD.MOV.U32 R33, RZ, RZ, -0x1 ;  /* 0xffffffffff217424 */ /* 0x000fe400078e00ff */
[----:B------:R-:W-:Y:S02]  /*6120*/  IMAD.MOV.U32 R35, RZ, RZ, -0x1 ;  /* 0xffffffffff237424 */ /* 0x000fe400078e00ff */
[----:B------:R-:W-:Y:S02]  /*6130*/  IMAD.MOV.U32 R37, RZ, RZ, -0x1 ;  /* 0xffffffffff257424 */ /* 0x000fe400078e00ff */
[----:B------:R-:W-:Y:S02]  /*6140*/  IMAD.MOV.U32 R39, RZ, RZ, -0x1 ;  /* 0xffffffffff277424 */ /* 0x000fe400078e00ff */
[----:B------:R-:W-:Y:S02]  /*6150*/  IMAD.MOV.U32 R41, RZ, RZ, -0x1 ;  /* 0xffffffffff297424 */ /* 0x000fe400078e00ff */
[----:B------:R-:W-:-:S02]  /*6160*/  VIADD R10, R71, 0x780 ;  /* 0x00000780470a7836 */ /* 0x000fc40000000000 */
[----:B------:R-:W-:Y:S02]  /*6170*/  IMAD.MOV.U32 R43, RZ, RZ, -0x1 ;  /* 0xffffffffff2b7424 */ /* 0x000fe400078e00ff */
[----:B------:R-:W-:Y:S02]  /*6180*/  IMAD.MOV.U32 R45, RZ, RZ, -0x1 ;  /* 0xffffffffff2d7424 */ /* 0x000fe400078e00ff */
[----:B------:R-:W-:Y:S01]  /*6190*/  IMAD.MOV.U32 R47, RZ, RZ, -0x1 ;  /* 0xffffffffff2f7424 */ /* 0x000fe200078e00ff */
[----:B0-----:R-:W-:Y:S01]  /*61a0*/  ISETP.GE.AND P3, PT, R4, R31, PT ;  /* 0x0000001f0400720c */ /* 0x001fe20003f66270 */
[----:B------:R-:W-:Y:S01]  /*61b0*/  IMAD.MOV.U32 R49, RZ, RZ, -0x1 ;  /* 0xffffffffff317424 */ /* 0x000fe200078e00ff */
[C---:B------:R-:W-:Y:S01]  /*61c0*/  IADD3 R4, P0, PT, R71.reuse, R27, RZ ;  /* 0x0000001b47047210 */ /* 0x040fe20007f1e0ff */
[----:B------:R-:W-:Y:S01]  /*61d0*/  IMAD.MOV.U32 R51, RZ, RZ, -0x1 ;  /* 0xffffffffff337424 */ /* 0x000fe200078e00ff */
[CC--:B------:R-:W-:Y:S01]  /*61e0*/  ISETP.GE.AND P4, PT, R71.reuse, R31.reuse, PT ;  /* 0x0000001f4700720c */ /* 0x0c0fe20003f86270 */
[C-C-:B------:R-:W-:Y:S01]  /*61f0*/  IMAD R12, R71.reuse, 0x28, R0.reuse ;  /* 0x00000028470c7824 */ /* 0x140fe200078e0200 */
[-C--:B------:R-:W-:Y:S01]  /*6200*/  ISETP.GE.AND P6, PT, R6, R31.reuse, PT ;  /* 0x0000001f0600720c */ /* 0x080fe20003fc6270 */
[----:B------:R-:W-:Y:S01]  /*6210*/  VIADD R6, R71, 0x480 ;  /* 0x0000048047067836 */ /* 0x000fe20000000000 */
[----:B------:R-:W-:Y:S01]  /*6220*/  LEA.HI.X.SX32 R27, R27, RZ, 0x1, P0 ;  /* 0x000000ff1b1b7211 */ /* 0x000fe200000f0eff */
[C---:B------:R-:W-:Y:S01]  /*6230*/  IMAD R50, R71.reuse, 0x40, R0 ;  /* 0x0000004047327824 */ /* 0x040fe200078e0200 */
[----:B--2---:R-:W-:Y:S01]  /*6240*/  LEA R28, P0, R4, UR4, 0x2 ;  /* 0x00000004041c7c11 */ /* 0x004fe2000f8010ff */
[----:B------:R-:W0:Y:S01]  /*6250*/  LDCU UR4, c[0x0][0x3b8] ;  /* 0x00007700ff0477ac */ /* 0x000e220008000800 */
[-C--:B------:R-:W-:Y:S01]  /*6260*/  ISETP.GE.AND P5, PT, R6, R31.reuse, PT ;  /* 0x0000001f0600720c */ /* 0x080fe20003fa6270 */
[C---:B------:R-:W-:Y:S01]  /*6270*/  VIADD R6, R71.reuse, 0x900 ;  /* 0x0000090047067836 */ /* 0x040fe20000000000 */
[----:B------:R-:W-:Y:S01]  /*6280*/  LEA.HI.X R29, R4, UR5, R27, 0x2, P0 ;  /* 0x00000005041d7c11 */ /* 0x000fe200080f141b */
[----:B------:R-:W2:Y:S01]  /*6290*/  S2R R70, SR_LANEID ;  /* 0x0000000000467919 */ /* 0x000ea20000000000 */
[-C--:B------:R-:W-:Y:S01]  /*62a0*/  ISETP.GE.AND P2, PT, R8, R31.reuse, PT ;  /* 0x0000001f0800720c */ /* 0x080fe20003f46270 */
[C---:B------:R-:W-:Y:S01]  /*62b0*/  VIADD R8, R71.reuse, 0xa80 ;  /* 0x00000a8047087836 */ /* 0x040fe20000000000 */
[-C--:B------:R-:W-:Y:S01]  /*62c0*/  ISETP.GE.AND P0, PT, R10, R31.reuse, PT ;  /* 0x0000001f0a00720c */ /* 0x080fe20003f06270 */
[----:B------:R-:W4:Y:S01]  /*62d0*/  @!P4 LDG.E R33, desc[UR8][R28.64] ;  /* 0x000000081c21c981 */ /* 0x000f22000c1e1900 */
[-C--:B------:R-:W-:Y:S01]  /*62e0*/  ISETP.GE.AND P4, PT, R6, R31.reuse, PT ;  /* 0x0000001f0600720c */ /* 0x080fe20003f86270 */
[----:B------:R-:W5:Y:S01]  /*62f0*/  LDCU.64 UR16, c[0x0][0x390] ;  /* 0x00007200ff1077ac */ /* 0x000f620008000a00 */
[C---:B------:R-:W-:Y:S01]  /*6300*/  LOP3.LUT R6, R71.reuse, 0xc00, RZ, 0xfc, !PT ;  /* 0x00000c0047067812 */ /* 0x040fe200078efcff */
[----:B------:R-:W3:Y:S01]  /*6310*/  @!P3 LDG.E R35, desc[UR8][R28.64+0x600] ;  /* 0x000600081c23b981 */ /* 0x000ee2000c1e1900 */
[----:B------:R-:W-:Y:S01]  /*6320*/  ISETP.GE.AND P3, PT, R8, R31, PT ;  /* 0x0000001f0800720c */ /* 0x000fe20003f66270 */
[----:B------:R-:W-:-:S02]  /*6330*/  VIADD R8, R71, 0xd80 ;  /* 0x00000d8047087836 */ /* 0x000fc40000000000 */
[----:B------:R-:W5:Y:S01]  /*6340*/  @!P6 LDG.E R37, desc[UR8][R28.64+0xc00] ;  /* 0x000c00081c25e981 */ /* 0x000f62000c1e1900 */
[-C--:B------:R-:W-:Y:S01]  /*6350*/  ISETP.GE.AND P6, PT, R6, R31.reuse, PT ;  /* 0x0000001f0600720c */ /* 0x080fe20003fc6270 */
[----:B------:R-:W-:Y:S02]  /*6360*/  VIADD R6, R71, 0xf00 ;  /* 0x00000f0047067836 */ /* 0x000fe40000000000 */
[----:B------:R-:W2:Y:S01]  /*6370*/  @!P5 LDG.E R39, desc[UR8][R28.64+0x1200] ;  /* 0x001200081c27d981 */ /* 0x000ea2000c1e1900 */
[----:B------:R-:W-:-:S03]  /*6380*/  ISETP.GE.AND P5, PT, R8, R31, PT ;  /* 0x0000001f0800720c */ /* 0x000fc60003fa6270 */
[----:B------:R-:W2:Y:S01]  /*6390*/  @!P2 LDG.E R41, desc[UR8][R28.64+0x1800] ;  /* 0x001800081c29a981 */ /* 0x000ea2000c1e1900 */
[----:B------:R-:W-:Y:S01]  /*63a0*/  ISETP.GE.AND P2, PT, R6, R31, PT ;  /* 0x0000001f0600720c */ /* 0x000fe20003f46270 */
[----:B------:R-:W-:Y:S02]  /*63b0*/  IMAD.MOV.U32 R31, RZ, RZ, -0x1 ;  /* 0xffffffffff1f7424 */ /* 0x000fe400078e00ff */
[----:B------:R-:W2:Y:S04]  /*63c0*/  @!P4 LDG.E R43, desc[UR8][R28.64+0x2400] ;  /* 0x002400081c2bc981 */ /* 0x000ea8000c1e1900 */
[----:B------:R-:W2:Y:S04]  /*63d0*/  @!P0 LDG.E R31, desc[UR8][R28.64+0x1e00] ;  /* 0x001e00081c1f8981 */ /* 0x000ea8000c1e1900 */
[----:B------:R-:W2:Y:S04]  /*63e0*/  @!P3 LDG.E R45, desc[UR8][R28.64+0x2a00] ;  /* 0x002a00081c2db981 */ /* 0x000ea8000c1e1900 */
[----:B------:R-:W2:Y:S04]  /*63f0*/  @!P6 LDG.E R47, desc[UR8][R28.64+0x3000] ;  /* 0x003000081c2fe981 */ /* 0x000ea8000c1e1900 */
[----:B------:R-:W2:Y:S04]  /*6400*/  @!P5 LDG.E R49, desc[UR8][R28.64+0x3600] ;  /* 0x003600081c31d981 */ /* 0x000ea8000c1e1900 */
[----:B------:R1:W2:Y:S02]  /*6410*/  @!P2 LDG.E R51, desc[UR8][R28.64+0x3c00] ;  /* 0x003c00081c33a981 */ /* 0x0002a4000c1e1900 */
[----:B-1----:R-:W-:Y:S01]  /*6420*/  IMAD.MOV.U32 R28, RZ, RZ, -0x80000000 ;  /* 0x80000000ff1c7424 */ /* 0x002fe200078e00ff */
[----:B0-----:R-:W-:Y:S01]  /*6430*/  UBMSK UR4, URZ, UR4 ;  /* 0x00000004ff04729b */ /* 0x001fe20008000000 */
[----:B----4-:R-:W-:Y:S04]  /*6440*/  STS [R0], R33 ;  /* 0x0000002100007388 */ /* 0x010fe80000000800 */
[----:B---3--:R-:W-:Y:S04]  /*6450*/  STS [R0+0x600], R35 ;  /* 0x0006002300007388 */ /* 0x008fe80000000800 */
[----:B-----5:R-:W-:Y:S04]  /*6460*/  STS [R0+0xc00], R37 ;  /* 0x000c002500007388 */ /* 0x020fe80000000800 */
[----:B--2---:R-:W-:Y:S04]  /*6470*/  STS [R0+0x1200], R39 ;  /* 0x0012002700007388 */ /* 0x004fe80000000800 */
        /* <DEDUP_REMOVED lines=24> */
[----:B------:R-:W-:-:S04]  /*6600*/  SEL R8, R6, 0x80000000, P0 ;  /* 0x8000000006087807 */ /* 0x000fc80000000000 */
[----:B------:R-:W-:-:S04]  /*6610*/  SHF.R.U32.HI R8, RZ, UR15, R8 ;  /* 0x0000000fff087c19 */ /* 0x000fc80008011608 */
[----:B------:R-:W-:-:S04]  /*6620*/  LOP3.LUT R8, R8, UR4, RZ, 0xc0, !PT ;  /* 0x0000000408087c12 */ /* 0x000fc8000f8ec0ff */
[----:B------:R-:W-:Y:S02]  /*6630*/  LOP3.LUT R29, R8, 0xf, RZ, 0xc, !PT ;  /* 0x0000000f081d7812 */ /* 0x000fe400078e0cff */
[----:B------:R-:W-:-:S03]  /*6640*/  SHF.R.U32.HI R8, RZ, 0x3, R8 ;  /* 0x00000003ff087819 */ /* 0x000fc60000011608 */
        /* <DEDUP_REMOVED lines=19> */
[----:B------:R-:W-:Y:S01]  /*6780*/  STS [R0+0x6000], RZ ;  /* 0x006000ff00007388 */ /* 0x000fe20000000800 */
[----:B-1----:R-:W-:-:S03]  /*6790*/  ISETP.GT.AND P0, PT, R10, -0x1, PT ;  /* 0xffffffff0a00780c */ /* 0x002fc60003f04270 */
[----:B------:R-:W1:Y:S01]  /*67a0*/  LDS.U16 R8, [R16+0x2] ;  /* 0x0000020010087984 */ /* 0x000e620000000400 */
[----:B------:R-:W-:-:S04]  /*67b0*/  SEL R29, R28, 0xffffffff, P0 ;  /* 0xffffffff1c1d7807 */ /* 0x000fc80000000000 */
[----:B------:R-:W-:-:S04]  /*67c0*/  LOP3.LUT R10, R29, R10, RZ, 0x3c, !PT ;  /* 0x0000000a1d0a7212 */ /* 0x000fc800078e3cff */
[----:B------:R-:W-:-:S04]  /*67d0*/  ISETP.NE.AND P0, PT, R10, 0x7fffffff, PT ;  /* 0x7fffffff0a00780c */ /* 0x000fc80003f05270 */
[----:B0-----:R-:W-:-:S04]  /*67e0*/  SEL R12, R10, 0x80000000, P0 ;  /* 0x800000000a0c7807 */ /* 0x001fc80000000000 */
[----:B------:R-:W-:-:S04]  /*67f0*/  SHF.R.U32.HI R12, RZ, UR15, R12 ;  /* 0x0000000fff0c7c19 */ /* 0x000fc8000801160c */
[----:B------:R-:W-:-:S04]  /*6800*/  LOP3.LUT R12, R12, UR4, RZ, 0xc0, !PT ;  /* 0x000000040c0c7c12 */ /* 0x000fc8000f8ec0ff */
[----:B------:R-:W-:Y:S02]  /*6810*/  LOP3.LUT R29, R12, 0xf, RZ, 0xc, !PT ;  /* 0x0000000f0c1d7812 */ /* 0x000fe400078e0cff */
[----:B------:R-:W-:-:S03]  /*6820*/  SHF.R.U32.HI R12, RZ, 0x3, R12 ;  /* 0x00000003ff0c7819 */ /* 0x000fc6000001160c */
[----:B------:R-:W-:Y:S01]  /*6830*/  IMAD R29, R29, 0x600, R0 ;  /* 0x000006001d1d7824 */ /* 0x000fe200078e0200 */
[----:B------:R-:W-:-:S05]  /*6840*/  LOP3.LUT R12, R12, 0x1ffffffe, RZ, 0xc0, !PT ;  /* 0x1ffffffe0c0c7812 */ /* 0x000fca00078ec0ff */
[----:B------:R-:W-:Y:S02]  /*6850*/  IMAD.IADD R20, R29, 0x1, -R12 ;  /* 0x000000011d147824 */ /* 0x000fe400078e0a0c */
[----:B-1----:R-:W-:Y:S01]  /*6860*/  VIADD R31, R8, 0x1 ;  /* 0x00000001081f7836 */ /* 0x002fe20000000000 */
[----:B------:R-:W-:-:S04]  /*6870*/  ISETP.GT.AND P0, PT, R14, -0x1, PT ;  /* 0xffffffff0e00780c */ /* 0x000fc80003f04270 */
[----:B------:R-:W-:Y:S04]  /*6880*/  STS.U16 [R16+0x2], R31 ;  /* 0x0000021f10007388 */ /* 0x000fe80000000400 */
[----:B------:R-:W0:Y:S01]  /*6890*/  LDS.U16 R12, [R20+0x2] ;  /* 0x00000200140c7984 */ /* 0x000e220000000400 */
[----:B------:R-:W-:-:S04]  /*68a0*/  SEL R29, R28, 0xffffffff, P0 ;  /* 0xffffffff1c1d7807 */ /* 0x000fc80000000000 */
        /* <DEDUP_REMOVED lines=8> */
[----:B------:R-:W-:-:S05]  /*6930*/  LOP3.LUT R24, R24, 0x1ffffffe, RZ, 0xc0, !PT ;  /* 0x1ffffffe18187812 */ /* 0x000fca00078ec0ff */
[----:B------:R-:W-:Y:S02]  /*6940*/  IMAD.IADD R24, R29, 0x1, -R24 ;  /* 0x000000011d187824 */ /* 0x000fe400078e0a18 */
[----:B0-----:R-:W-:Y:S01]  /*6950*/  VIADD R31, R12, 0x1 ;  /* 0x000000010c1f7836 */ /* 0x001fe20000000000 */
        /* <DEDUP_REMOVED lines=16> */
[----:B------:R0:W-:Y:S04]  /*6a60*/  STS.U16 [R24+0x2], R31 ;  /* 0x0000021f18007388 */ /* 0x0001e80000000400 */
[----:B------:R-:W1:Y:S01]  /*6a70*/  LDS.U16 R20, [R30+0x2] ;  /* 0x000002001e147984 */ /* 0x000e620000000400 */
        /* <DEDUP_REMOVED lines=8> */
[----:B0-----:R-:W-:Y:S01]  /*6b00*/  IMAD R24, R29, 0x600, R0 ;  /* 0x000006001d187824 */ /* 0x001fe200078e0200 */
[----:B------:R-:W-:-:S05]  /*6b10*/  LOP3.LUT R29, R26, 0x1ffffffe, RZ, 0xc0, !PT ;  /* 0x1ffffffe1a1d7812 */ /* 0x000fca00078ec0ff */
[----:B------:R-:W-:Y:S02]  /*6b20*/  IMAD.IADD R24, R24, 0x1, -R29 ;  /* 0x0000000118187824 */ /* 0x000fe400078e0a1d */
[----:B-1----:R-:W-:Y:S01]  /*6b30*/  VIADD R31, R20, 0x1 ;  /* 0x00000001141f7836 */ /* 0x002fe20000000000 */
        /* <DEDUP_REMOVED lines=12> */
[----:B0-----:R-:W-:-:S05]  /*6c00*/  LOP3.LUT R30, R29, 0x1ffffffe, RZ, 0xc0, !PT ;  /* 0x1ffffffe1d1e7812 */ /* 0x001fca00078ec0ff */
        /* <DEDUP_REMOVED lines=135> */
[C---:B------:R-:W-:Y:S02]  /*7480*/  ISETP.NE.AND P0, PT, R69.reuse, 0x2, PT ;  /* 0x000000024500780c */ /* 0x040fe40003f05270 */
[----:B------:R-:W-:Y:S01]  /*7490*/  ISETP.NE.AND P2, PT, R69, 0x3, PT ;  /* 0x000000034500780c */ /* 0x000fe20003f45270 */
[----:B0-----:R-:W-:-:S04]  /*74a0*/  IMAD.IADD R29, R28, 0x1, R29 ;  /* 0x000000011c1d7824 */ /* 0x001fc800078e021d */
[----:B------:R-:W-:Y:S01]  /*74b0*/  IMAD.IADD R30, R30, 0x1, R29 ;  /* 0x000000011e1e7824 */ /* 0x000fe200078e021d */
[----:B------:R-:W-:Y:S02]  /*74c0*/  SEL R28, R29, R28, !P0 ;  /* 0x0000001c1d1c7207 */ /* 0x000fe40004000000 */
[----:B------:R-:W-:Y:S01]  /*74d0*/  ISETP.NE.AND P0, PT, R70, RZ, PT ;  /* 0x000000ff4600720c */ /* 0x000fe20003f05270 */
[----:B------:R-:W-:Y:S01]  /*74e0*/  IMAD.IADD R73, R31, 0x1, R30 ;  /* 0x000000011f497824 */ /* 0x000fe200078e021e */
        /* <DEDUP_REMOVED lines=15> */
[----:B------:R-:W-:-:S04]  /*75e0*/  ISETP.NE.AND P2, PT, R69, 0x8, PT ;  /* 0x000000084500780c */ /* 0x000fc80003f45270 */
[----:B------:R-:W-:Y:S02]  /*75f0*/  SEL R70, R73, R70, !P2 ;  /* 0x0000004649467207 */ /* 0x000fe40005000000 */
[C---:B------:R-:W-:Y:S01]  /*7600*/  ISETP.NE.AND P2, PT, R69.reuse, 0x9, PT ;  /* 0x000000094500780c */ /* 0x040fe20003f45270 */
[----:B------:R-:W-:Y:S01]  /*7610*/  IMAD.IADD R67, R68, 0x1, -R67 ;  /* 0x0000000144437824 */ /* 0x000fe200078e0a43 */
[----:B------:R-:W-:Y:S01]  /*7620*/  ISETP.NE.AND P3, PT, R69, 0xb, PT ;  /* 0x0000000b4500780c */ /* 0x000fe20003f65270 */
[----:B0-----:R-:W-:-:S04]  /*7630*/  IMAD.IADD R28, R73, 0x1, R28 ;  /* 0x00000001491c7824 */ /* 0x001fc800078e021c */
[----:B------:R-:W-:Y:S01]  /*7640*/  IMAD.IADD R29, R29, 0x1, R28 ;  /* 0x000000011d1d7824 */ /* 0x000fe200078e021c */
[----:B------:R-:W-:Y:S02]  /*7650*/  SEL R70, R28, R70, !P2 ;  /* 0x000000461c467207 */ /* 0x000fe40005000000 */
[----:B------:R-:W-:Y:S01]  /*7660*/  ISETP.NE.AND P2, PT, R69, 0xa, PT ;  /* 0x0000000a4500780c */ /* 0x000fe20003f45270 */
[----:B------:R-:W-:-:S03]  /*7670*/  IMAD.IADD R30, R30, 0x1, R29 ;  /* 0x000000011e1e7824 */ /* 0x000fc600078e021d */
[----:B------:R-:W-:Y:S02]  /*7680*/  SEL R70, R29, R70, !P2 ;  /* 0x000000461d467207 */ /* 0x000fe40005000000 */
[----:B------:R-:W-:Y:S02]  /*7690*/  ISETP.GT.U32.OR P2, PT, R71, 0x1f, P0 ;  /* 0x0000001f4700780c */ /* 0x000fe40000744470 */
[----:B------:R-:W-:Y:S02]  /*76a0*/  SEL R70, R30, R70, !P3 ;  /* 0x000000461e467207 */ /* 0x000fe40005800000 */
[----:B------:R-:W-:Y:S01]  /*76b0*/  SEL R29, R67, RZ, P0 ;  /* 0x000000ff431d7207 */ /* 0x000fe20000000000 */
[----:B------:R-:W-:-:S04]  /*76c0*/  IMAD.IADD R31, R31, 0x1, R30 ;  /* 0x000000011f1f7824 */ /* 0x000fc800078e021e */
[----:B------:R-:W-:-:S04]  /*76d0*/  @P1 IMAD.IADD R67, R70, 0x1, R29 ;  /* 0x0000000146431824 */ /* 0x000fc800078e021d */
[----:B------:R-:W-:-:S05]  /*76e0*/  @!P2 IMAD.U32 R67, R31, 0x10000, RZ ;  /* 0x000100001f43a824 */ /* 0x000fca00078e00ff */
[----:B------:R-:W-:Y:S01]  /*76f0*/  @!P2 STS [UR5+0x663c], R67 ;  /* 0x00663c43ff00a988 */ /* 0x000fe20008000805 */
[----:B------:R-:W-:Y:S01]  /*7700*/  BAR.SYNC.DEFER_BLOCKING 0x0 ;  /* 0x0000000000007b1d */ /* 0x000fe20000010000 */
[----:B------:R-:W-:Y:S01]  /*7710*/  @!P1 IADD3 R28, PT, PT, -R71, 0x1f, RZ ;  /* 0x0000001f471c9810 */ /* 0x000fe20007ffe1ff */
[----:B------:R-:W-:Y:S01]  /*7720*/  IMAD.U32 R31, RZ, RZ, UR5 ;  /* 0x00000005ff1f7e24 */ /* 0x000fe2000f8e00ff */
[----:B------:R-:W-:Y:S02]  /*7730*/  ISETP.NE.AND P0, PT, R6, 0x7fffffff, PT ;  /* 0x7fffffff0600780c */ /* 0x000fe40003f05270 */
[----:B------:R-:W-:Y:S02]  /*7740*/  @!P1 LOP3.LUT R30, R28, 0xf, RZ, 0xc0, !PT ;  /* 0x0000000f1c1e9812 */ /* 0x000fe400078ec0ff */
[----:B------:R-:W-:-:S03]  /*7750*/  @!P1 SHF.R.U32.HI R28, RZ, 0x3, R28 ;  /* 0x00000003ff1c9819 */ /* 0x000fc6000001161c */
[----:B------:R-:W-:Y:S01]  /*7760*/  @!P1 IMAD R30, R30, 0x600, R31 ;  /* 0x000006001e1e9824 */ /* 0x000fe200078e021f */
[----:B------:R-:W-:Y:S01]  /*7770*/  SEL R31, R6, 0x80000000, P0 ;  /* 0x80000000061f7807 */ /* 0x000fe20000000000 */
[----:B------:R-:W0:Y:S03]  /*7780*/  LDS R29, [UR5+0x663c] ;  /* 0x00663c05ff1d7984 */ /* 0x000e260008000800 */
[----:B------:R-:W-:Y:S02]  /*7790*/  SHF.R.U32.HI R68, RZ, UR15, R31 ;  /* 0x0000000fff447c19 */ /* 0x000fe4000801161f */
[----:B------:R-:W-:Y:S02]  /*77a0*/  @!P1 LOP3.LUT R31, R28, 0x2, RZ, 0xc0, !PT ;  /* 0x000000021c1f9812 */ /* 0x000fe400078ec0ff */
[----:B------:R-:W-:Y:S02]  /*77b0*/  ISETP.NE.AND P0, PT, R10, 0x7fffffff, PT ;  /* 0x7fffffff0a00780c */ /* 0x000fe40003f05270 */
[----:B------:R-:W-:Y:S01]  /*77c0*/  LOP3.LUT R68, R68, UR4, RZ, 0xc0, !PT ;  /* 0x0000000444447c12 */ /* 0x000fe2000f8ec0ff */
[----:B------:R-:W-:Y:S01]  /*77d0*/  @!P1 IMAD.IADD R28, R30, 0x1, R31 ;  /* 0x000000011e1c9824 */ /* 0x000fe200078e021f */
[----:B------:R-:W-:-:S02]  /*77e0*/  SEL R30, R10, 0x80000000, P0 ;  /* 0x800000000a1e7807 */ /* 0x000fc40000000000 */
[----:B------:R-:W-:Y:S02]  /*77f0*/  LOP3.LUT R31, R68, 0xf, RZ, 0xc, !PT ;  /* 0x0000000f441f7812 */ /* 0x000fe400078e0cff */
[----:B------:R-:W-:Y:S02]  /*7800*/  SHF.R.U32.HI R69, RZ, 0x3, R68 ;  /* 0x00000003ff457819 */ /* 0x000fe40000011644 */
[----:B------:R-:W-:Y:S01]  /*7810*/  SHF.R.U32.HI R30, RZ, UR15, R30 ;  /* 0x0000000fff1e7c19 */ /* 0x000fe2000801161e */
[----:B------:R-:W-:Y:S01]  /*7820*/  IMAD R68, R31, 0x600, R0 ;  /* 0x000006001f447824 */ /* 0x000fe200078e0200 */
[----:B------:R-:W-:Y:S02]  /*7830*/  LOP3.LUT R69, R69, 0x1ffffffe, RZ, 0xc0, !PT ;  /* 0x1ffffffe45457812 */ /* 0x000fe400078ec0ff */
[----:B------:R-:W-:-:S03]  /*7840*/  LOP3.LUT R31, R30, UR4, RZ, 0xc0, !PT ;  /* 0x000000041e1f7c12 */ /* 0x000fc6000f8ec0ff */
[----:B------:R-:W-:Y:S01]  /*7850*/  IMAD.IADD R30, R68, 0x1, -R69 ;  /* 0x00000001441e7824 */ /* 0x000fe200078e0a45 */
[----:B------:R-:W-:Y:S02]  /*7860*/  LOP3.LUT R69, R31, 0xf, RZ, 0xc, !PT ;  /* 0x0000000f1f457812 */ /* 0x000fe400078e0cff */
[----:B------:R-:W-:Y:S02]  /*7870*/  SHF.R.U32.HI R31, RZ, 0x3, R31 ;  /* 0x00000003ff1f7819 */ /* 0x000fe4000001161f */
[----:B------:R-:W-:Y:S01]  /*7880*/  ISETP.NE.AND P0, PT, R71, RZ, PT ;  /* 0x000000ff4700720c */ /* 0x000fe20003f05270 */
[----:B------:R-:W-:Y:S01]  /*7890*/  IMAD R69, R69, 0x600, R0 ;  /* 0x0000060045457824 */ /* 0x000fe200078e0200 */
[----:B------:R-:W-:Y:S02]  /*78a0*/  LOP3.LUT R70, R31, 0x1ffffffe, RZ, 0xc0, !PT ;  /* 0x1ffffffe1f467812 */ /* 0x000fe400078ec0ff */
[----:B------:R-:W-:Y:S02]  /*78b0*/  ISETP.NE.AND P2, PT, R18, 0x7fffffff, PT ;  /* 0x7fffffff1200780c */ /* 0x000fe40003f45270 */
[----:B0-----:R-:W-:-:S02]  /*78c0*/  SEL R68, R29, RZ, P0 ;  /* 0x000000ff1d447207 */ /* 0x001fc40000000000 */
[----:B------:R-:W-:Y:S01]  /*78d0*/  ISETP.NE.AND P0, PT, R14, 0x7fffffff, PT ;  /* 0x7fffffff0e00780c */ /* 0x000fe20003f05270 */
[----:B------:R-:W-:Y:S02]  /*78e0*/  IMAD.IADD R29, R69, 0x1, -R70 ;  /* 0x00000001451d7824 */ /* 0x000fe400078e0a46 */
[----:B------:R-:W-:Y:S01]  /*78f0*/  IMAD.IADD R69, R68, 0x1, R67 ;  /* 0x0000000144457824 */ /* 0x000fe200078e0243 */
[----:B------:R-:W-:Y:S02]  /*7900*/  SEL R31, R14, 0x80000000, P0 ;  /* 0x800000000e1f7807 */ /* 0x000fe40000000000 */
[----:B------:R-:W-:Y:S02]  /*7910*/  SEL R67, R18, 0x80000000, P2 ;  /* 0x8000000012437807 */ /* 0x000fe40001000000 */
[----:B------:R-:W-:Y:S02]  /*7920*/  SHF.R.U32.HI R31, RZ, UR15, R31 ;  /* 0x0000000fff1f7c19 */ /* 0x000fe4000801161f */
[----:B------:R-:W-:-:S02]  /*7930*/  SHF.R.U32.HI R67, RZ, UR15, R67 ;  /* 0x0000000fff437c19 */ /* 0x000fc40008011643 */
[----:B------:R-:W-:Y:S02]  /*7940*/  LOP3.LUT R31, R31, UR4, RZ, 0xc0, !PT ;  /* 0x000000041f1f7c12 */ /* 0x000fe4000f8ec0ff */
[----:B------:R-:W-:Y:S02]  /*7950*/  LOP3.LUT R70, R67, UR4, RZ, 0xc0, !PT ;  /* 0x0000000443467c12 */ /* 0x000fe4000f8ec0ff */
[----:B------:R-:W-:Y:S02]  /*7960*/  LOP3.LUT R67, R31, 0xf, RZ, 0xc, !PT ;  /* 0x0000000f1f437812 */ /* 0x000fe400078e0cff */
[----:B------:R-:W-:Y:S02]  /*7970*/  LOP3.LUT R73, R70, 0xf, RZ, 0xc, !PT ;  /* 0x0000000f46497812 */ /* 0x000fe400078e0cff */
[----:B------:R-:W-:Y:S01]  /*7980*/  SHF.R.U32.HI R68, RZ, 0x3, R31 ;  /* 0x00000003ff447819 */ /* 0x000fe2000001161f */
[--C-:B------:R-:W-:Y:S02]  /*7990*/  IMAD R31, R67, 0x600, R0.reuse ;  /* 0x00000600431f7824 */ /* 0x100fe400078e0200 */
[----:B------:R-:W-:-:S02]  /*79a0*/  IMAD R67, R73, 0x600, R0 ;  /* 0x0000060049437824 */ /* 0x000fc400078e0200 */
        /* <DEDUP_REMOVED lines=33> */
[----:B------:R-:W-:Y:S01]  /*7bc0*/  BAR.SYNC.DEFER_BLOCKING 0x0 ;  /* 0x0000000000007b1d */ /* 0x000fe20000010000 */
[----:B------:R-:W-:-:S02]  /*7bd0*/  SHF.R.U32.HI R70, RZ, 0x3, R70 ;  /* 0x00000003ff467819 */ /* 0x000fc40000011646 */
[----:B------:R-:W-:Y:S02]  /*7be0*/  LOP3.LUT R68, R68, 0x1ffffffe, RZ, 0xc0, !PT ;  /* 0x1ffffffe44447812 */ /* 0x000fe400078ec0ff */
[----:B------:R-:W-:-:S03]  /*7bf0*/  LOP3.LUT R70, R70, 0x1ffffffe, RZ, 0xc0, !PT ;  /* 0x1ffffffe46467812 */ /* 0x000fc600078ec0ff */
[----:B------:R-:W-:Y:S02]  /*7c00*/  IMAD.IADD R31, R31, 0x1, -R68 ;  /* 0x000000011f1f7824 */ /* 0x000fe400078e0a44 */
[----:B------:R-:W-:Y:S01]  /*7c10*/  IMAD.IADD R67, R67, 0x1, -R70 ;  /* 0x0000000143437824 */ /* 0x000fe200078e0a46 */
[----:B------:R-:W0:Y:S04]  /*7c20*/  @!P1 LDS.U16 R3, [R28] ;  /* 0x000000001c039984 */ /* 0x000e280000000400 */
[----:B------:R-:W-:Y:S04]  /*7c30*/  LDS.U16 R53, [R24+0x2] ;  /* 0x0000020018357984 */ /* 0x000fe80000000400 */
[----:B------:R-:W-:Y:S04]  /*7c40*/  LDS.U16 R33, [R33+0x2] ;  /* 0x0000020021217984 */ /* 0x000fe80000000400 */
[----:B------:R-:W-:Y:S04]  /*7c50*/  LDS.U16 R36, [R36+0x2] ;  /* 0x0000020024247984 */ /* 0x000fe80000000400 */
[----:B------:R-:W-:Y:S04]  /*7c60*/  LDS.U16 R39, [R39+0x2] ;  /* 0x0000020027277984 */ /* 0x000fe80000000400 */
[----:B------:R-:W1:Y:S04]  /*7c70*/  LDS.U16 R42, [R42+0x2] ;  /* 0x000002002a2a7984 */ /* 0x000e680000000400 */
[----:B------:R-:W2:Y:S04]  /*7c80*/  LDS.U16 R45, [R45+0x2] ;  /* 0x000002002d2d7984 */ /* 0x000ea80000000400 */
[----:B------:R-:W-:Y:S04]  /*7c90*/  LDS.U16 R48, [R48+0x2] ;  /* 0x0000020030307984 */ /* 0x000fe80000000400 */
[----:B------:R-:W3:Y:S04]  /*7ca0*/  LDS.U16 R29, [R29+0x2] ;  /* 0x000002001d1d7984 */ /* 0x000ee80000000400 */
[----:B------:R-:W-:Y:S04]  /*7cb0*/  LDS.U16 R31, [R31+0x2] ;  /* 0x000002001f1f7984 */ /* 0x000fe80000000400 */
[----:B------:R-:W-:Y:S04]  /*7cc0*/  LDS.U16 R67, [R67+0x2] ;  /* 0x0000020043437984 */ /* 0x000fe80000000400 */
[----:B------:R-:W4:Y:S01]  /*7cd0*/  LDS.U16 R51, [R30+0x2] ;  /* 0x000002001e337984 */ /* 0x000f220000000400 */
[----:B------:R-:W-:Y:S06]  /*7ce0*/  BAR.SYNC.DEFER_BLOCKING 0x0 ;  /* 0x0000000000007b1d */ /* 0x000fec0000010000 */
[----:B0-----:R0:W-:Y:S01]  /*7cf0*/  @!P1 STS [R0], R3 ;  /* 0x0000000300009388 */ /* 0x0011e20000000800 */
[----:B-1----:R-:W-:-:S02]  /*7d00*/  IMAD.IADD R42, R43, 0x1, R42 ;  /* 0x000000012b2a7824 */ /* 0x002fc400078e022a */
[----:B--2---:R-:W-:Y:S02]  /*7d10*/  IMAD.IADD R43, R46, 0x1, R45 ;  /* 0x000000012e2b7824 */ /* 0x004fe400078e022d */
[----:B------:R-:W-:Y:S01]  /*7d20*/  @!P1 IMAD.IADD R45, R2, 0x1, -R3 ;  /* 0x00000001022d9824 */ /* 0x000fe200078e0a03 */
[----:B------:R-:W-:Y:S08]  /*7d30*/  BAR.SYNC.DEFER_BLOCKING 0x0 ;  /* 0x0000000000007b1d */ /* 0x000ff00000010000 */
[----:B------:R-:W-:Y:S01]  /*7d40*/  BAR.SYNC.DEFER_BLOCKING 0x0 ;  /* 0x0000000000007b1d */ /* 0x000fe20000010000 */
[----:B------:R-:W-:-:S02]  /*7d50*/  IMAD.IADD R34, R34, 0x1, R33 ;  /* 0x0000000122227824 */ /* 0x000fc400078e0221 */
[----:B---3--:R-:W-:Y:S02]  /*7d60*/  IMAD.IADD R33, R12, 0x1, R29 ;  /* 0x000000010c217824 */ /* 0x008fe400078e021d */
[----:B----4-:R-:W-:Y:S02]  /*7d70*/  IMAD.IADD R29, R8, 0x1, R51 ;  /* 0x00000001081d7824 */ /* 0x010fe400078e0233 */
[----:B------:R-:W-:Y:S01]  /*7d80*/  IMAD.IADD R31, R16, 0x1, R31 ;  /* 0x00000001101f7824 */ /* 0x000fe200078e021f */
[----:B------:R1:W-:Y:S01]  /*7d90*/  @!P1 STS [R0+0x4200], R45 ;  /* 0x0042002d00009388 */ /* 0x0003e20000000800 */
[----:B------:R-:W-:Y:S01]  /*7da0*/  IMAD.IADD R67, R20, 0x1, R67 ;  /* 0x0000000114437824 */ /* 0x000fe200078e0243 */
[----:B------:R-:W-:Y:S01]  /*7db0*/  LEA R29, R29, UR5, 0x2 ;  /* 0x000000051d1d7c11 */ /* 0x000fe2000f8e10ff */
[----:B------:R-:W-:Y:S01]  /*7dc0*/  BAR.SYNC.DEFER_BLOCKING 0x0 ;  /* 0x0000000000007b1d */ /* 0x000fe20000010000 */
[----:B------:R-:W-:Y:S01]  /*7dd0*/  IMAD.IADD R53, R26, 0x1, R53 ;  /* 0x000000011a357824 */ /* 0x000fe200078e0235 */
[----:B------:R-:W-:Y:S01]  /*7de0*/  LEA R33, R33, UR5, 0x2 ;  /* 0x0000000521217c11 */ /* 0x000fe2000f8e10ff */
[----:B------:R-:W-:-:S02]  /*7df0*/  IMAD.IADD R36, R37, 0x1, R36 ;  /* 0x0000000125247824 */ /* 0x000fc400078e0224 */
[----:B------:R-:W-:Y:S01]  /*7e00*/  IMAD.IADD R40, R40, 0x1, R39 ;  /* 0x0000000128287824 */ /* 0x000fe200078e0227 */
[----:B------:R-:W-:Y:S02]  /*7e10*/  LEA R39, R31, UR5, 0x2 ;  /* 0x000000051f277c11 */ /* 0x000fe4000f8e10ff */
[----:B------:R-:W-:Y:S01]  /*7e20*/  LEA R31, R67, UR5, 0x2 ;  /* 0x00000005431f7c11 */ /* 0x000fe2000f8e10ff */
[----:B------:R-:W-:Y:S01]  /*7e30*/  IMAD.IADD R48, R49, 0x1, R48 ;  /* 0x0000000131307824 */ /* 0x000fe200078e0230 */
[----:B------:R-:W-:Y:S02]  /*7e40*/  LEA R37, R53, UR5, 0x2 ;  /* 0x0000000535257c11 */ /* 0x000fe4000f8e10ff */
[----:B0-----:R-:W-:Y:S02]  /*7e50*/  LEA R3, R34, UR5, 0x2 ;  /* 0x0000000522037c11 */ /* 0x001fe4000f8e10ff */
[----:B------:R-:W-:Y:S02]  /*7e60*/  LEA R12, R36, UR5, 0x2 ;  /* 0x00000005240c7c11 */ /* 0x000fe4000f8e10ff */
[----:B-1----:R-:W-:-:S02]  /*7e70*/  LEA R45, R40, UR5, 0x2 ;  /* 0x00000005282d7c11 */ /* 0x002fc4000f8e10ff */
[----:B------:R-:W-:Y:S02]  /*7e80*/  LEA R8, R42, UR5, 0x2 ;  /* 0x000000052a087c11 */ /* 0x000fe4000f8e10ff */
[----:B------:R-:W-:Y:S01]  /*7e90*/  LEA R43, R43, UR5, 0x2 ;  /* 0x000000052b2b7c11 */ /* 0x000fe2000f8e10ff */
[----:B------:R0:W-:Y:S04]  /*7ea0*/  STS [R29], R6 ;  /* 0x000000061d007388 */ /* 0x0001e80000000800 */
[----:B------:R-:W-:Y:S04]  /*7eb0*/  STS [R33], R10 ;  /* 0x0000000a21007388 */ /* 0x000fe80000000800 */
[----:B------:R-:W-:Y:S01]  /*7ec0*/  STS [R39], R14 ;  /* 0x0000000e27007388 */ /* 0x000fe20000000800 */
[----:B0-----:R-:W-:-:S03]  /*7ed0*/  LEA R6, R48, UR5, 0x2 ;  /* 0x0000000530067c11 */ /* 0x001fc6000f8e10ff */
[----:B------:R-:W-:Y:S04]  /*7ee0*/  STS [R31], R18 ;  /* 0x000000121f007388 */ /* 0x000fe80000000800 */
[----:B------:R-:W-:Y:S04]  /*7ef0*/  STS [R37], R22 ;  /* 0x0000001625007388 */ /* 0x000fe80000000800 */
[----:B------:R-:W-:Y:S04]  /*7f00*/  STS [R3], R32 ;  /* 0x0000002003007388 */ /* 0x000fe80000000800 */
[----:B------:R-:W-:Y:S04]  /*7f10*/  STS [R12], R35 ;  /* 0x000000230c007388 */ /* 0x000fe80000000800 */
[----:B------:R0:W-:Y:S04]  /*7f20*/  STS [R45], R38 ;  /* 0x000000262d007388 */ /* 0x0001e80000000800 */
[----:B------:R1:W-:Y:S04]  /*7f30*/  STS [R8], R41 ;  /* 0x0000002908007388 */ /* 0x0003e80000000800 */
[----:B------:R-:W-:Y:S04]  /*7f40*/  STS [R43], R44 ;  /* 0x0000002c2b007388 */ /* 0x000fe80000000800 */
[----:B------:R-:W-:Y:S01]  /*7f50*/  STS [R6], R47 ;  /* 0x0000002f06007388 */ /* 0x000fe20000000800 */
[----:B------:R-:W-:Y:S06]  /*7f60*/  BAR.SYNC.DEFER_BLOCKING 0x0 ;  /* 0x0000000000007b1d */ /* 0x000fec0000010000 */
[----:B------:R-:W2:Y:S01]  /*7f70*/  S2R R16, SR_TID.X ;  /* 0x0000000000107919 */ /* 0x000ea20000002100 */
[----:B------:R-:W3:Y:S04]  /*7f80*/  LDS R59, [R0] ;  /* 0x00000000003b7984 */ /* 0x000ee80000000800 */
[----:B------:R-:W4:Y:S04]  /*7f90*/  LDS R14, [R0+0x600] ;  /* 0x00060000000e7984 */ /* 0x000f280000000800 */
[----:B------:R-:W5:Y:S04]  /*7fa0*/  LDS R28, [R0+0xc00] ;  /* 0x000c0000001c7984 */ /* 0x000f680000000800 */
[----:B------:R-:W5:Y:S01]  /*7fb0*/  LDS R40, [R0+0x1200] ;  /* 0x0012000000287984 */ /* 0x000f620000000800 */
[----:B------:R-:W-:-:S03]  /*7fc0*/  ISETP.GE.AND P5, PT, R71, R5, PT ;  /* 0x000000054700720c */ /* 0x000fc60003fa6270 */
[----:B------:R-:W5:Y:S01]  /*7fd0*/  LDS R49, [R0+0x1800] ;  /* 0x0018000000317984 */ /* 0x000f620000000800 */
[C---:B--2---:R-:W-:Y:S02]  /*7fe0*/  VIADD R42, R16.reuse, 0x180 ;  /* 0x00000180102a7836 */ /* 0x044fe40000000000 */
[----:B0-----:R-:W-:Y:S01]  /*7ff0*/  VIADD R38, R16, 0x300 ;  /* 0x0000030010267836 */ /* 0x001fe20000000000 */
[----:B------:R-:W0:Y:S02]  /*8000*/  LDS R50, [R0+0x1e00] ;  /* 0x001e000000327984 */ /* 0x000e240000000800 */
[-C--:B------:R-:W-:Y:S01]  /*8010*/  ISETP.GE.AND P6, PT, R42, R5.reuse, PT ;  /* 0x000000052a00720c */ /* 0x080fe20003fc6270 */
[----:B------:R-:W-:Y:S01]  /*8020*/  VIADD R32, R16, 0x480 ;  /* 0x0000048010207836 */ /* 0x000fe20000000000 */
[----:B------:R-:W-:Y:S01]  /*8030*/  ISETP.GE.AND P4, PT, R38, R5, PT ;  /* 0x000000052600720c */ /* 0x000fe20003f86270 */
[----:B------:R-:W2:Y:S01]  /*8040*/  LDS R48, [R0+0x2400] ;  /* 0x0024000000307984 */ /* 0x000ea20000000800 */
[----:B------:R-:W-:-:S02]  /*8050*/  @!P5 IMAD.MOV.U32 R46, RZ, RZ, -0x1 ;  /* 0xffffffffff2ed424 */ /* 0x000fc400078e00ff */
[----:B------:R-:W-:Y:S01]  /*8060*/  ISETP.GE.AND P0, PT, R32, R5, PT ;  /* 0x000000052000720c */ /* 0x000fe20003f06270 */
[----:B------:R-:W-:Y:S01]  /*8070*/  VIADD R20, R16, 0x600 ;  /* 0x0000060010147836 */ /* 0x000fe20000000000 */
[----:B------:R-:W-:Y:S01]  /*8080*/  LOP3.LUT R2, R2, 0xfffffffb, RZ, 0xc0, !PT ;  /* 0xfffffffb02027812 */ /* 0x000fe200078ec0ff */
[----:B------:R-:W-:Y:S04]  /*8090*/  LDS R68, [R0+0x3000] ;  /* 0x0030000000447984 */ /* 0x000fe80000000800 */
[----:B-1----:R-:W-:Y:S01]  /*80a0*/  @!P6 IMAD.MOV.U32 R41, RZ, RZ, -0x1 ;  /* 0xffffffffff29e424 */ /* 0x002fe200078e00ff */
[----:B------:R-:W-:Y:S01]  /*80b0*/  LDS R66, [R0+0x3600] ;  /* 0x0036000000427984 */ /* 0x000fe20000000800 */
[----:B---3--:R-:W-:-:S03]  /*80c0*/  @!P5 ISETP.GT.AND P3, PT, R59, -0x1, PT ;  /* 0xffffffff3b00d80c */ /* 0x008fc60003f64270 */
[----:B------:R-:W-:Y:S01]  /*80d0*/  LDS R65, [R0+0x3c00] ;  /* 0x003c000000417984 */ /* 0x000fe20000000800 */
[C---:B------:R-:W-:Y:S02]  /*80e0*/  ISETP.NE.AND P2, PT, R59.reuse, 0x7fffffff, PT ;  /* 0x7fffffff3b00780c */ /* 0x040fe40003f45270 */
[----:B------:R-:W-:Y:S02]  /*80f0*/  @!P5 SEL R46, R46, 0x80000000, P3 ;  /* 0x800000002e2ed807 */ /* 0x000fe40001800000 */
[----:B----4-:R-:W-:Y:S01]  /*8100*/  @!P6 ISETP.GT.AND P3, PT, R14, -0x1, PT ;  /* 0xffffffff0e00e80c */ /* 0x010fe20003f64270 */
[----:B------:R-:W-:Y:S01]  /*8110*/  @!P4 IMAD.MOV.U32 R53, RZ, RZ, -0x1 ;  /* 0xffffffffff35c424 */ /* 0x000fe200078e00ff */
[----:B------:R-:W-:Y:S02]  /*8120*/  SEL R18, R59, 0x80000000, P2 ;  /* 0x800000003b127807 */ /* 0x000fe40001000000 */
[----:B------:R-:W-:Y:S02]  /*8130*/  @!P6 SEL R41, R41, 0x80000000, P3 ;  /* 0x800000002929e807 */ /* 0x000fe40001800000 */
[----:B-----5:R-:W-:-:S02]  /*8140*/  @!P4 ISETP.GT.AND P3, PT, R28, -0x1, PT ;  /* 0xffffffff1c00c80c */ /* 0x020fc40003f64270 */
[----:B------:R-:W-:Y:S02]  /*8150*/  ISETP.GE.AND P1, PT, R20, R5, PT ;  /* 0x000000051400720c */ /* 0x000fe40003f26270 */
[----:B------:R-:W-:Y:S01]  /*8160*/  ISETP.NE.AND P2, PT, R14, 0x7fffffff, PT ;  /* 0x7fffffff0e00780c */ /* 0x000fe20003f45270 */
[----:B------:R-:W-:Y:S01]  /*8170*/  @!P0 IMAD.MOV.U32 R51, RZ, RZ, -0x1 ;  /* 0xffffffffff338424 */ /* 0x000fe200078e00ff */
[----:B------:R-:W-:Y:S01]  /*8180*/  @!P4 SEL R53, R53, 0x80000000, P3 ;  /* 0x800000003535c807 */ /* 0x000fe20001800000 */
[----:B------:R-:W-:Y:S01]  /*8190*/  VIADD R24, R16, 0x780 ;  /* 0x0000078010187836 */ /* 0x000fe20000000000 */
[----:B------:R-:W-:Y:S02]  /*81a0*/  SEL R44, R14, 0x80000000, P2 ;  /* 0x800000000e2c7807 */ /* 0x000fe40001000000 */
[----:B------:R-:W-:Y:S02]  /*81b0*/  @!P0 ISETP.GT.AND P3, PT, R40, -0x1, PT ;  /* 0xffffffff2800880c */ /* 0x000fe40003f64270 */
[----:B------:R-:W-:-:S02]  /*81c0*/  ISETP.NE.AND P2, PT, R28, 0x7fffffff, PT ;  /* 0x7fffffff1c00780c */ /* 0x000fc40003f45270 */
[----:B------:R-:W-:Y:S02]  /*81d0*/  @!P0 SEL R51, R51, 0x80000000, P3 ;  /* 0x8000000033338807 */ /* 0x000fe40001800000 */
[----:B------:R-:W-:Y:S02]  /*81e0*/  SEL R56, R28, 0x80000000, P2 ;  /* 0x800000001c387807 */ /* 0x000fe40001000000 */
[----:B------:R-:W-:Y:S02]  /*81f0*/  ISETP.NE.AND P3, PT, R40, 0x7fffffff, PT ;  /* 0x7fffffff2800780c */ /* 0x000fe40003f65270 */
[----:B------:R-:W-:Y:S01]  /*8200*/  ISETP.GE.AND P2, PT, R24, R5, PT ;  /* 0x000000051800720c */ /* 0x000fe20003f46270 */
[----:B------:R-:W-:Y:S01]  /*8210*/  @!P1 IMAD.MOV.U32 R30, RZ, RZ, -0x1 ;  /* 0xffffffffff1e9424 */ /* 0x000fe200078e00ff */
[----:B------:R-:W-:Y:S02]  /*8220*/  SEL R36, R40, 0x80000000, P3 ;  /* 0x8000000028247807 */ /* 0x000fe40001800000 */
[----:B------:R-:W-:-:S04]  /*8230*/  @!P1 ISETP.GT.AND P3, PT, R49, -0x1, PT ;  /* 0xffffffff3100980c */ /* 0x000fc80003f64270 */
[----:B------:R-:W-:Y:S02]  /*8240*/  @!P1 SEL R30, R30, 0x80000000, P3 ;  /* 0x800000001e1e9807 */ /* 0x000fe40001800000 */
[----:B------:R-:W-:-:S03]  /*8250*/  ISETP.NE.AND P3, PT, R49, 0x7fffffff, PT ;  /* 0x7fffffff3100780c */ /* 0x000fc60003f65270 */
[----:B------:R-:W-:Y:S01]  /*8260*/  @!P2 IMAD.MOV.U32 R47, RZ, RZ, -0x1 ;  /* 0xffffffffff2fa424 */ /* 0x000fe200078e00ff */
[----:B------:R-:W-:Y:S02]  /*8270*/  SEL R54, R49, 0x80000000, P3 ;  /* 0x8000000031367807 */ /* 0x000fe40001800000 */
[----:B0-----:R-:W-:-:S04]  /*8280*/  @!P2 ISETP.GT.AND P3, PT, R50, -0x1, PT ;  /* 0xffffffff3200a80c */ /* 0x001fc80003f64270 */
[----:B------:R-:W-:Y:S02]  /*8290*/  @!P2 SEL R47, R47, 0x80000000, P3 ;  /* 0x800000002f2fa807 */ /* 0x000fe40001800000 */
[----:B------:R-:W-:Y:S01]  /*82a0*/  ISETP.NE.AND P3, PT, R50, 0x7fffffff, PT ;  /* 0x7fffffff3200780c */ /* 0x000fe20003f65270 */
[----:B------:R-:W-:-:S03]  /*82b0*/  VIADD R22, R16, 0x900 ;  /* 0x0000090010167836 */ /* 0x000fc60000000000 */
[----:B------:R-:W-:Y:S02]  /*82c0*/  SEL R10, R50, 0x80000000, P3 ;  /* 0x80000000320a7807 */ /* 0x000fe40001800000 */
[----:B------:R-:W-:Y:S02]  /*82d0*/  LEA R34, P3, R4, UR16, 0x2 ;  /* 0x0000001004227c11 */ /* 0x000fe4000f8610ff */
[----:B------:R-:W-:Y:S02]  /*82e0*/  @P5 LOP3.LUT R2, R2, 0x4, RZ, 0xfc, !PT ;  /* 0x0000000402025812 */ /* 0x000fe400078efcff */
[----:B------:R-:W-:Y:S02]  /*82f0*/  LEA.HI.X R35, R4, UR17, R27, 0x2, P3 ;  /* 0x0000001104237c11 */ /* 0x000fe400098f141b */
[----:B------:R-:W0:Y:S01]  /*8300*/  LDS R27, [R0+0x2a00] ;  /* 0x002a0000001b7984 */ /* 0x000e220000000800 */
[----:B------:R-:W-:Y:S02]  /*8310*/  ISETP.GE.AND P3, PT, R22, R5, PT ;  /* 0x000000051600720c */ /* 0x000fe40003f66270 */
[----:B------:R-:W-:-:S04]  /*8320*/  LOP3.LUT R2, R2, 0xfffffffd, RZ, 0xc0, !PT ;  /* 0xfffffffd02027812 */ /* 0x000fc800078ec0ff */
[----:B------:R-:W-:-:S04]  /*8330*/  @P6 LOP3.LUT R2, R2, 0x2, RZ, 0xfc, !PT ;  /* 0x0000000202026812 */ /* 0x000fc800078efcff */
[----:B------:R-:W-:-:S03]  /*8340*/  LOP3.LUT R2, R2, 0xfffffffe, RZ, 0xc0, !PT ;  /* 0xfffffffe02027812 */ /* 0x000fc600078ec0ff */
[----:B------:R-:W-:Y:S01]  /*8350*/  @!P3 IMAD.MOV.U32 R61, RZ, RZ, -0x1 ;  /* 0xffffffffff3db424 */ /* 0x000fe200078e00ff */
[----:B------:R-:W-:Y:S02]  /*8360*/  @P4 LOP3.LUT R2, R2, 0x1, RZ, 0xfc, !PT ;  /* 0x0000000102024812 */ /* 0x000fe400078efcff */
[----:B--2---:R-:W-:Y:S01]  /*8370*/  @!P3 ISETP.GT.AND P4, PT, R48, -0x1, PT ;  /* 0xffffffff3000b80c */ /* 0x004fe20003f84270 */
[----:B------:R-:W-:-:S03]  /*8380*/  VIADD R64, R16, 0xa80 ;  /* 0x00000a8010407836 */ /* 0x000fc60000000000 */
[----:B------:R-:W-:Y:S02]  /*8390*/  @!P3 SEL R61, R61, 0x80000000, P4 ;  /* 0x800000003d3db807 */ /* 0x000fe40002000000 */
[----:B------:R-:W-:-:S04]  /*83a0*/  ISETP.NE.AND P4, PT, R48, 0x7fffffff, PT ;  /* 0x7fffffff3000780c */ /* 0x000fc80003f85270 */
[----:B------:R-:W-:Y:S02]  /*83b0*/  SEL R72, R48, 0x80000000, P4 ;  /* 0x8000000030487807 */ /* 0x000fe40002000000 */
[----:B------:R-:W-:Y:S02]  /*83c0*/  ISETP.GE.AND P4, PT, R64, R5, PT ;  /* 0x000000054000720c */ /* 0x000fe40003f86270 */
[----:B------:R-:W-:-:S11]  /*83d0*/  LOP3.LUT R60, R16, 0xc00, RZ, 0xfc, !PT ;  /* 0x00000c00103c7812 */ /* 0x000fd600078efcff */
[----:B------:R-:W-:Y:S01]  /*83e0*/  @!P4 IMAD.MOV.U32 R70, RZ, RZ, -0x1 ;  /* 0xffffffffff46c424 */ /* 0x000fe200078e00ff */
[----:B0-----:R-:W-:-:S04]  /*83f0*/  @!P4 ISETP.GT.AND P5, PT, R27, -0x1, PT ;  /* 0xffffffff1b00c80c */ /* 0x001fc80003fa4270 */
[----:B------:R-:W-:Y:S02]  /*8400*/  @!P4 SEL R70, R70, 0x80000000, P5 ;  /* 0x800000004646c807 */ /* 0x000fe40002800000 */
[----:B------:R-:W-:-:S04]  /*8410*/  ISETP.NE.AND P5, PT, R27, 0x7fffffff, PT ;  /* 0x7fffffff1b00780c */ /* 0x000fc80003fa5270 */
[----:B------:R-:W-:Y:S02]  /*8420*/  SEL R4, R27, 0x80000000, P5 ;  /* 0x800000001b047807 */ /* 0x000fe40002800000 */
[----:B------:R-:W-:Y:S01]  /*8430*/  ISETP.GE.AND P5, PT, R60, R5, PT ;  /* 0x000000053c00720c */ /* 0x000fe20003fa6270 */
[----:B------:R-:W-:-:S12]  /*8440*/  VIADD R62, R16, 0xd80 ;  /* 0x00000d80103e7836 */ /* 0x000fd80000000000 */
[----:B------:R-:W-:Y:S01]  /*8450*/  @!P5 IMAD.MOV.U32 R63, RZ, RZ, -0x1 ;  /* 0xffffffffff3fd424 */ /* 0x000fe200078e00ff */
[----:B------:R-:W-:-:S04]  /*8460*/  @!P5 ISETP.GT.AND P6, PT, R68, -0x1, PT ;  /* 0xffffffff4400d80c */ /* 0x000fc80003fc4270 */
[----:B------:R-:W-:Y:S02]  /*8470*/  @!P5 SEL R63, R63, 0x80000000, P6 ;  /* 0x800000003f3fd807 */ /* 0x000fe40003000000 */
[----:B------:R-:W-:Y:S01]  /*8480*/  ISETP.NE.AND P6, PT, R68, 0x7fffffff, PT ;  /* 0x7fffffff4400780c */ /* 0x000fe20003fc5270 */
[----:B------:R-:W-:-:S03]  /*8490*/  VIADD R16, R16, 0xf00 ;  /* 0x00000f0010107836 */ /* 0x000fc60000000000 */
[----:B------:R-:W-:Y:S02]  /*84a0*/  SEL R67, R68, 0x80000000, P6 ;  /* 0x8000000044437807 */ /* 0x000fe40003000000 */
[-C--:B------:R-:W-:Y:S02]  /*84b0*/  ISETP.GE.AND P6, PT, R62, R5.reuse, PT ;  /* 0x000000053e00720c */ /* 0x080fe40003fc6270 */
[----:B------:R-:W-:Y:S02]  /*84c0*/  P2R R55, PR, RZ, 0x1 ;  /* 0x00000001ff377803 */ /* 0x000fe40000000000 */
[----:B------:R-:W-:Y:S02]  /*84d0*/  LOP3.LUT P0, RZ, R2, 0x2, RZ, 0xc0, !PT ;  /* 0x0000000202ff7812 */ /* 0x000fe4000780c0ff */
[----:B------:R-:W-:Y:S02]  /*84e0*/  P2R R58, PR, RZ, 0x4 ;  /* 0x00000004ff3a7803 */ /* 0x000fe40000000000 */
[----:B------:R-:W-:-:S02]  /*84f0*/  ISETP.GE.AND P2, PT, R16, R5, PT ;  /* 0x000000051000720c */ /* 0x000fc40003f46270 */
[----:B------:R-:W-:Y:S02]  /*8500*/  P2R R57, PR, RZ, 0x1 ;  /* 0x00000001ff397803 */ /* 0x000fe40000000000 */
[----:B------:R-:W-:Y:S01]  /*8510*/  LOP3.LUT P0, RZ, R2, 0x4, RZ, 0xc0, !PT ;  /* 0x0000000402ff7812 */ /* 0x000fe2000780c0ff */
[----:B------:R-:W-:Y:S01]  /*8520*/  @!P6 IMAD.MOV.U32 R69, RZ, RZ, -0x1 ;  /* 0xffffffffff45e424 */ /* 0x000fe200078e00ff */
[----:B------:R-:W-:Y:S02]  /*8530*/  SHF.R.U32.HI R18, RZ, UR15, R18 ;  /* 0x0000000fff127c19 */ /* 0x000fe40008011612 */
[----:B------:R-:W-:Y:S02]  /*8540*/  P2R R26, PR, RZ, 0x1 ;  /* 0x00000001ff1a7803 */ /* 0x000fe40000000000 */
[----:B------:R-:W-:Y:S02]  /*8550*/  @!P6 ISETP.GT.AND P0, PT, R66, -0x1, PT ;  /* 0xffffffff4200e80c */ /* 0x000fe40003f04270 */
[----:B------:R-:W-:Y:S01]  /*8560*/  LOP3.LUT R18, R18, UR4, RZ, 0xc0, !PT ;  /* 0x0000000412127c12 */ /* 0x000fe2000f8ec0ff */
[----:B------:R-:W-:Y:S01]  /*8570*/  @!P2 IMAD.MOV.U32 R74, RZ, RZ, -0x1 ;  /* 0xffffffffff4aa424 */ /* 0x000fe200078e00ff */
[----:B------:R-:W-:-:S02]  /*8580*/  @!P6 SEL R69, R69, 0x80000000, P0 ;  /* 0x800000004545e807 */ /* 0x000fc40000000000 */
[----:B------:R-:W-:Y:S02]  /*8590*/  @!P2 ISETP.GT.AND P0, PT, R65, -0x1, PT ;  /* 0xffffffff4100a80c */ /* 0x000fe40003f04270 */
[----:B------:R-:W-:Y:S02]  /*85a0*/  P2R R52, PR, RZ, 0x2 ;  /* 0x00000002ff347803 */ /* 0x000fe40000000000 */
[----:B------:R-:W-:Y:S02]  /*85b0*/  LOP3.LUT P1, RZ, R2, 0x1, RZ, 0xc0, !PT ;  /* 0x0000000102ff7812 */ /* 0x000fe4000782c0ff */
[----:B------:R-:W-:Y:S02]  /*85c0*/  LEA R75, R18, UR5, 0x2 ;  /* 0x00000005124b7c11 */ /* 0x000fe4000f8e10ff */
[----:B------:R-:W-:Y:S02]  /*85d0*/  LOP3.LUT R2, R2, 0xfffffff7, RZ, 0xc0, !PT ;  /* 0xfffffff702027812 */ /* 0x000fe400078ec0ff */
[----:B------:R-:W-:-:S02]  /*85e0*/  @!P2 SEL R74, R74, 0x80000000, P0 ;  /* 0x800000004a4aa807 */ /* 0x000fc40000000000 */
[----:B------:R-:W-:Y:S01]  /*85f0*/  ISETP.NE.AND P0, PT, R66, 0x7fffffff, PT ;  /* 0x7fffffff4200780c */ /* 0x000fe20003f05270 */
[----:B------:R-:W0:Y:S01]  /*8600*/  LDS R75, [R75+0x4200] ;  /* 0x004200004b4b7984 */ /* 0x000e220000000800 */
[----:B------:R-:W-:Y:S02]  /*8610*/  @P2 LOP3.LUT R2, R2, 0x8, RZ, 0xfc, !PT ;  /* 0x0000000802022812 */ /* 0x000fe400078efcff */
[----:B------:R-:W-:Y:S02]  /*8620*/  ISETP.NE.AND P2, PT, R58, RZ, PT ;  /* 0x000000ff3a00720c */ /* 0x000fe40003f45270 */
[----:B------:R-:W-:Y:S02]  /*8630*/  SEL R58, R66, 0x80000000, P0 ;  /* 0x80000000423a7807 */ /* 0x000fe40000000000 */
[----:B------:R-:W-:-:S04]  /*8640*/  ISETP.NE.AND P0, PT, R65, 0x7fffffff, PT ;  /* 0x7fffffff4100780c */ /* 0x000fc80003f05270 */
[----:B------:R-:W-:Y:S02]  /*8650*/  SEL R73, R65, 0x80000000, P0 ;  /* 0x8000000041497807 */ /* 0x000fe40000000000 */
[----:B------:R-:W-:Y:S02]  /*8660*/  ISETP.NE.AND P0, PT, R26, RZ, PT ;  /* 0x000000ff1a00720c */ /* 0x000fe40003f05270 */
[----:B------:R-:W-:-:S11]  /*8670*/  SHF.R.U32.HI R44, RZ, UR15, R44 ;  /* 0x0000000fff2c7c19 */ /* 0x000fd6000801162c */
[----:B------:R-:W1:Y:S01]  /*8680*/  @!P0 LDC.64 R76, c[0x0][0x388] ;  /* 0x0000e200ff4c8b82 */ /* 0x000e620000000a00 */
[----:B------:R-:W-:-:S04]  /*8690*/  LOP3.LUT R18, R44, UR4, RZ, 0xc0, !PT ;  /* 0x000000042c127c12 */ /* 0x000fc8000f8ec0ff */
[----:B------:R-:W-:Y:S02]  /*86a0*/  LEA R18, R18, UR5, 0x2 ;  /* 0x0000000512127c11 */ /* 0x000fe4000f8e10ff */
[----:B------:R-:W-:-:S03]  /*86b0*/  @!P0 LOP3.LUT R46, R46, R59, RZ, 0x3c, !PT ;  /* 0x0000003b2e2e8212 */ /* 0x000fc600078e3cff */
[----:B------:R-:W2:Y:S01]  /*86c0*/  LDS R59, [R18+0x4200] ;  /* 0x00420000123b7984 */ /* 0x000ea20000000800 */
[----:B0-----:R-:W-:Y:S01]  /*86d0*/  @!P0 IMAD.IADD R26, R75, 0x1, R71 ;  /* 0x000000014b1a8824 */ /* 0x001fe200078e0247 */
[----:B------:R-:W-:-:S03]  /*86e0*/  SHF.R.U32.HI R56, RZ, UR15, R56 ;  /* 0x0000000fff387c19 */ /* 0x000fc60008011638 */
[----:B-1----:R-:W-:-:S05]  /*86f0*/  @!P0 IMAD.WIDE.U32 R76, R26, 0x4, R76 ;  /* 0x000000041a4c8825 */ /* 0x002fca00078e004c */
[----:B------:R2:W-:Y:S01]  /*8700*/  @!P0 STG.E desc[UR8][R76.64], R46 ;  /* 0x0000002e4c008986 */ /* 0x0005e2000c101908 */
[----:B------:R-:W-:Y:S02]  /*8710*/  ISETP.NE.AND P0, PT, R57, RZ, PT ;  /* 0x000000ff3900720c */ /* 0x000fe40003f05270 */
[----:B------:R-:W-:-:S04]  /*8720*/  LOP3.LUT R56, R56, UR4, RZ, 0xc0, !PT ;  /* 0x0000000438387c12 */ /* 0x000fc8000f8ec0ff */
[----:B------:R-:W-:Y:S02]  /*8730*/  LEA R26, R56, UR5, 0x2 ;  /* 0x00000005381a7c11 */ /* 0x000fe4000f8e10ff */
[----:B------:R-:W-:-:S04]  /*8740*/  SHF.R.U32.HI R36, RZ, UR15, R36 ;  /* 0x0000000fff247c19 */ /* 0x000fc80008011624 */
[----:B------:R-:W0:Y:S01]  /*8750*/  LDS R26, [R26+0x4200] ;  /* 0x004200001a1a7984 */ /* 0x000e220000000800 */
[----:B------:R-:W1:Y:S01]  /*8760*/  @!P0 LDC.64 R56, c[0x0][0x388] ;  /* 0x0000e200ff388b82 */ /* 0x000e620000000a00 */
[----:B------:R-:W-:-:S04]  /*8770*/  LOP3.LUT R36, R36, UR4, RZ, 0xc0, !PT ;  /* 0x0000000424247c12 */ /* 0x000fc8000f8ec0ff */
[----:B------:R-:W-:Y:S01]  /*8780*/  LEA R36, R36, UR5, 0x2 ;  /* 0x0000000524247c11 */ /* 0x000fe2000f8e10ff */
[----:B--2---:R-:W-:Y:S01]  /*8790*/  @!P0 IMAD.IADD R77, R42, 0x1, R59 ;  /* 0x000000012a4d8824 */ /* 0x004fe200078e023b */
[----:B------:R-:W-:-:S03]  /*87a0*/  @!P0 LOP3.LUT R14, R41, R14, RZ, 0x3c, !PT ;  /* 0x0000000e290e8212 */ /* 0x000fc600078e3cff */
[----:B------:R-:W2:Y:S01]  /*87b0*/  LDS R41, [R36+0x4200] ;  /* 0x0042000024297984 */ /* 0x000ea20000000800 */
[----:B------:R-:W-:Y:S01]  /*87c0*/  SHF.R.U32.HI R18, RZ, UR15, R54 ;  /* 0x0000000fff127c19 */ /* 0x000fe20008011636 */
[----:B-1----:R-:W-:Y:S02]  /*87d0*/  @!P0 IMAD.WIDE.U32 R76, R77, 0x4, R56 ;  /* 0x000000044d4c8825 */ /* 0x002fe400078e0038 */
[----:B------:R-:W1:Y:S03]  /*87e0*/  @!P1 LDC.64 R56, c[0x0][0x388] ;  /* 0x0000e200ff389b82 */ /* 0x000e660000000a00 */
[----:B------:R-:W-:Y:S01]  /*87f0*/  @!P0 STG.E desc[UR8][R76.64], R14 ;  /* 0x0000000e4c008986 */ /* 0x000fe2000c101908 */
[----:B------:R-:W-:Y:S02]  /*8800*/  ISETP.NE.AND P0, PT, R55, RZ, PT ;  /* 0x000000ff3700720c */ /* 0x000fe40003f05270 */
[----:B------:R-:W-:-:S02]  /*8810*/  SHF.R.U32.HI R10, RZ, UR15, R10 ;  /* 0x0000000fff0a7c19 */ /* 0x000fc4000801160a */
[----:B------:R-:W-:Y:S02]  /*8820*/  LOP3.LUT R18, R18, UR4, RZ, 0xc0, !PT ;  /* 0x0000000412127c12 */ /* 0x000fe4000f8ec0ff */
[----:B------:R-:W-:Y:S02]  /*8830*/  LOP3.LUT R44, R10, UR4, RZ, 0xc0, !PT ;  /* 0x000000040a2c7c12 */ /* 0x000fe4000f8ec0ff */
[----:B------:R-:W-:Y:S02]  /*8840*/  LEA R10, R18, UR5, 0x2 ;  /* 0x00000005120a7c11 */ /* 0x000fe4000f8e10ff */
[----:B------:R-:W-:Y:S01]  /*8850*/  @!P1 LOP3.LUT R28, R53, R28, RZ, 0x3c, !PT ;  /* 0x0000001c351c9212 */ /* 0x000fe200078e3cff */
[----:B0-----:R-:W-:Y:S01]  /*8860*/  @!P1 IMAD.IADD R53, R38, 0x1, R26 ;  /* 0x0000000126359824 */ /* 0x001fe200078e021a */
[----:B------:R-:W-:Y:S01]  /*8870*/  LEA R44, R44, UR5, 0x2 ;  /* 0x000000052c2c7c11 */ /* 0x000fe2000f8e10ff */
[----:B------:R-:W0:Y:S01]  /*8880*/  @!P0 LDC.64 R54, c[0x0][0x388] ;  /* 0x0000e200ff368b82 */ /* 0x000e220000000a00 */
[----:B------:R-:W3:Y:S04]  /*8890*/  LDS R10, [R10+0x4200] ;  /* 0x004200000a0a7984 */ /* 0x000ee80000000800 */
[----:B------:R-:W4:Y:S01]  /*88a0*/  LDS R77, [R44+0x4200] ;  /* 0x004200002c4d7984 */ /* 0x000f220000000800 */
[----:B-1----:R-:W-:Y:S01]  /*88b0*/  @!P1 IMAD.WIDE.U32 R56, R53, 0x4, R56 ;  /* 0x0000000435389825 */ /* 0x002fe200078e0038 */
[----:B------:R-:W-:-:S04]  /*88c0*/  SHF.R.U32.HI R72, RZ, UR15, R72 ;  /* 0x0000000fff487c19 */ /* 0x000fc80008011648 */
[----:B------:R1:W-:Y:S01]  /*88d0*/  @!P1 STG.E desc[UR8][R56.64], R28 ;  /* 0x0000001c38009986 */ /* 0x0003e2000c101908 */
[----:B------:R-:W-:Y:S02]  /*88e0*/  ISETP.NE.AND P1, PT, R52, RZ, PT ;  /* 0x000000ff3400720c */ /* 0x000fe40003f25270 */
[----:B------:R-:W-:Y:S02]  /*88f0*/  LOP3.LUT R72, R72, UR4, RZ, 0xc0, !PT ;  /* 0x0000000448487c12 */ /* 0x000fe4000f8ec0ff */
[----:B------:R-:W-:Y:S01]  /*8900*/  SHF.R.U32.HI R4, RZ, UR15, R4 ;  /* 0x0000000fff047c19 */ /* 0x000fe20008011604 */
[----:B--2---:R-:W-:Y:S01]  /*8910*/  @!P0 IMAD.IADD R53, R32, 0x1, R41 ;  /* 0x0000000120358824 */ /* 0x004fe200078e0229 */
[----:B------:R-:W-:Y:S02]  /*8920*/  @!P0 LOP3.LUT R40, R51, R40, RZ, 0x3c, !PT ;  /* 0x0000002833288212 */ /* 0x000fe400078e3cff */
[----:B------:R-:W-:Y:S02]  /*8930*/  LEA R51, R72, UR5, 0x2 ;  /* 0x0000000548337c11 */ /* 0x000fe4000f8e10ff */
[----:B------:R-:W-:Y:S01]  /*8940*/  SHF.R.U32.HI R67, RZ, UR15, R67 ;  /* 0x0000000fff437c19 */ /* 0x000fe20008011643 */
[----:B-1----:R-:W1:Y:S01]  /*8950*/  @!P2 LDC.64 R56, c[0x0][0x388] ;  /* 0x0000e200ff38ab82 */ /* 0x002e620000000a00 */
[----:B------:R-:W-:-:S02]  /*8960*/  LOP3.LUT R4, R4, UR4, RZ, 0xc0, !PT ;  /* 0x0000000404047c12 */ /* 0x000fc4000f8ec0ff */
[----:B------:R-:W-:Y:S01]  /*8970*/  SHF.R.U32.HI R58, RZ, UR15, R58 ;  /* 0x0000000fff3a7c19 */ /* 0x000fe2000801163a */
[----:B0-----:R-:W-:Y:S01]  /*8980*/  @!P0 IMAD.WIDE.U32 R54, R53, 0x4, R54 ;  /* 0x0000000435368825 */ /* 0x001fe200078e0036 */
[----:B------:R-:W-:Y:S01]  /*8990*/  SHF.R.U32.HI R73, RZ, UR15, R73 ;  /* 0x0000000fff497c19 */ /* 0x000fe20008011649 */
[----:B------:R-:W0:Y:S01]  /*89a0*/  LDS R51, [R51+0x4200] ;  /* 0x0042000033337984 */ /* 0x000e220000000800 */
[----:B------:R-:W-:Y:S01]  /*89b0*/  LOP3.LUT R67, R67, UR4, RZ, 0xc0, !PT ;  /* 0x0000000443437c12 */ /* 0x000fe2000f8ec0ff */
[----:B------:R-:W2:Y:S01]  /*89c0*/  @!P1 LDC.64 R52, c[0x0][0x388] ;  /* 0x0000e200ff349b82 */ /* 0x000ea20000000a00 */
[----:B------:R-:W-:Y:S02]  /*89d0*/  LEA R4, R4, UR5, 0x2 ;  /* 0x0000000504047c11 */ /* 0x000fe4000f8e10ff */
[----:B------:R-:W-:Y:S02]  /*89e0*/  LOP3.LUT R58, R58, UR4, RZ, 0xc0, !PT ;  /* 0x000000043a3a7c12 */ /* 0x000fe4000f8ec0ff */
[----:B------:R-:W-:-:S02]  /*89f0*/  LOP3.LUT R73, R73, UR4, RZ, 0xc0, !PT ;  /* 0x0000000449497c12 */ /* 0x000fc4000f8ec0ff */
[----:B------:R-:W-:Y:S01]  /*8a00*/  LEA R18, R67, UR5, 0x2 ;  /* 0x0000000543127c11 */ /* 0x000fe2000f8e10ff */
[----:B------:R-:W5:Y:S01]  /*8a10*/  LDS R4, [R4+0x4200] ;  /* 0x0042000004047984 */ /* 0x000f620000000800 */
[----:B------:R-:W-:Y:S02]  /*8a20*/  LEA R14, R58, UR5, 0x2 ;  /* 0x000000053a0e7c11 */ /* 0x000fe4000f8e10ff */
[----:B------:R-:W-:Y:S02]  /*8a30*/  LEA R67, R73, UR5, 0x2 ;  /* 0x0000000549437c11 */ /* 0x000fe4000f8e10ff */
[----:B------:R-:W5:Y:S01]  /*8a40*/  LDS R18, [R18+0x4200] ;  /* 0x0042000012127984 */ /* 0x000f620000000800 */
[----:B------:R-:W-:Y:S01]  /*8a50*/  P2R R28, PR, RZ, 0x1 ;  /* 0x00000001ff1c7803 */ /* 0x000fe20000000000 */
[----:B------:R-:W5:Y:S02]  /*8a60*/  @!P3 LDC.64 R72, c[0x0][0x388] ;  /* 0x0000e200ff48bb82 */ /* 0x000f640000000a00 */
[----:B------:R-:W5:Y:S04]  /*8a70*/  LDS R14, [R14+0x4200] ;  /* 0x004200000e0e7984 */ /* 0x000f680000000800 */
[----:B------:R-:W5:Y:S01]  /*8a80*/  LDS R67, [R67+0x4200] ;  /* 0x0042000043437984 */ /* 0x000f620000000800 */
[----:B------:R-:W-:Y:S01]  /*8a90*/  @!P1 LOP3.LUT R30, R30, R49, RZ, 0x3c, !PT ;  /* 0x000000311e1e9212 */ /* 0x000fe200078e3cff */
[----:B---3--:R-:W-:-:S02]  /*8aa0*/  @!P1 IMAD.IADD R49, R20, 0x1, R10 ;  /* 0x0000000114319824 */ /* 0x008fc400078e020a */
[----:B------:R3:W-:Y:S01]  /*8ab0*/  @!P0 STG.E desc[UR8][R54.64], R40 ;  /* 0x0000002836008986 */ /* 0x0007e2000c101908 */
[----:B------:R-:W-:Y:S01]  /*8ac0*/  ISETP.GE.AND P0, PT, R16, R5, PT ;  /* 0x000000051000720c */ /* 0x000fe20003f06270 */
[----:B----4-:R-:W-:Y:S01]  /*8ad0*/  @!P2 IMAD.IADD R36, R24, 0x1, R77 ;  /* 0x000000011824a824 */ /* 0x010fe200078e024d */
[----:B------:R-:W-:Y:S01]  /*8ae0*/  @!P2 LOP3.LUT R50, R47, R50, RZ, 0x3c, !PT ;  /* 0x000000322f32a212 */ /* 0x000fe200078e3cff */
[----:B--2---:R-:W-:Y:S01]  /*8af0*/  @!P1 IMAD.WIDE.U32 R52, R49, 0x4, R52 ;  /* 0x0000000431349825 */ /* 0x004fe200078e0034 */
[----:B------:R-:W2:Y:S03]  /*8b00*/  @!P4 LDC.64 R46, c[0x0][0x388] ;  /* 0x0000e200ff2ecb82 */ /* 0x000ea60000000a00 */
[----:B-1----:R-:W-:Y:S01]  /*8b10*/  @!P2 IMAD.WIDE.U32 R56, R36, 0x4, R56 ;  /* 0x000000042438a825 */ /* 0x002fe200078e0038 */
[----:B------:R1:W-:Y:S04]  /*8b20*/  @!P1 STG.E desc[UR8][R52.64], R30 ;  /* 0x0000001e34009986 */ /* 0x0003e8000c101908 */
[----:B------:R4:W-:Y:S01]  /*8b30*/  @!P2 STG.E desc[UR8][R56.64], R50 ;  /* 0x000000323800a986 */ /* 0x0009e2000c101908 */
[----:B---3--:R-:W3:Y:S08]  /*8b40*/  @!P0 LDC.64 R54, c[0x0][0x388] ;  /* 0x0000e200ff368b82 */ /* 0x008ef00000000a00 */
[----:B-1----:R-:W1:Y:S08]  /*8b50*/  @!P5 LDC.64 R52, c[0x0][0x388] ;  /* 0x0000e200ff34db82 */ /* 0x002e700000000a00 */
[----:B----4-:R-:W4:Y:S01]  /*8b60*/  @!P6 LDC.64 R56, c[0x0][0x388] ;  /* 0x0000e200ff38eb82 */ /* 0x010f220000000a00 */
[----:B0-----:R-:W-:-:S04]  /*8b70*/  @!P3 IMAD.IADD R40, R22, 0x1, R51 ;  /* 0x000000011628b824 */ /* 0x001fc800078e0233 */
[----:B-----5:R-:W-:Y:S01]  /*8b80*/  @!P3 IMAD.WIDE.U32 R72, R40, 0x4, R72 ;  /* 0x000000042848b825 */ /* 0x020fe200078e0048 */
[----:B------:R-:W0:Y:S03]  /*8b90*/  SHFL.IDX PT, R49, R5, RZ, 0x1f ;  /* 0x00001fff05317589 */ /* 0x000e2600000e0000 */
[----:B------:R-:W-:Y:S01]  /*8ba0*/  @!P4 IMAD.IADD R40, R64, 0x1, R4 ;  /* 0x000000014028c824 */ /* 0x000fe200078e0204 */
[----:B------:R-:W-:Y:S01]  /*8bb0*/  @!P3 LOP3.LUT R61, R61, R48, RZ, 0x3c, !PT ;  /* 0x000000303d3db212 */ /* 0x000fe200078e3cff */
[----:B------:R-:W-:Y:S02]  /*8bc0*/  @!P5 IMAD.IADD R44, R60, 0x1, R18 ;  /* 0x000000013c2cd824 */ /* 0x000fe400078e0212 */
[----:B--2---:R-:W-:Y:S01]  /*8bd0*/  @!P4 IMAD.WIDE.U32 R46, R40, 0x4, R46 ;  /* 0x00000004282ec825 */ /* 0x004fe200078e002e */
[----:B------:R-:W-:-:S03]  /*8be0*/  @!P4 LOP3.LUT R27, R70, R27, RZ, 0x3c, !PT ;  /* 0x0000001b461bc212 */ /* 0x000fc600078e3cff */
[----:B------:R-:W-:Y:S02]  /*8bf0*/  @!P6 IMAD.IADD R40, R62, 0x1, R14 ;  /* 0x000000013e28e824 */ /* 0x000fe400078e020e */
[----:B------:R-:W-:Y:S01]  /*8c00*/  @!P0 IMAD.IADD R48, R16, 0x1, R67 ;  /* 0x0000000110308824 */ /* 0x000fe200078e0243 */
[----:B------:R-:W-:Y:S01]  /*8c10*/  @!P5 LOP3.LUT R63, R63, R68, RZ, 0x3c, !PT ;  /* 0x000000443f3fd212 */ /* 0x000fe200078e3cff */
[----:B-1----:R-:W-:Y:S01]  /*8c20*/  @!P5 IMAD.WIDE.U32 R52, R44, 0x4, R52 ;  /* 0x000000042c34d825 */ /* 0x002fe200078e0034 */
[----:B------:R-:W-:Y:S01]  /*8c30*/  @!P6 LOP3.LUT R69, R69, R66, RZ, 0x3c, !PT ;  /* 0x000000424545e212 */ /* 0x000fe200078e3cff */
[----:B------:R-:W-:Y:S01]  /*8c40*/  @!P3 STG.E desc[UR8][R72.64], R61 ;  /* 0x0000003d4800b986 */ /* 0x000fe2000c101908 */
[----:B------:R-:W-:Y:S01]  /*8c50*/  @!P0 LOP3.LUT R65, R74, R65, RZ, 0x3c, !PT ;  /* 0x000000414a418212 */ /* 0x000fe200078e3cff */
[----:B----4-:R-:W-:Y:S02]  /*8c60*/  @!P6 IMAD.WIDE.U32 R56, R40, 0x4, R56 ;  /* 0x000000042838e825 */ /* 0x010fe400078e0038 */
[----:B------:R1:W-:Y:S02]  /*8c70*/  @!P4 STG.E desc[UR8][R46.64], R27 ;  /* 0x0000001b2e00c986 */ /* 0x0003e4000c101908 */
[----:B---3--:R-:W-:-:S02]  /*8c80*/  @!P0 IMAD.WIDE.U32 R54, R48, 0x4, R54 ;  /* 0x0000000430368825 */ /* 0x008fc400078e0036 */
[----:B------:R-:W-:Y:S04]  /*8c90*/  @!P5 STG.E desc[UR8][R52.64], R63 ;  /* 0x0000003f3400d986 */ /* 0x000fe8000c101908 */
[----:B------:R-:W-:Y:S04]  /*8ca0*/  @!P6 STG.E desc[UR8][R56.64], R69 ;  /* 0x000000453800e986 */ /* 0x000fe8000c101908 */
[----:B------:R-:W-:Y:S01]  /*8cb0*/  @!P0 STG.E desc[UR8][R54.64], R65 ;  /* 0x0000004136008986 */ /* 0x000fe2000c101908 */
[----:B------:R-:W-:Y:S01]  /*8cc0*/  BAR.SYNC.DEFER_BLOCKING 0x0 ;  /* 0x0000000000007b1d */ /* 0x000fe20000010000 */
[----:B0-----:R-:W-:-:S13]  /*8cd0*/  ISETP.GE.AND P0, PT, R71, R49, PT ;  /* 0x000000314700720c */ /* 0x001fda0003f06270 */
        /* <DEDUP_REMOVED lines=21> */
[----:B-1----:R-:W-:Y:S01]  /*8e30*/  IMAD R27, R71, 0x28, R0 ;  /* 0x00000028471b7824 */ /* 0x002fe200078e0200 */
[----:B------:R-:W-:Y:S02]  /*8e40*/  P2R R36, PR, RZ, 0x4 ;  /* 0x00000004ff247803 */ /* 0x000fe40000000000 */
[----:B------:R-:W-:Y:S02]  /*8e50*/  P2R R30, PR, RZ, 0x2 ;  /* 0x00000002ff1e7803 */ /* 0x000fe40000000000 */
[C---:B------:R-:W-:Y:S02]  /*8e60*/  LOP3.LUT P2, RZ, R2.reuse, 0x4, RZ, 0xc0, !PT ;  /* 0x0000000402ff7812 */ /* 0x040fe4000784c0ff */
[C---:B------:R-:W-:Y:S02]  /*8e70*/  LOP3.LUT P1, RZ, R2.reuse, 0x2, RZ, 0xc0, !PT ;  /* 0x0000000202ff7812 */ /* 0x040fe4000782c0ff */
[----:B------:R-:W-:-:S09]  /*8e80*/  LOP3.LUT P0, RZ, R2, 0x1, RZ, 0xc0, !PT ;  /* 0x0000000102ff7812 */ /* 0x000fd2000780c0ff */
[----:B------:R-:W-:Y:S01]  /*8e90*/  @!P2 IMAD.IADD R71, R75, 0x1, R71 ;  /* 0x000000014b47a824 */ /* 0x000fe200078e0247 */
        /* <DEDUP_REMOVED lines=12> */
[----:B------:R-:W1:Y:S04]  /*8f60*/  LDS R34, [R27] ;  /* 0x000000001b227984 */ /* 0x000e680000000800 */
        /* <DEDUP_REMOVED lines=9> */
[----:B------:R-:W5:Y:S01]  /*9000*/  LDS R11, [R27+0x28] ;  /* 0x000028001b0b7984 */ /* 0x000f620000000800 */
[----:B0-----:R-:W-:Y:S01]  /*9010*/  @!P1 IMAD.IADD R9, R42, 0x1, R59 ;  /* 0x000000012a099824 */ /* 0x001fe200078e023b */
[----:B------:R-:W-:Y:S08]  /*9020*/  BAR.SYNC.DEFER_BLOCKING 0x0 ;  /* 0x0000000000007b1d */ /* 0x000ff00000010000 */
[----:B------:R-:W-:Y:S06]  /*9030*/  BAR.SYNC.DEFER_BLOCKING 0x0 ;  /* 0x0000000000007b1d */ /* 0x000fec0000010000 */
[----:B-1----:R0:W-:Y:S04]  /*9040*/  STS [R29], R34 ;  /* 0x000000221d007388 */ /* 0x0021e80000000800 */
[----:B--2---:R-:W-:Y:S04]  /*9050*/  STS [R33], R40 ;  /* 0x0000002821007388 */ /* 0x004fe80000000800 */
[----:B---3--:R-:W-:Y:S01]  /*9060*/  STS [R39], R44 ;  /* 0x0000002c27007388 */ /* 0x008fe20000000800 */
[----:B0-----:R-:W0:Y:S03]  /*9070*/  @!P2 LDC.64 R34, c[0x0][0x398] ;  /* 0x0000e600ff22ab82 */ /* 0x001e260000000a00 */
[----:B----4-:R-:W-:Y:S04]  /*9080*/  STS [R31], R46 ;  /* 0x0000002e1f007388 */ /* 0x010fe80000000800 */
[----:B-----5:R-:W-:Y:S04]  /*9090*/  STS [R37], R48 ;  /* 0x0000003025007388 */ /* 0x020fe80000000800 */
[----:B------:R-:W-:Y:S04]  /*90a0*/  STS [R3], R50 ;  /* 0x0000003203007388 */ /* 0x000fe80000000800 */
[----:B------:R1:W-:Y:S04]  /*90b0*/  STS [R12], R5 ;  /* 0x000000050c007388 */ /* 0x0003e80000000800 */
[----:B------:R-:W-:Y:S04]  /*90c0*/  STS [R45], R52 ;  /* 0x000000342d007388 */ /* 0x000fe80000000800 */
[----:B------:R-:W-:Y:S01]  /*90d0*/  STS [R8], R7 ;  /* 0x0000000708007388 */ /* 0x000fe20000000800 */
[----:B-1----:R-:W1:Y:S03]  /*90e0*/  @!P1 LDC.64 R12, c[0x0][0x398] ;  /* 0x0000e600ff0c9b82 */ /* 0x002e660000000a00 */
[----:B------:R-:W-:Y:S04]  /*90f0*/  STS [R43], R54 ;  /* 0x000000362b007388 */ /* 0x000fe80000000800 */
[----:B------:R2:W-:Y:S01]  /*9100*/  STS [R6], R11 ;  /* 0x0000000b06007388 */ /* 0x0005e20000000800 */
[----:B------:R-:W-:Y:S08]  /*9110*/  BAR.SYNC.DEFER_BLOCKING 0x0 ;  /* 0x0000000000007b1d */ /* 0x000ff00000010000 */
[----:B--2---:R-:W2:Y:S01]  /*9120*/  @!P0 LDC.64 R6, c[0x0][0x398] ;  /* 0x0000e600ff068b82 */ /* 0x004ea20000000a00 */
[----:B------:R-:W3:Y:S04]  /*9130*/  @!P2 LDS R15, [R0] ;  /* 0x00000000000fa984 */ /* 0x000ee80000000800 */
[----:B------:R-:W4:Y:S04]  /*9140*/  @!P1 LDS R3, [R0+0x600] ;  /* 0x0006000000039984 */ /* 0x000f280000000800 */
[----:B------:R-:W5:Y:S01]  /*9150*/  @!P0 LDS R5, [R0+0xc00] ;  /* 0x000c000000058984 */ /* 0x000f620000000800 */
[----:B------:R-:W-:-:S02]  /*9160*/  @!P0 IMAD.IADD R11, R38, 0x1, R26 ;  /* 0x00000001260b8824 */ /* 0x000fc400078e021a */
[----:B0-----:R-:W-:Y:S01]  /*9170*/  @!P2 IMAD.WIDE.U32 R34, R71, 0x4, R34 ;  /* 0x000000044722a825 */ /* 0x001fe200078e0022 */
[----:B------:R-:W-:Y:S01]  /*9180*/  @!P3 LDS R19, [R0+0x2400] ;  /* 0x002400000013b984 */ /* 0x000fe20000000800 */
[----:B------:R-:W0:Y:S02]  /*9190*/  @!P4 LDC.64 R26, c[0x0][0x398] ;  /* 0x0000e600ff1acb82 */ /* 0x000e240000000a00 */
[----:B-1----:R-:W-:Y:S01]  /*91a0*/  @!P1 IMAD.WIDE.U32 R8, R9, 0x4, R12 ;  /* 0x0000000409089825 */ /* 0x002fe200078e000c */
[----:B------:R-:W-:Y:S03]  /*91b0*/  @!P4 LDS R21, [R0+0x2a00] ;  /* 0x002a00000015c984 */ /* 0x000fe60000000800 */
[----:B--2---:R-:W-:Y:S01]  /*91c0*/  @!P0 IMAD.WIDE.U32 R6, R11, 0x4, R6 ;  /* 0x000000040b068825 */ /* 0x004fe200078e0006 */
[----:B------:R-:W-:Y:S04]  /*91d0*/  @!P5 LDS R23, [R0+0x3000] ;  /* 0x003000000017d984 */ /* 0x000fe80000000800 */
[----:B------:R-:W-:Y:S04]  /*91e0*/  @!P6 LDS R25, [R0+0x3600] ;  /* 0x003600000019e984 */ /* 0x000fe80000000800 */
[----:B---3--:R-:W-:Y:S04]  /*91f0*/  @!P2 STG.E desc[UR8][R34.64], R15 ;  /* 0x0000000f2200a986 */ /* 0x008fe8000c101908 */
[----:B----4-:R1:W-:Y:S04]  /*9200*/  @!P1 STG.E desc[UR8][R8.64], R3 ;  /* 0x0000000308009986 */ /* 0x0103e8000c101908 */
[----:B-----5:R2:W-:Y:S01]  /*9210*/  @!P0 STG.E desc[UR8][R6.64], R5 ;  /* 0x0000000506008986 */ /* 0x0205e2000c101908 */
[----:B------:R-:W-:-:S02]  /*9220*/  ISETP.NE.AND P0, PT, R28, RZ, PT ;  /* 0x000000ff1c00720c */ /* 0x000fc40003f05270 */
[----:B------:R-:W-:Y:S01]  /*9230*/  ISETP.NE.AND P1, PT, R30, RZ, PT ;  /* 0x000000ff1e00720c */ /* 0x000fe20003f25270 */
[----:B------:R-:W3:Y:S01]  /*9240*/  @!P6 LDC.64 R28, c[0x0][0x398] ;  /* 0x0000e600ff1ceb82 */ /* 0x000ee20000000a00 */
[----:B------:R-:W-:-:S07]  /*9250*/  ISETP.NE.AND P2, PT, R36, RZ, PT ;  /* 0x000000ff2400720c */ /* 0x000fce0003f45270 */
[----:B-1----:R-:W1:Y:S02]  /*9260*/  @!P3 LDC.64 R8, c[0x0][0x398] ;  /* 0x0000e600ff08bb82 */ /* 0x002e640000000a00 */
[----:B------:R-:W4:Y:S01]  /*9270*/  @!P0 LDS R11, [R0+0x1200] ;  /* 0x00120000000b8984 */ /* 0x000f220000000800 */
[----:B------:R-:W-:-:S03]  /*9280*/  @!P0 IMAD.IADD R41, R32, 0x1, R41 ;  /* 0x0000000120298824 */ /* 0x000fc600078e0229 */
[----:B------:R-:W5:Y:S02]  /*9290*/  @!P1 LDS R15, [R0+0x1800] ;  /* 0x00180000000f9984 */ /* 0x000f640000000800 */
[----:B------:R-:W0:Y:S02]  /*92a0*/  @!P0 LDC.64 R12, c[0x0][0x398] ;  /* 0x0000e600ff0c8b82 */ /* 0x000e240000000a00 */
[----:B------:R-:W3:Y:S06]  /*92b0*/  @!P2 LDS R17, [R0+0x1e00] ;  /* 0x001e00000011a984 */ /* 0x000eec0000000800 */
[----:B--2---:R-:W2:Y:S01]  /*92c0*/  @!P2 LDC.64 R6, c[0x0][0x398] ;  /* 0x0000e600ff06ab82 */ /* 0x004ea20000000a00 */
[----:B0-----:R-:W-:-:S05]  /*92d0*/  @!P0 IMAD.WIDE.U32 R12, R41, 0x4, R12 ;  /* 0x00000004290c8825 */ /* 0x001fca00078e000c */
[----:B----4-:R0:W-:Y:S01]  /*92e0*/  @!P0 STG.E desc[UR8][R12.64], R11 ;  /* 0x0000000b0c008986 */ /* 0x0101e2000c101908 */
[----:B------:R-:W-:Y:S02]  /*92f0*/  LOP3.LUT P0, RZ, R2, 0x8, RZ, 0xc0, !PT ;  /* 0x0000000802ff7812 */ /* 0x000fe4000780c0ff */
[----:B------:R-:W4:Y:S08]  /*9300*/  @!P1 LDC.64 R2, c[0x0][0x398] ;  /* 0x0000e600ff029b82 */ /* 0x000f300000000a00 */
[----:B0-----:R-:W0:Y:S01]  /*9310*/  @!P5 LDC.64 R12, c[0x0][0x398] ;  /* 0x0000e600ff0cdb82 */ /* 0x001e220000000a00 */
[----:B------:R-:W-:-:S02]  /*9320*/  @!P1 IMAD.IADD R5, R20, 0x1, R10 ;  /* 0x0000000114059824 */ /* 0x000fc400078e020a */
[----:B------:R-:W-:Y:S02]  /*9330*/  @!P2 IMAD.IADD R77, R24, 0x1, R77 ;  /* 0x00000001184da824 */ /* 0x000fe400078e024d */
[----:B------:R-:W-:Y:S02]  /*9340*/  @!P3 IMAD.IADD R51, R22, 0x1, R51 ;  /* 0x000000011633b824 */ /* 0x000fe400078e0233 */
[----:B------:R-:W-:Y:S02]  /*9350*/  @!P4 IMAD.IADD R11, R64, 0x1, R4 ;  /* 0x00000001400bc824 */ /* 0x000fe400078e0204 */
[----:B------:R-:W-:Y:S02]  /*9360*/  @!P5 IMAD.IADD R31, R60, 0x1, R18 ;  /* 0x000000013c1fd824 */ /* 0x000fe400078e0212 */
[----:B------:R-:W-:Y:S02]  /*9370*/  @!P6 IMAD.IADD R33, R62, 0x1, R14 ;  /* 0x000000013e21e824 */ /* 0x000fe400078e020e */
[----:B----4-:R-:W-:-:S04]  /*9380*/  @!P1 IMAD.WIDE.U32 R2, R5, 0x4, R2 ;  /* 0x0000000405029825 */ /* 0x010fc800078e0002 */
[----:B--2---:R-:W-:Y:S01]  /*9390*/  @!P2 IMAD.WIDE.U32 R4, R77, 0x4, R6 ;  /* 0x000000044d04a825 */ /* 0x004fe200078e0006 */
[----:B-----5:R2:W-:Y:S03]  /*93a0*/  @!P1 STG.E desc[UR8][R2.64], R15 ;  /* 0x0000000f02009986 */ /* 0x0205e6000c101908 */
[----:B-1----:R-:W-:Y:S01]  /*93b0*/  @!P3 IMAD.WIDE.U32 R6, R51, 0x4, R8 ;  /* 0x000000043306b825 */ /* 0x002fe200078e0008 */
[----:B---3--:R2:W-:Y:S03]  /*93c0*/  @!P2 STG.E desc[UR8][R4.64], R17 ;  /* 0x000000110400a986 */ /* 0x0085e6000c101908 */
[----:B------:R-:W-:Y:S01]  /*93d0*/  @!P4 IMAD.WIDE.U32 R8, R11, 0x4, R26 ;  /* 0x000000040b08c825 */ /* 0x000fe200078e001a */
[----:B------:R2:W-:Y:S03]  /*93e0*/  @!P3 STG.E desc[UR8][R6.64], R19 ;  /* 0x000000130600b986 */ /* 0x0005e6000c101908 */
[----:B0-----:R-:W-:Y:S01]  /*93f0*/  @!P5 IMAD.WIDE.U32 R10, R31, 0x4, R12 ;  /* 0x000000041f0ad825 */ /* 0x001fe200078e000c */
[----:B------:R2:W-:Y:S03]  /*9400*/  @!P4 STG.E desc[UR8][R8.64], R21 ;  /* 0x000000150800c986 */ /* 0x0005e6000c101908 */
[----:B------:R-:W-:Y:S01]  /*9410*/  @!P6 IMAD.WIDE.U32 R12, R33, 0x4, R28 ;  /* 0x00000004210ce825 */ /* 0x000fe200078e001c */
[----:B------:R2:W-:Y:S04]  /*9420*/  @!P5 STG.E desc[UR8][R10.64], R23 ;  /* 0x000000170a00d986 */ /* 0x0005e8000c101908 */
[----:B------:R2:W-:Y:S01]  /*9430*/  @!P6 STG.E desc[UR8][R12.64], R25 ;  /* 0x000000190c00e986 */ /* 0x0005e2000c101908 */
[----:B------:R-:W-:Y:S05]  /*9440*/  @P0 EXIT ;  /* 0x000000000000094d */ /* 0x000fea0003800000 */
[----:B--2---:R-:W0:Y:S01]  /*9450*/  LDS R5, [R0+0x3c00] ;  /* 0x003c000000057984 */ /* 0x004e220000000800 */
[----:B------:R-:W1:Y:S01]  /*9460*/  LDC.64 R2, c[0x0][0x398] ;  /* 0x0000e600ff027b82 */ /* 0x000e620000000a00 */
[----:B------:R-:W-:-:S04]  /*9470*/  IMAD.IADD R67, R16, 0x1, R67 ;  /* 0x0000000110437824 */ /* 0x000fc800078e0243 */
[----:B-1----:R-:W-:-:S05]  /*9480*/  IMAD.WIDE.U32 R2, R67, 0x4, R2 ;  /* 0x0000000443027825 */ /* 0x002fca00078e0002 */
[----:B0-----:R-:W-:Y:S01]  /*9490*/  STG.E desc[UR8][R2.64], R5 ;  /* 0x0000000502007986 */ /* 0x001fe2000c101908 */
[----:B------:R-:W-:Y:S05]  /*94a0*/  EXIT ;  /* 0x000000000000794d */ /* 0x000fea0003800000 */
.L_x_1991:
[----:B------:R-:W-:Y:S01]  /*94b0*/  ISETP.GE.AND P0, PT, R5, 0x1080, PT ;  /* 0x000010800500780c */ /* 0x000fe20003f06270 */
[----:B------:R-:W-:Y:S02]  /*94c0*/  IMAD.MOV.U32 R9, RZ, RZ, R27 ;  /* 0x000000ffff097224 */ /* 0x000fe400078e001b */
[----:B------:R-:W-:-:S10]  /*94d0*/  IMAD.MOV.U32 R11, RZ, RZ, R5 ;  /* 0x000000ffff0b7224 */ /* 0x000fd400078e0005 */
[----:B------:R-:W-:Y:S05]  /*94e0*/  @!P0 BRA `(.L_x_1994) ;  /* 0x0000000000a08947 */ /* 0x000fea0003800000 */
[----:B------:R-:W-:Y:S02]  /*94f0*/  IMAD.MOV.U32 R11, RZ, RZ, R5 ;  /* 0x000000ffff0b7224 */ /* 0x000fe400078e0005 */
[----:B------:R-:W-:-:S07]  /*9500*/  IMAD.MOV.U32 R9, RZ, RZ, R27 ;  /* 0x000000ffff097224 */ /* 0x000fce00078e001b */
.L_x_1995:
[----:B--2---:R-:W2:Y:S01]  /*9510*/  LDC.64 R12, c[0x0][0x380] ;  /* 0x0000e000ff0c7b82 */ /* 0x004ea20000000a00 */
[----:B-1----:R-:W-:-:S04]  /*9520*/  IADD3 R0, P0, PT, R71, R9, RZ ;  /* 0x0000000947007210 */ /* 0x002fc80007f1e0ff */
[----:B------:R-:W-:Y:S01]  /*9530*/  LEA.HI.X.SX32 R3, R9, RZ, 0x1, P0 ;  /* 0x000000ff09037211 */ /* 0x000fe200000f0eff */
[C---:B------:R-:W-:Y:S02]  /*9540*/  IMAD.SHL.U32 R7, R0.reuse, 0x4, RZ ;  /* 0x0000000400077824 */ /* 0x040fe400078e00ff */
[----:B------:R-:W1:Y:S01]  /*9550*/  LDC.64 R36, c[0x0][0x388] ;  /* 0x0000e200ff247b82 */ /* 0x000e620000000a00 */
[----:B------:R-:W-:Y:S02]  /*9560*/  SHF.L.U64.HI R0, R0, 0x2, R3 ;  /* 0x0000000200007819 */ /* 0x000fe40000010203 */
[----:B--2---:R-:W-:-:S04]  /*9570*/  IADD3 R2, P0, P1, R7, 0x1e00, R12 ;  /* 0x00001e0007027810 */ /* 0x004fc8000791e00c */
[----:B------:R-:W-:-:S05]  /*9580*/  IADD3.X R3, PT, PT, R0, R13, RZ, P0, P1 ;  /* 0x0000000d00037210 */ /* 0x000fca00007e24ff */
[----:B------:R-:W2:Y:S04]  /*9590*/  LDG.E R13, desc[UR8][R2.64+-0x1e00] ;  /* 0xffe20008020d7981 */ /* 0x000ea8000c1e1900 */
[----:B------:R-:W3:Y:S04]  /*95a0*/  LDG.E R15, desc[UR8][R2.64+-0x1800] ;  /* 0xffe80008020f7981 */ /* 0x000ee8000c1e1900 */
[----:B------:R-:W4:Y:S04]  /*95b0*/  LDG.E R17, desc[UR8][R2.64+-0x1200] ;  /* 0xffee000802117981 */ /* 0x000f28000c1e1900 */
[----:B0-----:R-:W5:Y:S04]  /*95c0*/  LDG.E R19, desc[UR8][R2.64+-0xc00] ;  /* 0xfff4000802137981 */ /* 0x001f68000c1e1900 */
        /* <DEDUP_REMOVED lines=26> */
.L_x_1994:
[----:B------:R-:W-:-:S13]  /*9770*/  ISETP.GE.AND P0, PT, R9, R4, PT ;  /* 0x000000040900720c */ /* 0x000fda0003f06270 */
[----:B------:R-:W-:Y:S05]  /*9780*/  @P0 BRA `(.L_x_1996) ;  /* 0x0000000400240947 */ /* 0x000fea0003800000 */
[----:B------:R-:W0:Y:S01]  /*9790*/  LDCU.64 UR4, c[0x0][0x380] ;  /* 0x00007000ff0477ac */ /* 0x000e220008000a00 */
[C---:B-1----:R-:W-:Y:S01]  /*97a0*/  IADD3 R0, P0, PT, R71.reuse, R9, RZ ;  /* 0x0000000947007210 */ /* 0x042fe20007f1e0ff */
[C---:B------:R-:W-:Y:S01]  /*97b0*/  VIADD R10, R71.reuse, 0x180 ;  /* 0x00000180470a7836 */ /* 0x040fe20000000000 */
[CC--:B------:R-:W-:Y:S01]  /*97c0*/  ISETP.GE.AND P6, PT, R71.reuse, R11.reuse, PT ;  /* 0x0000000b4700720c */ /* 0x0c0fe20003fc6270 */
[----:B------:R-:W-:Y:S01]  /*97d0*/  VIADD R12, R71, 0x300 ;  /* 0x00000300470c7836 */ /* 0x000fe20000000000 */
[----:B--2---:R-:W-:Y:S01]  /*97e0*/  LEA.HI.X.SX32 R7, R9, RZ, 0x1, P0 ;  /* 0x000000ff09077211 */ /* 0x004fe200000f0eff */
[----:B------:R-:W-:Y:S01]  /*97f0*/  IMAD.SHL.U32 R8, R0, 0x4, RZ ;  /* 0x0000000400087824 */ /* 0x000fe200078e00ff */
        /* <DEDUP_REMOVED lines=11> */
[----:B0-----:R-:W-:Y:S02]  /*98b0*/  IADD3 R6, P0, PT, R8, UR4, RZ ;  /* 0x0000000408067c10 */ /* 0x001fe4000ff1e0ff */
[----:B------:R-:W-:Y:S02]  /*98c0*/  @P5 LOP3.LUT R2, R2, 0x4, RZ, 0xfc, !PT ;  /* 0x0000000402025812 */ /* 0x000fe400078efcff */
[----:B------:R-:W-:Y:S01]  /*98d0*/  IADD3.X R7, PT, PT, R0, UR5, RZ, P0, !PT ;  /* 0x0000000500077c10 */ /* 0x000fe200087fe4ff */
[----:B------:R-:W-:Y:S05]  /*98e0*/  WARPSYNC.ALL ;  /* 0x0000000000007948 */ /* 0x000fea0003800000 */
[----:B------:R-:W2:Y:S01]  /*98f0*/  @!P6 LDG.E R3, desc[UR8][R6.64] ;  /* 0x000000080603e981 */ /* 0x000ea2000c1e1900 */
[----:B------:R-:W0:Y:S01]  /*9900*/  LDCU.64 UR4, c[0x0][0x388] ;  /* 0x00007100ff0477ac */ /* 0x000e220008000a00 */
[----:B------:R-:W-:-:S02]  /*9910*/  LOP3.LUT R2, R2, 0xfffffffd, RZ, 0xc0, !PT ;  /* 0xfffffffd02027812 */ /* 0x000fc400078ec0ff */
[----:B------:R-:W3:Y:S01]  /*9920*/  @!P5 LDG.E R13, desc[UR8][R6.64+0x600] ;  /* 0x00060008060dd981 */ /* 0x000ee2000c1e1900 */
[----:B------:R-:W-:Y:S02]  /*9930*/  ISETP.GE.AND P0, PT, R10, R11, PT ;  /* 0x0000000b0a00720c */ /* 0x000fe40003f06270 */
[----:B------:R-:W-:Y:S01]  /*9940*/  @P4 LOP3.LUT R2, R2, 0x2, RZ, 0xfc, !PT ;  /* 0x0000000202024812 */ /* 0x000fe200078efcff */
[----:B------:R-:W4:Y:S01]  /*9950*/  @!P4 LDG.E R15, desc[UR8][R6.64+0xc00] ;  /* 0x000c0008060fc981 */ /* 0x000f22000c1e1900 */
[----:B------:R-:W-:Y:S02]  /*9960*/  LOP3.LUT R10, R71, 0xc00, RZ, 0xfc, !PT ;  /* 0x00000c00470a7812 */ /* 0x000fe400078efcff */
[----:B------:R-:W-:Y:S01]  /*9970*/  LOP3.LUT R2, R2, 0xfffffffe, RZ, 0xc0, !PT ;  /* 0xfffffffe02027812 */ /* 0x000fe200078ec0ff */
[----:B------:R-:W5:Y:S03]  /*9980*/  @!P3 LDG.E R17, desc[UR8][R6.64+0x1200] ;  /* 0x001200080611b981 */ /* 0x000f66000c1e1900 */
[----:B------:R-:W-:Y:S01]  /*9990*/  @P3 LOP3.LUT R2, R2, 0x1, RZ, 0xfc, !PT ;  /* 0x0000000102023812 */ /* 0x000fe200078efcff */
[----:B------:R-:W5:Y:S01]  /*99a0*/  @!P1 LDG.E R21, desc[UR8][R6.64+0x1e00] ;  /* 0x001e000806159981 */ /* 0x000f62000c1e1900 */
[----:B0-----:R-:W-:-:S03]  /*99b0*/  IADD3 R8, P2, PT, R8, UR4, RZ ;  /* 0x0000000408087c10 */ /* 0x001fc6000ff5e0ff */
[----:B------:R-:W5:Y:S01]  /*99c0*/  @!P0 LDG.E R19, desc[UR8][R6.64+0x1800] ;  /* 0x0018000806138981 */ /* 0x000f62000c1e1900 */
        /* <DEDUP_REMOVED lines=10> */
[----:B------:R-:W5:Y:S01]  /*9a70*/  @!P2 LDG.E R23, desc[UR8][R6.64+0x2400] ;  /* 0x002400080617a981 */ /* 0x000f62000c1e1900 */
[----:B------:R-:W-:Y:S02]  /*9a80*/  P2R R18, PR, RZ, 0x1 ;  /* 0x00000001ff127803 */ /* 0x000fe40000000000 */
[----:B------:R-:W-:-:S03]  /*9a90*/  LOP3.LUT P0, RZ, R2, 0x2, RZ, 0xc0, !PT ;  /* 0x0000000202ff7812 */ /* 0x000fc6000780c0ff */
[----:B------:R-:W5:Y:S01]  /*9aa0*/  @!P3 LDG.E R25, desc[UR8][R6.64+0x2a00] ;  /* 0x002a00080619b981 */ /* 0x000f62000c1e1900 */
[----:B------:R-:W-:Y:S02]  /*9ab0*/  P2R R16, PR, RZ, 0x1 ;  /* 0x00000001ff107803 */ /* 0x000fe40000000000 */
[----:B------:R-:W-:Y:S01]  /*9ac0*/  LOP3.LUT P0, RZ, R2, 0x4, RZ, 0xc0, !PT ;  /* 0x0000000402ff7812 */ /* 0x000fe2000780c0ff */
[----:B------:R-:W5:Y:S03]  /*9ad0*/  @!P4 LDG.E R29, desc[UR8][R6.64+0x3000] ;  /* 0x00300008061dc981 */ /* 0x000f66000c1e1900 */
[----:B------:R-:W-:Y:S01]  /*9ae0*/  P2R R2, PR, RZ, 0x1 ;  /* 0x00000001ff027803 */ /* 0x000fe20000000000 */
[----:B------:R-:W5:Y:S01]  /*9af0*/  @!P5 LDG.E R31, desc[UR8][R6.64+0x3600] ;  /* 0x00360008061fd981 */ /* 0x000f62000c1e1900 */
[----:B------:R-:W-:-:S03]  /*9b00*/  ISETP.GE.AND P0, PT, R71, R11, PT ;  /* 0x0000000b4700720c */ /* 0x000fc60003f06270 */
[----:B------:R-:W5:Y:S01]  /*9b10*/  @!P6 LDG.E R11, desc[UR8][R6.64+0x3c00] ;  /* 0x003c0008060be981 */ /* 0x000f62000c1e1900 */
[----:B------:R-:W-:Y:S09]  /*9b20*/  BAR.SYNC.DEFER_BLOCKING 0x0 ;  /* 0x0000000000007b1d */ /* 0x000ff20000010000 */
[----:B--2---:R0:W-:Y:S01]  /*9b30*/  @!P0 STG.E desc[UR8][R8.64], R3 ;  /* 0x0000000308008986 */ /* 0x0041e2000c101908 */
[----:B------:R-:W-:-:S13]  /*9b40*/  ISETP.NE.AND P0, PT, R2, RZ, PT ;  /* 0x000000ff0200720c */ /* 0x000fda0003f05270 */
[----:B---3--:R0:W-:Y:S01]  /*9b50*/  @!P0 STG.E desc[UR8][R8.64+0x600], R13 ;  /* 0x0006000d08008986 */ /* 0x0081e2000c101908 */
[----:B------:R-:W-:-:S13]  /*9b60*/  ISETP.NE.AND P0, PT, R16, RZ, PT ;  /* 0x000000ff1000720c */ /* 0x000fda0003f05270 */
[----:B----4-:R0:W-:Y:S01]  /*9b70*/  @!P0 STG.E desc[UR8][R8.64+0xc00], R15 ;  /* 0x000c000f08008986 */ /* 0x0101e2000c101908 */
[----:B------:R-:W-:-:S13]  /*9b80*/  ISETP.NE.AND P0, PT, R18, RZ, PT ;  /* 0x000000ff1200720c */ /* 0x000fda0003f05270 */
[----:B-----5:R0:W-:Y:S01]  /*9b90*/  @!P0 STG.E desc[UR8][R8.64+0x1200], R17 ;  /* 0x0012001108008986 */ /* 0x0201e2000c101908 */
[----:B------:R-:W-:-:S03]  /*9ba0*/  ISETP.NE.AND P0, PT, R20, RZ, PT ;  /* 0x000000ff1400720c */ /* 0x000fc60003f05270 */
[----:B------:R0:W-:Y:S04]  /*9bb0*/  @!P1 STG.E desc[UR8][R8.64+0x1e00], R21 ;  /* 0x001e001508009986 */ /* 0x0001e8000c101908 */
[----:B------:R0:W-:Y:S04]  /*9bc0*/  @!P2 STG.E desc[UR8][R8.64+0x2400], R23 ;  /* 0x002400170800a986 */ /* 0x0001e8000c101908 */
[----:B------:R0:W-:Y:S04]  /*9bd0*/  @!P3 STG.E desc[UR8][R8.64+0x2a00], R25 ;  /* 0x002a00190800b986 */ /* 0x0001e8000c101908 */
[----:B------:R0:W-:Y:S04]  /*9be0*/  @!P0 STG.E desc[UR8][R8.64+0x1800], R19 ;  /* 0x0018001308008986 */ /* 0x0001e8000c101908 */
[----:B------:R0:W-:Y:S04]  /*9bf0*/  @!P4 STG.E desc[UR8][R8.64+0x3000], R29 ;  /* 0x0030001d0800c986 */ /* 0x0001e8000c101908 */
[----:B------:R0:W-:Y:S04]  /*9c00*/  @!P5 STG.E desc[UR8][R8.64+0x3600], R31 ;  /* 0x0036001f0800d986 */ /* 0x0001e8000c101908 */
[----:B------:R0:W-:Y:S02]  /*9c10*/  @!P6 STG.E desc[UR8][R8.64+0x3c00], R11 ;  /* 0x003c000b0800e986 */ /* 0x0001e4000c101908 */
.L_x_1996:
[----:B------:R-:W-:-:S13]  /*9c20*/  ISETP.GE.AND P0, PT, R5, 0x1080, PT ;  /* 0x000010800500780c */ /* 0x000fda0003f06270 */
[----:B------:R-:W-:Y:S05]  /*9c30*/  @!P0 BRA `(.L_x_1997) ;  /* 0x0000000000988947 */ /* 0x000fea0003800000 */
.L_x_1998:
        /* <DEDUP_REMOVED lines=38> */
.L_x_1997:
[----:B------:R-:W-:-:S13]  /*9ea0*/  ISETP.GE.AND P0, PT, R27, R4, PT ;  /* 0x000000041b00720c */ /* 0x000fda0003f06270 */
[----:B0-----:R-:W-:Y:S05]  /*9eb0*/  @P0 EXIT ;  /* 0x000000000000094d */ /* 0x001fea0003800000 */
[----:B------:R-:W0:Y:S01]  /*9ec0*/  LDCU.64 UR4, c[0x0][0x390] ;  /* 0x00007200ff0477ac */ /* 0x000e220008000a00 */
[C---:B-1----:R-:W-:Y:S01]  /*9ed0*/  IADD3 R0, P0, PT, R71.reuse, R27, RZ ;  /* 0x0000001b47007210 */ /* 0x042fe20007f1e0ff */
        /* <DEDUP_REMOVED lines=71> */
.L_x_1990:
[----:B------:R-:W-:Y:S02]  /*a350*/  IMAD.MOV.U32 R25, RZ, RZ, R18 ;  /* 0x000000ffff197224 */ /* 0x000fe400078e0012 */
[----:B------:R-:W-:Y:S02]  /*a360*/  IMAD.MOV.U32 R26, RZ, RZ, 0x1 ;  /* 0x00000001ff1a7424 */ /* 0x000fe400078e00ff */
[----:B------:R-:W-:Y:S02]  /*a370*/  IMAD.MOV.U32 R29, RZ, RZ, RZ ;  /* 0x000000ffff1d7224 */ /* 0x000fe400078e00ff */
[----:B------:R-:W-:-:S07]  /*a380*/  IMAD.MOV.U32 R24, RZ, RZ, -0x1 ;  /* 0xffffffffff187424 */ /* 0x000fce00078e00ff */
[----:B------:R-:W-:Y:S05]  /*a390*/  WARPSYNC.COLLECTIVE R24, `(.L_x_1999) ;  /* 0x0000000018087348 */ /* 0x000fea0003c00000 */
[----:B------:R0:W1:Y:S02]  /*a3a0*/  SHFL.UP P0, R23, R25, R26, R29 ;  /* 0x0400001a19177389 */ /* 0x000064000000001d */
[----:B01----:R-:W-:Y:S05]  /*a3b0*/  ENDCOLLECTIVE ;  /* 0x000000000000791b */ /* 0x003fea0003800000 */
.L_x_1999:
[----:B------:R-:W-:Y:S02]  /*a3c0*/  IMAD.MOV.U32 R26, RZ, RZ, 0x2 ;  /* 0x00000002ff1a7424 */ /* 0x000fe400078e00ff */
[----:B------:R-:W-:-:S04]  /*a3d0*/  IMAD.MOV.U32 R19, RZ, RZ, R23 ;  /* 0x000000ffff137224 */ /* 0x000fc800078e0017 */
[----:B------:R-:W-:-:S04]  /*a3e0*/  @P0 IMAD.IADD R19, R18, 0x1, R19 ;  /* 0x0000000112130824 */ /* 0x000fc800078e0213 */
[----:B------:R-:W-:-:S07]  /*a3f0*/  IMAD.MOV.U32 R25, RZ, RZ, R19 ;  /* 0x000000ffff197224 */ /* 0x000fce00078e0013 */
[----:B------:R-:W-:Y:S05]  /*a400*/  WARPSYNC.COLLECTIVE R24, `(.L_x_2000) ;  /* 0x0000000018087348 */ /* 0x000fea0003c00000 */
[----:B------:R0:W1:Y:S02]  /*a410*/  SHFL.UP P0, R23, R25, R26, R29 ;  /* 0x0400001a19177389 */ /* 0x000064000000001d */
[----:B01----:R-:W-:Y:S05]  /*a420*/  ENDCOLLECTIVE ;  /* 0x000000000000791b */ /* 0x003fea0003800000 */
.L_x_2000:
[----:B------:R-:W-:Y:S02]  /*a430*/  IMAD.MOV.U32 R26, RZ, RZ, 0x4 ;  /* 0x00000004ff1a7424 */ /* 0x000fe400078e00ff */
[----:B------:R-:W-:-:S04]  /*a440*/  IMAD.MOV.U32 R20, RZ, RZ, R23 ;  /* 0x000000ffff147224 */ /* 0x000fc800078e0017 */
[----:B------:R-:W-:-:S04]  /*a450*/  @P0 IMAD.IADD R20, R19, 0x1, R20 ;  /* 0x0000000113140824 */ /* 0x000fc800078e0214 */
[----:B------:R-:W-:-:S07]  /*a460*/  IMAD.MOV.U32 R25, RZ, RZ, R20 ;  /* 0x000000ffff197224 */ /* 0x000fce00078e0014 */
[----:B------:R-:W-:Y:S05]  /*a470*/  WARPSYNC.COLLECTIVE R24, `(.L_x_2001) ;  /* 0x0000000018087348 */ /* 0x000fea0003c00000 */
[----:B------:R0:W1:Y:S02]  /*a480*/  SHFL.UP P0, R23, R25, R26, R29 ;  /* 0x0400001a19177389 */ /* 0x000064000000001d */
[----:B01----:R-:W-:Y:S05]  /*a490*/  ENDCOLLECTIVE ;  /* 0x000000000000791b */ /* 0x003fea0003800000 */
.L_x_2001:
[----:B------:R-:W-:Y:S02]  /*a4a0*/  IMAD.MOV.U32 R26, RZ, RZ, 0x8 ;  /* 0x00000008ff1a7424 */ /* 0x000fe400078e00ff */
[----:B------:R-:W-:-:S04]  /*a4b0*/  IMAD.MOV.U32 R21, RZ, RZ, R23 ;  /* 0x000000ffff157224 */ /* 0x000fc800078e0017 */
[----:B------:R-:W-:-:S04]  /*a4c0*/  @P0 IMAD.IADD R21, R20, 0x1, R21 ;  /* 0x0000000114150824 */ /* 0x000fc800078e0215 */
[----:B------:R-:W-:-:S07]  /*a4d0*/  IMAD.MOV.U32 R25, RZ, RZ, R21 ;  /* 0x000000ffff197224 */ /* 0x000fce00078e0015 */
[----:B------:R-:W-:Y:S05]  /*a4e0*/  WARPSYNC.COLLECTIVE R24, `(.L_x_2002) ;  /* 0x0000000018087348 */ /* 0x000fea0003c00000 */
[----:B------:R0:W1:Y:S02]  /*a4f0*/  SHFL.UP P0, R23, R25, R26, R29 ;  /* 0x0400001a19177389 */ /* 0x000064000000001d */
[----:B01----:R-:W-:Y:S05]  /*a500*/  ENDCOLLECTIVE ;  /* 0x000000000000791b */ /* 0x003fea0003800000 */
.L_x_2002:
[----:B------:R-:W-:Y:S02]  /*a510*/  IMAD.MOV.U32 R26, RZ, RZ, 0x10 ;  /* 0x00000010ff1a7424 */ /* 0x000fe400078e00ff */
[----:B------:R-:W-:-:S04]  /*a520*/  IMAD.MOV.U32 R22, RZ, RZ, R23 ;  /* 0x000000ffff167224 */ /* 0x000fc800078e0017 */
[----:B------:R-:W-:-:S04]  /*a530*/  @P0 IMAD.IADD R22, R21, 0x1, R22 ;  /* 0x0000000115160824 */ /* 0x000fc800078e0216 */
[----:B------:R-:W-:-:S07]  /*a540*/  IMAD.MOV.U32 R25, RZ, RZ, R22 ;  /* 0x000000ffff197224 */ /* 0x000fce00078e0016 */
[----:B------:R-:W-:Y:S05]  /*a550*/  WARPSYNC.COLLECTIVE R24, `(.L_x_2003) ;  /* 0x0000000018087348 */ /* 0x000fea0003c00000 */
[----:B------:R0:W1:Y:S02]  /*a560*/  SHFL.UP P0, R23, R25, R26, R29 ;  /* 0x0400001a19177389 */ /* 0x000064000000001d */
[----:B01----:R-:W-:Y:S05]  /*a570*/  ENDCOLLECTIVE ;  /* 0x000000000000791b */ /* 0x003fea0003800000 */
.L_x_2003:
[----:B------:R-:W-:Y:S05]  /*a580*/  BRA `(.L_x_2004) ;  /* 0xffffff8c00647947 */ /* 0x000fea000383ffff */
.L_x_2005:
        /* <DEDUP_REMOVED lines=15> */
.L_x_2119:


//--------------------- .text._ZN3cub18CUB_300001_SM_10006detail10radix_sort30DeviceSegmentedRadixSortKernelINS1_5radix10policy_hubIfiiE10Policy1000ELb0ELNS0_9SortOrderE1EfiPiS9_iNS1_21identity_decomposer_tEEEvPKT2_PSB_PKT3_PSF_T4_T5_iiiT7_ --------------------------
	.section	.text._ZN3cub18CUB_300001_SM_10006detail10radix_sort30DeviceSegmentedRadixSortKernelINS1_5radix10policy_hubIfiiE10Policy1000ELb0ELNS0_9SortOrderE1EfiPiS9_iNS1_21identity_decomposer_tEEEvPKT2_PSB_PKT3_PSF_T4_T5_iiiT7_,"ax",@progbits
	.align	128
        .global         _ZN3cub18CUB_300001_SM_10006detail10radix_sort30DeviceSegmentedRadixSortKernelINS1_5radix10policy_hubIfiiE10Policy1000ELb0ELNS0_9SortOrderE1EfiPiS9_iNS1_21identity_decomposer_tEEEvPKT2_PSB_PKT3_PSF_T4_T5_iiiT7_
        .type           _ZN3cub18CUB_300001_SM_10006detail10radix_sort30DeviceSegmentedRadixSortKernelINS1_5radix10policy_hubIfiiE10Policy1000ELb0ELNS0_9SortOrderE1EfiPiS9_iNS1_21identity_decomposer_tEEEvPKT2_PSB_PKT3_PSF_T4_T5_iiiT7_,@function
        .size           _ZN3cub18CUB_300001_SM_10006detail10radix_sort30DeviceSegmentedRadixSortKernelINS1_5radix10policy_hubIfiiE10Policy1000ELb0ELNS0_9SortOrderE1EfiPiS9_iNS1_21identity_decomposer_tEEEvPKT2_PSB_PKT3_PSF_T4_T5_iiiT7_,(.L_x_2120 - _ZN3cub18CUB_300001_SM_10006detail10radix_sort30DeviceSegmentedRadixSortKernelINS1_5radix10policy_hubIfiiE10Policy1000ELb0ELNS0_9SortOrderE1EfiPiS9_iNS1_21identity_decomposer_tEEEvPKT2_PSB_PKT3_PSF_T4_T5_iiiT7_)
        .other          _ZN3cub18CUB_300001_SM_10006detail10radix_sort30DeviceSegmentedRadixSortKernelINS1_5radix10policy_hubIfiiE10Policy1000ELb0ELNS0_9SortOrderE1EfiPiS9_iNS1_21identity_decomposer_tEEEvPKT2_PSB_PKT3_PSF_T4_T5_iiiT7_,@"STO_CUDA_ENTRY STV_DEFAULT"
_ZN3cub18CUB_300001_SM_10006detail10radix_sort30DeviceSegmentedRadixSortKernelINS1_5radix10policy_hubIfiiE10Policy1000ELb0ELNS0_9SortOrderE1EfiPiS9_iNS1_21identity_decomposer_tEEEvPKT2_PSB_PKT3_PSF_T4_T5_iiiT7_:
.text._ZN3cub18CUB_300001_SM_10006detail10radix_sort30DeviceSegmentedRadixSortKernelINS1_5radix10policy_hubIfiiE10Policy1000ELb0ELNS0_9SortOrderE1EfiPiS9_iNS1_21identity_decomposer_tEEEvPKT2_PSB_PKT3_PSF_T4_T5_iiiT7_:
        /* <DEDUP_REMOVED lines=22> */
[----:B------:R-:W-:Y:S02]  /*0160*/  CS2R R10, SRZ ;  /* 0x00000000000a7805 */ /* 0x000fe4000001ff00 */
[----:B------:R-:W-:Y:S02]  /*0170*/  CS2R R8, SRZ ;  /* 0x0000000000087805 */ /* 0x000fe4000001ff00 */
[----:B------:R-:W-:Y:S01]  /*0180*/  CS2R R6, SRZ ;  /* 0x0000000000067805 */ /* 0x000fe2000001ff00 */
[----:B-1----:R-:W-:Y:S01]  /*0190*/  UIMAD.WIDE.U32 UR6, UR4, 0x1, UR6 ;  /* 0x00000001040678a5 */ /* 0x002fe2000f8e0006 */
[----:B0-----:R-:W-:Y:S01]  /*01a0*/  LEA R4, R3, R4, 0x18 ;  /* 0x0000000403047211 */ /* 0x001fe200078ec0ff */
[----:B------:R-:W-:-:S04]  /*01b0*/  IMAD.MOV.U32 R3, RZ, RZ, R5 ;  /* 0x000000ffff037224 */ /* 0x000fc800078e0005 */
[----:B--2---:R-:W-:Y:S02]  /*01c0*/  IMAD R0, R125, 0x4, R4 ;  /* 0x000000047d007824 */ /* 0x004fe400078e0204 */
[----:B------:R-:W-:-:S03]  /*01d0*/  IMAD.MOV.U32 R5, RZ, RZ, R3 ;  /* 0x000000ffff057224 */ /* 0x000fc600078e0003 */
        /* <DEDUP_REMOVED lines=24> */
.L_x_2014:
[----:B------:R-:W-:Y:S01]  /*0360*/  IMAD.IADD R19, R2, 0x1, -R5 ;  /* 0x0000000102137824 */ /* 0x000fe200078e0a05 */
[----:B-1----:R-:W1:Y:S01]  /*0370*/  LDCU UR9, c[0x0][0x3b4] ;  /* 0x00007680ff0977ac */ /* 0x002e620008000800 */
[----:B------:R-:W2:Y:S01]  /*0380*/  LDCU UR12, c[0x0][0x3b8] ;  /* 0x00007700ff0c77ac */ /* 0x000ea20008000800 */
[----:B---3--:R-:W-:-:S05]  /*0390*/  UMOV UR4, URZ ;  /* 0x000000ff00047c82 */ /* 0x008fca0008000000 */
.L_x_2007:
        /* <DEDUP_REMOVED lines=13> */
[----:B------:R-:W2:Y:S04]  /*0470*/  LDG.E R51, desc[UR10][R44.64+-0x2400] ;  /* 0xffdc000a2c337981 */ /* 0x000ea8000c1e1900 */
        /* <DEDUP_REMOVED lines=28> */
[----:B------:R-:W2:Y:S01]  /*0640*/  LDG.E R41, desc[UR10][R44.64+0x3900] ;  /* 0x0039000a2c297981 */ /* 0x000ea2000c1e1900 */
[----:B---3--:R-:W-:-:S04]  /*0650*/  ISETP.GT.AND P0, PT, R21, -0x1, PT ;  /* 0xffffffff1500780c */ /* 0x008fc80003f04270 */
[----:B------:R-:W-:-:S04]  /*0660*/  SEL R22, R20, 0xffffffff, P0 ;  /* 0xffffffff14167807 */ /* 0x000fc80000000000 */
[----:B------:R-:W-:-:S04]  /*0670*/  LOP3.LUT R22, R22, R21, RZ, 0x3c, !PT ;  /* 0x0000001516167212 */ /* 0x000fc800078e3cff */
        /* <DEDUP_REMOVED lines=557> */
[----:B---3--:R-:W1:Y:S04]  /*2950*/  LDS R20, [R18] ;  /* 0x0000000012147984 */ /* 0x008e680000000800 */
[----:B------:R-:W2:Y:S04]  /*2960*/  LDS R24, [R18+0x80] ;  /* 0x0000800012187984 */ /* 0x000ea80000000800 */
[----:B------:R-:W3:Y:S04]  /*2970*/  LDS R29, [R18+0x180] ;  /* 0x00018000121d7984 */ /* 0x000ee80000000800 */
[----:B------:R-:W4:Y:S04]  /*2980*/  LDS R28, [R18+0x100] ;  /* 0x00010000121c7984 */ /* 0x000f280000000800 */
[----:B------:R-:W5:Y:S04]  /*2990*/  LDS R30, [R18+0x200] ;  /* 0x00020000121e7984 */ /* 0x000f680000000800 */
[----:B------:R-:W0:Y:S01]  /*29a0*/  LDS R31, [R18+0x280] ;  /* 0x00028000121f7984 */ /* 0x000e220000000800 */
[----:B-1----:R-:W-:-:S02]  /*29b0*/  PRMT R21, R20, 0x7770, RZ ;  /* 0x0000777014157816 */ /* 0x002fc400000000ff */
[C---:B------:R-:W-:Y:S02]  /*29c0*/  PRMT R22, R20.reuse, 0x7771, RZ ;  /* 0x0000777114167816 */ /* 0x040fe400000000ff */
[----:B------:R-:W-:Y:S02]  /*29d0*/  PRMT R23, R20, 0x7772, RZ ;  /* 0x0000777214177816 */ /* 0x000fe400000000ff */
[C---:B--2---:R-:W-:Y:S02]  /*29e0*/  PRMT R25, R24.reuse, 0x7770, RZ ;  /* 0x0000777018197816 */ /* 0x044fe400000000ff */
        /* <DEDUP_REMOVED lines=8> */
[----:B---3--:R-:W-:-:S02]  /*2a70*/  PRMT R24, R29, 0x7770, RZ ;  /* 0x000077701d187816 */ /* 0x008fc400000000ff */
[C---:B------:R-:W-:Y:S02]  /*2a80*/  PRMT R25, R29.reuse, 0x7771, RZ ;  /* 0x000077711d197816 */ /* 0x040fe400000000ff */
[----:B------:R-:W-:Y:S02]  /*2a90*/  PRMT R26, R29, 0x7772, RZ ;  /* 0x000077721d1a7816 */ /* 0x000fe400000000ff */
[C---:B----4-:R-:W-:Y:S02]  /*2aa0*/  PRMT R6, R28.reuse, 0x7770, RZ ;  /* 0x000077701c067816 */ /* 0x050fe400000000ff */
        /* <DEDUP_REMOVED lines=20> */
.L_x_2009:
[----:B------:R-:W-:Y:S05]  /*2bf0*/  BSYNC.RECONVERGENT B0 ;  /* 0x0000000000007941 */ /* 0x000fea0003800200 */
.L_x_2008:
[----:B------:R-:W-:Y:S04]  /*2c00*/  BSSY.RECONVERGENT B0, `(.L_x_2010) ;  /* 0x000002c000007945 */ /* 0x000fe80003800200 */
[----:B------:R-:W-:Y:S05]  /*2c10*/  @P1 BRA `(.L_x_2011) ;  /* 0x0000000000a81947 */ /* 0x000fea0003800000 */
[----:B---3--:R-:W1:Y:S04]  /*2c20*/  LDS R20, [R18+0x1200] ;  /* 0x0012000012147984 */ /* 0x008e680000000800 */
        /* <DEDUP_REMOVED lines=41> */
.L_x_2011:
[----:B------:R-:W-:Y:S05]  /*2ec0*/  BSYNC.RECONVERGENT B0 ;  /* 0x0000000000007941 */ /* 0x000fea0003800200 */
.L_x_2010:
        /* <DEDUP_REMOVED lines=44> */
.L_x_2013:
[----:B------:R-:W-:Y:S05]  /*3190*/  BSYNC.RECONVERGENT B0 ;  /* 0x0000000000007941 */ /* 0x000fea0003800200 */
.L_x_2012:
        /* <DEDUP_REMOVED lines=19> */
.L_x_2006:
[----:B------:R-:W-:Y:S01]  /*32d0*/  IMAD.IADD R21, R2, 0x1, -R5 ;  /* 0x0000000102157824 */ /* 0x000fe200078e0a05 */
[----:B------:R-:W2:Y:S01]  /*32e0*/  LDCU UR9, c[0x0][0x3b4] ;  /* 0x00007680ff0977ac */ /* 0x000ea20008000800 */
[----:B------:R-:W-:Y:S02]  /*32f0*/  IMAD.MOV.U32 R19, RZ, RZ, R17 ;  /* 0x000000ffff137224 */ /* 0x000fe400078e0011 */
[----:B------:R-:W-:Y:S01]  /*3300*/  IMAD.MOV.U32 R18, RZ, RZ, R16 ;  /* 0x000000ffff127224 */ /* 0x000fe200078e0010 */
[----:B------:R-:W-:Y:S01]  /*3310*/  ISETP.GE.AND P0, PT, R21, 0x1d40, PT ;  /* 0x00001d401500780c */ /* 0x000fe20003f06270 */
[----:B------:R-:W4:Y:S01]  /*3320*/  LDCU UR12, c[0x0][0x3b4] ;  /* 0x00007680ff0c77ac */ /* 0x000f220008000800 */
[----:B------:R-:W-:Y:S02]  /*3330*/  IMAD.MOV.U32 R17, RZ, RZ, R15 ;  /* 0x000000ffff117224 */ /* 0x000fe400078e000f */
[----:B------:R-:W-:Y:S02]  /*3340*/  IMAD.MOV.U32 R16, RZ, RZ, R14 ;  /* 0x000000ffff107224 */ /* 0x000fe400078e000e */
[----:B------:R-:W-:-:S02]  /*3350*/  IMAD.MOV.U32 R15, RZ, RZ, R13 ;  /* 0x000000ffff0f7224 */ /* 0x000fc400078e000d */
[----:B------:R-:W-:-:S05]  /*3360*/  IMAD.MOV.U32 R14, RZ, RZ, R12 ;  /* 0x000000ffff0e7224 */ /* 0x000fca00078e000c */
[----:B------:R-:W-:Y:S05]  /*3370*/  @!P0 BRA `(.L_x_2015) ;  /* 0x0000002400648947 */ /* 0x000fea0003800000 */
[----:B------:R-:W5:Y:S01]  /*3380*/  LDCU.64 UR4, c[0x0][0x380] ;  /* 0x00007000ff0477ac */ /* 0x000f620008000a00 */
[----:B------:R-:W0:Y:S01]  /*3390*/  LDCU UR6, c[0x0][0x3b4] ;  /* 0x00007680ff0677ac */ /* 0x000e220008000800 */
[----:B------:R-:W0:Y:S01]  /*33a0*/  LDCU UR7, c[0x0][0x3b8] ;  /* 0x00007700ff0777ac */ /* 0x000e220008000800 */
[----:B-----5:R-:W-:-:S04]  /*33b0*/  UIADD3 UR4, UP0, UPT, UR4, 0x3900, URZ ;  /* 0x0000390004047890 */ /* 0x020fc8000ff1e0ff */
[----:B0-----:R-:W-:-:S12]  /*33c0*/  UIADD3.X UR5, UPT, UPT, URZ, UR5, URZ, UP0, !UPT ;  /* 0x00000005ff057290 */ /* 0x001fd800087fe4ff */
.L_x_2016:
[----:B0-----:R-:W-:-:S04]  /*33d0*/  IADD3 R12, P0, PT, R125, R5, RZ ;  /* 0x000000057d0c7210 */ /* 0x001fc80007f1e0ff */
[----:B------:R-:W-:Y:S02]  /*33e0*/  LEA.HI.X.SX32 R13, R5, RZ, 0x1, P0 ;  /* 0x000000ff050d7211 */ /* 0x000fe400000f0eff */
[----:B------:R-:W-:-:S04]  /*33f0*/  LEA R40, P0, R12, UR4, 0x2 ;  /* 0x000000040c287c11 */ /* 0x000fc8000f8010ff */
[----:B------:R-:W-:-:S05]  /*3400*/  LEA.HI.X R41, R12, UR5, R13, 0x2, P0 ;  /* 0x000000050c297c11 */ /* 0x000fca00080f140d */
[----:B------:R-:W5:Y:S04]  /*3410*/  LDG.E R13, desc[UR10][R40.64+-0x3900] ;  /* 0xffc7000a280d7981 */ /* 0x000f68000c1e1900 */
[----:B------:R-:W2:Y:S04]  /*3420*/  LDG.E R42, desc[UR10][R40.64+-0x3600] ;  /* 0xffca000a282a7981 */ /* 0x000ea8000c1e1900 */
[----:B------:R-:W4:Y:S04]  /*3430*/  LDG.E R44, desc[UR10][R40.64+-0x3300] ;  /* 0xffcd000a282c7981 */ /* 0x000f28000c1e1900 */
[----:B------:R-:W4:Y:S04]  /*3440*/  LDG.E R45, desc[UR10][R40.64+-0x3000] ;  /* 0xffd0000a282d7981 */ /* 0x000f28000c1e1900 */
[----:B------:R-:W4:Y:S04]  /*3450*/  LDG.E R46, desc[UR10][R40.64+-0x2d00] ;  /* 0xffd3000a282e7981 */ /* 0x000f28000c1e1900 */
[----:B------:R-:W4:Y:S01]  /*3460*/  LDG.E R47, desc[UR10][R40.64+-0x2a00] ;  /* 0xffd6000a282f7981 */ /* 0x000f22000c1e1900 */
[----:B------:R-:W-:-:S03]  /*3470*/  IMAD.MOV.U32 R12, RZ, RZ, -0x80000000 ;  /* 0x80000000ff0c7424 */ /* 0x000fc600078e00ff */
[----:B------:R-:W4:Y:S01]  /*3480*/  LDG.E R48, desc[UR10][R40.64+-0x2700] ;  /* 0xffd9000a28307981 */ /* 0x000f22000c1e1900 */
[----:B------:R-:W-:-:S03]  /*3490*/  UBMSK UR8, URZ, UR7 ;  /* 0x00000007ff08729b */ /* 0x000fc60008000000 */
        /* <DEDUP_REMOVED lines=27> */
[----:B---3--:R-:W3:Y:S04]  /*3650*/  LDG.E R23, desc[UR10][R40.64+0x2d00] ;  /* 0x002d000a28177981 */ /* 0x008ee8000c1e1900 */
[----:B------:R-:W3:Y:S04]  /*3660*/  LDG.E R22, desc[UR10][R40.64+0x3000] ;  /* 0x0030000a28167981 */ /* 0x000ee8000c1e1900 */
[----:B------:R-:W3:Y:S01]  /*3670*/  LDG.E R39, desc[UR10][R40.64+0x3900] ;  /* 0x0039000a28277981 */ /* 0x000ee2000c1e1900 */
[----:B-----5:R-:W-:-:S04]  /*3680*/  ISETP.GT.AND P0, PT, R13, -0x1, PT ;  /* 0xffffffff0d00780c */ /* 0x020fc80003f04270 */
        /* <DEDUP_REMOVED lines=10> */
[----:B------:R-:W5:Y:S04]  /*3730*/  LDG.E R20, desc[UR10][R40.64+0x3300] ;  /* 0x0033000a28147981 */ /* 0x000f68000c1e1900 */
[----:B------:R0:W5:Y:S01]  /*3740*/  LDG.E R13, desc[UR10][R40.64+0x3600] ;  /* 0x0036000a280d7981 */ /* 0x000162000c1e1900 */
[----:B------:R-:W-:Y:S01]  /*3750*/  BAR.SYNC.DEFER_BLOCKING 0x0 ;  /* 0x0000000000007b1d */ /* 0x000fe20000010000 */
[----:B--2---:R-:W-:-:S04]  /*3760*/  ISETP.GT.AND P0, PT, R42, -0x1, PT ;  /* 0xffffffff2a00780c */ /* 0x004fc80003f04270 */
[----:B------:R-:W-:-:S04]  /*3770*/  SEL R63, R12, 0xffffffff, P0 ;  /* 0xffffffff0c3f7807 */ /* 0x000fc80000000000 */
[----:B------:R-:W-:Y:S01]  /*3780*/  LOP3.LUT R63, R63, R42, RZ, 0x3c, !PT ;  /* 0x0000002a3f3f7212 */ /* 0x000fe200078e3cff */
[----:B------:R-:W2:Y:S03]  /*3790*/  LDS.U8 R62, [R61] ;  /* 0x000000003d3e7984 */ /* 0x000ea60000000000 */
[----:B------:R-:W-:-:S04]  /*37a0*/  ISETP.NE.AND P0, PT, R63, 0x7fffffff, PT ;  /* 0x7fffffff3f00780c */ /* 0x000fc80003f05270 */
[----:B------:R-:W-:-:S04]  /*37b0*/  SEL R63, R63, 0x80000000, P0 ;  /* 0x800000003f3f7807 */ /* 0x000fc80000000000 */
[----:B------:R-:W-:-:S04]  /*37c0*/  SHF.R.U32.HI R63, RZ, UR6, R63 ;  /* 0x00000006ff3f7c19 */ /* 0x000fc8000801163f */
[----:B------:R-:W-:-:S04]  /*37d0*/  LOP3.LUT R63, R63, UR8, RZ, 0xc0, !PT ;  /* 0x000000083f3f7c12 */ /* 0x000fc8000f8ec0ff */
[----:B------:R-:W-:Y:S02]  /*37e0*/  SHF.R.U32.HI R65, RZ, 0x2, R63 ;  /* 0x00000002ff417819 */ /* 0x000fe4000001163f */
[----:B------:R-:W-:-:S03]  /*37f0*/  LOP3.LUT R63, R63, 0x3, RZ, 0xc0, !PT ;  /* 0x000000033f3f7812 */ /* 0x000fc600078ec0ff */
[----:B0-----:R-:W-:-:S04]  /*3800*/  IMAD R40, R65, 0x300, R0 ;  /* 0x0000030041287824 */ /* 0x001fc800078e0200 */
[----:B------:R-:W-:Y:S01]  /*3810*/  IMAD.IADD R40, R63, 0x1, R40 ;  /* 0x000000013f287824 */ /* 0x000fe200078e0228 */
[----:B----4-:R-:W-:Y:S01]  /*3820*/  ISETP.GT.AND P0, PT, R44, -0x1, PT ;  /* 0xffffffff2c00780c */ /* 0x010fe20003f04270 */
[----:B--2---:R-:W-:-:S05]  /*3830*/  VIADD R62, R62, 0x1 ;  /* 0x000000013e3e7836 */ /* 0x004fca0000000000 */
[----:B------:R-:W-:Y:S04]  /*3840*/  STS.U8 [R61], R62 ;  /* 0x0000003e3d007388 */ /* 0x000fe80000000000 */
[----:B------:R-:W0:Y:S01]  /*3850*/  LDS.U8 R41, [R40] ;  /* 0x0000000028297984 */ /* 0x000e220000000000 */
        /* <DEDUP_REMOVED lines=523> */
.L_x_2015:
[----:B------:R-:W-:Y:S01]  /*5910*/  ISETP.GE.AND P0, PT, R125, R21, PT ;  /* 0x000000157d00720c */ /* 0x000fe20003f06270 */
[----:B------:R-:W-:Y:S01]  /*5920*/  BSSY.RECONVERGENT B0, `(.L_x_2017) ;  /* 0x0000077000007945 */ /* 0x000fe20003800200 */
[----:B------:R-:W-:Y:S02]  /*5930*/  IMAD.MOV.U32 R13, RZ, RZ, R11 ;  /* 0x000000ffff0d7224 */ /* 0x000fe400078e000b */
[----:B0-----:R-:W-:Y:S02]  /*5940*/  IMAD.MOV.U32 R12, RZ, RZ, R10 ;  /* 0x000000ffff0c7224 */ /* 0x001fe400078e000a */
[----:B------:R-:W-:Y:S02]  /*5950*/  IMAD.MOV.U32 R27, RZ, RZ, R9 ;  /* 0x000000ffff1b7224 */ /* 0x000fe400078e0009 */
[----:B------:R-:W-:Y:S02]  /*5960*/  IMAD.MOV.U32 R26, RZ, RZ, R8 ;  /* 0x000000ffff1a7224 */ /* 0x000fe400078e0008 */
[----:B------:R-:W-:-:S02]  /*5970*/  IMAD.MOV.U32 R25, RZ, RZ, R7 ;  /* 0x000000ffff197224 */ /* 0x000fc400078e0007 */
[----:B------:R-:W-:Y:S01]  /*5980*/  IMAD.MOV.U32 R24, RZ, RZ, R6 ;  /* 0x000000ffff187224 */ /* 0x000fe200078e0006 */
[----:B------:R-:W-:Y:S06]  /*5990*/  @P0 BRA `(.L_x_2018) ;  /* 0x0000000400bc0947 */ /* 0x000fec0003800000 */
[----:B------:R-:W-:Y:S01]  /*59a0*/  LOP3.LUT R6, RZ, R125, RZ, 0x33, !PT ;  /* 0x0000007dff067212 */ /* 0x000fe200078e33ff */
[----:B------:R-:W0:Y:S01]  /*59b0*/  LDCU UR4, c[0x0][0x3b8] ;  /* 0x00007700ff0477ac */ /* 0x000e220008000800 */
[----:B------:R-:W-:Y:S01]  /*59c0*/  BSSY.RECONVERGENT B1, `(.L_x_2019) ;  /* 0x0000025000017945 */ /* 0x000fe20003800200 */
[----:B------:R-:W-:Y:S02]  /*59d0*/  IMAD.MOV.U32 R10, RZ, RZ, R125 ;  /* 0x000000ffff0a7224 */ /* 0x000fe400078e007d */
[----:B------:R-:W-:-:S04]  /*59e0*/  IMAD.IADD R7, R6, 0x1, R21 ;  /* 0x0000000106077824 */ /* 0x000fc800078e0215 */
[C---:B------:R-:W-:Y:S01]  /*59f0*/  IMAD.HI.U32 R6, R7.reuse, -0x55555555, RZ ;  /* 0xaaaaaaab07067827 */ /* 0x040fe200078e00ff */
[----:B------:R-:W-:-:S04]  /*5a00*/  ISETP.GE.U32.AND P1, PT, R7, 0x240, PT ;  /* 0x000002400700780c */ /* 0x000fc80003f26070 */
[----:B------:R-:W-:-:S04]  /*5a10*/  SHF.R.U32.HI R6, RZ, 0x7, R6 ;  /* 0x00000007ff067819 */ /* 0x000fc80000011606 */
[----:B------:R-:W-:Y:S02]  /*5a20*/  LOP3.LUT R8, R6, 0x3, RZ, 0xc0, !PT ;  /* 0x0000000306087812 */ /* 0x000fe400078ec0ff */
[----:B0-----:R-:W-:Y:S02]  /*5a30*/  BMSK R32, RZ, UR4 ;  /* 0x00000004ff207c1b */ /* 0x001fe40008000000 */
[----:B------:R-:W-:-:S13]  /*5a40*/  ISETP.NE.AND P0, PT, R8, 0x3, PT ;  /* 0x000000030800780c */ /* 0x000fda0003f05270 */
[----:B------:R-:W-:Y:S05]  /*5a50*/  @!P0 BRA `(.L_x_2020) ;  /* 0x00000000006c8947 */ /* 0x000fea0003800000 */
[----:B------:R-:W0:Y:S01]  /*5a60*/  LDC.64 R8, c[0x0][0x380] ;  /* 0x0000e000ff087b82 */ /* 0x000e220000000a00 */
[----:B------:R-:W-:Y:S02]  /*5a70*/  VIADD R7, R6, 0x1 ;  /* 0x0000000106077836 */ /* 0x000fe40000000000 */
[----:B------:R-:W-:-:S03]  /*5a80*/  IMAD.IADD R11, R125, 0x1, R5 ;  /* 0x000000017d0b7824 */ /* 0x000fc600078e0205 */
[----:B------:R-:W-:-:S05]  /*5a90*/  LOP3.LUT R7, R7, 0x3, RZ, 0xc0, !PT ;  /* 0x0000000307077812 */ /* 0x000fca00078ec0ff */
[----:B------:R-:W-:Y:S02]  /*5aa0*/  IMAD R10, R7, 0xc0, R125 ;  /* 0x000000c0070a7824 */ /* 0x000fe400078e027d */
[----:B---3--:R-:W-:-:S07]  /*5ab0*/  IMAD.MOV R20, RZ, RZ, -R7 ;  /* 0x000000ffff147224 */ /* 0x008fce00078e0a07 */
.L_x_2021:
[----:B0-----:R-:W-:-:S06]  /*5ac0*/  IMAD.WIDE R6, R11, 0x4, R8 ;  /* 0x000000040b067825 */ /* 0x001fcc00078e0208 */
        /* <DEDUP_REMOVED lines=20> */
.L_x_2020:
[----:B--2-4-:R-:W-:Y:S05]  /*5c10*/  BSYNC.RECONVERGENT B1 ;  /* 0x0000000000017941 */ /* 0x014fea0003800200 */
.L_x_2019:
[----:B------:R-:W-:Y:S05]  /*5c20*/  @!P1 BRA `(.L_x_2018) ;  /* 0x0000000400189947 */ /* 0x000fea0003800000 */
[----:B------:R-:W2:Y:S01]  /*5c30*/  LDC.64 R8, c[0x0][0x380] ;  /* 0x0000e000ff087b82 */ /* 0x000ea20000000a00 */
[----:B------:R-:W-:Y:S01]  /*5c40*/  IMAD.IADD R5, R10, 0x1, R5 ;  /* 0x000000010a057824 */ /* 0x000fe200078e0205 */
[----:B--2---:R-:W-:-:S05]  /*5c50*/  IADD3 R8, P0, PT, R8, 0x600, RZ ;  /* 0x0000060008087810 */ /* 0x004fca0007f1e0ff */
[----:B------:R-:W-:-:S08]  /*5c60*/  IMAD.X R9, RZ, RZ, R9, P0 ;  /* 0x000000ffff097224 */ /* 0x000fd000000e0609 */
.L_x_2022:
[----:B0-----:R-:W-:-:S05]  /*5c70*/  IMAD.WIDE R6, R5, 0x4, R8 ;  /* 0x0000000405067825 */ /* 0x001fca00078e0208 */
[----:B------:R-:W2:Y:S04]  /*5c80*/  LDG.E R11, desc[UR10][R6.64+-0x600] ;  /* 0xfffa000a060b7981 */ /* 0x000ea8000c1e1900 */
[----:B------:R-:W4:Y:S04]  /*5c90*/  LDG.E R22, desc[UR10][R6.64+-0x300] ;  /* 0xfffd000a06167981 */ /* 0x000f28000c1e1900 */
[----:B------:R-:W5:Y:S04]  /*5ca0*/  LDG.E R28, desc[UR10][R6.64] ;  /* 0x0000000a061c7981 */ /* 0x000f68000c1e1900 */
[----:B------:R0:W5:Y:S01]  /*5cb0*/  LDG.E R30, desc[UR10][R6.64+0x300] ;  /* 0x0003000a061e7981 */ /* 0x000162000c1e1900 */
[----:B------:R-:W-:-:S02]  /*5cc0*/  IMAD.MOV.U32 R31, RZ, RZ, -0x80000000 ;  /* 0x80000000ff1f7424 */ /* 0x000fc400078e00ff */
[----:B------:R-:W-:Y:S02]  /*5cd0*/  VIADD R10, R10, 0x300 ;  /* 0x000003000a0a7836 */ /* 0x000fe40000000000 */
[----:B------:R-:W-:Y:S01]  /*5ce0*/  VIADD R5, R5, 0x300 ;  /* 0x0000030005057836 */ /* 0x000fe20000000000 */
[----:B--2---:R-:W-:-:S04]  /*5cf0*/  ISETP.GT.AND P0, PT, R11, -0x1, PT ;  /* 0xffffffff0b00780c */ /* 0x004fc80003f04270 */
[----:B---3--:R-:W-:-:S04]  /*5d00*/  SEL R20, R31, 0xffffffff, P0 ;  /* 0xffffffff1f147807 */ /* 0x008fc80000000000 */
[----:B------:R-:W-:-:S04]  /*5d10*/  LOP3.LUT R20, R20, R11, RZ, 0x3c, !PT ;  /* 0x0000000b14147212 */ /* 0x000fc800078e3cff */
[----:B------:R-:W-:-:S04]  /*5d20*/  ISETP.NE.AND P0, PT, R20, 0x7fffffff, PT ;  /* 0x7fffffff1400780c */ /* 0x000fc80003f05270 */
[----:B------:R-:W-:Y:S02]  /*5d30*/  SEL R20, R20, 0x80000000, P0 ;  /* 0x8000000014147807 */ /* 0x000fe40000000000 */
[----:B----4-:R-:W-:Y:S02]  /*5d40*/  ISETP.GT.AND P0, PT, R22, -0x1, PT ;  /* 0xffffffff1600780c */ /* 0x010fe40003f04270 */
        /* <DEDUP_REMOVED lines=10> */
[----:B-----5:R-:W-:Y:S02]  /*5df0*/  ISETP.GT.AND P0, PT, R28, -0x1, PT ;  /* 0xffffffff1c00780c */ /* 0x020fe40003f04270 */
[----:B------:R-:W-:Y:S02]  /*5e00*/  SHF.R.U32.HI R7, RZ, UR12, R7 ;  /* 0x0000000cff077c19 */ /* 0x000fe40008011607 */
[----:B------:R-:W0:Y:S02]  /*5e10*/  LDS.U8 R6, [R11] ;  /* 0x000000000b067984 */ /* 0x000e240000000000 */
[----:B------:R-:W-:-:S04]  /*5e20*/  LOP3.LUT R7, R32, R7, RZ, 0xc0, !PT ;  /* 0x0000000720077212 */ /* 0x000fc800078ec0ff */
[----:B------:R-:W-:Y:S02]  /*5e30*/  SHF.R.U32.HI R23, RZ, 0x2, R7 ;  /* 0x00000002ff177819 */ /* 0x000fe40000011607 */
[----:B------:R-:W-:-:S03]  /*5e40*/  LOP3.LUT R7, R7, 0x3, RZ, 0xc0, !PT ;  /* 0x0000000307077812 */ /* 0x000fc600078ec0ff */
[----:B------:R-:W-:Y:S01]  /*5e50*/  IMAD R20, R23, 0x300, R0 ;  /* 0x0000030017147824 */ /* 0x000fe200078e0200 */
[----:B------:R-:W-:-:S03]  /*5e60*/  SEL R23, R31, 0xffffffff, P0 ;  /* 0xffffffff1f177807 */ /* 0x000fc60000000000 */
[----:B------:R-:W-:Y:S01]  /*5e70*/  IMAD.IADD R7, R7, 0x1, R20 ;  /* 0x0000000107077824 */ /* 0x000fe200078e0214 */
[----:B------:R-:W-:-:S04]  /*5e80*/  LOP3.LUT R23, R23, R28, RZ, 0x3c, !PT ;  /* 0x0000001c17177212 */ /* 0x000fc800078e3cff */
[----:B------:R-:W-:-:S04]  /*5e90*/  ISETP.NE.AND P0, PT, R23, 0x7fffffff, PT ;  /* 0x7fffffff1700780c */ /* 0x000fc80003f05270 */
[----:B------:R-:W-:Y:S02]  /*5ea0*/  SEL R23, R23, 0x80000000, P0 ;  /* 0x8000000017177807 */ /* 0x000fe40000000000 */
[----:B------:R-:W-:Y:S02]  /*5eb0*/  ISETP.GT.AND P0, PT, R30, -0x1, PT ;  /* 0xffffffff1e00780c */ /* 0x000fe40003f04270 */
[----:B------:R-:W-:-:S04]  /*5ec0*/  SHF.R.U32.HI R23, RZ, UR12, R23 ;  /* 0x0000000cff177c19 */ /* 0x000fc80008011617 */
[----:B------:R-:W-:-:S04]  /*5ed0*/  LOP3.LUT R23, R32, R23, RZ, 0xc0, !PT ;  /* 0x0000001720177212 */ /* 0x000fc800078ec0ff */
[----:B------:R-:W-:Y:S02]  /*5ee0*/  SHF.R.U32.HI R29, RZ, 0x2, R23 ;  /* 0x00000002ff1d7819 */ /* 0x000fe40000011617 */
[----:B------:R-:W-:Y:S01]  /*5ef0*/  LOP3.LUT R23, R23, 0x3, RZ, 0xc0, !PT ;  /* 0x0000000317177812 */ /* 0x000fe200078ec0ff */
[----:B0-----:R-:W-:Y:S02]  /*5f00*/  VIADD R6, R6, 0x1 ;  /* 0x0000000106067836 */ /* 0x001fe40000000000 */
[----:B------:R-:W-:-:S03]  /*5f10*/  IMAD R22, R29, 0x300, R0 ;  /* 0x000003001d167824 */ /* 0x000fc600078e0200 */
[----:B------:R0:W-:Y:S01]  /*5f20*/  STS.U8 [R11], R6 ;  /* 0x000000060b007388 */ /* 0x0001e20000000000 */
[----:B------:R-:W-:-:S03]  /*5f30*/  IMAD.IADD R22, R23, 0x1, R22 ;  /* 0x0000000117167824 */ /* 0x000fc600078e0216 */
[----:B------:R-:W2:Y:S01]  /*5f40*/  LDS.U8 R20, [R7] ;  /* 0x0000000007147984 */ /* 0x000ea20000000000 */
[----:B0-----:R-:W-:-:S04]  /*5f50*/  SEL R11, R31, 0xffffffff, P0 ;  /* 0xffffffff1f0b7807 */ /* 0x001fc80000000000 */
[----:B------:R-:W-:-:S04]  /*5f60*/  LOP3.LUT R11, R11, R30, RZ, 0x3c, !PT ;  /* 0x0000001e0b0b7212 */ /* 0x000fc800078e3cff */
[----:B------:R-:W-:-:S04]  /*5f70*/  ISETP.NE.AND P0, PT, R11, 0x7fffffff, PT ;  /* 0x7fffffff0b00780c */ /* 0x000fc80003f05270 */
[----:B------:R-:W-:Y:S02]  /*5f80*/  SEL R11, R11, 0x80000000, P0 ;  /* 0x800000000b0b7807 */ /* 0x000fe40000000000 */
[----:B------:R-:W-:Y:S02]  /*5f90*/  ISETP.GE.AND P0, PT, R10, R21, PT ;  /* 0x000000150a00720c */ /* 0x000fe40003f06270 */
[----:B------:R-:W-:-:S04]  /*5fa0*/  SHF.R.U32.HI R11, RZ, UR12, R11 ;  /* 0x0000000cff0b7c19 */ /* 0x000fc8000801160b */
[----:B------:R-:W-:-:S04]  /*5fb0*/  LOP3.LUT R11, R32, R11, RZ, 0xc0, !PT ;  /* 0x0000000b200b7212 */ /* 0x000fc800078ec0ff */
[----:B------:R-:W-:Y:S02]  /*5fc0*/  SHF.R.U32.HI R23, RZ, 0x2, R11 ;  /* 0x00000002ff177819 */ /* 0x000fe4000001160b */
[----:B------:R-:W-:-:S03]  /*5fd0*/  LOP3.LUT R11, R11, 0x3, RZ, 0xc0, !PT ;  /* 0x000000030b0b7812 */ /* 0x000fc600078ec0ff */
[----:B------:R-:W-:-:S04]  /*5fe0*/  IMAD R28, R23, 0x300, R0 ;  /* 0x00000300171c7824 */ /* 0x000fc800078e0200 */
        /* <DEDUP_REMOVED lines=10> */
.L_x_2018:
[----:B--2-4-:R-:W-:Y:S05]  /*6090*/  BSYNC.RECONVERGENT B0 ;  /* 0x0000000000007941 */ /* 0x014fea0003800200 */
.L_x_2017:
[----:B------:R-:W0:Y:S01]  /*60a0*/  S2R R9, SR_LANEID ;  /* 0x0000000000097919 */ /* 0x000e220000000000 */
[----:B------:R-:W-:Y:S01]  /*60b0*/  BAR.SYNC.DEFER_BLOCKING 0x0 ;  /* 0x0000000000007b1d */ /* 0x000fe20000010000 */
[C---:B------:R-:W-:Y:S02]  /*60c0*/  ISETP.GT.U32.AND P0, PT, R125.reuse, 0x1ff, PT ;  /* 0x000001ff7d00780c */ /* 0x040fe40003f04070 */
[----:B------:R-:W-:Y:S02]  /*60d0*/  SHF.R.U32.HI R45, RZ, 0x5, R125 ;  /* 0x00000005ff2d7819 */ /* 0x000fe4000001167d */
[C---:B------:R-:W-:Y:S01]  /*60e0*/  ISETP.GT.U32.AND P2, PT, R125.reuse, 0x13f, PT ;  /* 0x0000013f7d00780c */ /* 0x040fe20003f44070 */
[----:B------:R-:W-:Y:S01]  /*60f0*/  BSSY.RECONVERGENT B0, `(.L_x_2023) ;  /* 0x0000032000007945 */ /* 0x000fe20003800200 */
[C---:B------:R-:W-:Y:S02]  /*6100*/  ISETP.GT.U32.AND P3, PT, R125.reuse, 0x7f, PT ;  /* 0x0000007f7d00780c */ /* 0x040fe40003f64070 */
[----:B------:R-:W-:Y:S01]  /*6110*/  ISETP.GT.U32.AND P1, PT, R125, 0x3f, PT ;  /* 0x0000003f7d00780c */ /* 0x000fe20003f24070 */
[----:B0-----:R-:W-:-:S04]  /*6120*/  IMAD R6, R9, 0x100, R4 ;  /* 0x0000010009067824 */ /* 0x001fc800078e0204 */
[----:B------:R-:W-:Y:S01]  /*6130*/  IMAD R30, R45, 0x10, R6 ;  /* 0x000000102d1e7824 */ /* 0x000fe200078e0206 */
[----:B------:R-:W-:Y:S07]  /*6140*/  @P0 BRA `(.L_x_2024) ;  /* 0x0000000000b00947 */ /* 0x000fee0003800000 */
[----:B------:R-:W-:-:S04]  /*6150*/  IMAD R6, R45, 0x300, R4 ;  /* 0x000003002d067824 */ /* 0x000fc800078e0204 */
[----:B------:R-:W-:-:S05]  /*6160*/  IMAD R31, R9, 0x4, R6 ;  /* 0x00000004091f7824 */ /* 0x000fca00078e0206 */
[----:B------:R-:W0:Y:S04]  /*6170*/  LDS R5, [R31] ;  /* 0x000000001f057984 */ /* 0x000e280000000800 */
[----:B------:R-:W2:Y:S04]  /*6180*/  LDS R10, [R31+0x80] ;  /* 0x000080001f0a7984 */ /* 0x000ea80000000800 */
[----:B------:R-:W4:Y:S04]  /*6190*/  LDS R22, [R31+0x100] ;  /* 0x000100001f167984 */ /* 0x000f280000000800 */
[----:B---3--:R-:W3:Y:S04]  /*61a0*/  LDS R23, [R31+0x180] ;  /* 0x000180001f177984 */ /* 0x008ee80000000800 */
[----:B------:R-:W5:Y:S04]  /*61b0*/  LDS R29, [R31+0x280] ;  /* 0x000280001f1d7984 */ /* 0x000f680000000800 */
[----:B------:R-:W1:Y:S01]  /*61c0*/  LDS R28, [R31+0x200] ;  /* 0x000200001f1c7984 */ /* 0x000e620000000800 */
[----:B0-----:R-:W-:-:S02]  /*61d0*/  PRMT R7, R5, 0x7770, RZ ;  /* 0x0000777005077816 */ /* 0x001fc400000000ff */
[C---:B------:R-:W-:Y:S02]  /*61e0*/  PRMT R6, R5.reuse, 0x7771, RZ ;  /* 0x0000777105067816 */ /* 0x040fe400000000ff */
[C---:B------:R-:W-:Y:S02]  /*61f0*/  PRMT R11, R5.reuse, 0x7772, RZ ;  /* 0x00007772050b7816 */ /* 0x040fe400000000ff */
[----:B------:R-:W-:Y:S02]  /*6200*/  PRMT R8, R5, 0x7773, RZ ;  /* 0x0000777305087816 */ /* 0x000fe400000000ff */
[C---:B--2---:R-:W-:Y:S02]  /*6210*/  PRMT R5, R10.reuse, 0x7770, RZ ;  /* 0x000077700a057816 */ /* 0x044fe400000000ff */
        /* <DEDUP_REMOVED lines=10> */
[----:B------:R-:W-:Y:S02]  /*62c0*/  PRMT R21, R22, 0x7773, RZ ;  /* 0x0000777316157816 */ /* 0x000fe400000000ff */
[C---:B---3--:R-:W-:Y:S02]  /*62d0*/  PRMT R22, R23.reuse, 0x7770, RZ ;  /* 0x0000777017167816 */ /* 0x048fe400000000ff */
[C---:B------:R-:W-:Y:S02]  /*62e0*/  PRMT R24, R23.reuse, 0x7771, RZ ;  /* 0x0000777117187816 */ /* 0x040fe400000000ff */
[----:B------:R-:W-:-:S02]  /*62f0*/  PRMT R25, R23, 0x7772, RZ ;  /* 0x0000777217197816 */ /* 0x000fc400000000ff */
[----:B------:R-:W-:Y:S02]  /*6300*/  PRMT R23, R23, 0x7773, RZ ;  /* 0x0000777317177816 */ /* 0x000fe400000000ff */
[----:B------:R-:W-:Y:S02]  /*6310*/  IADD3 R5, PT, PT, R22, R5, R10 ;  /* 0x0000000516057210 */ /* 0x000fe40007ffe00a */
[----:B------:R-:W-:Y:S02]  /*6320*/  IADD3 R6, PT, PT, R24, R6, R7 ;  /* 0x0000000618067210 */ /* 0x000fe40007ffe007 */
[----:B------:R-:W-:Y:S02]  /*6330*/  IADD3 R11, PT, PT, R25, R11, R20 ;  /* 0x0000000b190b7210 */ /* 0x000fe40007ffe014 */
[C---:B-----5:R-:W-:Y:S02]  /*6340*/  PRMT R7, R29.reuse, 0x7770, RZ ;  /* 0x000077701d077816 */ /* 0x060fe400000000ff */
[----:B------:R-:W-:-:S02]  /*6350*/  PRMT R10, R29, 0x7771, RZ ;  /* 0x000077711d0a7816 */ /* 0x000fc400000000ff */
[----:B------:R-:W-:Y:S02]  /*6360*/  PRMT R20, R29, 0x7772, RZ ;  /* 0x000077721d147816 */ /* 0x000fe400000000ff */
[----:B------:R-:W-:Y:S02]  /*6370*/  IADD3 R8, PT, PT, R23, R8, R21 ;  /* 0x0000000817087210 */ /* 0x000fe40007ffe015 */
[C---:B-1----:R-:W-:Y:S02]  /*6380*/  PRMT R24, R28.reuse, 0x7770, RZ ;  /* 0x000077701c187816 */ /* 0x042fe400000000ff */
        /* <DEDUP_REMOVED lines=8> */
.L_x_2024:
[----:B------:R-:W-:Y:S05]  /*6410*/  BSYNC.RECONVERGENT B0 ;  /* 0x0000000000007941 */ /* 0x000fea0003800200 */
.L_x_2023:
[----:B------:R-:W-:Y:S04]  /*6420*/  BSSY.RECONVERGENT B0, `(.L_x_2025) ;  /* 0x000002e000007945 */ /* 0x000fe80003800200 */
[----:B------:R-:W-:Y:S05]  /*6430*/  @P2 BRA `(.L_x_2026) ;  /* 0x0000000000b02947 */ /* 0x000fea0003800000 */
[----:B------:R-:W-:-:S04]  /*6440*/  IMAD R6, R45, 0x300, R4 ;  /* 0x000003002d067824 */ /* 0x000fc800078e0204 */
[----:B------:R-:W-:-:S05]  /*6450*/  IMAD R31, R9, 0x4, R6 ;  /* 0x00000004091f7824 */ /* 0x000fca00078e0206 */
[----:B------:R-:W0:Y:S04]  /*6460*/  LDS R5, [R31+0x1200] ;  /* 0x001200001f057984 */ /* 0x000e280000000800 */
        /* <DEDUP_REMOVED lines=41> */
.L_x_2026:
[----:B------:R-:W-:Y:S05]  /*6700*/  BSYNC.RECONVERGENT B0 ;  /* 0x0000000000007941 */ /* 0x000fea0003800200 */
.L_x_2025:
        /* <DEDUP_REMOVED lines=46> */
.L_x_2028:
[----:B------:R-:W-:Y:S05]  /*69f0*/  BSYNC.RECONVERGENT B0 ;  /* 0x0000000000007941 */ /* 0x000fea0003800200 */
.L_x_2027:
        /* <DEDUP_REMOVED lines=10> */
[----:B------:R-:W2:Y:S04]  /*6aa0*/  LDS R7, [R0+0x200] ;  /* 0x0002000000077984 */ /* 0x000ea80000000800 */
[----:B------:R-:W-:Y:S04]  /*6ab0*/  LDS R8, [R0+0x300] ;  /* 0x0003000000087984 */ /* 0x000fe80000000800 */
[----:B------:R-:W4:Y:S04]  /*6ac0*/  LDS R10, [R0+0x400] ;  /* 0x00040000000a7984 */ /* 0x000f280000000800 */
[----:B0-----:R-:W-:Y:S04]  /*6ad0*/  LDS R12, [R0+0x500] ;  /* 0x00050000000c7984 */ /* 0x001fe80000000800 */
[----:B------:R-:W0:Y:S04]  /*6ae0*/  LDS R11, [R0+0x600] ;  /* 0x00060000000b7984 */ /* 0x000e280000000800 */
[----:B------:R-:W-:Y:S04]  /*6af0*/  LDS R14, [R0+0x700] ;  /* 0x00070000000e7984 */ /* 0x000fe80000000800 */
[----:B------:R-:W5:Y:S04]  /*6b00*/  LDS R13, [R0+0x800] ;  /* 0x00080000000d7984 */ /* 0x000f680000000800 */
[----:B------:R-:W-:Y:S04]  /*6b10*/  LDS R16, [R0+0x900] ;  /* 0x0009000000107984 */ /* 0x000fe80000000800 */
[----:B------:R-:W1:Y:S04]  /*6b20*/  LDS R15, [R0+0xa00] ;  /* 0x000a0000000f7984 */ /* 0x000e680000000800 */
[----:B------:R-:W-:Y:S04]  /*6b30*/  LDS R18, [R0+0xb00] ;  /* 0x000b000000127984 */ /* 0x000fe80000000800 */
[----:B------:R-:W1:Y:S01]  /*6b40*/  LDS R17, [R0+0xc00] ;  /* 0x000c000000117984 */ /* 0x000e620000000800 */
[----:B--2---:R-:W-:-:S03]  /*6b50*/  IADD3 R5, PT, PT, R7, R6, R5 ;  /* 0x0000000607057210 */ /* 0x004fc60007ffe005 */
[----:B---3--:R-:W-:Y:S04]  /*6b60*/  LDS R20, [R0+0xd00] ;  /* 0x000d000000147984 */ /* 0x008fe80000000800 */
[----:B------:R-:W2:Y:S01]  /*6b70*/  LDS R19, [R0+0xe00] ;  /* 0x000e000000137984 */ /* 0x000ea20000000800 */
[----:B----4-:R-:W-:-:S03]  /*6b80*/  IADD3 R5, PT, PT, R10, R8, R5 ;  /* 0x000000080a057210 */ /* 0x010fc60007ffe005 */
[----:B------:R-:W-:Y:S04]  /*6b90*/  LDS R22, [R0+0xf00] ;  /* 0x000f000000167984 */ /* 0x000fe80000000800 */
[----:B------:R-:W3:Y:S01]  /*6ba0*/  LDS R21, [R0+0x1000] ;  /* 0x0010000000157984 */ /* 0x000ee20000000800 */
[----:B0-----:R-:W-:-:S03]  /*6bb0*/  IADD3 R5, PT, PT, R11, R12, R5 ;  /* 0x0000000c0b057210 */ /* 0x001fc60007ffe005 */
[----:B------:R-:W-:Y:S04]  /*6bc0*/  LDS R24, [R0+0x1100] ;  /* 0x0011000000187984 */ /* 0x000fe80000000800 */
[----:B------:R-:W0:Y:S01]  /*6bd0*/  LDS R23, [R0+0x1200] ;  /* 0x0012000000177984 */ /* 0x000e220000000800 */
[----:B-----5:R-:W-:-:S03]  /*6be0*/  IADD3 R5, PT, PT, R13, R14, R5 ;  /* 0x0000000e0d057210 */ /* 0x020fc60007ffe005 */
[----:B------:R-:W-:Y:S04]  /*6bf0*/  LDS R26, [R0+0x1300] ;  /* 0x00130000001a7984 */ /* 0x000fe80000000800 */
[----:B------:R-:W4:Y:S01]  /*6c00*/  LDS R25, [R0+0x1400] ;  /* 0x0014000000197984 */ /* 0x000f220000000800 */
[----:B-1----:R-:W-:-:S03]  /*6c10*/  IADD3 R5, PT, PT, R15, R16, R5 ;  /* 0x000000100f057210 */ /* 0x002fc60007ffe005 */
[----:B------:R-:W-:Y:S04]  /*6c20*/  LDS R6, [R0+0x1500] ;  /* 0x0015000000067984 */ /* 0x000fe80000000800 */
[----:B------:R-:W1:Y:S01]  /*6c30*/  LDS R7, [R0+0x1600] ;  /* 0x0016000000077984 */ /* 0x000e620000000800 */
[----:B------:R-:W-:-:S03]  /*6c40*/  IADD3 R5, PT, PT, R17, R18, R5 ;  /* 0x0000001211057210 */ /* 0x000fc60007ffe005 */
[----:B------:R-:W-:Y:S04]  /*6c50*/  LDS R8, [R0+0x1700] ;  /* 0x0017000000087984 */ /* 0x000fe80000000800 */
[----:B------:R-:W5:Y:S01]  /*6c60*/  LDS R10, [R0+0x1800] ;  /* 0x00180000000a7984 */ /* 0x000f620000000800 */
[----:B--2---:R-:W-:-:S03]  /*6c70*/  IADD3 R5, PT, PT, R19, R20, R5 ;  /* 0x0000001413057210 */ /* 0x004fc60007ffe005 */
[----:B------:R-:W-:Y:S04]  /*6c80*/  LDS R12, [R0+0x1900] ;  /* 0x00190000000c7984 */ /* 0x000fe80000000800 */
[----:B------:R-:W2:Y:S01]  /*6c90*/  LDS R11, [R0+0x1a00] ;  /* 0x001a0000000b7984 */ /* 0x000ea20000000800 */
[----:B---3--:R-:W-:-:S03]  /*6ca0*/  IADD3 R5, PT, PT, R21, R22, R5 ;  /* 0x0000001615057210 */ /* 0x008fc60007ffe005 */
[----:B------:R-:W-:Y:S04]  /*6cb0*/  LDS R14, [R0+0x1b00] ;  /* 0x001b0000000e7984 */ /* 0x000fe80000000800 */
[----:B------:R-:W3:Y:S01]  /*6cc0*/  LDS R13, [R0+0x1c00] ;  /* 0x001c0000000d7984 */ /* 0x000ee20000000800 */
[----:B0-----:R-:W-:-:S03]  /*6cd0*/  IADD3 R5, PT, PT, R23, R24, R5 ;  /* 0x0000001817057210 */ /* 0x001fc60007ffe005 */
[----:B------:R-:W-:Y:S04]  /*6ce0*/  LDS R16, [R0+0x1d00] ;  /* 0x001d000000107984 */ /* 0x000fe80000000800 */
[----:B------:R-:W0:Y:S01]  /*6cf0*/  LDS R15, [R0+0x1e00] ;  /* 0x001e0000000f7984 */ /* 0x000e220000000800 */
[----:B----4-:R-:W-:-:S03]  /*6d00*/  IADD3 R5, PT, PT, R25, R26, R5 ;  /* 0x0000001a19057210 */ /* 0x010fc60007ffe005 */
[----:B------:R-:W4:Y:S01]  /*6d10*/  LDS R18, [R0+0x1f00] ;  /* 0x001f000000127984 */ /* 0x000f220000000800 */
[----:B-1----:R-:W-:-:S04]  /*6d20*/  IADD3 R5, PT, PT, R7, R6, R5 ;  /* 0x0000000607057210 */ /* 0x002fc80007ffe005 */
[----:B-----5:R-:W-:-:S04]  /*6d30*/  IADD3 R5, PT, PT, R10, R8, R5 ;  /* 0x000000080a057210 */ /* 0x020fc80007ffe005 */
[----:B--2---:R-:W-:-:S04]  /*6d40*/  IADD3 R5, PT, PT, R11, R12, R5 ;  /* 0x0000000c0b057210 */ /* 0x004fc80007ffe005 */
[----:B---3--:R-:W-:-:S04]  /*6d50*/  IADD3 R5, PT, PT, R13, R14, R5 ;  /* 0x0000000e0d057210 */ /* 0x008fc80007ffe005 */
[----:B0-----:R-:W-:-:S05]  /*6d60*/  IADD3 R5, PT, PT, R15, R16, R5 ;  /* 0x000000100f057210 */ /* 0x001fca0007ffe005 */
[----:B----4-:R-:W-:-:S07]  /*6d70*/  IMAD.IADD R5, R5, 0x1, R18 ;  /* 0x0000000105057824 */ /* 0x010fce00078e0212 */
.L_x_2030:
[----:B------:R-:W-:Y:S05]  /*6d80*/  BSYNC.RECONVERGENT B0 ;  /* 0x0000000000007941 */ /* 0x000fea0003800200 */
.L_x_2029:
[----:B------:R-:W-:Y:S01]  /*6d90*/  BAR.SYNC.DEFER_BLOCKING 0x0 ;  /* 0x0000000000007b1d */ /* 0x000fe20000010000 */
[----:B------:R-:W-:Y:S01]  /*6da0*/  IMAD.MOV.U32 R124, RZ, RZ, RZ ;  /* 0x000000ffff7c7224 */ /* 0x000fe200078e00ff */
[----:B------:R-:W-:-:S03]  /*6db0*/  ISETP.GT.U32.AND P2, PT, R125, 0x1f, PT ;  /* 0x0000001f7d00780c */ /* 0x000fc60003f44070 */
[----:B------:R-:W-:Y:S01]  /*6dc0*/  IMAD.HI.U32 R7, R125, 0x2aaaaaab, R124 ;  /* 0x2aaaaaab7d077827 */ /* 0x000fe200078e007c */
[----:B------:R-:W2:Y:S03]  /*6dd0*/  LDCU UR14, c[0x0][0x3b4] ;  /* 0x00007680ff0e77ac */ /* 0x000ea60008000800 */
        /* <DEDUP_REMOVED lines=9> */
[----:B--2-4-:R-:W-:Y:S05]  /*6e70*/  @P2 BRA `(.L_x_2031) ;  /* 0x0000000000882947 */ /* 0x014fea0003800000 */
[----:B0-----:R-:W-:Y:S01]  /*6e80*/  IMAD R5, R125, 0x1c, R4 ;  /* 0x0000001c7d057824 */ /* 0x001fe200078e0204 */
[----:B------:R-:W-:-:S04]  /*6e90*/  UMOV UR4, 0xffffffff ;  /* 0xffffffff00047882 */ /* 0x000fc80000000000 */
[----:B------:R-:W-:Y:S04]  /*6ea0*/  LDS R7, [R5+0x210] ;  /* 0x0002100005077984 */ /* 0x000fe80000000800 */
[----:B------:R-:W-:Y:S04]  /*6eb0*/  LDS R8, [R5+0x214] ;  /* 0x0002140005087984 */ /* 0x000fe80000000800 */
[----:B------:R-:W0:Y:S04]  /*6ec0*/  LDS R10, [R5+0x218] ;  /* 0x00021800050a7984 */ /* 0x000e280000000800 */
[----:B------:R-:W-:Y:S04]  /*6ed0*/  LDS R11, [R5+0x21c] ;  /* 0x00021c00050b7984 */ /* 0x000fe80000000800 */
[----:B------:R-:W2:Y:S04]  /*6ee0*/  LDS R12, [R5+0x220] ;  /* 0x00022000050c7984 */ /* 0x000ea80000000800 */
[----:B------:R-:W4:Y:S01]  /*6ef0*/  LDS R13, [R5+0x224] ;  /* 0x00022400050d7984 */ /* 0x000f220000000800 */
[----:B0-----:R-:W-:-:S04]  /*6f00*/  IADD3 R14, PT, PT, R10, R8, R7 ;  /* 0x000000080a0e7210 */ /* 0x001fc80007ffe007 */
[----:B--2---:R-:W-:-:S05]  /*6f10*/  IADD3 R14, PT, PT, R12, R14, R11 ;  /* 0x0000000e0c0e7210 */ /* 0x004fca0007ffe00b */
        /* <DEDUP_REMOVED lines=11> */
.L_x_2046:
        /* <DEDUP_REMOVED lines=13> */
.L_x_2031:
[----:B------:R-:W-:Y:S05]  /*70a0*/  WARPSYNC.ALL ;  /* 0x0000000000007948 */ /* 0x000fea0003800000 */
[----:B------:R-:W-:Y:S06]  /*70b0*/  BAR.SYNC.DEFER_BLOCKING 0x0 ;  /* 0x0000000000007b1d */ /* 0x000fec0000010000 */
[----:B0-----:R-:W0:Y:S02]  /*70c0*/  LDS R6, [R6+0x210] ;  /* 0x0002100006067984 */ /* 0x001e240000000800 */
        /* <DEDUP_REMOVED lines=11> */
[----:B------:R-:W-:Y:S01]  /*7180*/  ISETP.GE.AND P0, PT, R43, 0x1d40, PT ;  /* 0x00001d402b00780c */ /* 0x000fe20003f06270 */
[----:B------:R-:W-:-:S12]  /*7190*/  IMAD R47, R45, 0x4, R4 ;  /* 0x000000042d2f7824 */ /* 0x000fd800078e0204 */
[----:B------:R-:W-:Y:S05]  /*71a0*/  @!P0 BRA `(.L_x_2034) ;  /* 0x00000078001c8947 */ /* 0x000fea0003800000 */
[C---:B--2---:R-:W-:Y:S01]  /*71b0*/  IADD3 R5, PT, PT, -R125.reuse, 0x3f, RZ ;  /* 0x0000003f7d057810 */ /* 0x044fe20007ffe1ff */
[C---:B------:R-:W-:Y:S01]  /*71c0*/  VIADD R6, R125.reuse, 0xffffffc0 ;  /* 0xffffffc07d067836 */ /* 0x040fe20000000000 */
[C---:B------:R-:W-:Y:S01]  /*71d0*/  LOP3.LUT R28, R125.reuse, 0xc00, RZ, 0xfc, !PT ;  /* 0x00000c007d1c7812 */ /* 0x040fe200078efcff */
[----:B------:R-:W-:Y:S01]  /*71e0*/  VIADD R12, R125, 0xc0 ;  /* 0x000000c07d0c7836 */ /* 0x000fe20000000000 */
[----:B------:R-:W-:Y:S01]  /*71f0*/  LOP3.LUT R7, R5, 0x1f, RZ, 0xc0, !PT ;  /* 0x0000001f05077812 */ /* 0x000fe200078ec0ff */
[C---:B------:R-:W-:Y:S01]  /*7200*/  VIADD R15, R125.reuse, 0x180 ;  /* 0x000001807d0f7836 */ /* 0x040fe20000000000 */
[----:B------:R-:W-:Y:S01]  /*7210*/  SHF.R.U32.HI R5, RZ, 0x4, R5 ;  /* 0x00000004ff057819 */ /* 0x000fe20000011605 */
[----:B------:R-:W-:Y:S01]  /*7220*/  VIADD R16, R125, 0x240 ;  /* 0x000002407d107836 */ /* 0x000fe20000000000 */
[----:B------:R-:W-:Y:S01]  /*7230*/  ISETP.GE.U32.AND P0, PT, R6, -0x3f, PT ;  /* 0xffffffc10600780c */ /* 0x000fe20003f06070 */
[----:B------:R-:W-:Y:S01]  /*7240*/  IMAD R7, R7, 0x300, R4 ;  /* 0x0000030007077824 */ /* 0x000fe200078e0204 */
[----:B------:R-:W-:Y:S01]  /*7250*/  LOP3.LUT R14, R5, 0x2, RZ, 0xc0, !PT ;  /* 0x00000002050e7812 */ /* 0x000fe200078ec0ff */
[C---:B------:R-:W-:Y:S01]  /*7260*/  VIADD R17, R125.reuse, 0x300 ;  /* 0x000003007d117836 */ /* 0x040fe20000000000 */
[C---:B------:R-:W-:Y:S01]  /*7270*/  LOP3.LUT R38, R125.reuse, 0x1800, RZ, 0xfc, !PT ;  /* 0x000018007d267812 */ /* 0x040fe200078efcff */
[----:B------:R-:W-:-:S02]  /*7280*/  VIADD R18, R125, 0x3c0 ;  /* 0x000003c07d127836 */ /* 0x000fc40000000000 */
[----:B------:R-:W-:Y:S02]  /*7290*/  IMAD.IADD R14, R7, 0x1, R14 ;  /* 0x00000001070e7824 */ /* 0x000fe400078e020e */
[C---:B------:R-:W-:Y:S02]  /*72a0*/  VIADD R19, R125.reuse, 0x480 ;  /* 0x000004807d137836 */ /* 0x040fe40000000000 */
[C---:B---3--:R-:W-:Y:S02]  /*72b0*/  VIADD R20, R125.reuse, 0x540 ;  /* 0x000005407d147836 */ /* 0x048fe40000000000 */
        /* <DEDUP_REMOVED lines=22> */
[C-C-:B------:R-:W-:Y:S02]  /*7420*/  IMAD R49, R125.reuse, 0x98, R0.reuse ;  /* 0x000000987d317824 */ /* 0x140fe400078e0200 */
[----:B------:R-:W-:-:S07]  /*7430*/  IMAD R50, R125, 0x80, R0 ;  /* 0x000000807d327824 */ /* 0x000fce00078e0200 */
.L_x_2035:
[----:B------:R-:W-:-:S04]  /*7440*/  IADD3 R52, P1, PT, R125, R3, RZ ;  /* 0x000000037d347210 */ /* 0x000fc80007f3e0ff */
[----:B0-----:R-:W-:Y:S01]  /*7450*/  LEA.HI.X.SX32 R5, R3, RZ, 0x1, P1 ;  /* 0x000000ff03057211 */ /* 0x001fe200008f0eff */
[----:B------:R-:W-:-:S03]  /*7460*/  IMAD.SHL.U32 R53, R52, 0x4, RZ ;  /* 0x0000000434357824 */ /* 0x000fc600078e00ff */
[----:B------:R-:W-:Y:S02]  /*7470*/  SHF.L.U64.HI R52, R52, 0x2, R5 ;  /* 0x0000000234347819 */ /* 0x000fe40000010205 */
[----:B------:R-:W-:-:S04]  /*7480*/  IADD3 R4, P1, PT, R53, UR8, RZ ;  /* 0x0000000835047c10 */ /* 0x000fc8000ff3e0ff */
[----:B------:R-:W-:-:S05]  /*7490*/  IADD3.X R5, PT, PT, R52, UR9, RZ, P1, !PT ;  /* 0x0000000934057c10 */ /* 0x000fca0008ffe4ff */
        /* <DEDUP_REMOVED lines=40> */
[----:B------:R-:W-:Y:S01]  /*7720*/  IMAD.MOV.U32 R54, RZ, RZ, -0x80000000 ;  /* 0x80000000ff367424 */ /* 0x000fe200078e00ff */
[----:B------:R-:W-:Y:S01]  /*7730*/  UBMSK UR13, URZ, UR12 ;  /* 0x0000000cff0d729b */ /* 0x000fe20008000000 */
[----:B------:R-:W-:Y:S01]  /*7740*/  ISETP.NE.AND P2, PT, R9, 0x1f, PT ;  /* 0x0000001f0900780c */ /* 0x000fe20003f45270 */
[----:B------:R-:W0:Y:S01]  /*7750*/  S2UR UR5, SR_CgaCtaId ;  /* 0x00000000000579c3 */ /* 0x000e220000008800 */
[----:B------:R-:W-:Y:S01]  /*7760*/  UMOV UR4, 0x400 ;  /* 0x0000040000047882 */ /* 0x000fe20000000000 */
[----:B------:R-:W-:-:S02]  /*7770*/  ISETP.NE.AND P3, PT, R45, 0x4, PT ;  /* 0x000000042d00780c */ /* 0x000fc40003f65270 */
[----:B------:R-:W-:Y:S01]  /*7780*/  ISETP.NE.AND P4, PT, R45, 0x5, PT ;  /* 0x000000052d00780c */ /* 0x000fe20003f85270 */
[----:B0-----:R-:W-:Y:S01]  /*7790*/  ULEA UR4, UR5, UR4, 0x18 ;  /* 0x0000000405047291 */ /* 0x001fe2000f8ec0ff */
        /* <DEDUP_REMOVED lines=41> */
[----:B------:R-:W2:Y:S04]  /*7a30*/  LDS R57, [R49+0x4] ;  /* 0x0000040031397984 */ /* 0x000ea80000000800 */
[----:B------:R-:W3:Y:S04]  /*7a40*/  LDS R58, [R49+0x8] ;  /* 0x00000800313a7984 */ /* 0x000ee80000000800 */
[----:B------:R-:W4:Y:S04]  /*7a50*/  LDS R67, [R49+0xc] ;  /* 0x00000c0031437984 */ /* 0x000f280000000800 */
[----:B------:R-:W5:Y:S04]  /*7a60*/  LDS R56, [R49+0x10] ;  /* 0x0000100031387984 */ /* 0x000f680000000800 */
[----:B------:R-:W-:Y:S04]  /*7a70*/  LDS R60, [R49+0x14] ;  /* 0x00001400313c7984 */ /* 0x000fe80000000800 */
[----:B------:R-:W-:Y:S04]  /*7a80*/  LDS R68, [R49+0x18] ;  /* 0x0000180031447984 */ /* 0x000fe80000000800 */
[----:B------:R-:W-:Y:S04]  /*7a90*/  LDS R70, [R49+0x1c] ;  /* 0x00001c0031467984 */ /* 0x000fe80000000800 */
[----:B------:R-:W-:Y:S04]  /*7aa0*/  LDS R73, [R49+0x20] ;  /* 0x0000200031497984 */ /* 0x000fe80000000800 */
[----:B------:R-:W-:Y:S01]  /*7ab0*/  LDS R69, [R49+0x24] ;  /* 0x0000240031457984 */ /* 0x000fe20000000800 */
[----:B0-----:R-:W-:-:S03]  /*7ac0*/  ISETP.GT.AND P1, PT, R55, -0x1, PT ;  /* 0xffffffff3700780c */ /* 0x001fc60003f24270 */
[----:B------:R-:W-:Y:S01]  /*7ad0*/  LDS R71, [R49+0x28] ;  /* 0x0000280031477984 */ /* 0x000fe20000000800 */
[----:B------:R-:W-:-:S03]  /*7ae0*/  SEL R4, R54, 0xffffffff, P1 ;  /* 0xffffffff36047807 */ /* 0x000fc60000800000 */
[----:B------:R-:W-:Y:S01]  /*7af0*/  LDS R74, [R49+0x2c] ;  /* 0x00002c00314a7984 */ /* 0x000fe20000000800 */
[----:B------:R-:W-:-:S03]  /*7b00*/  LOP3.LUT R55, R4, R55, RZ, 0x3c, !PT ;  /* 0x0000003704377212 */ /* 0x000fc600078e3cff */
[----:B------:R-:W-:Y:S01]  /*7b10*/  LDS R78, [R49+0x30] ;  /* 0x00003000314e7984 */ /* 0x000fe20000000800 */
[----:B------:R-:W-:-:S03]  /*7b20*/  ISETP.NE.AND P1, PT, R55, 0x7fffffff, PT ;  /* 0x7fffffff3700780c */ /* 0x000fc60003f25270 */
[----:B------:R-:W-:Y:S01]  /*7b30*/  LDS R82, [R49+0x34] ;  /* 0x0000340031527984 */ /* 0x000fe20000000800 */
[----:B------:R-:W-:-:S03]  /*7b40*/  SEL R4, R55, 0x80000000, P1 ;  /* 0x8000000037047807 */ /* 0x000fc60000800000 */
[----:B------:R-:W-:Y:S01]  /*7b50*/  LDS R76, [R49+0x38] ;  /* 0x00003800314c7984 */ /* 0x000fe20000000800 */
[----:B--2---:R-:W-:Y:S02]  /*7b60*/  ISETP.GT.AND P1, PT, R57, -0x1, PT ;  /* 0xffffffff3900780c */ /* 0x004fe40003f24270 */
[----:B------:R-:W-:Y:S01]  /*7b70*/  SHF.R.U32.HI R4, RZ, UR14, R4 ;  /* 0x0000000eff047c19 */ /* 0x000fe20008011604 */
[----:B------:R-:W-:Y:S03]  /*7b80*/  LDS R81, [R49+0x3c] ;  /* 0x00003c0031517984 */ /* 0x000fe60000000800 */
[----:B------:R-:W-:Y:S01]  /*7b90*/  LOP3.LUT R4, R4, UR13, RZ, 0xc0, !PT ;  /* 0x0000000d04047c12 */ /* 0x000fe2000f8ec0ff */
[----:B------:R-:W-:Y:S03]  /*7ba0*/  LDS R84, [R49+0x40] ;  /* 0x0000400031547984 */ /* 0x000fe60000000800 */
[----:B------:R-:W-:Y:S01]  /*7bb0*/  LOP3.LUT R59, R4, 0x1f, RZ, 0xc, !PT ;  /* 0x0000001f043b7812 */ /* 0x000fe200078e0cff */
[----:B------:R-:W-:Y:S01]  /*7bc0*/  LDS R89, [R49+0x44] ;  /* 0x0000440031597984 */ /* 0x000fe20000000800 */
[----:B------:R-:W-:-:S03]  /*7bd0*/  SHF.R.U32.HI R61, RZ, 0x4, R4 ;  /* 0x00000004ff3d7819 */ /* 0x000fc60000011604 */
[----:B------:R-:W-:Y:S01]  /*7be0*/  LDS R93, [R49+0x48] ;  /* 0x00004800315d7984 */ /* 0x000fe20000000800 */
[----:B------:R-:W-:Y:S01]  /*7bf0*/  LOP3.LUT R62, R61, 0xffffffe, RZ, 0xc0, !PT ;  /* 0x0ffffffe3d3e7812 */ /* 0x000fe200078ec0ff */
[----:B------:R-:W-:Y:S02]  /*7c00*/  IMAD R59, R59, 0x300, R0 ;  /* 0x000003003b3b7824 */ /* 0x000fe400078e0200 */
[----:B------:R-:W-:Y:S02]  /*7c10*/  LDS R86, [R49+0x4c] ;  /* 0x00004c0031567984 */ /* 0x000fe40000000800 */
[----:B------:R-:W-:Y:S01]  /*7c20*/  IMAD.IADD R59, R59, 0x1, -R62 ;  /* 0x000000013b3b7824 */ /* 0x000fe200078e0a3e */
[----:B------:R-:W-:Y:S01]  /*7c30*/  SEL R62, R54, 0xffffffff, P1 ;  /* 0xffffffff363e7807 */ /* 0x000fe20000800000 */
[----:B------:R-:W-:Y:S03]  /*7c40*/  LDS R90, [R49+0x50] ;  /* 0x00005000315a7984 */ /* 0x000fe60000000800 */
[----:B------:R-:W-:Y:S01]  /*7c50*/  LOP3.LUT R57, R62, R57, RZ, 0x3c, !PT ;  /* 0x000000393e397212 */ /* 0x000fe200078e3cff */
[----:B------:R-:W-:Y:S03]  /*7c60*/  LDS R94, [R49+0x54] ;  /* 0x00005400315e7984 */ /* 0x000fe60000000800 */
[C---:B------:R-:W-:Y:S01]  /*7c70*/  ISETP.NE.AND P1, PT, R57.reuse, 0x7fffffff, PT ;  /* 0x7fffffff3900780c */ /* 0x040fe20003f25270 */
[----:B------:R-:W-:Y:S03]  /*7c80*/  LDS R98, [R49+0x58] ;  /* 0x0000580031627984 */ /* 0x000fe60000000800 */
[----:B------:R-:W-:Y:S01]  /*7c90*/  SEL R62, R57, 0x80000000, P1 ;  /* 0x80000000393e7807 */ /* 0x000fe20000800000 */
[----:B------:R-:W-:Y:S01]  /*7ca0*/  LDS R102, [R49+0x5c] ;  /* 0x00005c0031667984 */ /* 0x000fe20000000800 */
[----:B---3--:R-:W-:-:S02]  /*7cb0*/  ISETP.GT.AND P1, PT, R58, -0x1, PT ;  /* 0xffffffff3a00780c */ /* 0x008fc40003f24270 */
[----:B------:R-:W-:Y:S01]  /*7cc0*/  SHF.R.U32.HI R62, RZ, UR14, R62 ;  /* 0x0000000eff3e7c19 */ /* 0x000fe2000801163e */
[----:B------:R-:W-:Y:S01]  /*7cd0*/  LDS R96, [R49+0x60] ;  /* 0x0000600031607984 */ /* 0x000fe20000000800 */
[----:B------:R-:W-:Y:S02]  /*7ce0*/  SEL R65, R54, 0xffffffff, P1 ;  /* 0xffffffff36417807 */ /* 0x000fe40000800000 */
[----:B------:R-:W-:Y:S01]  /*7cf0*/  LOP3.LUT R62, R62, UR13, RZ, 0xc0, !PT ;  /* 0x0000000d3e3e7c12 */ /* 0x000fe2000f8ec0ff */
[----:B------:R-:W-:Y:S01]  /*7d00*/  LDS R101, [R49+0x64] ;  /* 0x0000640031657984 */ /* 0x000fe20000000800 */
[----:B------:R-:W-:Y:S02]  /*7d10*/  LOP3.LUT R58, R65, R58, RZ, 0x3c, !PT ;  /* 0x0000003a413a7212 */ /* 0x000fe400078e3cff */
[----:B------:R-:W-:Y:S01]  /*7d20*/  LOP3.LUT R63, R62, 0x1f, RZ, 0xc, !PT ;  /* 0x0000001f3e3f7812 */ /* 0x000fe200078e0cff */
[----:B------:R-:W-:Y:S01]  /*7d30*/  LDS R104, [R49+0x68] ;  /* 0x0000680031687984 */ /* 0x000fe20000000800 */
[----:B------:R-:W-:-:S02]  /*7d40*/  SHF.R.U32.HI R64, RZ, 0x4, R62 ;  /* 0x00000004ff407819 */ /* 0x000fc4000001163e */
[----:B------:R-:W-:Y:S01]  /*7d50*/  ISETP.NE.AND P1, PT, R58, 0x7fffffff, PT ;  /* 0x7fffffff3a00780c */ /* 0x000fe20003f25270 */
[----:B------:R-:W-:Y:S01]  /*7d60*/  LDS R108, [R49+0x6c] ;  /* 0x00006c00316c7984 */ /* 0x000fe20000000800 */
[----:B------:R-:W-:Y:S01]  /*7d70*/  IMAD R62, R63, 0x300, R0 ;  /* 0x000003003f3e7824 */ /* 0x000fe200078e0200 */
[----:B------:R-:W-:Y:S02]  /*7d80*/  LOP3.LUT R63, R64, 0xffffffe, RZ, 0xc0, !PT ;  /* 0x0ffffffe403f7812 */ /* 0x000fe400078ec0ff */
[----:B------:R-:W-:Y:S01]  /*7d90*/  LDS R112, [R49+0x70] ;  /* 0x0000700031707984 */ /* 0x000fe20000000800 */
[----:B------:R-:W-:Y:S02]  /*7da0*/  SEL R65, R58, 0x80000000, P1 ;  /* 0x800000003a417807 */ /* 0x000fe40000800000 */
[----:B------:R-:W-:Y:S01]  /*7db0*/  IMAD.IADD R62, R62, 0x1, -R63 ;  /* 0x000000013e3e7824 */ /* 0x000fe200078e0a3f */
[----:B------:R-:W-:Y:S01]  /*7dc0*/  LDS R106, [R49+0x74] ;  /* 0x00007400316a7984 */ /* 0x000fe20000000800 */
[----:B------:R-:W-:-:S02]  /*7dd0*/  SHF.R.U32.HI R65, RZ, UR14, R65 ;  /* 0x0000000eff417c19 */ /* 0x000fc40008011641 */
[----:B----4-:R-:W-:Y:S01]  /*7de0*/  ISETP.GT.AND P1, PT, R67, -0x1, PT ;  /* 0xffffffff4300780c */ /* 0x010fe20003f24270 */
[----:B------:R-:W-:Y:S01]  /*7df0*/  LDS R110, [R49+0x78] ;  /* 0x00007800316e7984 */ /* 0x000fe20000000800 */
[----:B------:R-:W-:Y:S02]  /*7e00*/  LOP3.LUT R65, R65, UR13, RZ, 0xc0, !PT ;  /* 0x0000000d41417c12 */ /* 0x000fe4000f8ec0ff */
[----:B------:R-:W-:Y:S01]  /*7e10*/  SEL R66, R54, 0xffffffff, P1 ;  /* 0xffffffff36427807 */ /* 0x000fe20000800000 */
[----:B------:R-:W-:Y:S01]  /*7e20*/  LDS R114, [R49+0x7c] ;  /* 0x00007c0031727984 */ /* 0x000fe20000000800 */
[----:B------:R-:W-:Y:S02]  /*7e30*/  LOP3.LUT R75, R65, 0x1f, RZ, 0xc, !PT ;  /* 0x0000001f414b7812 */ /* 0x000fe400078e0cff */
[----:B------:R-:W-:Y:S01]  /*7e40*/  SHF.R.U32.HI R65, RZ, 0x4, R65 ;  /* 0x00000004ff417819 */ /* 0x000fe20000011641 */
[----:B------:R-:W-:Y:S01]  /*7e50*/  LDS R11, [R49+0x80] ;  /* 0x00008000310b7984 */ /* 0x000fe20000000800 */
[----:B------:R-:W-:-:S02]  /*7e60*/  LOP3.LUT R67, R66, R67, RZ, 0x3c, !PT ;  /* 0x0000004342437212 */ /* 0x000fc400078e3cff */
[----:B------:R-:W-:Y:S01]  /*7e70*/  LOP3.LUT R65, R65, 0xffffffe, RZ, 0xc0, !PT ;  /* 0x0ffffffe41417812 */ /* 0x000fe200078ec0ff */
[----:B------:R-:W-:Y:S01]  /*7e80*/  LDS R10, [R49+0x84] ;  /* 0x00008400310a7984 */ /* 0x000fe20000000800 */
[----:B------:R-:W-:-:S03]  /*7e90*/  ISETP.NE.AND P1, PT, R67, 0x7fffffff, PT ;  /* 0x7fffffff4300780c */ /* 0x000fc60003f25270 */
[----:B------:R-:W-:Y:S01]  /*7ea0*/  LDS R116, [R49+0x88] ;  /* 0x0000880031747984 */ /* 0x000fe20000000800 */
[----:B------:R-:W-:Y:S02]  /*7eb0*/  SEL R66, R67, 0x80000000, P1 ;  /* 0x8000000043427807 */ /* 0x000fe40000800000 */
[----:B-----5:R-:W-:Y:S01]  /*7ec0*/  ISETP.GT.AND P1, PT, R56, -0x1, PT ;  /* 0xffffffff3800780c */ /* 0x020fe20003f24270 */
[----:B------:R-:W-:Y:S01]  /*7ed0*/  LDS R7, [R49+0x8c] ;  /* 0x00008c0031077984 */ /* 0x000fe20000000800 */
[----:B------:R-:W-:-:S03]  /*7ee0*/  SHF.R.U32.HI R66, RZ, UR14, R66 ;  /* 0x0000000eff427c19 */ /* 0x000fc60008011642 */
[----:B------:R-:W-:Y:S01]  /*7ef0*/  LDS R6, [R49+0x90] ;  /* 0x0000900031067984 */ /* 0x000fe20000000800 */
[----:B------:R-:W-:-:S03]  /*7f00*/  LOP3.LUT R66, R66, UR13, RZ, 0xc0, !PT ;  /* 0x0000000d42427c12 */ /* 0x000fc6000f8ec0ff */
[----:B------:R-:W-:Y:S01]  /*7f10*/  LDS R5, [R49+0x94] ;  /* 0x0000940031057984 */ /* 0x000fe20000000800 */
[----:B------:R-:W-:Y:S02]  /*7f20*/  LOP3.LUT R77, R66, 0x1f, RZ, 0xc, !PT ;  /* 0x0000001f424d7812 */ /* 0x000fe400078e0cff */
[----:B------:R-:W-:Y:S01]  /*7f30*/  SHF.R.U32.HI R72, RZ, 0x4, R66 ;  /* 0x00000004ff487819 */ /* 0x000fe20000011642 */
[----:B------:R-:W-:Y:S02]  /*7f40*/  LDS R4, [R49+0x98] ;  /* 0x0000980031047984 */ /* 0x000fe40000000800 */
[----:B------:R-:W-:Y:S01]  /*7f50*/  IMAD R66, R77, 0x300, R0 ;  /* 0x000003004d427824 */ /* 0x000fe200078e0200 */
[----:B------:R-:W-:Y:S06]  /*7f60*/  BAR.SYNC.DEFER_BLOCKING 0x0 ;  /* 0x0000000000007b1d */ /* 0x000fec0000010000 */
        /* <DEDUP_REMOVED lines=36> */
[----:B------:R-:W2:Y:S01]  /*81b0*/  LDS.U16 R63, [R62+0x2] ;  /* 0x000002003e3f7984 */ /* 0x000ea20000000400 */
[----:B0-----:R-:W-:-:S04]  /*81c0*/  IMAD R64, R75, 0x300, R0 ;  /* 0x000003004b407824 */ /* 0x001fc800078e0200 */
[----:B------:R-:W-:Y:S02]  /*81d0*/  IMAD.IADD R64, R64, 0x1, -R65 ;  /* 0x0000000140407824 */ /* 0x000fe400078e0a41 */
[----:B--2---:R-:W-:-:S05]  /*81e0*/  VIADD R75, R63, 0x1 ;  /* 0x000000013f4b7836 */ /* 0x004fca0000000000 */
[----:B------:R0:W-:Y:S04]  /*81f0*/  STS.U16 [R62+0x2], R75 ;  /* 0x0000024b3e007388 */ /* 0x0001e80000000400 */
[----:B------:R-:W2:Y:S01]  /*8200*/  LDS.U16 R65, [R64+0x2] ;  /* 0x0000020040417984 */ /* 0x000ea20000000400 */
[----:B0-----:R-:W-:-:S05]  /*8210*/  LOP3.LUT R75, R72, 0xffffffe, RZ, 0xc0, !PT ;  /* 0x0ffffffe484b7812 */ /* 0x001fca00078ec0ff */
[----:B------:R-:W-:Y:S01]  /*8220*/  IMAD.IADD R66, R66, 0x1, -R75 ;  /* 0x0000000142427824 */ /* 0x000fe200078e0a4b */
[----:B------:R-:W-:-:S04]  /*8230*/  SEL R75, R54, 0xffffffff, P1 ;  /* 0xffffffff364b7807 */ /* 0x000fc80000800000 */
[----:B------:R-:W-:-:S04]  /*8240*/  LOP3.LUT R56, R75, R56, RZ, 0x3c, !PT ;  /* 0x000000384b387212 */ /* 0x000fc800078e3cff */
[----:B------:R-:W-:-:S04]  /*8250*/  ISETP.NE.AND P1, PT, R56, 0x7fffffff, PT ;  /* 0x7fffffff3800780c */ /* 0x000fc80003f25270 */
[----:B------:R-:W-:Y:S02]  /*8260*/  SEL R75, R56, 0x80000000, P1 ;  /* 0x80000000384b7807 */ /* 0x000fe40000800000 */
[----:B------:R-:W-:Y:S02]  /*8270*/  ISETP.GT.AND P1, PT, R60, -0x1, PT ;  /* 0xffffffff3c00780c */ /* 0x000fe40003f24270 */
[----:B------:R-:W-:-:S04]  /*8280*/  SHF.R.U32.HI R75, RZ, UR14, R75 ;  /* 0x0000000eff4b7c19 */ /* 0x000fc8000801164b */
[----:B------:R-:W-:-:S04]  /*8290*/  LOP3.LUT R75, R75, UR13, RZ, 0xc0, !PT ;  /* 0x0000000d4b4b7c12 */ /* 0x000fc8000f8ec0ff */
[----:B------:R-:W-:Y:S02]  /*82a0*/  LOP3.LUT R79, R75, 0x1f, RZ, 0xc, !PT ;  /* 0x0000001f4b4f7812 */ /* 0x000fe400078e0cff */
[----:B------:R-:W-:Y:S01]  /*82b0*/  SHF.R.U32.HI R80, RZ, 0x4, R75 ;  /* 0x00000004ff507819 */ /* 0x000fe2000001164b */
[----:B--2---:R-:W-:-:S03]  /*82c0*/  VIADD R77, R65, 0x1 ;  /* 0x00000001414d7836 */ /* 0x004fc60000000000 */
[----:B------:R-:W-:Y:S01]  /*82d0*/  LOP3.LUT R80, R80, 0xffffffe, RZ, 0xc0, !PT ;  /* 0x0ffffffe50507812 */ /* 0x000fe200078ec0ff */
[----:B------:R-:W-:Y:S01]  /*82e0*/  IMAD R75, R79, 0x300, R0 ;  /* 0x000003004f4b7824 */ /* 0x000fe200078e0200 */
[----:B------:R-:W-:Y:S01]  /*82f0*/  SEL R79, R54, 0xffffffff, P1 ;  /* 0xffffffff364f7807 */ /* 0x000fe20000800000 */
[----:B------:R-:W-:Y:S02]  /*8300*/  STS.U16 [R64+0x2], R77 ;  /* 0x0000024d40007388 */ /* 0x000fe40000000400 */
[----:B------:R-:W-:Y:S01]  /*8310*/  IMAD.IADD R75, R75, 0x1, -R80 ;  /* 0x000000014b4b7824 */ /* 0x000fe200078e0a50 */
[----:B------:R-:W-:Y:S01]  /*8320*/  LOP3.LUT R60, R79, R60, RZ, 0x3c, !PT ;  /* 0x0000003c4f3c7212 */ /* 0x000fe200078e3cff */
[----:B------:R-:W0:Y:S03]  /*8330*/  LDS.U16 R72, [R66+0x2] ;  /* 0x0000020042487984 */ /* 0x000e260000000400 */
[----:B------:R-:W-:-:S04]  /*8340*/  ISETP.NE.AND P1, PT, R60, 0x7fffffff, PT ;  /* 0x7fffffff3c00780c */ /* 0x000fc80003f25270 */
[----:B------:R-:W-:Y:S02]  /*8350*/  SEL R79, R60, 0x80000000, P1 ;  /* 0x800000003c4f7807 */ /* 0x000fe40000800000 */
[----:B------:R-:W-:Y:S02]  /*8360*/  ISETP.GT.AND P1, PT, R68, -0x1, PT ;  /* 0xffffffff4400780c */ /* 0x000fe40003f24270 */
        /* <DEDUP_REMOVED lines=8> */
[----:B------:R0:W-:Y:S04]  /*83f0*/  STS.U16 [R66+0x2], R83 ;  /* 0x0000025342007388 */ /* 0x0001e80000000400 */
[----:B------:R-:W2:Y:S01]  /*8400*/  LDS.U16 R77, [R75+0x2] ;  /* 0x000002004b4d7984 */ /* 0x000ea20000000400 */
[----:B0-----:R-:W-:-:S04]  /*8410*/  SEL R83, R54, 0xffffffff, P1 ;  /* 0xffffffff36537807 */ /* 0x001fc80000800000 */
        /* <DEDUP_REMOVED lines=10> */
[C---:B------:R-:W-:Y:S01]  /*84c0*/  ISETP.NE.AND P1, PT, R70.reuse, 0x7fffffff, PT ;  /* 0x7fffffff4600780c */ /* 0x040fe20003f25270 */
[----:B------:R-:W-:Y:S01]  /*84d0*/  IMAD R85, R85, 0x300, R0 ;  /* 0x0000030055557824 */ /* 0x000fe200078e0200 */
[----:B------:R-:W-:Y:S02]  /*84e0*/  LOP3.LUT R92, R83, 0xffffffe, RZ, 0xc0, !PT ;  /* 0x0ffffffe535c7812 */ /* 0x000fe400078ec0ff */
[----:B------:R-:W-:Y:S01]  /*84f0*/  SEL R87, R70, 0x80000000, P1 ;  /* 0x8000000046577807 */ /* 0x000fe20000800000 */
[----:B--2---:R-:W-:Y:S01]  /*8500*/  VIADD R88, R77, 0x1 ;  /* 0x000000014d587836 */ /* 0x004fe20000000000 */
[----:B------:R-:W-:Y:S01]  /*8510*/  ISETP.GT.AND P1, PT, R73, -0x1, PT ;  /* 0xffffffff4900780c */ /* 0x000fe20003f24270 */
[----:B------:R-:W-:Y:S01]  /*8520*/  IMAD.IADD R85, R85, 0x1, -R92 ;  /* 0x0000000155557824 */ /* 0x000fe200078e0a5c */
[----:B------:R-:W-:-:S02]  /*8530*/  SHF.R.U32.HI R87, RZ, UR14, R87 ;  /* 0x0000000eff577c19 */ /* 0x000fc40008011657 */
[----:B------:R-:W-:Y:S02]  /*8540*/  STS.U16 [R75+0x2], R88 ;  /* 0x000002584b007388 */ /* 0x000fe40000000400 */
[----:B------:R-:W-:Y:S02]  /*8550*/  LOP3.LUT R87, R87, UR13, RZ, 0xc0, !PT ;  /* 0x0000000d57577c12 */ /* 0x000fe4000f8ec0ff */
[----:B------:R-:W0:Y:S02]  /*8560*/  LDS.U16 R80, [R79+0x2] ;  /* 0x000002004f507984 */ /* 0x000e240000000400 */
[----:B------:R-:W-:Y:S02]  /*8570*/  LOP3.LUT R91, R87, 0x1f, RZ, 0xc, !PT ;  /* 0x0000001f575b7812 */ /* 0x000fe400078e0cff */
        /* <DEDUP_REMOVED lines=11> */
[----:B------:R-:W-:Y:S01]  /*8630*/  LOP3.LUT R95, R91, 0x1f, RZ, 0xc, !PT ;  /* 0x0000001f5b5f7812 */ /* 0x000fe200078e0cff */
[----:B0-----:R-:W-:Y:S01]  /*8640*/  VIADD R88, R80, 0x1 ;  /* 0x0000000150587836 */ /* 0x001fe20000000000 */
[----:B------:R-:W-:-:S03]  /*8650*/  SHF.R.U32.HI R91, RZ, 0x4, R91 ;  /* 0x00000004ff5b7819 */ /* 0x000fc6000001165b */
[----:B------:R-:W-:Y:S01]  /*8660*/  IMAD R92, R95, 0x300, R0 ;  /* 0x000003005f5c7824 */ /* 0x000fe200078e0200 */
[----:B------:R-:W-:Y:S01]  /*8670*/  STS.U16 [R79+0x2], R88 ;  /* 0x000002584f007388 */ /* 0x000fe20000000400 */
[----:B------:R-:W-:-:S03]  /*8680*/  LOP3.LUT R91, R91, 0xffffffe, RZ, 0xc0, !PT ;  /* 0x0ffffffe5b5b7812 */ /* 0x000fc600078ec0ff */
[----:B------:R-:W0:Y:S02]  /*8690*/  LDS.U16 R83, [R85+0x2] ;  /* 0x0000020055537984 */ /* 0x000e240000000400 */
        /* <DEDUP_REMOVED lines=14> */
[----:B------:R-:W-:Y:S01]  /*8780*/  LOP3.LUT R100, R99, 0xffffffe, RZ, 0xc0, !PT ;  /* 0x0ffffffe63647812 */ /* 0x000fe200078ec0ff */
[----:B--2---:R-:W-:-:S04]  /*8790*/  VIADD R118, R88, 0x1 ;  /* 0x0000000158767836 */ /* 0x004fc80000000000 */
[----:B------:R-:W-:Y:S01]  /*87a0*/  IMAD.IADD R95, R95, 0x1, -R100 ;  /* 0x000000015f5f7824 */ /* 0x000fe200078e0a64 */
[----:B------:R-:W-:Y:S01]  /*87b0*/  SEL R100, R54, 0xffffffff, P1 ;  /* 0xffffffff36647807 */ /* 0x000fe20000800000 */
[----:B------:R-:W-:Y:S03]  /*87c0*/  STS.U16 [R87+0x2], R118 ;  /* 0x0000027657007388 */ /* 0x000fe60000000400 */
        /* <DEDUP_REMOVED lines=10> */
[----:B------:R-:W-:Y:S02]  /*8870*/  LOP3.LUT R105, R105, 0xffffffe, RZ, 0xc0, !PT ;  /* 0x0ffffffe69697812 */ /* 0x000fe400078ec0ff */
[----:B------:R-:W-:-:S03]  /*8880*/  SEL R103, R54, 0xffffffff, P1 ;  /* 0xffffffff36677807 */ /* 0x000fc60000800000 */
[----:B------:R-:W-:Y:S01]  /*8890*/  IMAD.IADD R100, R100, 0x1, -R105 ;  /* 0x0000000164647824 */ /* 0x000fe200078e0a69 */
[----:B------:R-:W-:-:S04]  /*88a0*/  LOP3.LUT R74, R103, R74, RZ, 0x3c, !PT ;  /* 0x0000004a674a7212 */ /* 0x000fc800078e3cff */
[----:B------:R-:W-:-:S04]  /*88b0*/  ISETP.NE.AND P1, PT, R74, 0x7fffffff, PT ;  /* 0x7fffffff4a00780c */ /* 0x000fc80003f25270 */
[----:B------:R-:W-:Y:S01]  /*88c0*/  SEL R103, R74, 0x80000000, P1 ;  /* 0x800000004a677807 */ /* 0x000fe20000800000 */
[----:B0-----:R-:W-:Y:S01]  /*88d0*/  VIADD R99, R91, 0x1 ;  /* 0x000000015b637836 */ /* 0x001fe20000000000 */
[----:B------:R-:W-:Y:S02]  /*88e0*/  ISETP.GT.AND P1, PT, R78, -0x1, PT ;  /* 0xffffffff4e00780c */ /* 0x000fe40003f24270 */
[----:B------:R-:W-:Y:S02]  /*88f0*/  SHF.R.U32.HI R103, RZ, UR14, R103 ;  /* 0x0000000eff677c19 */ /* 0x000fe40008011667 */
[----:B------:R-:W-:Y:S01]  /*8900*/  STS.U16 [R92+0x2], R99 ;  /* 0x000002635c007388 */ /* 0x000fe20000000400 */
[----:B------:R-:W-:Y:S02]  /*8910*/  SEL R107, R54, 0xffffffff, P1 ;  /* 0xffffffff366b7807 */ /* 0x000fe40000800000 */
[----:B------:R-:W-:Y:S01]  /*8920*/  LOP3.LUT R103, R103, UR13, RZ, 0xc0, !PT ;  /* 0x0000000d67677c12 */ /* 0x000fe2000f8ec0ff */
[----:B------:R-:W0:Y:S01]  /*8930*/  LDS.U16 R97, [R95+0x2] ;  /* 0x000002005f617984 */ /* 0x000e220000000400 */
[----:B------:R-:W-:-:S02]  /*8940*/  LOP3.LUT R78, R107, R78, RZ, 0x3c, !PT ;  /* 0x0000004e6b4e7212 */ /* 0x000fc400078e3cff */
[----:B------:R-:W-:Y:S02]  /*8950*/  LOP3.LUT R105, R103, 0x1f, RZ, 0xc, !PT ;  /* 0x0000001f67697812 */ /* 0x000fe400078e0cff */
[----:B------:R-:W-:Y:S02]  /*8960*/  SHF.R.U32.HI R103, RZ, 0x4, R103 ;  /* 0x00000004ff677819 */ /* 0x000fe40000011667 */
[----:B------:R-:W-:Y:S01]  /*8970*/  ISETP.NE.AND P1, PT, R78, 0x7fffffff, PT ;  /* 0x7fffffff4e00780c */ /* 0x000fe20003f25270 */
[----:B------:R-:W-:-:S03]  /*8980*/  IMAD R105, R105, 0x300, R0 ;  /* 0x0000030069697824 */ /* 0x000fc600078e0200 */
        /* <DEDUP_REMOVED lines=11> */
[----:B------:R-:W-:Y:S01]  /*8a40*/  ISETP.NE.AND P1, PT, R82, 0x7fffffff, PT ;  /* 0x7fffffff5200780c */ /* 0x000fe20003f25270 */
[----:B0-----:R-:W-:-:S03]  /*8a50*/  VIADD R118, R97, 0x1 ;  /* 0x0000000161767836 */ /* 0x001fc60000000000 */
[----:B------:R-:W-:Y:S02]  /*8a60*/  SEL R111, R82, 0x80000000, P1 ;  /* 0x80000000526f7807 */ /* 0x000fe40000800000 */
[----:B------:R0:W-:Y:S01]  /*8a70*/  STS.U16 [R95+0x2], R118 ;  /* 0x000002765f007388 */ /* 0x0001e20000000400 */
[----:B------:R-:W-:Y:S02]  /*8a80*/  ISETP.GT.AND P1, PT, R76, -0x1, PT ;  /* 0xffffffff4c00780c */ /* 0x000fe40003f24270 */
[----:B------:R-:W-:Y:S01]  /*8a90*/  SHF.R.U32.HI R111, RZ, UR14, R111 ;  /* 0x0000000eff6f7c19 */ /* 0x000fe2000801166f */
[----:B------:R-:W2:Y:S03]  /*8aa0*/  LDS.U16 R99, [R100+0x2] ;  /* 0x0000020064637984 */ /* 0x000ea60000000400 */
[----:B------:R-:W-:Y:S02]  /*8ab0*/  LOP3.LUT R111, R111, UR13, RZ, 0xc0, !PT ;  /* 0x0000000d6f6f7c12 */ /* 0x000fe4000f8ec0ff */
[----:B0-----:R-:W-:-:S02]  /*8ac0*/  LOP3.LUT R118, R103, 0xffffffe, RZ, 0xc0, !PT ;  /* 0x0ffffffe67767812 */ /* 0x001fc400078ec0ff */
[----:B------:R-:W-:Y:S02]  /*8ad0*/  LOP3.LUT R113, R111, 0x1f, RZ, 0xc, !PT ;  /* 0x0000001f6f717812 */ /* 0x000fe400078e0cff */
[----:B------:R-:W-:Y:S01]  /*8ae0*/  SHF.R.U32.HI R115, RZ, 0x4, R111 ;  /* 0x00000004ff737819 */ /* 0x000fe2000001166f */
[----:B------:R-:W-:Y:S02]  /*8af0*/  IMAD.IADD R105, R105, 0x1, -R118 ;  /* 0x0000000169697824 */ /* 0x000fe400078e0a76 */
[----:B------:R-:W-:Y:S01]  /*8b00*/  IMAD R111, R113, 0x300, R0 ;  /* 0x00000300716f7824 */ /* 0x000fe200078e0200 */
[----:B------:R-:W-:Y:S02]  /*8b10*/  LOP3.LUT R120, R115, 0xffffffe, RZ, 0xc0, !PT ;  /* 0x0ffffffe73787812 */ /* 0x000fe400078ec0ff */
[----:B------:R-:W-:-:S03]  /*8b20*/  SEL R115, R54, 0xffffffff, P1 ;  /* 0xffffffff36737807 */ /* 0x000fc60000800000 */
[----:B------:R-:W-:Y:S01]  /*8b30*/  IMAD.IADD R111, R111, 0x1, -R120 ;  /* 0x000000016f6f7824 */ /* 0x000fe200078e0a78 */
[----:B------:R-:W-:-:S04]  /*8b40*/  LOP3.LUT R76, R115, R76, RZ, 0x3c, !PT ;  /* 0x0000004c734c7212 */ /* 0x000fc800078e3cff */
[----:B------:R-:W-:-:S04]  /*8b50*/  ISETP.NE.AND P1, PT, R76, 0x7fffffff, PT ;  /* 0x7fffffff4c00780c */ /* 0x000fc80003f25270 */
[----:B------:R-:W-:Y:S02]  /*8b60*/  SEL R115, R76, 0x80000000, P1 ;  /* 0x800000004c737807 */ /* 0x000fe40000800000 */
[----:B------:R-:W-:Y:S02]  /*8b70*/  ISETP.GT.AND P1, PT, R81, -0x1, PT ;  /* 0xffffffff5100780c */ /* 0x000fe40003f24270 */
[----:B------:R-:W-:-:S04]  /*8b80*/  SHF.R.U32.HI R115, RZ, UR14, R115 ;  /* 0x0000000eff737c19 */ /* 0x000fc80008011673 */
[----:B------:R-:W-:Y:S01]  /*8b90*/  LOP3.LUT R115, R115, UR13, RZ, 0xc0, !PT ;  /* 0x0000000d73737c12 */ /* 0x000fe2000f8ec0ff */
[----:B--2---:R-:W-:-:S03]  /*8ba0*/  VIADD R109, R99, 0x1 ;  /* 0x00000001636d7836 */ /* 0x004fc60000000000 */
[----:B------:R-:W-:Y:S02]  /*8bb0*/  LOP3.LUT R117, R115, 0x1f, RZ, 0xc, !PT ;  /* 0x0000001f73757812 */ /* 0x000fe400078e0cff */
[----:B------:R-:W-:Y:S01]  /*8bc0*/  SHF.R.U32.HI R119, RZ, 0x4, R115 ;  /* 0x00000004ff777819 */ /* 0x000fe20000011673 */
[----:B------:R-:W-:Y:S02]  /*8bd0*/  STS.U16 [R100+0x2], R109 ;  /* 0x0000026d64007388 */ /* 0x000fe40000000400 */
[----:B------:R-:W-:Y:S02]  /*8be0*/  IMAD R115, R117, 0x300, R0 ;  /* 0x0000030075737824 */ /* 0x000fe400078e0200 */
[----:B------:R-:W0:Y:S02]  /*8bf0*/  LDS.U16 R103, [R105+0x2] ;  /* 0x0000020069677984 */ /* 0x000e240000000400 */
[----:B0-----:R-:W-:-:S05]  /*8c00*/  VIADD R118, R103, 0x1 ;  /* 0x0000000167767836 */ /* 0x001fca0000000000 */
[----:B------:R-:W-:Y:S04]  /*8c10*/  STS.U16 [R105+0x2], R118 ;  /* 0x0000027669007388 */ /* 0x000fe80000000400 */
[----:B------:R-:W0:Y:S02]  /*8c20*/  LDS.U16 R109, [R107+0x2] ;  /* 0x000002006b6d7984 */ /* 0x000e240000000400 */
[----:B0-----:R-:W-:-:S05]  /*8c30*/  VIADD R118, R109, 0x1 ;  /* 0x000000016d767836 */ /* 0x001fca0000000000 */
        /* <DEDUP_REMOVED lines=16> */
[----:B------:R-:W-:Y:S03]  /*8d40*/  STS.U16 [R111+0x2], R120 ;  /* 0x000002786f007388 */ /* 0x000fe60000000400 */
[----:B------:R-:W-:Y:S01]  /*8d50*/  IMAD.IADD R118, R118, 0x1, -R121 ;  /* 0x0000000176767824 */ /* 0x000fe200078e0a79 */
[----:B------:R-:W-:Y:S01]  /*8d60*/  SEL R121, R54, 0xffffffff, P1 ;  /* 0xffffffff36797807 */ /* 0x000fe20000800000 */
[----:B------:R-:W0:Y:S03]  /*8d70*/  LDS.U16 R117, [R115+0x2] ;  /* 0x0000020073757984 */ /* 0x000e260000000400 */
        /* <DEDUP_REMOVED lines=10> */
[----:B------:R-:W-:Y:S02]  /*8e20*/  ISETP.NE.AND P1, PT, R89, 0x7fffffff, PT ;  /* 0x7fffffff5900780c */ /* 0x000fe40003f25270 */
[----:B------:R-:W-:Y:S02]  /*8e30*/  LOP3.LUT R121, R121, 0xffffffe, RZ, 0xc0, !PT ;  /* 0x0ffffffe79797812 */ /* 0x000fe400078ec0ff */
[----:B------:R-:W-:Y:S02]  /*8e40*/  SEL R122, R89, 0x80000000, P1 ;  /* 0x80000000597a7807 */ /* 0x000fe40000800000 */
[----:B------:R-:W-:-:S02]  /*8e50*/  ISETP.GT.AND P1, PT, R93, -0x1, PT ;  /* 0xffffffff5d00780c */ /* 0x000fc40003f24270 */
[----:B------:R-:W-:-:S04]  /*8e60*/  SHF.R.U32.HI R122, RZ, UR14, R122 ;  /* 0x0000000eff7a7c19 */ /* 0x000fc8000801167a */
[----:B------:R-:W-:Y:S01]  /*8e70*/  LOP3.LUT R122, R122, UR13, RZ, 0xc0, !PT ;  /* 0x0000000d7a7a7c12 */ /* 0x000fe2000f8ec0ff */
[----:B0-----:R-:W-:-:S03]  /*8e80*/  VIADD R120, R117, 0x1 ;  /* 0x0000000175787836 */ /* 0x001fc60000000000 */
[----:B------:R-:W-:Y:S02]  /*8e90*/  LOP3.LUT R127, R122, 0x1f, RZ, 0xc, !PT ;  /* 0x0000001f7a7f7812 */ /* 0x000fe400078e0cff */
[----:B------:R0:W-:Y:S01]  /*8ea0*/  STS.U16 [R115+0x2], R120 ;  /* 0x0000027873007388 */ /* 0x0001e20000000400 */
[----:B------:R-:W-:Y:S02]  /*8eb0*/  SHF.R.U32.HI R126, RZ, 0x4, R122 ;  /* 0x00000004ff7e7819 */ /* 0x000fe4000001167a */
[--C-:B------:R-:W-:Y:S01]  /*8ec0*/  IMAD R122, R127, 0x300, R0.reuse ;  /* 0x000003007f7a7824 */ /* 0x100fe200078e0200 */
[----:B------:R-:W2:Y:S01]  /*8ed0*/  LDS.U16 R119, [R118+0x2] ;  /* 0x0000020076777984 */ /* 0x000ea20000000400 */
[----:B0-----:R-:W-:-:S04]  /*8ee0*/  IMAD R120, R123, 0x300, R0 ;  /* 0x000003007b787824 */ /* 0x001fc800078e0200 */
[----:B------:R-:W-:Y:S02]  /*8ef0*/  IMAD.IADD R120, R120, 0x1, -R121 ;  /* 0x0000000178787824 */ /* 0x000fe400078e0a79 */
[----:B--2---:R-:W-:-:S05]  /*8f00*/  VIADD R123, R119, 0x1 ;  /* 0x00000001777b7836 */ /* 0x004fca0000000000 */
[----:B------:R0:W-:Y:S04]  /*8f10*/  STS.U16 [R118+0x2], R123 ;  /* 0x0000027b76007388 */ /* 0x0001e80000000400 */
[----:B------:R-:W2:Y:S01]  /*8f20*/  LDS.U16 R121, [R120+0x2] ;  /* 0x0000020078797984 */ /* 0x000ea20000000400 */
[----:B0-----:R-:W-:Y:S02]  /*8f30*/  LOP3.LUT R123, R126, 0xffffffe, RZ, 0xc0, !PT ;  /* 0x0ffffffe7e7b7812 */ /* 0x001fe400078ec0ff */
[----:B------:R-:W-:-:S03]  /*8f40*/  SEL R126, R54, 0xffffffff, P1 ;  /* 0xffffffff367e7807 */ /* 0x000fc60000800000 */
[----:B------:R-:W-:Y:S01]  /*8f50*/  IMAD.IADD R122, R122, 0x1, -R123 ;  /* 0x000000017a7a7824 */ /* 0x000fe200078e0a7b */
        /* <DEDUP_REMOVED lines=9> */
[----:B------:R-:W-:Y:S01]  /*8ff0*/  SEL R129, R54, 0xffffffff, P1 ;  /* 0xffffffff36817807 */ /* 0x000fe20000800000 */
[----:B--2---:R-:W-:-:S03]  /*9000*/  VIADD R127, R121, 0x1 ;  /* 0x00000001797f7836 */ /* 0x004fc60000000000 */
[----:B------:R-:W-:Y:S02]  /*9010*/  LOP3.LUT R86, R129, R86, RZ, 0x3c, !PT ;  /* 0x0000005681567212 */ /* 0x000fe400078e3cff */
[----:B------:R0:W-:Y:S02]  /*9020*/  STS.U16 [R120+0x2], R127 ;  /* 0x0000027f78007388 */ /* 0x0001e40000000400 */
[----:B------:R-:W-:Y:S02]  /*9030*/  ISETP.NE.AND P1, PT, R86, 0x7fffffff, PT ;  /* 0x7fffffff5600780c */ /* 0x000fe40003f25270 */
[----:B------:R-:W2:Y:S01]  /*9040*/  LDS.U16 R123, [R122+0x2] ;  /* 0x000002007a7b7984 */ /* 0x000ea20000000400 */
[----:B0-----:R-:W-:Y:S02]  /*9050*/  LOP3.LUT R127, R128, 0xffffffe, RZ, 0xc0, !PT ;  /* 0x0ffffffe807f7812 */ /* 0x001fe400078ec0ff */
[----:B------:R-:W-:Y:S02]  /*9060*/  SEL R128, R86, 0x80000000, P1 ;  /* 0x8000000056807807 */ /* 0x000fe40000800000 */
[----:B------:R-:W-:Y:S01]  /*9070*/  ISETP.GT.AND P1, PT, R90, -0x1, PT ;  /* 0xffffffff5a00780c */ /* 0x000fe20003f24270 */
[----:B------:R-:W-:Y:S01]  /*9080*/  IMAD.IADD R126, R126, 0x1, -R127 ;  /* 0x000000017e7e7824 */ /* 0x000fe200078e0a7f */
[----:B------:R-:W-:-:S04]  /*9090*/  SHF.R.U32.HI R128, RZ, UR14, R128 ;  /* 0x0000000eff807c19 */ /* 0x000fc80008011680 */
[----:B------:R-:W-:-:S04]  /*90a0*/  LOP3.LUT R128, R128, UR13, RZ, 0xc0, !PT ;  /* 0x0000000d80807c12 */ /* 0x000fc8000f8ec0ff */
[----:B------:R-:W-:Y:S02]  /*90b0*/  LOP3.LUT R129, R128, 0x1f, RZ, 0xc, !PT ;  /* 0x0000001f80817812 */ /* 0x000fe400078e0cff */
[----:B------:R-:W-:-:S03]  /*90c0*/  SHF.R.U32.HI R130, RZ, 0x4, R128 ;  /* 0x00000004ff827819 */ /* 0x000fc60000011680 */
[----:B------:R-:W-:Y:S01]  /*90d0*/  IMAD R128, R129, 0x300, R0 ;  /* 0x0000030081807824 */ /* 0x000fe200078e0200 */
[----:B------:R-:W-:-:S05]  /*90e0*/  LOP3.LUT R129, R130, 0xffffffe, RZ, 0xc0, !PT ;  /* 0x0ffffffe82817812 */ /* 0x000fca00078ec0ff */
[----:B------:R-:W-:Y:S02]  /*90f0*/  IMAD.IADD R128, R128, 0x1, -R129 ;  /* 0x0000000180807824 */ /* 0x000fe400078e0a81 */
[----:B--2---:R-:W-:-:S05]  /*9100*/  VIADD R131, R123, 0x1 ;  /* 0x000000017b837836 */ /* 0x004fca0000000000 */
        /* <DEDUP_REMOVED lines=73> */
[----:B------:R-:W-:Y:S01]  /*95a0*/  SEL R140, R54, 0xffffffff, P1 ;  /* 0xffffffff368c7807 */ /* 0x000fe20000800000 */
[----:B--2---:R-:W-:Y:S02]  /*95b0*/  VIADD R141, R135, 0x1 ;  /* 0x00000001878d7836 */ /* 0x004fe40000000000 */
[----:B------:R-:W-:Y:S01]  /*95c0*/  IMAD.IADD R138, R138, 0x1, -R139 ;  /* 0x000000018a8a7824 */ /* 0x000fe200078e0a8b */
[----:B------:R-:W-:Y:S02]  /*95d0*/  LOP3.LUT R101, R140, R101, RZ, 0x3c, !PT ;  /* 0x000000658c657212 */ /* 0x000fe400078e3cff */
[----:B------:R-:W-:Y:S02]  /*95e0*/  STS.U16 [R134+0x2], R141 ;  /* 0x0000028d86007388 */ /* 0x000fe40000000400 */
[----:B------:R-:W-:-:S02]  /*95f0*/  ISETP.NE.AND P1, PT, R101, 0x7fffffff, PT ;  /* 0x7fffffff6500780c */ /* 0x000fc40003f25270 */
[----:B------:R-:W0:Y:S02]  /*9600*/  LDS.U16 R137, [R136+0x2] ;  /* 0x0000020088897984 */ /* 0x000e240000000400 */
[----:B------:R-:W-:Y:S02]  /*9610*/  SEL R140, R101, 0x80000000, P1 ;  /* 0x80000000658c7807 */ /* 0x000fe40000800000 */
[----:B------:R-:W-:Y:S02]  /*9620*/  ISETP.GT.AND P1, PT, R104, -0x1, PT ;  /* 0xffffffff6800780c */ /* 0x000fe40003f24270 */
[----:B------:R-:W-:-:S04]  /*9630*/  SHF.R.U32.HI R140, RZ, UR14, R140 ;  /* 0x0000000eff8c7c19 */ /* 0x000fc8000801168c */
[----:B------:R-:W-:-:S04]  /*9640*/  LOP3.LUT R140, R140, UR13, RZ, 0xc0, !PT ;  /* 0x0000000d8c8c7c12 */ /* 0x000fc8000f8ec0ff */
[----:B------:R-:W-:Y:S02]  /*9650*/  LOP3.LUT R143, R140, 0x1f, RZ, 0xc, !PT ;  /* 0x0000001f8c8f7812 */ /* 0x000fe400078e0cff */
[----:B------:R-:W-:-:S03]  /*9660*/  SHF.R.U32.HI R142, RZ, 0x4, R140 ;  /* 0x00000004ff8e7819 */ /* 0x000fc6000001168c */
[----:B------:R-:W-:Y:S01]  /*9670*/  IMAD R140, R143, 0x300, R0 ;  /* 0x000003008f8c7824 */ /* 0x000fe200078e0200 */
[----:B------:R-:W-:-:S04]  /*9680*/  SEL R143, R54, 0xffffffff, P1 ;  /* 0xffffffff368f7807 */ /* 0x000fc80000800000 */
[----:B------:R-:W-:-:S04]  /*9690*/  LOP3.LUT R104, R143, R104, RZ, 0x3c, !PT ;  /* 0x000000688f687212 */ /* 0x000fc800078e3cff */
[----:B------:R-:W-:Y:S01]  /*96a0*/  ISETP.NE.AND P1, PT, R104, 0x7fffffff, PT ;  /* 0x7fffffff6800780c */ /* 0x000fe20003f25270 */
[----:B0-----:R-:W-:-:S05]  /*96b0*/  VIADD R141, R137, 0x1 ;  /* 0x00000001898d7836 */ /* 0x001fca0000000000 */
[----:B------:R0:W-:Y:S04]  /*96c0*/  STS.U16 [R136+0x2], R141 ;  /* 0x0000028d88007388 */ /* 0x0001e80000000400 */
        /* <DEDUP_REMOVED lines=71> */
[----:B------:R-:W-:Y:S01]  /*9b40*/  IMAD.IADD R152, R152, 0x1, -R149 ;  /* 0x0000000198987824 */ /* 0x000fe200078e0a95 */
[----:B------:R-:W-:-:S04]  /*9b50*/  SEL R149, R54, 0xffffffff, P1 ;  /* 0xffffffff36957807 */ /* 0x000fc80000800000 */
[----:B------:R-:W-:-:S04]  /*9b60*/  LOP3.LUT R114, R149, R114, RZ, 0x3c, !PT ;  /* 0x0000007295727212 */ /* 0x000fc800078e3cff */
[----:B------:R-:W-:Y:S01]  /*9b70*/  ISETP.NE.AND P1, PT, R114, 0x7fffffff, PT ;  /* 0x7fffffff7200780c */ /* 0x000fe20003f25270 */
[----:B0-----:R-:W-:-:S05]  /*9b80*/  VIADD R146, R148, 0x1 ;  /* 0x0000000194927836 */ /* 0x001fca0000000000 */
[----:B------:R0:W-:Y:S04]  /*9b90*/  STS.U16 [R147+0x2], R146 ;  /* 0x0000029293007388 */ /* 0x0001e80000000400 */
[----:B------:R-:W2:Y:S01]  /*9ba0*/  LDS.U16 R151, [R150+0x2] ;  /* 0x0000020096977984 */ /* 0x000ea20000000400 */
[----:B0-----:R-:W-:Y:S02]  /*9bb0*/  SEL R146, R114, 0x80000000, P1 ;  /* 0x8000000072927807 */ /* 0x001fe40000800000 */
[----:B------:R-:W-:Y:S02]  /*9bc0*/  ISETP.GT.AND P1, PT, R11, -0x1, PT ;  /* 0xffffffff0b00780c */ /* 0x000fe40003f24270 */
[----:B------:R-:W-:-:S04]  /*9bd0*/  SHF.R.U32.HI R146, RZ, UR14, R146 ;  /* 0x0000000eff927c19 */ /* 0x000fc80008011692 */
[----:B------:R-:W-:-:S04]  /*9be0*/  LOP3.LUT R146, R146, UR13, RZ, 0xc0, !PT ;  /* 0x0000000d92927c12 */ /* 0x000fc8000f8ec0ff */
[----:B------:R-:W-:Y:S02]  /*9bf0*/  LOP3.LUT R149, R146, 0x1f, RZ, 0xc, !PT ;  /* 0x0000001f92957812 */ /* 0x000fe400078e0cff */
[----:B------:R-:W-:-:S04]  /*9c00*/  SHF.R.U32.HI R146, RZ, 0x4, R146 ;  /* 0x00000004ff927819 */ /* 0x000fc80000011692 */
[----:B------:R-:W-:Y:S01]  /*9c10*/  LOP3.LUT R146, R146, 0xffffffe, RZ, 0xc0, !PT ;  /* 0x0ffffffe92927812 */ /* 0x000fe200078ec0ff */
[----:B--2---:R-:W-:-:S05]  /*9c20*/  VIADD R155, R151, 0x1 ;  /* 0x00000001979b7836 */ /* 0x004fca0000000000 */
[----:B------:R0:W-:Y:S04]  /*9c30*/  STS.U16 [R150+0x2], R155 ;  /* 0x0000029b96007388 */ /* 0x0001e80000000400 */
[----:B------:R-:W2:Y:S01]  /*9c40*/  LDS.U16 R153, [R152+0x2] ;  /* 0x0000020098997984 */ /* 0x000ea20000000400 */
[----:B0-----:R-:W-:-:S04]  /*9c50*/  IMAD R155, R149, 0x300, R0 ;  /* 0x00000300959b7824 */ /* 0x001fc800078e0200 */
        /* <DEDUP_REMOVED lines=13> */
[----:B------:R0:W-:Y:S03]  /*9d30*/  STS.U16 [R152+0x2], R149 ;  /* 0x0000029598007388 */ /* 0x0001e60000000400 */
[----:B------:R-:W-:Y:S01]  /*9d40*/  IMAD.IADD R158, R157, 0x1, -R158 ;  /* 0x000000019d9e7824 */ /* 0x000fe200078e0a9e */
        /* <DEDUP_REMOVED lines=15> */
[----:B------:R0:W-:Y:S03]  /*9e40*/  STS.U16 [R155+0x2], R154 ;  /* 0x0000029a9b007388 */ /* 0x0001e60000000400 */
[----:B------:R-:W-:Y:S01]  /*9e50*/  LOP3.LUT R116, R11, R116, RZ, 0x3c, !PT ;  /* 0x000000740b747212 */ /* 0x000fe200078e3cff */
[----:B------:R-:W2:Y:S03]  /*9e60*/  LDS.U16 R159, [R158+0x2] ;  /* 0x000002009e9f7984 */ /* 0x000ea60000000400 */
[----:B------:R-:W-:-:S04]  /*9e70*/  ISETP.NE.AND P1, PT, R116, 0x7fffffff, PT ;  /* 0x7fffffff7400780c */ /* 0x000fc80003f25270 */
[----:B------:R-:W-:Y:S02]  /*9e80*/  SEL R10, R116, 0x80000000, P1 ;  /* 0x80000000740a7807 */ /* 0x000fe40000800000 */
[----:B------:R-:W-:Y:S02]  /*9e90*/  ISETP.GT.AND P1, PT, R7, -0x1, PT ;  /* 0xffffffff0700780c */ /* 0x000fe40003f24270 */
[----:B------:R-:W-:Y:S02]  /*9ea0*/  SHF.R.U32.HI R10, RZ, UR14, R10 ;  /* 0x0000000eff0a7c19 */ /* 0x000fe4000801160a */
[----:B0-----:R-:W-:Y:S02]  /*9eb0*/  SEL R154, R54, 0xffffffff, P1 ;  /* 0xffffffff369a7807 */ /* 0x001fe40000800000 */
        /* <DEDUP_REMOVED lines=10> */
[----:B------:R-:W-:-:S04]  /*9f60*/  SHF.R.U32.HI R7, RZ, UR14, R7 ;  /* 0x0000000eff077c19 */ /* 0x000fc80008011607 */
[----:B------:R-:W-:-:S04]  /*9f70*/  LOP3.LUT R7, R7, UR13, RZ, 0xc0, !PT ;  /* 0x0000000d07077c12 */ /* 0x000fc8000f8ec0ff */
[----:B------:R-:W-:Y:S01]  /*9f80*/  LOP3.LUT R11, R7, 0x1f, RZ, 0xc, !PT ;  /* 0x0000001f070b7812 */ /* 0x000fe200078e0cff */
[----:B--2---:R-:W-:Y:S01]  /*9f90*/  VIADD R157, R159, 0x1 ;  /* 0x000000019f9d7836 */ /* 0x004fe20000000000 */
[----:B------:R-:W-:-:S03]  /*9fa0*/  SHF.R.U32.HI R7, RZ, 0x4, R7 ;  /* 0x00000004ff077819 */ /* 0x000fc60000011607 */
[----:B------:R-:W-:Y:S01]  /*9fb0*/  IMAD R11, R11, 0x300, R0 ;  /* 0x000003000b0b7824 */ /* 0x000fe200078e0200 */
[----:B------:R0:W-:Y:S01]  /*9fc0*/  STS.U16 [R158+0x2], R157 ;  /* 0x0000029d9e007388 */ /* 0x0001e20000000400 */
[----:B------:R-:W-:-:S03]  /*9fd0*/  LOP3.LUT R166, R7, 0xffffffe, RZ, 0xc0, !PT ;  /* 0x0ffffffe07a67812 */ /* 0x000fc600078ec0ff */
[----:B------:R-:W2:Y:S02]  /*9fe0*/  LDS.U16 R162, [R161+0x2] ;  /* 0x00000200a1a27984 */ /* 0x000ea40000000400 */
[----:B------:R-:W-:Y:S01]  /*9ff0*/  IMAD.IADD R166, R11, 0x1, -R166 ;  /* 0x000000010ba67824 */ /* 0x000fe200078e0aa6 */
        /* <DEDUP_REMOVED lines=14> */
[----:B------:R-:W-:Y:S01]  /*a0e0*/  SEL R5, R160, 0x80000000, P1 ;  /* 0x80000000a0057807 */ /* 0x000fe20000800000 */
[----:B--2---:R-:W-:Y:S01]  /*a0f0*/  VIADD R10, R162, 0x1 ;  /* 0x00000001a20a7836 */ /* 0x004fe20000000000 */
[----:B------:R-:W-:Y:S01]  /*a100*/  ISETP.GT.AND P1, PT, R4, -0x1, PT ;  /* 0xffffffff0400780c */ /* 0x000fe20003f24270 */
[----:B------:R-:W-:Y:S01]  /*a110*/  IMAD.IADD R168, R11, 0x1, -R6 ;  /* 0x000000010ba87824 */ /* 0x000fe200078e0a06 */
[----:B------:R-:W-:-:S02]  /*a120*/  SHF.R.U32.HI R5, RZ, UR14, R5 ;  /* 0x0000000eff057c19 */ /* 0x000fc40008011605 */
[----:B------:R-:W-:Y:S01]  /*a130*/  STS.U16 [R161+0x2], R10 ;  /* 0x0000020aa1007388 */ /* 0x000fe20000000400 */
[----:B------:R-:W-:Y:S02]  /*a140*/  SEL R163, R54, 0xffffffff, P1 ;  /* 0xffffffff36a37807 */ /* 0x000fe40000800000 */
[----:B------:R-:W-:Y:S01]  /*a150*/  LOP3.LUT R5, R5, UR13, RZ, 0xc0, !PT ;  /* 0x0000000d05057c12 */ /* 0x000fe2000f8ec0ff */
[----:B------:R-:W0:Y:S01]  /*a160*/  LDS.U16 R165, [R164+0x2] ;  /* 0x00000200a4a57984 */ /* 0x000e220000000400 */
[----:B------:R-:W-:Y:S02]  /*a170*/  LOP3.LUT R163, R163, R4, RZ, 0x3c, !PT ;  /* 0x00000004a3a37212 */ /* 0x000fe400078e3cff */
[----:B------:R-:W-:Y:S02]  /*a180*/  LOP3.LUT R11, R5, 0x1f, RZ, 0xc, !PT ;  /* 0x0000001f050b7812 */ /* 0x000fe400078e0cff */
[----:B------:R-:W-:Y:S02]  /*a190*/  SHF.R.U32.HI R5, RZ, 0x4, R5 ;  /* 0x00000004ff057819 */ /* 0x000fe40000011605 */
[----:B------:R-:W-:Y:S01]  /*a1a0*/  ISETP.NE.AND P1, PT, R163, 0x7fffffff, PT ;  /* 0x7fffffffa300780c */ /* 0x000fe20003f25270 */
[----:B------:R-:W-:Y:S01]  /*a1b0*/  IMAD R11, R11, 0x300, R0 ;  /* 0x000003000b0b7824 */ /* 0x000fe200078e0200 */
[----:B------:R-:W-:-:S02]  /*a1c0*/  LOP3.LUT R170, R5, 0xffffffe, RZ, 0xc0, !PT ;  /* 0x0ffffffe05aa7812 */ /* 0x000fc400078ec0ff */
[----:B------:R-:W-:-:S03]  /*a1d0*/  SEL R4, R163, 0x80000000, P1 ;  /* 0x80000000a3047807 */ /* 0x000fc60000800000 */
[----:B------:R-:W-:Y:S01]  /*a1e0*/  IMAD.IADD R170, R11, 0x1, -R170 ;  /* 0x000000010baa7824 */ /* 0x000fe200078e0aaa */
[----:B------:R-:W-:-:S04]  /*a1f0*/  SHF.R.U32.HI R4, RZ, UR14, R4 ;  /* 0x0000000eff047c19 */ /* 0x000fc80008011604 */
[----:B------:R-:W-:Y:S01]  /*a200*/  LOP3.LUT R4, R4, UR13, RZ, 0xc0, !PT ;  /* 0x0000000d04047c12 */ /* 0x000fe2000f8ec0ff */
[----:B0-----:R-:W-:-:S05]  /*a210*/  VIADD R7, R165, 0x1 ;  /* 0x00000001a5077836 */ /* 0x001fca0000000000 */
[----:B------:R-:W-:Y:S04]  /*a220*/  STS.U16 [R164+0x2], R7 ;  /* 0x00000207a4007388 */ /* 0x000fe80000000400 */
[----:B------:R-:W0:Y:S02]  /*a230*/  LDS.U16 R167, [R166+0x2] ;  /* 0x00000200a6a77984 */ /* 0x000e240000000400 */
[----:B0-----:R-:W-:-:S05]  /*a240*/  VIADD R7, R167, 0x1 ;  /* 0x00000001a7077836 */ /* 0x001fca0000000000 */
[----:B------:R0:W-:Y:S04]  /*a250*/  STS.U16 [R166+0x2], R7 ;  /* 0x00000207a6007388 */ /* 0x0001e80000000400 */
[----:B------:R-:W2:Y:S01]  /*a260*/  LDS.U16 R169, [R168+0x2] ;  /* 0x00000200a8a97984 */ /* 0x000ea20000000400 */
[----:B0-----:R-:W-:Y:S02]  /*a270*/  LOP3.LUT R7, R4, 0x1f, RZ, 0xc, !PT ;  /* 0x0000001f04077812 */ /* 0x001fe400078e0cff */
[----:B------:R-:W-:-:S03]  /*a280*/  SHF.R.U32.HI R4, RZ, 0x4, R4 ;  /* 0x00000004ff047819 */ /* 0x000fc60000011604 */
[----:B------:R-:W-:Y:S01]  /*a290*/  IMAD R7, R7, 0x300, R0 ;  /* 0x0000030007077824 */ /* 0x000fe200078e0200 */
[----:B------:R-:W-:-:S05]  /*a2a0*/  LOP3.LUT R4, R4, 0xffffffe, RZ, 0xc0, !PT ;  /* 0x0ffffffe04047812 */ /* 0x000fca00078ec0ff */
[----:B------:R-:W-:Y:S02]  /*a2b0*/  IMAD.IADD R172, R7, 0x1, -R4 ;  /* 0x0000000107ac7824 */ /* 0x000fe400078e0a04 */
[----:B--2---:R-:W-:-:S05]  /*a2c0*/  VIADD R5, R169, 0x1 ;  /* 0x00000001a9057836 */ /* 0x004fca0000000000 */
        /* <DEDUP_REMOVED lines=86> */
[----:B------:R-:W-:Y:S01]  /*a830*/  ISETP.GT.U32.AND P2, PT, R125, 0x1f, PT ;  /* 0x0000001f7d00780c */ /* 0x000fe20003f44070 */
[----:B0-----:R-:W-:-:S04]  /*a840*/  IMAD.IADD R207, R207, 0x1, -R206 ;  /* 0x00000001cfcf7824 */ /* 0x001fc800078e0ace */
[----:B------:R-:W0:Y:S04]  /*a850*/  LDS.128 R4, [UR4+0x6300] ;  /* 0x00630004ff047984 */ /* 0x000e280008000c00 */
[----:B------:R-:W1:Y:S01]  /*a860*/  LDS.64 R10, [UR4+0x6310] ;  /* 0x00631004ff0a7984 */ /* 0x000e620008000a00 */
        /* <DEDUP_REMOVED lines=9> */
[----:B------:R-:W-:Y:S02]  /*a900*/  ISETP.NE.AND P1, PT, R9, RZ, PT ;  /* 0x000000ff0900720c */ /* 0x000fe40003f25270 */
        /* <DEDUP_REMOVED lines=11> */
[----:B0-----:R-:W-:Y:S01]  /*a9c0*/  @P1 IMAD.IADD R207, R207, 0x1, R4 ;  /* 0x00000001cfcf1824 */ /* 0x001fe200078e0204 */
[----:B------:R-:W-:-:S03]  /*a9d0*/  ISETP.GT.U32.AND P1, PT, R125, 0x3f, PT ;  /* 0x0000003f7d00780c */ /* 0x000fc60003f24070 */
        /* <DEDUP_REMOVED lines=47> */
[----:B------:R-:W-:Y:S02]  /*acd0*/  IMAD.IADD R205, R205, 0x1, R207 ;  /* 0x00000001cdcd7824 */ /* 0x000fe400078e02cf */
[----:B------:R-:W-:Y:S01]  /*ace0*/  @!P1 IMAD.MOV.U32 R8, RZ, RZ, 0x1d40 ;  /* 0x00001d40ff089424 */ /* 0x000fe200078e00ff */
        /* <DEDUP_REMOVED lines=22> */
[----:B------:R2:W3:Y:S04]  /*ae50*/  LDS.U16 R6, [R64+0x2] ;  /* 0x0000020040067984 */ /* 0x0004e80000000400 */
[----:B------:R-:W4:Y:S04]  /*ae60*/  LDS.U16 R10, [R75+0x2] ;  /* 0x000002004b0a7984 */ /* 0x000f280000000400 */
[----:B------:R-:W5:Y:S04]  /*ae70*/  LDS.U16 R79, [R79+0x2] ;  /* 0x000002004f4f7984 */ /* 0x000f680000000400 */
[----:B------:R-:W5:Y:S04]  /*ae80*/  LDS.U16 R174, [R85+0x2] ;  /* 0x0000020055ae7984 */ /* 0x000f680000000400 */
[----:B------:R-:W5:Y:S04]  /*ae90*/  LDS.U16 R87, [R87+0x2] ;  /* 0x0000020057577984 */ /* 0x000f680000000400 */
[----:B------:R-:W5:Y:S04]  /*aea0*/  LDS.U16 R92, [R92+0x2] ;  /* 0x000002005c5c7984 */ /* 0x000f680000000400 */
[----:B------:R-:W5:Y:S04]  /*aeb0*/  LDS.U16 R176, [R95+0x2] ;  /* 0x000002005fb07984 */ /* 0x000f680000000400 */
[----:B------:R-:W5:Y:S01]  /*aec0*/  LDS.U16 R100, [R100+0x2] ;  /* 0x0000020064647984 */ /* 0x000f620000000400 */
[----:B0-----:R-:W-:-:S03]  /*aed0*/  IMAD.IADD R5, R72, 0x1, R5 ;  /* 0x0000000148057824 */ /* 0x001fc600078e0205 */
[----:B------:R-:W0:Y:S01]  /*aee0*/  LDS.U16 R178, [R105+0x2] ;  /* 0x0000020069b27984 */ /* 0x000e220000000400 */
[----:B-1----:R-:W-:-:S03]  /*aef0*/  IMAD.IADD R4, R61, 0x1, R4 ;  /* 0x000000013d047824 */ /* 0x002fc600078e0204 */
[----:B------:R-:W1:Y:S01]  /*af00*/  LDS.U16 R180, [R107+0x2] ;  /* 0x000002006bb47984 */ /* 0x000e620000000400 */
[----:B--2---:R-:W-:Y:S01]  /*af10*/  IMAD.IADD R64, R63, 0x1, R62 ;  /* 0x000000013f407824 */ /* 0x004fe200078e023e */
[----:B------:R-:W-:Y:S01]  /*af20*/  LEA R62, R4, UR4, 0x2 ;  /* 0x00000004043e7c11 */ /* 0x000fe2000f8e10ff */
[----:B------:R-:W-:Y:S01]  /*af30*/  @!P1 IMAD.IADD R63, R46, 0x1, -R51 ;  /* 0x000000012e3f9824 */ /* 0x000fe200078e0a33 */
[----:B------:R-:W2:Y:S01]  /*af40*/  LDS.U16 R182, [R111+0x2] ;  /* 0x000002006fb67984 */ /* 0x000ea20000000400 */
[----:B---3--:R-:W-:Y:S01]  /*af50*/  IMAD.IADD R65, R65, 0x1, R6 ;  /* 0x0000000141417824 */ /* 0x008fe200078e0206 */
[----:B------:R-:W-:Y:S02]  /*af60*/  LEA R64, R64, UR4, 0x2 ;  /* 0x0000000440407c11 */ /* 0x000fe4000f8e10ff */
[----:B------:R-:W3:Y:S01]  /*af70*/  LDS.U16 R66, [R115+0x2] ;  /* 0x0000020073427984 */ /* 0x000ee20000000400 */
[----:B----4-:R-:W-:Y:S01]  /*af80*/  IMAD.IADD R10, R77, 0x1, R10 ;  /* 0x000000014d0a7824 */ /* 0x010fe200078e020a */
[----:B------:R-:W-:-:S02]  /*af90*/  LEA R65, R65, UR4, 0x2 ;  /* 0x0000000441417c11 */ /* 0x000fc4000f8e10ff */
[----:B------:R-:W4:Y:S01]  /*afa0*/  LDS.U16 R118, [R118+0x2] ;  /* 0x0000020076767984 */ /* 0x000f220000000400 */
[----:B-----5:R-:W-:Y:S01]  /*afb0*/  IMAD.IADD R77, R80, 0x1, R79 ;  /* 0x00000001504d7824 */ /* 0x020fe200078e024f */
[----:B------:R-:W-:Y:S02]  /*afc0*/  LEA R75, R10, UR4, 0x2 ;  /* 0x000000040a4b7c11 */ /* 0x000fe4000f8e10ff */
[----:B------:R-:W5:Y:S01]  /*afd0*/  LDS.U16 R120, [R120+0x2] ;  /* 0x0000020078787984 */ /* 0x000f620000000400 */
[----:B------:R-:W-:Y:S01]  /*afe0*/  IMAD.IADD R79, R83, 0x1, R174 ;  /* 0x00000001534f7824 */ /* 0x000fe200078e02ae */
[----:B------:R-:W-:Y:S02]  /*aff0*/  LEA R77, R77, UR4, 0x2 ;  /* 0x000000044d4d7c11 */ /* 0x000fe4000f8e10ff */
[----:B------:R-:W5:Y:S01]  /*b000*/  LDS.U16 R122, [R122+0x2] ;  /* 0x000002007a7a7984 */ /* 0x000f620000000400 */
[----:B------:R-:W-:Y:S01]  /*b010*/  IMAD.IADD R83, R88, 0x1, R87 ;  /* 0x0000000158537824 */ /* 0x000fe200078e0257 */
[----:B------:R-:W-:-:S02]  /*b020*/  LEA R79, R79, UR4, 0x2 ;  /* 0x000000044f4f7c11 */ /* 0x000fc4000f8e10ff */
[----:B------:R-:W5:Y:S01]  /*b030*/  LDS.U16 R126, [R126+0x2] ;  /* 0x000002007e7e7984 */ /* 0x000f620000000400 */
[----:B------:R-:W-:Y:S01]  /*b040*/  IMAD.IADD R72, R91, 0x1, R92 ;  /* 0x000000015b487824 */ /* 0x000fe200078e025c */
        /* <DEDUP_REMOVED lines=8> */
[----:B0-----:R-:W-:Y:S01]  /*b0d0*/  IMAD.IADD R178, R103, 0x1, R178 ;  /* 0x0000000167b27824 */ /* 0x001fe200078e02b2 */
[----:B------:R-:W-:Y:S02]  /*b0e0*/  LEA R88, R88, UR4, 0x2 ;  /* 0x0000000458587c11 */ /* 0x000fe4000f8e10ff */
[----:B------:R-:W0:Y:S01]  /*b0f0*/  LDS.U16 R134, [R134+0x2] ;  /* 0x0000020086867984 */ /* 0x000e220000000400 */
[----:B-1----:R-:W-:-:S03]  /*b100*/  IMAD.IADD R85, R109, 0x1, R180 ;  /* 0x000000016d557824 */ /* 0x002fc600078e02b4 */
[----:B------:R-:W1:Y:S01]  /*b110*/  LDS.U16 R136, [R136+0x2] ;  /* 0x0000020088887984 */ /* 0x000e620000000400 */
[----:B--2---:R-:W-:Y:S01]  /*b120*/  IMAD.IADD R87, R113, 0x1, R182 ;  /* 0x0000000171577824 */ /* 0x004fe200078e02b6 */
[----:B------:R-:W-:Y:S02]  /*b130*/  LEA R85, R85, UR4, 0x2 ;  /* 0x0000000455557c11 */ /* 0x000fe4000f8e10ff */
[----:B------:R-:W2:Y:S01]  /*b140*/  LDS.U16 R138, [R138+0x2] ;  /* 0x000002008a8a7984 */ /* 0x000ea20000000400 */
[----:B---3--:R-:W-:Y:S01]  /*b150*/  IMAD.IADD R117, R117, 0x1, R66 ;  /* 0x0000000175757824 */ /* 0x008fe200078e0242 */
[----:B------:R-:W-:Y:S02]  /*b160*/  LEA R66, R5, UR4, 0x2 ;  /* 0x0000000405427c11 */ /* 0x000fe4000f8e10ff */
[----:B------:R-:W3:Y:S01]  /*b170*/  LDS.U16 R140, [R140+0x2] ;  /* 0x000002008c8c7984 */ /* 0x000ee20000000400 */
[----:B----4-:R-:W-:Y:S01]  /*b180*/  IMAD.IADD R118, R119, 0x1, R118 ;  /* 0x0000000177767824 */ /* 0x010fe200078e0276 */
[----:B------:R-:W-:-:S02]  /*b190*/  LEA R87, R87, UR4, 0x2 ;  /* 0x0000000457577c11 */ /* 0x000fc4000f8e10ff */
[----:B------:R-:W4:Y:S01]  /*b1a0*/  LDS.U16 R142, [R142+0x2] ;  /* 0x000002008e8e7984 */ /* 0x000f220000000400 */
[----:B-----5:R-:W-:-:S03]  /*b1b0*/  IMAD.IADD R91, R121, 0x1, R120 ;  /* 0x00000001795b7824 */ /* 0x020fc600078e0278 */
[----:B------:R-:W5:Y:S01]  /*b1c0*/  LDS.U16 R144, [R144+0x2] ;  /* 0x0000020090907984 */ /* 0x000f620000000400 */
[----:B------:R-:W-:Y:S01]  /*b1d0*/  IMAD.IADD R122, R123, 0x1, R122 ;  /* 0x000000017b7a7824 */ /* 0x000fe200078e027a */
[----:B------:R-:W-:Y:S02]  /*b1e0*/  LEA R91, R91, UR4, 0x2 ;  /* 0x000000045b5b7c11 */ /* 0x000fe4000f8e10ff */
[----:B------:R-:W5:Y:S01]  /*b1f0*/  LDS.U16 R147, [R147+0x2] ;  /* 0x0000020093937984 */ /* 0x000f620000000400 */
[----:B------:R-:W-:-:S03]  /*b200*/  IMAD.IADD R92, R127, 0x1, R126 ;  /* 0x000000017f5c7824 */ /* 0x000fc600078e027e */
[----:B------:R-:W5:Y:S01]  /*b210*/  LDS.U16 R150, [R150+0x2] ;  /* 0x0000020096967984 */ /* 0x000f620000000400 */
[----:B------:R-:W-:Y:S01]  /*b220*/  IMAD.IADD R128, R129, 0x1, R128 ;  /* 0x0000000181807824 */ /* 0x000fe200078e0280 */
[----:B------:R-:W-:Y:S02]  /*b230*/  LEA R92, R92, UR4, 0x2 ;  /* 0x000000045c5c7c11 */ /* 0x000fe4000f8e10ff */
[----:B------:R-:W5:Y:S01]  /*b240*/  LDS.U16 R152, [R152+0x2] ;  /* 0x0000020098987984 */ /* 0x000f620000000400 */
[----:B------:R-:W-:-:S03]  /*b250*/  IMAD.IADD R130, R131, 0x1, R130 ;  /* 0x0000000183827824 */ /* 0x000fc600078e0282 */
[----:B------:R-:W5:Y:S01]  /*b260*/  LDS.U16 R155, [R155+0x2] ;  /* 0x000002009b9b7984 */ /* 0x000f620000000400 */
[----:B------:R-:W-:-:S03]  /*b270*/  IMAD.IADD R95, R133, 0x1, R132 ;  /* 0x00000001855f7824 */ /* 0x000fc600078e0284 */
[----:B------:R-:W5:Y:S01]  /*b280*/  LDS.U16 R158, [R158+0x2] ;  /* 0x000002009e9e7984 */ /* 0x000f620000000400 */
[----:B0-----:R-:W-:Y:S01]  /*b290*/  IMAD.IADD R97, R135, 0x1, R134 ;  /* 0x0000000187617824 */ /* 0x001fe200078e0286 */
[----:B------:R-:W-:Y:S02]  /*b2a0*/  LEA R95, R95, UR4, 0x2 ;  /* 0x000000045f5f7c11 */ /* 0x000fe4000f8e10ff */
[----:B------:R-:W0:Y:S01]  /*b2b0*/  LDS.U16 R161, [R161+0x2] ;  /* 0x00000200a1a17984 */ /* 0x000e220000000400 */
[----:B-1----:R-:W-:Y:S01]  /*b2c0*/  IMAD.IADD R99, R137, 0x1, R136 ;  /* 0x0000000189637824 */ /* 0x002fe200078e0288 */
[----:B------:R-:W-:Y:S02]  /*b2d0*/  LEA R97, R97, UR4, 0x2 ;  /* 0x0000000461617c11 */ /* 0x000fe4000f8e10ff */
[----:B------:R-:W1:Y:S01]  /*b2e0*/  LDS.U16 R164, [R164+0x2] ;  /* 0x00000200a4a47984 */ /* 0x000e620000000400 */
[----:B--2---:R-:W-:Y:S01]  /*b2f0*/  IMAD.IADD R138, R139, 0x1, R138 ;  /* 0x000000018b8a7824 */ /* 0x004fe200078e028a */
[----:B------:R-:W-:-:S02]  /*b300*/  LEA R99, R99, UR4, 0x2 ;  /* 0x0000000463637c11 */ /* 0x000fc4000f8e10ff */
[----:B------:R-:W2:Y:S01]  /*b310*/  LDS.U16 R166, [R166+0x2] ;  /* 0x00000200a6a67984 */ /* 0x000ea20000000400 */
[----:B---3--:R-:W-:-:S03]  /*b320*/  IMAD.IADD R140, R141, 0x1, R140 ;  /* 0x000000018d8c7824 */ /* 0x008fc600078e028c */
[----:B------:R-:W3:Y:S01]  /*b330*/  LDS.U16 R168, [R168+0x2] ;  /* 0x00000200a8a87984 */ /* 0x000ee20000000400 */
[----:B----4-:R-:W-:-:S03]  /*b340*/  IMAD.IADD R142, R143, 0x1, R142 ;  /* 0x000000018f8e7824 */ /* 0x010fc600078e028e */
[----:B------:R-:W4:Y:S01]  /*b350*/  LDS.U16 R170, [R170+0x2] ;  /* 0x00000200aaaa7984 */ /* 0x000f220000000400 */
[----:B-----5:R-:W-:-:S03]  /*b360*/  IMAD.IADD R144, R145, 0x1, R144 ;  /* 0x0000000191907824 */ /* 0x020fc600078e0290 */
[----:B------:R-:W5:Y:S01]  /*b370*/  LDS.U16 R172, [R172+0x2] ;  /* 0x00000200acac7984 */ /* 0x000f620000000400 */
[----:B------:R-:W-:Y:S01]  /*b380*/  IMAD.IADD R103, R148, 0x1, R147 ;  /* 0x0000000194677824 */ /* 0x000fe200078e0293 */
[----:B------:R-:W-:Y:S01]  /*b390*/  BAR.SYNC.DEFER_BLOCKING 0x0 ;  /* 0x0000000000007b1d */ /* 0x000fe20000010000 */
[----:B------:R-:W-:-:S03]  /*b3a0*/  IMAD.IADD R105, R151, 0x1, R150 ;  /* 0x0000000197697824 */ /* 0x000fc600078e0296 */
[----:B------:R-:W-:Y:S01]  /*b3b0*/  LEA R103, R103, UR4, 0x2 ;  /* 0x0000000467677c11 */ /* 0x000fe2000f8e10ff */
[----:B------:R-:W-:Y:S01]  /*b3c0*/  IMAD.IADD R107, R153, 0x1, R152 ;  /* 0x00000001996b7824 */ /* 0x000fe200078e0298 */
[----:B------:R-:W-:Y:S01]  /*b3d0*/  LEA R105, R105, UR4, 0x2 ;  /* 0x0000000469697c11 */ /* 0x000fe2000f8e10ff */
[----:B------:R-:W-:-:S03]  /*b3e0*/  IMAD.IADD R109, R156, 0x1, R155 ;  /* 0x000000019c6d7824 */ /* 0x000fc600078e029b */
[----:B------:R-:W-:Y:S01]  /*b3f0*/  LEA R107, R107, UR4, 0x2 ;  /* 0x000000046b6b7c11 */ /* 0x000fe2000f8e10ff */
[----:B------:R-:W-:Y:S01]  /*b400*/  IMAD.IADD R111, R159, 0x1, R158 ;  /* 0x000000019f6f7824 */ /* 0x000fe200078e029e */
[----:B------:R-:W-:Y:S01]  /*b410*/  LEA R109, R109, UR4, 0x2 ;  /* 0x000000046d6d7c11 */ /* 0x000fe2000f8e10ff */
[----:B0-----:R-:W-:-:S03]  /*b420*/  IMAD.IADD R161, R162, 0x1, R161 ;  /* 0x00000001a2a17824 */ /* 0x001fc600078e02a1 */
[----:B------:R-:W-:Y:S01]  /*b430*/  LEA R111, R111, UR4, 0x2 ;  /* 0x000000046f6f7c11 */ /* 0x000fe2000f8e10ff */
[----:B-1----:R-:W-:Y:S01]  /*b440*/  IMAD.IADD R164, R165, 0x1, R164 ;  /* 0x00000001a5a47824 */ /* 0x002fe200078e02a4 */
[----:B------:R-:W-:Y:S01]  /*b450*/  @!P1 STS [R0], R51 ;  /* 0x0000003300009388 */ /* 0x000fe20000000800 */
[----:B--2---:R-:W-:Y:S01]  /*b460*/  IMAD.IADD R113, R167, 0x1, R166 ;  /* 0x00000001a7717824 */ /* 0x004fe200078e02a6 */
[----:B------:R-:W-:Y:S01]  /*b470*/  BAR.SYNC.DEFER_BLOCKING 0x0 ;  /* 0x0000000000007b1d */ /* 0x000fe20000010000 */
[----:B---3--:R-:W-:-:S03]  /*b480*/  IMAD.IADD R168, R169, 0x1, R168 ;  /* 0x00000001a9a87824 */ /* 0x008fc600078e02a8 */
[----:B------:R-:W-:Y:S01]  /*b490*/  LEA R113, R113, UR4, 0x2 ;  /* 0x0000000471717c11 */ /* 0x000fe2000f8e10ff */
[----:B----4-:R-:W-:Y:S02]  /*b4a0*/  IMAD.IADD R115, R171, 0x1, R170 ;  /* 0x00000001ab737824 */ /* 0x010fe400078e02aa */
[----:B-----5:R-:W-:-:S03]  /*b4b0*/  IMAD.IADD R172, R173, 0x1, R172 ;  /* 0x00000001adac7824 */ /* 0x020fc600078e02ac */
[----:B------:R-:W-:Y:S01]  /*b4c0*/  LEA R115, R115, UR4, 0x2 ;  /* 0x0000000473737c11 */ /* 0x000fe2000f8e10ff */
[----:B------:R-:W-:Y:S01]  /*b4d0*/  @P0 LDS R8, [R0+-0x4] ;  /* 0xfffffc0000080984 */ /* 0x000fe20000000800 */
[----:B------:R-:W-:Y:S06]  /*b4e0*/  BAR.SYNC.DEFER_BLOCKING 0x0 ;  /* 0x0000000000007b1d */ /* 0x000fec0000010000 */
[----:B------:R-:W-:Y:S02]  /*b4f0*/  @!P1 STS [R0+0x7500], R63 ;  /* 0x0075003f00009388 */ /* 0x000fe40000000800 */
[----:B------:R-:W-:Y:S06]  /*b500*/  BAR.SYNC.DEFER_BLOCKING 0x0 ;  /* 0x0000000000007b1d */ /* 0x000fec0000010000 */
[----:B------:R-:W-:Y:S04]  /*b510*/  STS [R62], R55 ;  /* 0x000000373e007388 */ /* 0x000fe80000000800 */
[----:B------:R-:W-:Y:S04]  /*b520*/  STS [R64], R57 ;  /* 0x0000003940007388 */ /* 0x000fe80000000800 */
[----:B------:R-:W-:Y:S04]  /*b530*/  STS [R65], R58 ;  /* 0x0000003a41007388 */ /* 0x000fe80000000800 */
[----:B------:R0:W-:Y:S04]  /*b540*/  STS [R66], R67 ;  /* 0x0000004342007388 */ /* 0x0001e80000000800 */
[----:B------:R-:W-:Y:S04]  /*b550*/  STS [R75], R56 ;  /* 0x000000384b007388 */ /* 0x000fe80000000800 */
[----:B------:R-:W-:Y:S01]  /*b560*/  STS [R77], R60 ;  /* 0x0000003c4d007388 */ /* 0x000fe20000000800 */
[----:B0-----:R-:W-:-:S03]  /*b570*/  LEA R67, R178, UR4, 0x2 ;  /* 0x00000004b2437c11 */ /* 0x001fc6000f8e10ff */
[----:B------:R0:W-:Y:S04]  /*b580*/  STS [R79], R68 ;  /* 0x000000444f007388 */ /* 0x0001e80000000800 */
[----:B------:R1:W-:Y:S04]  /*b590*/  STS [R83], R70 ;  /* 0x0000004653007388 */ /* 0x0003e80000000800 */
[----:B------:R2:W-:Y:S01]  /*b5a0*/  STS [R72], R73 ;  /* 0x0000004948007388 */ /* 0x0005e20000000800 */
[----:B0-----:R-:W-:-:S03]  /*b5b0*/  LEA R68, R118, UR4, 0x2 ;  /* 0x0000000476447c11 */ /* 0x001fc6000f8e10ff */
[----:B------:R0:W-:Y:S01]  /*b5c0*/  STS [R80], R69 ;  /* 0x0000004550007388 */ /* 0x0001e20000000800 */
[----:B-1----:R-:W-:-:S03]  /*b5d0*/  LEA R70, R122, UR4, 0x2 ;  /* 0x000000047a467c11 */ /* 0x002fc6000f8e10ff */
[----:B------:R1:W-:Y:S01]  /*b5e0*/  STS [R88], R71 ;  /* 0x0000004758007388 */ /* 0x0003e20000000800 */
[----:B--2---:R-:W-:-:S03]  /*b5f0*/  LEA R73, R117, UR4, 0x2 ;  /* 0x0000000475497c11 */ /* 0x004fc6000f8e10ff */
        /* <DEDUP_REMOVED lines=10> */
[----:B------:R-:W-:Y:S01]  /*b6a0*/  STS [R91], R84 ;  /* 0x000000545b007388 */ /* 0x000fe20000000800 */
[----:B--2---:R-:W-:-:S03]  /*b6b0*/  LEA R76, R161, UR4, 0x2 ;  /* 0x00000004a14c7c11 */ /* 0x004fc6000f8e10ff */
[----:B------:R1:W-:Y:S01]  /*b6c0*/  STS [R70], R89 ;  /* 0x0000005946007388 */ /* 0x0003e20000000800 */
[----:B0-----:R-:W-:-:S03]  /*b6d0*/  LEA R81, R138, UR4, 0x2 ;  /* 0x000000048a517c11 */ /* 0x001fc6000f8e10ff */
[----:B------:R0:W-:Y:S04]  /*b6e0*/  STS [R92], R93 ;  /* 0x0000005d5c007388 */ /* 0x0001e80000000800 */
[----:B------:R-:W-:Y:S01]  /*b6f0*/  STS [R69], R86 ;  /* 0x0000005645007388 */ /* 0x000fe20000000800 */
[----:B-1----:R-:W-:-:S03]  /*b700*/  LEA R89, R142, UR4, 0x2 ;  /* 0x000000048e597c11 */ /* 0x002fc6000f8e10ff */
[----:B------:R-:W-:Y:S01]  /*b710*/  STS [R71], R90 ;  /* 0x0000005a47007388 */ /* 0x000fe20000000800 */
[----:B0-----:R-:W-:-:S03]  /*b720*/  LEA R93, R144, UR4, 0x2 ;  /* 0x00000004905d7c11 */ /* 0x001fc6000f8e10ff */
[----:B------:R-:W-:Y:S04]  /*b730*/  STS [R95], R94 ;  /* 0x0000005e5f007388 */ /* 0x000fe80000000800 */
[----:B------:R-:W-:Y:S04]  /*b740*/  STS [R97], R98 ;  /* 0x0000006261007388 */ /* 0x000fe80000000800 */
[----:B------:R-:W-:Y:S04]  /*b750*/  STS [R99], R102 ;  /* 0x0000006663007388 */ /* 0x000fe80000000800 */
[----:B------:R-:W-:Y:S04]  /*b760*/  STS [R81], R96 ;  /* 0x0000006051007388 */ /* 0x000fe80000000800 */
        /* <DEDUP_REMOVED lines=23> */
[----:B------:R-:W-:Y:S04]  /*b8e0*/  LDS R98, [R0+0x1500] ;  /* 0x0015000000627984 */ /* 0x000fe80000000800 */
[----:B------:R-:W-:Y:S04]  /*b8f0*/  LDS R100, [R0+0x1800] ;  /* 0x0018000000647984 */ /* 0x000fe80000000800 */
[----:B------:R-:W-:Y:S01]  /*b900*/  LDS R104, [R0+0x1e00] ;  /* 0x001e000000687984 */ /* 0x000fe20000000800 */
[----:B0-----:R-:W-:-:S03]  /*b910*/  ISETP.NE.AND P3, PT, R6, 0x7fffffff, PT ;  /* 0x7fffffff0600780c */ /* 0x001fc60003f65270 */
[----:B------:R-:W-:Y:S01]  /*b920*/  LDS R102, [R0+0x1b00] ;  /* 0x001b000000667984 */ /* 0x000fe20000000800 */
[----:B------:R-:W-:-:S03]  /*b930*/  SEL R4, R6, 0x80000000, P3 ;  /* 0x8000000006047807 */ /* 0x000fc60001800000 */
[----:B------:R-:W-:Y:S01]  /*b940*/  LDS R106, [R0+0x4500] ;  /* 0x00450000006a7984 */ /* 0x000fe20000000800 */
[----:B-1----:R-:W-:Y:S02]  /*b950*/  ISETP.NE.AND P4, PT, R10, 0x7fffffff, PT ;  /* 0x7fffffff0a00780c */ /* 0x002fe40003f85270 */
[----:B------:R-:W-:Y:S01]  /*b960*/  SHF.R.U32.HI R4, RZ, UR14, R4 ;  /* 0x0000000eff047c19 */ /* 0x000fe20008011604 */
[----:B------:R-:W-:Y:S01]  /*b970*/  LDS R108, [R0+0x6900] ;  /* 0x00690000006c7984 */ /* 0x000fe20000000800 */
[----:B--2---:R-:W-:Y:S02]  /*b980*/  ISETP.NE.AND P3, PT, R56, 0x7fffffff, PT ;  /* 0x7fffffff3800780c */ /* 0x004fe40003f65270 */
[----:B------:R-:W-:Y:S02]  /*b990*/  LOP3.LUT R4, R4, UR13, RZ, 0xc0, !PT ;  /* 0x0000000d04047c12 */ /* 0x000fe4000f8ec0ff */
[----:B------:R-:W-:Y:S02]  /*b9a0*/  SEL R5, R10, 0x80000000, P4 ;  /* 0x800000000a057807 */ /* 0x000fe40002000000 */
[----:B------:R-:W-:-:S02]  /*b9b0*/  LEA R119, R4, UR4, 0x2 ;  /* 0x0000000404777c11 */ /* 0x000fc4000f8e10ff */
[----:B------:R-:W-:Y:S02]  /*b9c0*/  SEL R4, R56, 0x80000000, P3 ;  /* 0x8000000038047807 */ /* 0x000fe40001800000 */
[----:B------:R-:W-:Y:S02]  /*b9d0*/  SHF.R.U32.HI R5, RZ, UR14, R5 ;  /* 0x0000000eff057c19 */ /* 0x000fe40008011605 */
[----:B------:R-:W-:Y:S01]  /*b9e0*/  SHF.R.U32.HI R4, RZ, UR14, R4 ;  /* 0x0000000eff047c19 */ /* 0x000fe20008011604 */
[----:B------:R-:W0:Y:S01]  /*b9f0*/  LDS R119, [R119+0x7500] ;  /* 0x0075000077777984 */ /* 0x000e220000000800 */
[----:B------:R-:W-:Y:S02]  /*ba00*/  LOP3.LUT R5, R5, UR13, RZ, 0xc0, !PT ;  /* 0x0000000d05057c12 */ /* 0x000fe4000f8ec0ff */
[----:B------:R-:W-:Y:S02]  /*ba10*/  LOP3.LUT R4, R4, UR13, RZ, 0xc0, !PT ;  /* 0x0000000d04047c12 */ /* 0x000fe4000f8ec0ff */
[----:B------:R-:W-:-:S02]  /*ba20*/  LEA R117, R5, UR4, 0x2 ;  /* 0x0000000405757c11 */ /* 0x000fc4000f8e10ff */
[----:B------:R-:W-:Y:S02]  /*ba30*/  LEA R58, R4, UR4, 0x2 ;  /* 0x00000004043a7c11 */ /* 0x000fe4000f8e10ff */
[----:B------:R-:W1:Y:S01]  /*ba40*/  LDC.64 R4, c[0x0][0x388] ;  /* 0x0000e200ff047b82 */ /* 0x000e620000000a00 */
[----:B------:R-:W-:Y:S01]  /*ba50*/  ISETP.GT.AND P3, PT, R6, -0x1, PT ;  /* 0xffffffff0600780c */ /* 0x000fe20003f64270 */
[----:B------:R-:W2:Y:S01]  /*ba60*/  LDS R117, [R117+0x7500] ;  /* 0x0075000075757984 */ /* 0x000ea20000000800 */
[----:B------:R-:W-:Y:S02]  /*ba70*/  ISETP.GT.AND P4, PT, R10, -0x1, PT ;  /* 0xffffffff0a00780c */ /* 0x000fe40003f84270 */
[----:B------:R-:W-:Y:S01]  /*ba80*/  SEL R7, R54, 0xffffffff, !P3 ;  /* 0xffffffff36077807 */ /* 0x000fe20005800000 */
[----:B------:R-:W2:Y:S01]  /*ba90*/  LDS R58, [R58+0x7500] ;  /* 0x007500003a3a7984 */ /* 0x000ea20000000800 */
[----:B------:R-:W-:Y:S02]  /*baa0*/  ISETP.GT.AND P3, PT, R56, -0x1, PT ;  /* 0xffffffff3800780c */ /* 0x000fe40003f64270 */
[----:B------:R-:W-:-:S02]  /*bab0*/  LOP3.LUT R55, R7, R6, RZ, 0x3c, !PT ;  /* 0x0000000607377212 */ /* 0x000fc400078e3cff */
[----:B------:R-:W-:Y:S02]  /*bac0*/  SEL R59, R54, 0xffffffff, !P3 ;  /* 0xffffffff363b7807 */ /* 0x000fe40005800000 */
[----:B---3--:R-:W-:Y:S02]  /*bad0*/  ISETP.NE.AND P3, PT, R60, 0x7fffffff, PT ;  /* 0x7fffffff3c00780c */ /* 0x008fe40003f65270 */
[----:B------:R-:W-:Y:S02]  /*bae0*/  SEL R11, R54, 0xffffffff, !P4 ;  /* 0xffffffff360b7807 */ /* 0x000fe40006000000 */
[----:B------:R-:W-:Y:S02]  /*baf0*/  LOP3.LUT R59, R59, R56, RZ, 0x3c, !PT ;  /* 0x000000383b3b7212 */ /* 0x000fe400078e3cff */
[----:B----4-:R-:W-:Y:S02]  /*bb00*/  ISETP.NE.AND P4, PT, R61, 0x7fffffff, PT ;  /* 0x7fffffff3d00780c */ /* 0x010fe40003f85270 */
[----:B------:R-:W-:-:S02]  /*bb10*/  SEL R56, R60, 0x80000000, P3 ;  /* 0x800000003c387807 */ /* 0x000fc40001800000 */
[----:B-----5:R-:W-:Y:S02]  /*bb20*/  ISETP.NE.AND P5, PT, R86, 0x7fffffff, PT ;  /* 0x7fffffff5600780c */ /* 0x020fe40003fa5270 */
[----:B------:R-:W-:Y:S02]  /*bb30*/  LOP3.LUT R57, R11, R10, RZ, 0x3c, !PT ;  /* 0x0000000a0b397212 */ /* 0x000fe400078e3cff */
[----:B------:R-:W-:Y:S02]  /*bb40*/  ISETP.NE.AND P6, PT, R94, 0x7fffffff, PT ;  /* 0x7fffffff5e00780c */ /* 0x000fe40003fc5270 */
[----:B------:R-:W-:Y:S01]  /*bb50*/  SEL R84, R61, 0x80000000, P4 ;  /* 0x800000003d547807 */ /* 0x000fe20002000000 */
[----:B0-----:R-:W-:Y:S01]  /*bb60*/  IMAD.IADD R119, R119, 0x1, R125 ;  /* 0x0000000177777824 */ /* 0x001fe200078e027d */
[----:B------:R-:W-:Y:S02]  /*bb70*/  SHF.R.U32.HI R56, RZ, UR14, R56 ;  /* 0x0000000eff387c19 */ /* 0x000fe40008011638 */
[----:B------:R-:W-:Y:S01]  /*bb80*/  SEL R90, R86, 0x80000000, P5 ;  /* 0x80000000565a7807 */ /* 0x000fe20002800000 */
[----:B-1----:R-:W-:Y:S01]  /*bb90*/  IMAD.WIDE.U32 R6, R119, 0x4, R4 ;  /* 0x0000000477067825 */ /* 0x002fe200078e0004 */
[----:B------:R-:W-:-:S02]  /*bba0*/  SEL R96, R94, 0x80000000, P6 ;  /* 0x800000005e607807 */ /* 0x000fc40003000000 */
[----:B------:R-:W-:Y:S02]  /*bbb0*/  ISETP.NE.AND P5, PT, R98, 0x7fffffff, PT ;  /* 0x7fffffff6200780c */ /* 0x000fe40003fa5270 */
[----:B------:R0:W-:Y:S01]  /*bbc0*/  STG.E desc[UR10][R6.64], R55 ;  /* 0x0000003706007986 */ /* 0x0001e2000c10190a */
[----:B------:R-:W-:Y:S01]  /*bbd0*/  ISETP.NE.AND P6, PT, R100, 0x7fffffff, PT ;  /* 0x7fffffff6400780c */ /* 0x000fe20003fc5270 */
[----:B--2---:R-:W-:Y:S01]  /*bbe0*/  IMAD.IADD R117, R12, 0x1, R117 ;  /* 0x000000010c757824 */ /* 0x004fe200078e0275 */
[----:B------:R-:W-:Y:S02]  /*bbf0*/  SHF.R.U32.HI R84, RZ, UR14, R84 ;  /* 0x0000000eff547c19 */ /* 0x000fe40008011654 */
[----:B------:R-:W-:Y:S01]  /*bc00*/  LOP3.LUT R56, R56, UR13, RZ, 0xc0, !PT ;  /* 0x0000000d38387c12 */ /* 0x000fe2000f8ec0ff */
[----:B------:R-:W-:Y:S01]  /*bc10*/  IMAD.IADD R121, R15, 0x1, R58 ;  /* 0x000000010f797824 */ /* 0x000fe200078e023a */
[----:B------:R-:W-:Y:S01]  /*bc20*/  SHF.R.U32.HI R90, RZ, UR14, R90 ;  /* 0x0000000eff5a7c19 */ /* 0x000fe2000801165a */
[----:B------:R-:W-:Y:S01]  /*bc30*/  IMAD.WIDE.U32 R10, R117, 0x4, R4 ;  /* 0x00000004750a7825 */ /* 0x000fe200078e0004 */
[----:B------:R-:W-:-:S02]  /*bc40*/  SHF.R.U32.HI R96, RZ, UR14, R96 ;  /* 0x0000000eff607c19 */ /* 0x000fc40008011660 */
[----:B------:R-:W-:Y:S01]  /*bc50*/  LOP3.LUT R84, R84, UR13, RZ, 0xc0, !PT ;  /* 0x0000000d54547c12 */ /* 0x000fe2000f8ec0ff */
[----:B0-----:R-:W-:Y:S01]  /*bc60*/  IMAD.WIDE.U32 R6, R121, 0x4, R4 ;  /* 0x0000000479067825 */ /* 0x001fe200078e0004 */
[----:B------:R0:W-:Y:S01]  /*bc70*/  STG.E desc[UR10][R10.64], R57 ;  /* 0x000000390a007986 */ /* 0x0001e2000c10190a */
[----:B------:R-:W-:Y:S02]  /*bc80*/  LEA R131, R56, UR4, 0x2 ;  /* 0x0000000438837c11 */ /* 0x000fe4000f8e10ff */
[----:B------:R-:W-:Y:S01]  /*bc90*/  LOP3.LUT R90, R90, UR13, RZ, 0xc0, !PT ;  /* 0x0000000d5a5a7c12 */ /* 0x000fe2000f8ec0ff */
[----:B------:R1:W-:Y:S01]  /*bca0*/  STG.E desc[UR10][R6.64], R59 ;  /* 0x0000003b06007986 */ /* 0x0003e2000c10190a */
[----:B------:R-:W-:Y:S02]  /*bcb0*/  LOP3.LUT R96, R96, UR13, RZ, 0xc0, !PT ;  /* 0x0000000d60607c12 */ /* 0x000fe4000f8ec0ff */
[----:B------:R-:W-:Y:S01]  /*bcc0*/  LEA R90, R90, UR4, 0x2 ;  /* 0x000000045a5a7c11 */ /* 0x000fe2000f8e10ff */
[----:B------:R-:W2:Y:S01]  /*bcd0*/  LDS R131, [R131+0x7500] ;  /* 0x0075000083837984 */ /* 0x000ea20000000800 */
[----:B------:R-:W-:-:S02]  /*bce0*/  LEA R56, R96, UR4, 0x2 ;  /* 0x0000000460387c11 */ /* 0x000fc4000f8e10ff */
[----:B------:R-:W-:Y:S01]  /*bcf0*/  ISETP.NE.AND P4, PT, R102, 0x7fffffff, PT ;  /* 0x7fffffff6600780c */ /* 0x000fe20003f85270 */
[----:B------:R3:W4:Y:S01]  /*bd00*/  LDS R127, [R90+0x7500] ;  /* 0x007500005a7f7984 */ /* 0x0007220000000800 */
[----:B0-----:R-:W-:Y:S02]  /*bd10*/  LEA R10, R84, UR4, 0x2 ;  /* 0x00000004540a7c11 */ /* 0x001fe4000f8e10ff */
[----:B------:R-:W-:Y:S01]  /*bd20*/  SEL R11, R102, 0x80000000, P4 ;  /* 0x80000000660b7807 */ /* 0x000fe20002000000 */
[----:B------:R-:W0:Y:S01]  /*bd30*/  LDS R56, [R56+0x7500] ;  /* 0x0075000038387984 */ /* 0x000e220000000800 */
[----:B-1----:R-:W-:Y:S02]  /*bd40*/  SEL R6, R98, 0x80000000, P5 ;  /* 0x8000000062067807 */ /* 0x002fe40002800000 */
[----:B------:R-:W-:Y:S01]  /*bd50*/  ISETP.NE.AND P5, PT, R104, 0x7fffffff, PT ;  /* 0x7fffffff6800780c */ /* 0x000fe20003fa5270 */
[----:B------:R-:W1:Y:S01]  /*bd60*/  LDS R10, [R10+0x7500] ;  /* 0x007500000a0a7984 */ /* 0x000e620000000800 */
[----:B------:R-:W-:-:S02]  /*bd70*/  SEL R7, R100, 0x80000000, P6 ;  /* 0x8000000064077807 */ /* 0x000fc40003000000 */
[----:B------:R-:W-:Y:S01]  /*bd80*/  SEL R55, R104, 0x80000000, P5 ;  /* 0x8000000068377807 */ /* 0x000fe20002800000 */
[----:B------:R-:W-:Y:S01]  /*bd90*/  LDS R96, [R0+0x2a00] ;  /* 0x002a000000607984 */ /* 0x000fe20000000800 */
[----:B------:R-:W-:Y:S02]  /*bda0*/  SHF.R.U32.HI R7, RZ, UR14, R7 ;  /* 0x0000000eff077c19 */ /* 0x000fe40008011607 */
[----:B------:R-:W-:Y:S02]  /*bdb0*/  SHF.R.U32.HI R55, RZ, UR14, R55 ;  /* 0x0000000eff377c19 */ /* 0x000fe40008011637 */
[----:B------:R-:W-:Y:S02]  /*bdc0*/  LOP3.LUT R7, R7, UR13, RZ, 0xc0, !PT ;  /* 0x0000000d07077c12 */ /* 0x000fe4000f8ec0ff */
[----:B------:R-:W-:Y:S02]  /*bdd0*/  LOP3.LUT R55, R55, UR13, RZ, 0xc0, !PT ;  /* 0x0000000d37377c12 */ /* 0x000fe4000f8ec0ff */
[----:B------:R-:W-:-:S02]  /*bde0*/  LEA R84, R7, UR4, 0x2 ;  /* 0x0000000407547c11 */ /* 0x000fc4000f8e10ff */
[----:B---3--:R-:W-:Y:S02]  /*bdf0*/  LEA R90, R55, UR4, 0x2 ;  /* 0x00000004375a7c11 */ /* 0x008fe4000f8e10ff */
[----:B------:R-:W-:Y:S02]  /*be00*/  SHF.R.U32.HI R6, RZ, UR14, R6 ;  /* 0x0000000eff067c19 */ /* 0x000fe40008011606 */
[----:B------:R-:W3:Y:S01]  /*be10*/  LDS R84, [R84+0x7500] ;  /* 0x0075000054547984 */ /* 0x000ee20000000800 */
[----:B------:R-:W-:Y:S02]  /*be20*/  ISETP.GT.AND P3, PT, R60, -0x1, PT ;  /* 0xffffffff3c00780c */ /* 0x000fe40003f64270 */
[----:B------:R-:W-:Y:S01]  /*be30*/  LOP3.LUT R6, R6, UR13, RZ, 0xc0, !PT ;  /* 0x0000000d06067c12 */ /* 0x000fe2000f8ec0ff */
[----:B------:R-:W5:Y:S01]  /*be40*/  LDS R90, [R90+0x7500] ;  /* 0x007500005a5a7984 */ /* 0x000f620000000800 */
[----:B------:R-:W-:Y:S02]  /*be50*/  SHF.R.U32.HI R11, RZ, UR14, R11 ;  /* 0x0000000eff0b7c19 */ /* 0x000fe4000801160b */
[----:B------:R-:W-:-:S02]  /*be60*/  LEA R137, R6, UR4, 0x2 ;  /* 0x0000000406897c11 */ /* 0x000fc4000f8e10ff */
[----:B------:R-:W-:Y:S01]  /*be70*/  SEL R7, R54, 0xffffffff, !P3 ;  /* 0xffffffff36077807 */ /* 0x000fe20005800000 */
[----:B--2---:R-:W-:Y:S01]  /*be80*/  IMAD.IADD R131, R16, 0x1, R131 ;  /* 0x0000000110837824 */ /* 0x004fe200078e0283 */
[----:B------:R-:W-:Y:S02]  /*be90*/  ISETP.GT.AND P5, PT, R94, -0x1, PT ;  /* 0xffffffff5e00780c */ /* 0x000fe40003fa4270 */
[----:B------:R-:W-:Y:S01]  /*bea0*/  LDS R137, [R137+0x7500] ;  /* 0x0075000089897984 */ /* 0x000fe20000000800 */
[----:B------:R-:W-:Y:S01]  /*beb0*/  LOP3.LUT R11, R11, UR13, RZ, 0xc0, !PT ;  /* 0x0000000d0b0b7c12 */ /* 0x000fe2000f8ec0ff */
[----:B----4-:R-:W-:Y:S01]  /*bec0*/  IMAD.IADD R127, R18, 0x1, R127 ;  /* 0x00000001127f7824 */ /* 0x010fe200078e027f */
[----:B------:R-:W-:Y:S01]  /*bed0*/  ISETP.GT.AND P6, PT, R61, -0x1, PT ;  /* 0xffffffff3d00780c */ /* 0x000fe20003fc4270 */
[----:B0-----:R-:W-:Y:S01]  /*bee0*/  IMAD.IADD R123, R19, 0x1, R56 ;  /* 0x00000001137b7824 */ /* 0x001fe200078e0238 */
[----:B------:R-:W-:Y:S02]  /*bef0*/  ISETP.GT.AND P4, PT, R86, -0x1, PT ;  /* 0xffffffff5600780c */ /* 0x000fe40003f84270 */
[----:B------:R-:W-:Y:S01]  /*bf00*/  LOP3.LUT R55, R7, R60, RZ, 0x3c, !PT ;  /* 0x0000003c07377212 */ /* 0x000fe200078e3cff */
[----:B-1----:R-:W-:Y:S01]  /*bf10*/  IMAD.IADD R129, R17, 0x1, R10 ;  /* 0x0000000111817824 */ /* 0x002fe200078e020a */
[C---:B------:R-:W-:Y:S01]  /*bf20*/  SEL R57, R54.reuse, 0xffffffff, !P5 ;  /* 0xffffffff36397807 */ /* 0x040fe20006800000 */
[----:B------:R-:W0:Y:S01]  /*bf30*/  LDS R60, [R0+0x2100] ;  /* 0x00210000003c7984 */ /* 0x000e220000000800 */
[----:B------:R-:W-:Y:S01]  /*bf40*/  LEA R141, R11, UR4, 0x2 ;  /* 0x000000040b8d7c11 */ /* 0x000fe2000f8e10ff */
[----:B------:R-:W-:Y:S01]  /*bf50*/  IMAD.WIDE.U32 R58, R123, 0x4, R4 ;  /* 0x000000047b3a7825 */ /* 0x000fe200078e0004 */
[----:B------:R-:W-:-:S02]  /*bf60*/  SEL R6, R54, 0xffffffff, !P6 ;  /* 0xffffffff36067807 */ /* 0x000fc40007000000 */
[----:B------:R-:W-:Y:S02]  /*bf70*/  SEL R11, R54, 0xffffffff, !P4 ;  /* 0xffffffff360b7807 */ /* 0x000fe40006000000 */
[----:B------:R-:W-:Y:S01]  /*bf80*/  LOP3.LUT R135, R57, R94, RZ, 0x3c, !PT ;  /* 0x0000005e39877212 */ /* 0x000fe200078e3cff */
[--C-:B------:R-:W-:Y:S01]  /*bf90*/  IMAD.WIDE.U32 R56, R127, 0x4, R4.reuse ;  /* 0x000000047f387825 */ /* 0x100fe200078e0004 */
[----:B------:R-:W1:Y:S01]  /*bfa0*/  LDS R94, [R0+0x2700] ;  /* 0x00270000005e7984 */ /* 0x000e620000000800 */
[----:B------:R-:W-:Y:S02]  /*bfb0*/  ISETP.GT.AND P3, PT, R98, -0x1, PT ;  /* 0xffffffff6200780c */ /* 0x000fe40003f64270 */
[----:B------:R-:W-:Y:S01]  /*bfc0*/  LOP3.LUT R61, R6, R61, RZ, 0x3c, !PT ;  /* 0x0000003d063d7212 */ /* 0x000fe200078e3cff */
[--C-:B------:R-:W-:Y:S01]  /*bfd0*/  IMAD.WIDE.U32 R6, R131, 0x4, R4.reuse ;  /* 0x0000000483067825 */ /* 0x100fe200078e0004 */
[----:B------:R-:W-:Y:S01]  /*bfe0*/  LOP3.LUT R133, R11, R86, RZ, 0x3c, !PT ;  /* 0x000000560b857212 */ /* 0x000fe200078e3cff */
[----:B------:R-:W-:Y:S01]  /*bff0*/  LDS R141, [R141+0x7500] ;  /* 0x007500008d8d7984 */ /* 0x000fe20000000800 */
[----:B------:R-:W-:Y:S01]  /*c000*/  SEL R139, R54, 0xffffffff, !P3 ;  /* 0xffffffff368b7807 */ /* 0x000fe20005800000 */
[----:B------:R-:W-:Y:S01]  /*c010*/  IMAD.WIDE.U32 R10, R129, 0x4, R4 ;  /* 0x00000004810a7825 */ /* 0x000fe200078e0004 */
[----:B------:R-:W-:Y:S01]  /*c020*/  ISETP.GT.AND P5, PT, R102, -0x1, PT ;  /* 0xffffffff6600780c */ /* 0x000fe20003fa4270 */
[----:B------:R-:W2:Y:S01]  /*c030*/  LDS R86, [R0+0x2400] ;  /* 0x0024000000567984 */ /* 0x000ea20000000800 */
[----:B------:R-:W-:-:S02]  /*c040*/  ISETP.GT.AND P4, PT, R100, -0x1, PT ;  /* 0xffffffff6400780c */ /* 0x000fc40003f84270 */
[----:B------:R-:W-:Y:S01]  /*c050*/  SEL R143, R54, 0xffffffff, !P5 ;  /* 0xffffffff368f7807 */ /* 0x000fe20006800000 */
[----:B------:R4:W-:Y:S01]  /*c060*/  STG.E desc[UR10][R6.64], R55 ;  /* 0x0000003706007986 */ /* 0x0009e2000c10190a */
[----:B------:R-:W-:Y:S02]  /*c070*/  ISETP.GT.AND P3, PT, R104, -0x1, PT ;  /* 0xffffffff6800780c */ /* 0x000fe40003f64270 */
[----:B------:R-:W-:Y:S01]  /*c080*/  LOP3.LUT R143, R143, R102, RZ, 0x3c, !PT ;  /* 0x000000668f8f7212 */ /* 0x000fe200078e3cff */
[----:B------:R5:W-:Y:S04]  /*c090*/  STG.E desc[UR10][R10.64], R61 ;  /* 0x0000003d0a007986 */ /* 0x000be8000c10190a */
[----:B------:R0:W-:Y:S01]  /*c0a0*/  STG.E desc[UR10][R56.64], R133 ;  /* 0x0000008538007986 */ /* 0x0001e2000c10190a */
[----:B----4-:R-:W-:Y:S01]  /*c0b0*/  LOP3.LUT R55, R139, R98, RZ, 0x3c, !PT ;  /* 0x000000628b377212 */ /* 0x010fe200078e3cff */
[----:B---3--:R-:W-:-:S02]  /*c0c0*/  IMAD.IADD R139, R21, 0x1, R84 ;  /* 0x00000001158b7824 */ /* 0x008fc400078e0254 */
[----:B------:R-:W-:Y:S01]  /*c0d0*/  LDS R98, [R0+0x3300] ;  /* 0x0033000000627984 */ /* 0x000fe20000000800 */
[C---:B------:R-:W-:Y:S02]  /*c0e0*/  SEL R7, R54.reuse, 0xffffffff, !P4 ;  /* 0xffffffff36077807 */ /* 0x040fe40006000000 */
[----:B-----5:R-:W-:Y:S01]  /*c0f0*/  SEL R11, R54, 0xffffffff, !P3 ;  /* 0xffffffff360b7807 */ /* 0x020fe20005800000 */
[----:B------:R-:W3:Y:S01]  /*c100*/  LDS R84, [R0+0x2d00] ;  /* 0x002d000000547984 */ /* 0x000ee20000000800 */
[----:B------:R-:W-:Y:S01]  /*c110*/  LOP3.LUT R61, R7, R100, RZ, 0x3c, !PT ;  /* 0x00000064073d7212 */ /* 0x000fe200078e3cff */
[----:B0-----:R-:W-:Y:S01]  /*c120*/  IMAD.IADD R133, R23, 0x1, R90 ;  /* 0x0000000117857824 */ /* 0x001fe200078e025a */
[C---:B------:R-:W-:Y:S01]  /*c130*/  ISETP.GT.AND P4, PT, R60.reuse, -0x1, PT ;  /* 0xffffffff3c00780c */ /* 0x040fe20003f84270 */
[----:B------:R-:W0:Y:S01]  /*c140*/  LDS R90, [R0+0x3000] ;  /* 0x00300000005a7984 */ /* 0x000e220000000800 */
[----:B------:R-:W-:Y:S01]  /*c150*/  LOP3.LUT R145, R11, R104, RZ, 0x3c, !PT ;  /* 0x000000680b917212 */ /* 0x000fe200078e3cff */
[----:B------:R-:W-:Y:S01]  /*c160*/  IMAD.WIDE.U32 R10, R139, 0x4, R4 ;  /* 0x000000048b0a7825 */ /* 0x000fe200078e0004 */
[----:B------:R-:W-:Y:S01]  /*c170*/  ISETP.NE.AND P3, PT, R60, 0x7fffffff, PT ;  /* 0x7fffffff3c00780c */ /* 0x000fe20003f65270 */
[----:B------:R-:W4:Y:S01]  /*c180*/  LDS R102, [R0+0x3900] ;  /* 0x0039000000667984 */ /* 0x000f220000000800 */
[----:B-1----:R-:W-:-:S03]  /*c190*/  ISETP.GT.AND P6, PT, R94, -0x1, PT ;  /* 0xffffffff5e00780c */ /* 0x002fc60003fc4270 */
[----:B------:R1:W-:Y:S04]  /*c1a0*/  STG.E desc[UR10][R58.64], R135 ;  /* 0x000000873a007986 */ /* 0x0003e8000c10190a */
[----:B------:R-:W5:Y:S01]  /*c1b0*/  LDS R100, [R0+0x3600] ;  /* 0x0036000000647984 */ /* 0x000f620000000800 */
[----:B--2---:R-:W-:-:S03]  /*c1c0*/  ISETP.NE.AND P5, PT, R86, 0x7fffffff, PT ;  /* 0x7fffffff5600780c */ /* 0x004fc60003fa5270 */
[----:B------:R-:W2:Y:S01]  /*c1d0*/  LDS R104, [R0+0x3c00] ;  /* 0x003c000000687984 */ /* 0x000ea20000000800 */
[----:B-1----:R-:W-:Y:S02]  /*c1e0*/  IMAD.IADD R135, R20, 0x1, R137 ;  /* 0x0000000114877824 */ /* 0x002fe400078e0289 */
[----:B------:R-:W-:Y:S02]  /*c1f0*/  IMAD.IADD R137, R22, 0x1, R141 ;  /* 0x0000000116897824 */ /* 0x000fe400078e028d */
[----:B------:R-:W-:-:S04]  /*c200*/  IMAD.WIDE.U32 R6, R135, 0x4, R4 ;  /* 0x0000000487067825 */ /* 0x000fc800078e0004 */
[--C-:B------:R-:W-:Y:S01]  /*c210*/  IMAD.WIDE.U32 R56, R137, 0x4, R4.reuse ;  /* 0x0000000489387825 */ /* 0x100fe200078e0004 */
[----:B------:R1:W-:Y:S03]  /*c220*/  STG.E desc[UR10][R6.64], R55 ;  /* 0x0000003706007986 */ /* 0x0003e6000c10190a */
[----:B------:R-:W-:Y:S01]  /*c230*/  IMAD.WIDE.U32 R58, R133, 0x4, R4 ;  /* 0x00000004853a7825 */ /* 0x000fe200078e0004 */
[----:B------:R3:W-:Y:S04]  /*c240*/  STG.E desc[UR10][R10.64], R61 ;  /* 0x0000003d0a007986 */ /* 0x0007e8000c10190a */
[----:B------:R-:W-:Y:S01]  /*c250*/  STG.E desc[UR10][R56.64], R143 ;  /* 0x0000008f38007986 */ /* 0x000fe2000c10190a */
[----:B-1----:R-:W-:-:S03]  /*c260*/  SEL R7, R54, 0xffffffff, !P4 ;  /* 0xffffffff36077807 */ /* 0x002fc60006000000 */
[----:B------:R-:W-:Y:S01]  /*c270*/  STG.E desc[UR10][R58.64], R145 ;  /* 0x000000913a007986 */ /* 0x000fe2000c10190a */
[----:B------:R-:W-:Y:S02]  /*c280*/  ISETP.GT.AND P4, PT, R86, -0x1, PT ;  /* 0xffffffff5600780c */ /* 0x000fe40003f84270 */
[----:B------:R-:W-:Y:S02]  /*c290*/  LOP3.LUT R55, R7, R60, RZ, 0x3c, !PT ;  /* 0x0000003c07377212 */ /* 0x000fe400078e3cff */
[----:B------:R-:W-:Y:S02]  /*c2a0*/  SEL R60, R60, 0x80000000, P3 ;  /* 0x800000003c3c7807 */ /* 0x000fe40001800000 */
[----:B---3--:R-:W-:Y:S02]  /*c2b0*/  SEL R11, R54, 0xffffffff, !P6 ;  /* 0xffffffff360b7807 */ /* 0x008fe40007000000 */
[----:B------:R-:W-:Y:S02]  /*c2c0*/  ISETP.NE.AND P3, PT, R94, 0x7fffffff, PT ;  /* 0x7fffffff5e00780c */ /* 0x000fe40003f65270 */
[----:B------:R-:W-:-:S02]  /*c2d0*/  SEL R7, R54, 0xffffffff, !P4 ;  /* 0xffffffff36077807 */ /* 0x000fc40006000000 */
[----:B------:R-:W-:Y:S02]  /*c2e0*/  ISETP.NE.AND P4, PT, R96, 0x7fffffff, PT ;  /* 0x7fffffff6000780c */ /* 0x000fe40003f85270 */
[----:B------:R-:W-:Y:S02]  /*c2f0*/  LOP3.LUT R149, R11, R94, RZ, 0x3c, !PT ;  /* 0x0000005e0b957212 */ /* 0x000fe400078e3cff */
[----:B------:R-:W-:Y:S02]  /*c300*/  SEL R94, R94, 0x80000000, P3 ;  /* 0x800000005e5e7807 */ /* 0x000fe40001800000 */
[----:B------:R-:W-:Y:S02]  /*c310*/  LOP3.LUT R61, R7, R86, RZ, 0x3c, !PT ;  /* 0x00000056073d7212 */ /* 0x000fe400078e3cff */
[----:B------:R-:W-:Y:S02]  /*c320*/  ISETP.NE.AND P3, PT, R84, 0x7fffffff, PT ;  /* 0x7fffffff5400780c */ /* 0x000fe40003f65270 */
[----:B------:R-:W-:-:S02]  /*c330*/  SEL R86, R86, 0x80000000, P5 ;  /* 0x8000000056567807 */ /* 0x000fc40002800000 */
[----:B------:R-:W-:Y:S02]  /*c340*/  SEL R6, R96, 0x80000000, P4 ;  /* 0x8000000060067807 */ /* 0x000fe40002000000 */
[----:B------:R-:W-:Y:S02]  /*c350*/  SHF.R.U32.HI R60, RZ, UR14, R60 ;  /* 0x0000000eff3c7c19 */ /* 0x000fe4000801163c */
[----:B0-----:R-:W-:Y:S02]  /*c360*/  ISETP.NE.AND P6, PT, R90, 0x7fffffff, PT ;  /* 0x7fffffff5a00780c */ /* 0x001fe40003fc5270 */
[----:B------:R-:W-:Y:S02]  /*c370*/  SEL R7, R84, 0x80000000, P3 ;  /* 0x8000000054077807 */ /* 0x000fe40001800000 */
[----:B------:R-:W-:Y:S02]  /*c380*/  SHF.R.U32.HI R86, RZ, UR14, R86 ;  /* 0x0000000eff567c19 */ /* 0x000fe40008011656 */
[----:B------:R-:W-:-:S02]  /*c390*/  SHF.R.U32.HI R6, RZ, UR14, R6 ;  /* 0x0000000eff067c19 */ /* 0x000fc40008011606 */
[----:B------:R-:W-:Y:S02]  /*c3a0*/  LOP3.LUT R60, R60, UR13, RZ, 0xc0, !PT ;  /* 0x0000000d3c3c7c12 */ /* 0x000fe4000f8ec0ff */
[----:B------:R-:W-:Y:S02]  /*c3b0*/  SHF.R.U32.HI R94, RZ, UR14, R94 ;  /* 0x0000000eff5e7c19 */ /* 0x000fe4000801165e */
[----:B------:R-:W-:Y:S02]  /*c3c0*/  SEL R10, R90, 0x80000000, P6 ;  /* 0x800000005a0a7807 */ /* 0x000fe40003000000 */
[----:B------:R-:W-:Y:S02]  /*c3d0*/  SHF.R.U32.HI R7, RZ, UR14, R7 ;  /* 0x0000000eff077c19 */ /* 0x000fe40008011607 */
[----:B------:R-:W-:Y:S02]  /*c3e0*/  LOP3.LUT R86, R86, UR13, RZ, 0xc0, !PT ;  /* 0x0000000d56567c12 */ /* 0x000fe4000f8ec0ff */
[----:B------:R-:W-:-:S02]  /*c3f0*/  LOP3.LUT R6, R6, UR13, RZ, 0xc0, !PT ;  /* 0x0000000d06067c12 */ /* 0x000fc4000f8ec0ff */
[----:B------:R-:W-:Y:S02]  /*c400*/  LEA R60, R60, UR4, 0x2 ;  /* 0x000000043c3c7c11 */ /* 0x000fe4000f8e10ff */
[----:B------:R-:W-:Y:S02]  /*c410*/  ISETP.NE.AND P4, PT, R98, 0x7fffffff, PT ;  /* 0x7fffffff6200780c */ /* 0x000fe40003f85270 */
[----:B------:R-:W-:Y:S01]  /*c420*/  LOP3.LUT R94, R94, UR13, RZ, 0xc0, !PT ;  /* 0x0000000d5e5e7c12 */ /* 0x000fe2000f8ec0ff */
[----:B------:R0:W1:Y:S01]  /*c430*/  LDS R147, [R60+0x7500] ;  /* 0x007500003c937984 */ /* 0x0000620000000800 */
[----:B------:R-:W-:Y:S02]  /*c440*/  SHF.R.U32.HI R10, RZ, UR14, R10 ;  /* 0x0000000eff0a7c19 */ /* 0x000fe4000801160a */
[----:B------:R-:W-:Y:S02]  /*c450*/  LOP3.LUT R7, R7, UR13, RZ, 0xc0, !PT ;  /* 0x0000000d07077c12 */ /* 0x000fe4000f8ec0ff */
[----:B------:R-:W-:-:S02]  /*c460*/  LEA R86, R86, UR4, 0x2 ;  /* 0x0000000456567c11 */ /* 0x000fc4000f8e10ff */
[----:B------:R-:W-:Y:S02]  /*c470*/  LEA R141, R6, UR4, 0x2 ;  /* 0x00000004068d7c11 */ /* 0x000fe4000f8e10ff */
[----:B----4-:R-:W-:Y:S01]  /*c480*/  ISETP.NE.AND P6, PT, R102, 0x7fffffff, PT ;  /* 0x7fffffff6600780c */ /* 0x010fe20003fc5270 */
[----:B------:R-:W3:Y:S01]  /*c490*/  LDS R6, [R86+0x7500] ;  /* 0x0075000056067984 */ /* 0x000ee20000000800 */
[----:B------:R-:W-:Y:S02]  /*c4a0*/  SEL R11, R98, 0x80000000, P4 ;  /* 0x80000000620b7807 */ /* 0x000fe40002000000 */
[----:B------:R-:W-:Y:S01]  /*c4b0*/  LEA R94, R94, UR4, 0x2 ;  /* 0x000000045e5e7c11 */ /* 0x000fe2000f8e10ff */
[----:B------:R-:W-:Y:S01]  /*c4c0*/  LDS R141, [R141+0x7500] ;  /* 0x007500008d8d7984 */ /* 0x000fe20000000800 */
[----:B------:R-:W-:Y:S02]  /*c4d0*/  LOP3.LUT R10, R10, UR13, RZ, 0xc0, !PT ;  /* 0x0000000d0a0a7c12 */ /* 0x000fe4000f8ec0ff */
[----:B0-----:R-:W-:Y:S01]  /*c4e0*/  LEA R60, R7, UR4, 0x2 ;  /* 0x00000004073c7c11 */ /* 0x001fe2000f8e10ff */
[----:B------:R0:W4:Y:S01]  /*c4f0*/  LDS R143, [R94+0x7500] ;  /* 0x007500005e8f7984 */ /* 0x0001220000000800 */
[----:B------:R-:W-:-:S02]  /*c500*/  SHF.R.U32.HI R11, RZ, UR14, R11 ;  /* 0x0000000eff0b7c19 */ /* 0x000fc4000801160b */
[----:B------:R-:W-:Y:S02]  /*c510*/  SEL R7, R102, 0x80000000, P6 ;  /* 0x8000000066077807 */ /* 0x000fe40003000000 */
[----:B------:R-:W-:Y:S01]  /*c520*/  LEA R157, R10, UR4, 0x2 ;  /* 0x000000040a9d7c11 */ /* 0x000fe2000f8e10ff */
[----:B------:R-:W-:Y:S01]  /*c530*/  LDS R60, [R60+0x7500] ;  /* 0x007500003c3c7984 */ /* 0x000fe20000000800 */
[----:B------:R-:W-:Y:S02]  /*c540*/  LOP3.LUT R11, R11, UR13, RZ, 0xc0, !PT ;  /* 0x0000000d0b0b7c12 */ /* 0x000fe4000f8ec0ff */
[----:B------:R-:W-:Y:S02]  /*c550*/  SHF.R.U32.HI R10, RZ, UR14, R7 ;  /* 0x0000000eff0a7c19 */ /* 0x000fe40008011607 */
[----:B------:R-:W-:Y:S01]  /*c560*/  LEA R11, R11, UR4, 0x2 ;  /* 0x000000040b0b7c11 */ /* 0x000fe2000f8e10ff */
[----:B------:R-:W4:Y:S01]  /*c570*/  LDS R157, [R157+0x7500] ;  /* 0x007500009d9d7984 */ /* 0x000f220000000800 */
[----:B------:R-:W-:-:S02]  /*c580*/  LOP3.LUT R10, R10, UR13, RZ, 0xc0, !PT ;  /* 0x0000000d0a0a7c12 */ /* 0x000fc4000f8ec0ff */
[----:B-----5:R-:W-:Y:S01]  /*c590*/  ISETP.NE.AND P3, PT, R100, 0x7fffffff, PT ;  /* 0x7fffffff6400780c */ /* 0x020fe20003f65270 */
[----:B------:R5:W-:Y:S01]  /*c5a0*/  LDS R86, [R11+0x7500] ;  /* 0x007500000b567984 */ /* 0x000be20000000800 */
[----:B0-----:R-:W-:Y:S02]  /*c5b0*/  LEA R94, R10, UR4, 0x2 ;  /* 0x000000040a5e7c11 */ /* 0x001fe4000f8e10ff */
[----:B------:R-:W-:Y:S02]  /*c5c0*/  SEL R56, R100, 0x80000000, P3 ;  /* 0x8000000064387807 */ /* 0x000fe40001800000 */
[----:B--2---:R-:W-:Y:S01]  /*c5d0*/  ISETP.NE.AND P4, PT, R104, 0x7fffffff, PT ;  /* 0x7fffffff6800780c */ /* 0x004fe20003f85270 */
[----:B-1----:R-:W-:Y:S01]  /*c5e0*/  IMAD.IADD R147, R24, 0x1, R147 ;  /* 0x0000000118937824 */ /* 0x002fe200078e0293 */
[----:B------:R-:W0:Y:S01]  /*c5f0*/  LDS R94, [R94+0x7500] ;  /* 0x007500005e5e7984 */ /* 0x000e220000000800 */
[----:B------:R-:W-:Y:S02]  /*c600*/  SHF.R.U32.HI R56, RZ, UR14, R56 ;  /* 0x0000000eff387c19 */ /* 0x000fe40008011638 */
[----:B------:R-:W-:Y:S01]  /*c610*/  ISETP.GT.AND P3, PT, R84, -0x1, PT ;  /* 0xffffffff5400780c */ /* 0x000fe20003f64270 */
[----:B------:R-:W-:Y:S01]  /*c620*/  IMAD.WIDE.U32 R58, R147, 0x4, R4 ;  /* 0x00000004933a7825 */ /* 0x000fe200078e0004 */
[----:B------:R-:W-:-:S02]  /*c630*/  LOP3.LUT R56, R56, UR13, RZ, 0xc0, !PT ;  /* 0x0000000d38387c12 */ /* 0x000fc4000f8ec0ff */
[----:B------:R-:W-:Y:S02]  /*c640*/  SEL R57, R104, 0x80000000, P4 ;  /* 0x8000000068397807 */ /* 0x000fe40002000000 */
[----:B------:R-:W-:Y:S01]  /*c650*/  LEA R159, R56, UR4, 0x2 ;  /* 0x00000004389f7c11 */ /* 0x000fe2000f8e10ff */
[----:B---3--:R-:W-:Y:S01]  /*c660*/  IMAD.IADD R145, R25, 0x1, R6 ;  /* 0x0000000119917824 */ /* 0x008fe200078e0206 */
[----:B------:R-:W-:Y:S01]  /*c670*/  SEL R153, R54, 0xffffffff, !P3 ;  /* 0xffffffff36997807 */ /* 0x000fe20005800000 */
[----:B------:R1:W-:Y:S01]  /*c680*/  STG.E desc[UR10][R58.64], R55 ;  /* 0x000000373a007986 */ /* 0x0003e2000c10190a */
[----:B------:R-:W-:Y:S02]  /*c690*/  ISETP.GT.AND P5, PT, R96, -0x1, PT ;  /* 0xffffffff6000780c */ /* 0x000fe40003fa4270 */
[----:B------:R-:W-:Y:S01]  /*c6a0*/  SHF.R.U32.HI R57, RZ, UR14, R57 ;  /* 0x0000000eff397c19 */ /* 0x000fe20008011639 */
[----:B------:R-:W2:Y:S01]  /*c6b0*/  LDS R159, [R159+0x7500] ;  /* 0x007500009f9f7984 */ /* 0x000ea20000000800 */
[----:B------:R-:W-:Y:S01]  /*c6c0*/  LOP3.LUT R155, R153, R84, RZ, 0x3c, !PT ;  /* 0x00000054999b7212 */ /* 0x000fe200078e3cff */
[----:B----4-:R-:W-:Y:S01]  /*c6d0*/  IMAD.IADD R143, R26, 0x1, R143 ;  /* 0x000000011a8f7824 */ /* 0x010fe200078e028f */
[----:B------:R-:W-:Y:S01]  /*c6e0*/  SEL R7, R54, 0xffffffff, !P5 ;  /* 0xffffffff36077807 */ /* 0x000fe20006800000 */
[----:B------:R-:W3:Y:S01]  /*c6f0*/  LDS R84, [R0+0x3f00] ;  /* 0x003f000000547984 */ /* 0x000ee20000000800 */
[----:B------:R-:W-:Y:S01]  /*c700*/  LOP3.LUT R57, R57, UR13, RZ, 0xc0, !PT ;  /* 0x0000000d39397c12 */ /* 0x000fe2000f8ec0ff */
[--C-:B-----5:R-:W-:Y:S01]  /*c710*/  IMAD.WIDE.U32 R10, R143, 0x4, R4.reuse ;  /* 0x000000048f0a7825 */ /* 0x120fe200078e0004 */
[----:B------:R-:W-:Y:S01]  /*c720*/  LOP3.LUT R151, R7, R96, RZ, 0x3c, !PT ;  /* 0x0000006007977212 */ /* 0x000fe200078e3cff */
[----:B------:R-:W4:Y:S01]  /*c730*/  LDS R58, [R0+0x4800] ;  /* 0x00480000003a7984 */ /* 0x000f220000000800 */
[----:B------:R-:W-:Y:S01]  /*c740*/  LEA R163, R57, UR4, 0x2 ;  /* 0x0000000439a37c11 */ /* 0x000fe2000f8e10ff */
[----:B------:R-:W-:Y:S01]  /*c750*/  IMAD.WIDE.U32 R6, R145, 0x4, R4 ;  /* 0x0000000491067825 */ /* 0x000fe200078e0004 */
[----:B------:R-:W-:Y:S01]  /*c760*/  IADD3 R141, PT, PT, R125, 0xa80, R141 ;  /* 0x00000a807d8d7810 */ /* 0x000fe20007ffe08d */
[----:B------:R-:W-:Y:S01]  /*c770*/  LDS R96, [R0+0x4200] ;  /* 0x0042000000607984 */ /* 0x000fe20000000800 */
[----:B------:R-:W-:Y:S01]  /*c780*/  ISETP.GT.AND P4, PT, R98, -0x1, PT ;  /* 0xffffffff6200780c */ /* 0x000fe20003f84270 */
[----:B------:R-:W-:Y:S01]  /*c790*/  IMAD.IADD R153, R28, 0x1, R157 ;  /* 0x000000011c997824 */ /* 0x000fe200078e029d */
[----:B------:R-:W-:Y:S01]  /*c7a0*/  ISETP.GT.AND P3, PT, R90, -0x1, PT ;  /* 0xffffffff5a00780c */ /* 0x000fe20003f64270 */
[----:B------:R-:W-:Y:S01]  /*c7b0*/  IMAD.WIDE.U32 R56, R141, 0x4, R4 ;  /* 0x000000048d387825 */ /* 0x000fe200078e0004 */
[----:B------:R-:W5:Y:S01]  /*c7c0*/  LDS R163, [R163+0x7500] ;  /* 0x00750000a3a37984 */ /* 0x000f620000000800 */
[----:B-1----:R-:W-:-:S02]  /*c7d0*/  SEL R59, R54, 0xffffffff, !P4 ;  /* 0xffffffff363b7807 */ /* 0x002fc40006000000 */
[----:B------:R-:W-:Y:S01]  /*c7e0*/  ISETP.GT.AND P4, PT, R102, -0x1, PT ;  /* 0xffffffff6600780c */ /* 0x000fe20003f84270 */
[----:B------:R1:W-:Y:S01]  /*c7f0*/  STG.E desc[UR10][R6.64], R61 ;  /* 0x0000003d06007986 */ /* 0x0003e2000c10190a */
[C---:B------:R-:W-:Y:S02]  /*c800*/  SEL R55, R54.reuse, 0xffffffff, !P3 ;  /* 0xffffffff36377807 */ /* 0x040fe40005800000 */
[----:B------:R-:W-:Y:S01]  /*c810*/  SEL R157, R54, 0xffffffff, !P4 ;  /* 0xffffffff369d7807 */ /* 0x000fe20006000000 */
[----:B------:R2:W-:Y:S01]  /*c820*/  STG.E desc[UR10][R10.64], R149 ;  /* 0x000000950a007986 */ /* 0x0005e2000c10190a */
[----:B------:R-:W-:Y:S02]  /*c830*/  LOP3.LUT R55, R55, R90, RZ, 0x3c, !PT ;  /* 0x0000005a37377212 */ /* 0x000fe400078e3cff */
[----:B------:R-:W-:Y:S01]  /*c840*/  LOP3.LUT R161, R157, R102, RZ, 0x3c, !PT ;  /* 0x000000669da17212 */ /* 0x000fe200078e3cff */
[----:B------:R3:W-:Y:S01]  /*c850*/  STG.E desc[UR10][R56.64], R151 ;  /* 0x0000009738007986 */ /* 0x0007e2000c10190a */
[----:B0-----:R-:W-:Y:S01]  /*c860*/  IMAD.IADD R157, R31, 0x1, R94 ;  /* 0x000000011f9d7824 */ /* 0x001fe200078e025e */
[----:B------:R-:W-:-:S02]  /*c870*/  ISETP.GT.AND P3, PT, R100, -0x1, PT ;  /* 0xffffffff6400780c */ /* 0x000fc40003f64270 */
[----:B------:R-:W-:Y:S01]  /*c880*/  LDS R90, [R0+0x5100] ;  /* 0x00510000005a7984 */ /* 0x000fe20000000800 */
[----:B-1----:R-:W-:Y:S01]  /*c890*/  IMAD.WIDE.U32 R6, R153, 0x4, R4 ;  /* 0x0000000499067825 */ /* 0x002fe200078e0004 */
[----:B------:R-:W-:Y:S02]  /*c8a0*/  LOP3.LUT R59, R59, R98, RZ, 0x3c, !PT ;  /* 0x000000623b3b7212 */ /* 0x000fe400078e3cff */
[----:B------:R-:W-:Y:S01]  /*c8b0*/  LDS R94, [R0+0x5400] ;  /* 0x00540000005e7984 */ /* 0x000fe20000000800 */
[----:B--2---:R-:W-:Y:S01]  /*c8c0*/  IMAD.IADD R149, R27, 0x1, R60 ;  /* 0x000000011b957824 */ /* 0x004fe200078e023c */
[----:B------:R-:W-:Y:S01]  /*c8d0*/  SEL R61, R54, 0xffffffff, !P3 ;  /* 0xffffffff363d7807 */ /* 0x000fe20005800000 */
[----:B------:R-:W-:Y:S01]  /*c8e0*/  IMAD.IADD R159, R30, 0x1, R159 ;  /* 0x000000011e9f7824 */ /* 0x000fe200078e029f */
[----:B------:R-:W0:Y:S01]  /*c8f0*/  LDS R60, [R0+0x4b00] ;  /* 0x004b0000003c7984 */ /* 0x000e220000000800 */
[----:B---3--:R-:W-:Y:S01]  /*c900*/  IMAD.IADD R151, R29, 0x1, R86 ;  /* 0x000000011d977824 */ /* 0x008fe200078e0256 */
[----:B------:R-:W-:Y:S01]  /*c910*/  ISETP.GT.AND P3, PT, R104, -0x1, PT ;  /* 0xffffffff6800780c */ /* 0x000fe20003f64270 */
[----:B------:R-:W-:Y:S01]  /*c920*/  IMAD.WIDE.U32 R56, R149, 0x4, R4 ;  /* 0x0000000495387825 */ /* 0x000fe200078e0004 */
[----:B------:R-:W1:Y:S01]  /*c930*/  LDS R86, [R0+0x4e00] ;  /* 0x004e000000567984 */ /* 0x000e620000000800 */
[----:B------:R-:W-:-:S02]  /*c940*/  ISETP.GT.AND P4, PT, R84, -0x1, PT ;  /* 0xffffffff5400780c */ /* 0x000fc40003f84270 */
[----:B------:R-:W-:Y:S01]  /*c950*/  IMAD.WIDE.U32 R10, R151, 0x4, R4 ;  /* 0x00000004970a7825 */ /* 0x000fe200078e0004 */
[----:B------:R2:W-:Y:S01]  /*c960*/  STG.E desc[UR10][R56.64], R155 ;  /* 0x0000009b38007986 */ /* 0x0005e2000c10190a */
[----:B------:R-:W-:Y:S02]  /*c970*/  LOP3.LUT R61, R61, R100, RZ, 0x3c, !PT ;  /* 0x000000643d3d7212 */ /* 0x000fe400078e3cff */
[----:B------:R-:W-:Y:S01]  /*c980*/  ISETP.NE.AND P5, PT, R106, 0x7fffffff, PT ;  /* 0x7fffffff6a00780c */ /* 0x000fe20003fa5270 */
[----:B------:R3:W-:Y:S01]  /*c990*/  STG.E desc[UR10][R6.64], R55 ;  /* 0x0000003706007986 */ /* 0x0007e2000c10190a */
[----:B----4-:R-:W-:-:S03]  /*c9a0*/  ISETP.NE.AND P6, PT, R58, 0x7fffffff, PT ;  /* 0x7fffffff3a00780c */ /* 0x010fc60003fc5270 */
[----:B------:R4:W-:Y:S01]  /*c9b0*/  STG.E desc[UR10][R10.64], R59 ;  /* 0x0000003b0a007986 */ /* 0x0009e2000c10190a */
[----:B--2---:R-:W-:-:S03]  /*c9c0*/  SEL R57, R54, 0xffffffff, !P3 ;  /* 0xffffffff36397807 */ /* 0x004fc60005800000 */
[----:B------:R-:W2:Y:S01]  /*c9d0*/  LDS R98, [R0+0x5700] ;  /* 0x0057000000627984 */ /* 0x000ea20000000800 */
[----:B------:R-:W-:Y:S01]  /*c9e0*/  ISETP.NE.AND P3, PT, R84, 0x7fffffff, PT ;  /* 0x7fffffff5400780c */ /* 0x000fe20003f65270 */
[----:B-----5:R-:W-:Y:S01]  /*c9f0*/  IMAD.IADD R155, R32, 0x1, R163 ;  /* 0x00000001209b7824 */ /* 0x020fe200078e02a3 */
[----:B---3--:R-:W-:Y:S01]  /*ca00*/  LOP3.LUT R55, R57, R104, RZ, 0x3c, !PT ;  /* 0x0000006839377212 */ /* 0x008fe200078e3cff */
[--C-:B------:R-:W-:Y:S01]  /*ca10*/  IMAD.WIDE.U32 R6, R159, 0x4, R4.reuse ;  /* 0x000000049f067825 */ /* 0x100fe200078e0004 */
[----:B------:R-:W-:Y:S01]  /*ca20*/  LDS R100, [R0+0x5d00] ;  /* 0x005d000000647984 */ /* 0x000fe20000000800 */
[----:B----4-:R-:W-:Y:S02]  /*ca30*/  SEL R59, R54, 0xffffffff, !P4 ;  /* 0xffffffff363b7807 */ /* 0x010fe40006000000 */
[--C-:B------:R-:W-:Y:S01]  /*ca40*/  IMAD.WIDE.U32 R56, R157, 0x4, R4.reuse ;  /* 0x000000049d387825 */ /* 0x100fe200078e0004 */
[----:B------:R-:W-:Y:S01]  /*ca50*/  ISETP.NE.AND P4, PT, R96, 0x7fffffff, PT ;  /* 0x7fffffff6000780c */ /* 0x000fe20003f85270 */
[----:B------:R3:W-:Y:S01]  /*ca60*/  STG.E desc[UR10][R6.64], R61 ;  /* 0x0000003d06007986 */ /* 0x0007e2000c10190a */
[----:B------:R-:W-:Y:S01]  /*ca70*/  LOP3.LUT R169, R59, R84, RZ, 0x3c, !PT ;  /* 0x000000543ba97212 */ /* 0x000fe200078e3cff */
[----:B------:R-:W-:Y:S01]  /*ca80*/  IMAD.WIDE.U32 R10, R155, 0x4, R4 ;  /* 0x000000049b0a7825 */ /* 0x000fe200078e0004 */
[----:B------:R-:W-:Y:S01]  /*ca90*/  SEL R84, R84, 0x80000000, P3 ;  /* 0x8000000054547807 */ /* 0x000fe20001800000 */
[----:B------:R4:W-:Y:S03]  /*caa0*/  STG.E desc[UR10][R56.64], R161 ;  /* 0x000000a138007986 */ /* 0x0009e6000c10190a */
[----:B------:R-:W-:Y:S01]  /*cab0*/  SHF.R.U32.HI R84, RZ, UR14, R84 ;  /* 0x0000000eff547c19 */ /* 0x000fe20008011654 */
[----:B------:R5:W-:Y:S01]  /*cac0*/  STG.E desc[UR10][R10.64], R55 ;  /* 0x000000370a007986 */ /* 0x000be2000c10190a */
[----:B0-----:R-:W-:-:S02]  /*cad0*/  ISETP.NE.AND P3, PT, R60, 0x7fffffff, PT ;  /* 0x7fffffff3c00780c */ /* 0x001fc40003f65270 */
[----:B------:R-:W-:Y:S01]  /*cae0*/  LOP3.LUT R84, R84, UR13, RZ, 0xc0, !PT ;  /* 0x0000000d54547c12 */ /* 0x000fe2000f8ec0ff */
[----:B------:R-:W-:Y:S01]  /*caf0*/  LDS R104, [R0+0x6300] ;  /* 0x0063000000687984 */ /* 0x000fe20000000800 */
[----:B---3--:R-:W-:Y:S02]  /*cb00*/  SEL R6, R96, 0x80000000, P4 ;  /* 0x8000000060067807 */ /* 0x008fe40002000000 */
[----:B------:R-:W-:Y:S01]  /*cb10*/  SEL R7, R106, 0x80000000, P5 ;  /* 0x800000006a077807 */ /* 0x000fe20002800000 */
[----:B------:R-:W-:Y:S01]  /*cb20*/  LDS R102, [R0+0x6000] ;  /* 0x0060000000667984 */ /* 0x000fe20000000800 */
[----:B------:R-:W-:Y:S02]  /*cb30*/  SHF.R.U32.HI R6, RZ, UR14, R6 ;  /* 0x0000000eff067c19 */ /* 0x000fe40008011606 */
[----:B----4-:R-:W-:Y:S02]  /*cb40*/  SEL R56, R58, 0x80000000, P6 ;  /* 0x800000003a387807 */ /* 0x010fe40003000000 */
[----:B------:R-:W-:-:S02]  /*cb50*/  SHF.R.U32.HI R7, RZ, UR14, R7 ;  /* 0x0000000eff077c19 */ /* 0x000fc40008011607 */
[----:B------:R-:W-:Y:S02]  /*cb60*/  LOP3.LUT R6, R6, UR13, RZ, 0xc0, !PT ;  /* 0x0000000d06067c12 */ /* 0x000fe4000f8ec0ff */
[----:B-1----:R-:W-:Y:S02]  /*cb70*/  ISETP.NE.AND P5, PT, R86, 0x7fffffff, PT ;  /* 0x7fffffff5600780c */ /* 0x002fe40003fa5270 */
[----:B------:R-:W-:Y:S02]  /*cb80*/  SHF.R.U32.HI R56, RZ, UR14, R56 ;  /* 0x0000000eff387c19 */ /* 0x000fe40008011638 */
[----:B------:R-:W-:Y:S02]  /*cb90*/  LOP3.LUT R7, R7, UR13, RZ, 0xc0, !PT ;  /* 0x0000000d07077c12 */ /* 0x000fe4000f8ec0ff */
[----:B------:R-:W-:Y:S02]  /*cba0*/  LEA R165, R6, UR4, 0x2 ;  /* 0x0000000406a57c11 */ /* 0x000fe4000f8e10ff */
[----:B------:R-:W-:-:S02]  /*cbb0*/  LEA R84, R84, UR4, 0x2 ;  /* 0x0000000454547c11 */ /* 0x000fc4000f8e10ff */
[----:B------:R-:W-:Y:S02]  /*cbc0*/  ISETP.NE.AND P6, PT, R90, 0x7fffffff, PT ;  /* 0x7fffffff5a00780c */ /* 0x000fe40003fc5270 */
[----:B-----5:R-:W-:Y:S01]  /*cbd0*/  SEL R10, R86, 0x80000000, P5 ;  /* 0x80000000560a7807 */ /* 0x020fe20002800000 */
[----:B------:R0:W1:Y:S01]  /*cbe0*/  LDS R6, [R84+0x7500] ;  /* 0x0075000054067984 */ /* 0x0000620000000800 */
[----:B------:R-:W-:Y:S02]  /*cbf0*/  LOP3.LUT R56, R56, UR13, RZ, 0xc0, !PT ;  /* 0x0000000d38387c12 */ /* 0x000fe4000f8ec0ff */
[----:B------:R-:W-:Y:S01]  /*cc00*/  ISETP.NE.AND P5, PT, R94, 0x7fffffff, PT ;  /* 0x7fffffff5e00780c */ /* 0x000fe20003fa5270 */
[----:B------:R-:W-:Y:S01]  /*cc10*/  LDS R165, [R165+0x7500] ;  /* 0x00750000a5a57984 */ /* 0x000fe20000000800 */
[----:B------:R-:W-:Y:S02]  /*cc20*/  LEA R163, R7, UR4, 0x2 ;  /* 0x0000000407a37c11 */ /* 0x000fe4000f8e10ff */
[----:B------:R-:W-:-:S02]  /*cc30*/  SEL R11, R90, 0x80000000, P6 ;  /* 0x800000005a0b7807 */ /* 0x000fc40003000000 */
[----:B------:R-:W-:Y:S02]  /*cc40*/  LEA R56, R56, UR4, 0x2 ;  /* 0x0000000438387c11 */ /* 0x000fe4000f8e10ff */
[----:B------:R-:W-:Y:S01]  /*cc50*/  SEL R55, R94, 0x80000000, P5 ;  /* 0x800000005e377807 */ /* 0x000fe20002800000 */
[----:B------:R-:W-:Y:S01]  /*cc60*/  LDS R163, [R163+0x7500] ;  /* 0x00750000a3a37984 */ /* 0x000fe20000000800 */
[----:B------:R-:W-:Y:S02]  /*cc70*/  SHF.R.U32.HI R11, RZ, UR14, R11 ;  /* 0x0000000eff0b7c19 */ /* 0x000fe4000801160b */
[----:B------:R-:W-:Y:S01]  /*cc80*/  SHF.R.U32.HI R55, RZ, UR14, R55 ;  /* 0x0000000eff377c19 */ /* 0x000fe20008011637 */
[----:B------:R-:W3:Y:S01]  /*cc90*/  LDS R161, [R56+0x7500] ;  /* 0x0075000038a17984 */ /* 0x000ee20000000800 */
[----:B------:R-:W-:Y:S02]  /*cca0*/  LOP3.LUT R11, R11, UR13, RZ, 0xc0, !PT ;  /* 0x0000000d0b0b7c12 */ /* 0x000fe4000f8ec0ff */
[----:B------:R-:W-:-:S02]  /*ccb0*/  LOP3.LUT R55, R55, UR13, RZ, 0xc0, !PT ;  /* 0x0000000d37377c12 */ /* 0x000fc4000f8ec0ff */
[----:B------:R-:W-:Y:S02]  /*ccc0*/  SEL R7, R60, 0x80000000, P3 ;  /* 0x800000003c077807 */ /* 0x000fe40001800000 */
[----:B------:R-:W-:Y:S02]  /*ccd0*/  LEA R177, R11, UR4, 0x2 ;  /* 0x000000040bb17c11 */ /* 0x000fe4000f8e10ff */
[----:B------:R-:W-:Y:S02]  /*cce0*/  LEA R181, R55, UR4, 0x2 ;  /* 0x0000000437b57c11 */ /* 0x000fe4000f8e10ff */
[----:B------:R-:W-:Y:S02]  /*ccf0*/  SHF.R.U32.HI R7, RZ, UR14, R7 ;  /* 0x0000000eff077c19 */ /* 0x000fe40008011607 */
[----:B------:R-:W-:Y:S01]  /*cd00*/  SHF.R.U32.HI R10, RZ, UR14, R10 ;  /* 0x0000000eff0a7c19 */ /* 0x000fe2000801160a */
[----:B------:R-:W4:Y:S01]  /*cd10*/  LDS R177, [R177+0x7500] ;  /* 0x00750000b1b17984 */ /* 0x000f220000000800 */
[----:B------:R-:W-:-:S02]  /*cd20*/  LOP3.LUT R7, R7, UR13, RZ, 0xc0, !PT ;  /* 0x0000000d07077c12 */ /* 0x000fc4000f8ec0ff */
[----:B------:R-:W-:Y:S01]  /*cd30*/  LOP3.LUT R10, R10, UR13, RZ, 0xc0, !PT ;  /* 0x0000000d0a0a7c12 */ /* 0x000fe2000f8ec0ff */
[----:B------:R-:W5:Y:S01]  /*cd40*/  LDS R181, [R181+0x7500] ;  /* 0x00750000b5b57984 */ /* 0x000f620000000800 */
[----:B--2---:R-:W-:Y:S02]  /*cd50*/  ISETP.NE.AND P6, PT, R98, 0x7fffffff, PT ;  /* 0x7fffffff6200780c */ /* 0x004fe40003fc5270 */
[----:B0-----:R-:W-:Y:S02]  /*cd60*/  LEA R84, R7, UR4, 0x2 ;  /* 0x0000000407547c11 */ /* 0x001fe4000f8e10ff */
[----:B------:R-:W-:Y:S01]  /*cd70*/  LEA R175, R10, UR4, 0x2 ;  /* 0x000000040aaf7c11 */ /* 0x000fe2000f8e10ff */
[----:B-1----:R-:W-:Y:S01]  /*cd80*/  IMAD.IADD R167, R33, 0x1, R6 ;  /* 0x0000000121a77824 */ /* 0x002fe200078e0206 */
[----:B------:R-:W-:Y:S02]  /*cd90*/  SEL R7, R98, 0x80000000, P6 ;  /* 0x8000000062077807 */ /* 0x000fe40003000000 */
[----:B------:R-:W-:Y:S01]  /*cda0*/  ISETP.GT.AND P4, PT, R96, -0x1, PT ;  /* 0xffffffff6000780c */ /* 0x000fe20003f84270 */
[----:B------:R-:W0:Y:S01]  /*cdb0*/  LDS R84, [R84+0x7500] ;  /* 0x0075000054547984 */ /* 0x000e220000000800 */
[----:B------:R-:W-:-:S02]  /*cdc0*/  SHF.R.U32.HI R10, RZ, UR14, R7 ;  /* 0x0000000eff0a7c19 */ /* 0x000fc40008011607 */
[----:B------:R-:W-:Y:S01]  /*cdd0*/  ISETP.GT.AND P3, PT, R106, -0x1, PT ;  /* 0xffffffff6a00780c */ /* 0x000fe20003f64270 */
[----:B------:R-:W1:Y:S01]  /*cde0*/  LDS R175, [R175+0x7500] ;  /* 0x00750000afaf7984 */ /* 0x000e620000000800 */
[C---:B------:R-:W-:Y:S02]  /*cdf0*/  SEL R7, R54.reuse, 0xffffffff, !P4 ;  /* 0xffffffff36077807 */ /* 0x040fe40006000000 */
[----:B------:R-:W-:Y:S02]  /*ce00*/  SEL R11, R54, 0xffffffff, !P3 ;  /* 0xffffffff360b7807 */ /* 0x000fe40005800000 */
[----:B------:R-:W-:Y:S01]  /*ce10*/  LOP3.LUT R55, R7, R96, RZ, 0x3c, !PT ;  /* 0x0000006007377212 */ /* 0x000fe200078e3cff */
[----:B------:R-:W-:Y:S01]  /*ce20*/  IMAD.WIDE.U32 R6, R167, 0x4, R4 ;  /* 0x00000004a7067825 */ /* 0x000fe200078e0004 */
[----:B------:R-:W-:Y:S01]  /*ce30*/  ISETP.GT.AND P5, PT, R58, -0x1, PT ;  /* 0xffffffff3a00780c */ /* 0x000fe20003fa4270 */
[----:B------:R-:W2:Y:S01]  /*ce40*/  LDS R96, [R0+0x5a00] ;  /* 0x005a000000607984 */ /* 0x000ea20000000800 */
[----:B------:R-:W-:Y:S01]  /*ce50*/  LOP3.LUT R61, R11, R106, RZ, 0x3c, !PT ;  /* 0x0000006a0b3d7212 */ /* 0x000fe200078e3cff */
[----:B---3--:R-:W-:Y:S01]  /*ce60*/  IMAD.IADD R161, R34, 0x1, R161 ;  /* 0x0000000122a17824 */ /* 0x008fe200078e02a1 */
[----:B------:R-:W-:Y:S01]  /*ce70*/  LOP3.LUT R10, R10, UR13, RZ, 0xc0, !PT ;  /* 0x0000000d0a0a7c12 */ /* 0x000fe2000f8ec0ff */
[----:B------:R-:W-:Y:S01]  /*ce80*/  LDS R106, [R0+0x6600] ;  /* 0x00660000006a7984 */ /* 0x000fe20000000800 */
[----:B------:R-:W-:-:S02]  /*ce90*/  SEL R11, R54, 0xffffffff, !P5 ;  /* 0xffffffff360b7807 */ /* 0x000fc40006800000 */
[C---:B------:R-:W-:Y:S01]  /*cea0*/  IADD3 R165, PT, PT, R125.reuse, 0x1080, R165 ;  /* 0x000010807da57810 */ /* 0x040fe20007ffe0a5 */
[----:B------:R4:W-:Y:S01]  /*ceb0*/  STG.E desc[UR10][R6.64], R169 ;  /* 0x000000a906007986 */ /* 0x0009e2000c10190a */
[----:B------:R-:W-:Y:S02]  /*cec0*/  ISETP.GT.AND P3, PT, R60, -0x1, PT ;  /* 0xffffffff3c00780c */ /* 0x000fe40003f64270 */
[----:B------:R-:W-:Y:S02]  /*ced0*/  LEA R183, R10, UR4, 0x2 ;  /* 0x000000040ab77c11 */ /* 0x000fe4000f8e10ff */
[----:B------:R-:W-:Y:S02]  /*cee0*/  IADD3 R163, PT, PT, R125, 0x1140, R163 ;  /* 0x000011407da37810 */ /* 0x000fe40007ffe0a3 */
[----:B------:R-:W-:Y:S01]  /*cef0*/  LOP3.LUT R171, R11, R58, RZ, 0x3c, !PT ;  /* 0x0000003a0bab7212 */ /* 0x000fe200078e3cff */
[--C-:B------:R-:W-:Y:S01]  /*cf00*/  IMAD.WIDE.U32 R10, R165, 0x4, R4.reuse ;  /* 0x00000004a50a7825 */ /* 0x100fe200078e0004 */
[----:B------:R-:W-:Y:S01]  /*cf10*/  SEL R173, R54, 0xffffffff, !P3 ;  /* 0xffffffff36ad7807 */ /* 0x000fe20005800000 */
[----:B------:R-:W3:Y:S01]  /*cf20*/  LDS R183, [R183+0x7500] ;  /* 0x00750000b7b77984 */ /* 0x000ee20000000800 */
[----:B------:R-:W-:Y:S01]  /*cf30*/  ISETP.GT.AND P3, PT, R86, -0x1, PT ;  /* 0xffffffff5600780c */ /* 0x000fe20003f64270 */
[----:B------:R-:W-:Y:S01]  /*cf40*/  IMAD.WIDE.U32 R56, R163, 0x4, R4 ;  /* 0x00000004a3387825 */ /* 0x000fe200078e0004 */
[----:B------:R-:W-:Y:S01]  /*cf50*/  ISETP.GT.AND P4, PT, R90, -0x1, PT ;  /* 0xffffffff5a00780c */ /* 0x000fe20003f84270 */
[----:B------:R0:W-:Y:S01]  /*cf60*/  STG.E desc[UR10][R10.64], R55 ;  /* 0x000000370a007986 */ /* 0x0001e2000c10190a */
[----:B----4-:R-:W-:Y:S01]  /*cf70*/  IADD3 R169, PT, PT, R125, 0x1440, R177 ;  /* 0x000014407da97810 */ /* 0x010fe20007ffe0b1 */
[----:B------:R-:W-:Y:S01]  /*cf80*/  IMAD.WIDE.U32 R58, R161, 0x4, R4 ;  /* 0x00000004a13a7825 */ /* 0x000fe200078e0004 */
[----:B-----5:R-:W-:Y:S01]  /*cf90*/  IADD3 R177, PT, PT, R125, 0x1500, R181 ;  /* 0x000015007db17810 */ /* 0x020fe20007ffe0b5 */
[----:B------:R4:W-:Y:S01]  /*cfa0*/  STG.E desc[UR10][R56.64], R61 ;  /* 0x0000003d38007986 */ /* 0x0009e2000c10190a */
[----:B------:R-:W-:-:S03]  /*cfb0*/  ISETP.NE.AND P5, PT, R104, 0x7fffffff, PT ;  /* 0x7fffffff6800780c */ /* 0x000fc60003fa5270 */
[----:B------:R5:W-:Y:S01]  /*cfc0*/  STG.E desc[UR10][R58.64], R171 ;  /* 0x000000ab3a007986 */ /* 0x000be2000c10190a */
[----:B0-----:R-:W-:Y:S02]  /*cfd0*/  SEL R11, R54, 0xffffffff, !P3 ;  /* 0xffffffff360b7807 */ /* 0x001fe40005800000 */
[----:B------:R-:W-:Y:S02]  /*cfe0*/  ISETP.GT.AND P3, PT, R94, -0x1, PT ;  /* 0xffffffff5e00780c */ /* 0x000fe40003f64270 */
[C---:B----4-:R-:W-:Y:S02]  /*cff0*/  SEL R57, R54.reuse, 0xffffffff, !P4 ;  /* 0xffffffff36397807 */ /* 0x050fe40006000000 */
[----:B------:R-:W-:Y:S02]  /*d000*/  LOP3.LUT R61, R11, R86, RZ, 0x3c, !PT ;  /* 0x000000560b3d7212 */ /* 0x000fe400078e3cff */
[----:B-----5:R-:W-:Y:S01]  /*d010*/  SEL R59, R54, 0xffffffff, !P3 ;  /* 0xffffffff363b7807 */ /* 0x020fe20005800000 */
[----:B------:R-:W0:Y:S01]  /*d020*/  LDS R86, [R0+0x6c00] ;  /* 0x006c000000567984 */ /* 0x000e220000000800 */
[----:B------:R-:W-:Y:S01]  /*d030*/  LOP3.LUT R179, R57, R90, RZ, 0x3c, !PT ;  /* 0x0000005a39b37212 */ /* 0x000fe200078e3cff */
[----:B------:R-:W-:Y:S01]  /*d040*/  IMAD.WIDE.U32 R56, R169, 0x4, R4 ;  /* 0x00000004a9387825 */ /* 0x000fe200078e0004 */
[----:B------:R-:W-:Y:S01]  /*d050*/  LOP3.LUT R181, R59, R94, RZ, 0x3c, !PT ;  /* 0x0000005e3bb57212 */ /* 0x000fe200078e3cff */
[----:B------:R-:W4:Y:S01]  /*d060*/  LDS R90, [R0+0x6f00] ;  /* 0x006f0000005a7984 */ /* 0x000f220000000800 */
[----:B------:R-:W-:Y:S01]  /*d070*/  LOP3.LUT R55, R173, R60, RZ, 0x3c, !PT ;  /* 0x0000003cad377212 */ /* 0x000fe200078e3cff */
[----:B------:R-:W-:Y:S01]  /*d080*/  IMAD.IADD R173, R35, 0x1, R84 ;  /* 0x0000000123ad7824 */ /* 0x000fe200078e0254 */
[----:B-1----:R-:W-:Y:S01]  /*d090*/  IADD3 R171, PT, PT, R125, 0x1380, R175 ;  /* 0x000013807dab7810 */ /* 0x002fe20007ffe0af */
[----:B------:R-:W1:Y:S01]  /*d0a0*/  LDS R94, [R0+0x7200] ;  /* 0x00720000005e7984 */ /* 0x000e620000000800 */
[----:B--2---:R-:W-:Y:S01]  /*d0b0*/  ISETP.GT.AND P3, PT, R96, -0x1, PT ;  /* 0xffffffff6000780c */ /* 0x004fe20003f64270 */
[----:B------:R-:W-:Y:S01]  /*d0c0*/  IMAD.WIDE.U32 R6, R173, 0x4, R4 ;  /* 0x00000004ad067825 */ /* 0x000fe200078e0004 */
[----:B------:R-:W-:-:S02]  /*d0d0*/  ISETP.GT.AND P4, PT, R98, -0x1, PT ;  /* 0xffffffff6200780c */ /* 0x000fc40003f84270 */
[----:B------:R-:W-:Y:S01]  /*d0e0*/  ISETP.NE.AND P6, PT, R96, 0x7fffffff, PT ;  /* 0x7fffffff6000780c */ /* 0x000fe20003fc5270 */
[----:B------:R-:W-:Y:S01]  /*d0f0*/  IMAD.WIDE.U32 R10, R171, 0x4, R4 ;  /* 0x00000004ab0a7825 */ /* 0x000fe200078e0004 */
[----:B------:R2:W-:Y:S01]  /*d100*/  STG.E desc[UR10][R6.64], R55 ;  /* 0x0000003706007986 */ /* 0x0005e2000c10190a */
[----:B------:R-:W-:Y:S02]  /*d110*/  SEL R185, R54, 0xffffffff, !P4 ;  /* 0xffffffff36b97807 */ /* 0x000fe40006000000 */
[----:B------:R-:W-:Y:S01]  /*d120*/  ISETP.NE.AND P4, PT, R102, 0x7fffffff, PT ;  /* 0x7fffffff6600780c */ /* 0x000fe20003f85270 */
[----:B------:R5:W-:Y:S01]  /*d130*/  STG.E desc[UR10][R10.64], R61 ;  /* 0x0000003d0a007986 */ /* 0x000be2000c10190a */
[----:B---3--:R-:W-:Y:S02]  /*d140*/  IADD3 R175, PT, PT, R125, 0x15c0, R183 ;  /* 0x000015c07daf7810 */ /* 0x008fe40007ffe0b7 */
[----:B------:R-:W-:Y:S01]  /*d150*/  LOP3.LUT R185, R185, R98, RZ, 0x3c, !PT ;  /* 0x00000062b9b97212 */ /* 0x000fe200078e3cff */
[----:B------:R-:W-:Y:S02]  /*d160*/  STG.E desc[UR10][R56.64], R179 ;  /* 0x000000b338007986 */ /* 0x000fe4000c10190a */
[----:B------:R-:W-:-:S04]  /*d170*/  IMAD.WIDE.U32 R58, R175, 0x4, R4 ;  /* 0x00000004af3a7825 */ /* 0x000fc800078e0004 */
[----:B--2---:R-:W-:Y:S01]  /*d180*/  IMAD.WIDE.U32 R6, R177, 0x4, R4 ;  /* 0x00000004b1067825 */ /* 0x004fe200078e0004 */
[----:B-----5:R-:W-:Y:S02]  /*d190*/  SEL R11, R54, 0xffffffff, !P3 ;  /* 0xffffffff360b7807 */ /* 0x020fe40005800000 */
[----:B------:R-:W-:Y:S02]  /*d1a0*/  ISETP.NE.AND P3, PT, R100, 0x7fffffff, PT ;  /* 0x7fffffff6400780c */ /* 0x000fe40003f65270 */
[----:B------:R2:W-:Y:S01]  /*d1b0*/  STG.E desc[UR10][R6.64], R181 ;  /* 0x000000b506007986 */ /* 0x0005e2000c10190a */
[----:B------:R-:W-:Y:S02]  /*d1c0*/  LOP3.LUT R55, R11, R96, RZ, 0x3c, !PT ;  /* 0x000000600b377212 */ /* 0x000fe400078e3cff */
[----:B------:R-:W-:Y:S01]  /*d1d0*/  SEL R96, R96, 0x80000000, P6 ;  /* 0x8000000060607807 */ /* 0x000fe20003000000 */
[----:B------:R-:W-:Y:S01]  /*d1e0*/  STG.E desc[UR10][R58.64], R185 ;  /* 0x000000b93a007986 */ /* 0x000fe2000c10190a */
[----:B------:R-:W-:-:S02]  /*d1f0*/  ISETP.NE.AND P6, PT, R106, 0x7fffffff, PT ;  /* 0x7fffffff6a00780c */ /* 0x000fc40003fc5270 */
[----:B------:R-:W-:Y:S02]  /*d200*/  SEL R10, R100, 0x80000000, P3 ;  /* 0x80000000640a7807 */ /* 0x000fe40001800000 */
[----:B------:R-:W-:Y:S02]  /*d210*/  SEL R11, R106, 0x80000000, P6 ;  /* 0x800000006a0b7807 */ /* 0x000fe40003000000 */
[----:B------:R-:W-:Y:S02]  /*d220*/  SHF.R.U32.HI R10, RZ, UR14, R10 ;  /* 0x0000000eff0a7c19 */ /* 0x000fe4000801160a */
[----:B--2---:R-:W-:Y:S02]  /*d230*/  SEL R7, R104, 0x80000000, P5 ;  /* 0x8000000068077807 */ /* 0x004fe40002800000 */
[----:B------:R-:W-:Y:S02]  /*d240*/  SEL R6, R102, 0x80000000, P4 ;  /* 0x8000000066067807 */ /* 0x000fe40002000000 */
[----:B------:R-:W-:-:S02]  /*d250*/  SHF.R.U32.HI R7, RZ, UR14, R7 ;  /* 0x0000000eff077c19 */ /* 0x000fc40008011607 */
[----:B------:R-:W-:Y:S02]  /*d260*/  SHF.R.U32.HI R96, RZ, UR14, R96 ;  /* 0x0000000eff607c19 */ /* 0x000fe40008011660 */
[----:B------:R-:W-:Y:S02]  /*d270*/  SHF.R.U32.HI R6, RZ, UR14, R6 ;  /* 0x0000000eff067c19 */ /* 0x000fe40008011606 */
[----:B------:R-:W-:Y:S02]  /*d280*/  SHF.R.U32.HI R11, RZ, UR14, R11 ;  /* 0x0000000eff0b7c19 */ /* 0x000fe4000801160b */
[----:B------:R-:W-:Y:S02]  /*d290*/  LOP3.LUT R10, R10, UR13, RZ, 0xc0, !PT ;  /* 0x0000000d0a0a7c12 */ /* 0x000fe4000f8ec0ff */
[----:B------:R-:W-:Y:S02]  /*d2a0*/  LOP3.LUT R7, R7, UR13, RZ, 0xc0, !PT ;  /* 0x0000000d07077c12 */ /* 0x000fe4000f8ec0ff */
[----:B------:R-:W-:-:S02]  /*d2b0*/  ISETP.NE.AND P3, PT, R108, 0x7fffffff, PT ;  /* 0x7fffffff6c00780c */ /* 0x000fc40003f65270 */
[----:B------:R-:W-:Y:S02]  /*d2c0*/  LOP3.LUT R96, R96, UR13, RZ, 0xc0, !PT ;  /* 0x0000000d60607c12 */ /* 0x000fe4000f8ec0ff */
[----:B------:R-:W-:Y:S02]  /*d2d0*/  LOP3.LUT R6, R6, UR13, RZ, 0xc0, !PT ;  /* 0x0000000d06067c12 */ /* 0x000fe4000f8ec0ff */
[----:B------:R-:W-:Y:S02]  /*d2e0*/  LOP3.LUT R11, R11, UR13, RZ, 0xc0, !PT ;  /* 0x0000000d0b0b7c12 */ /* 0x000fe4000f8ec0ff */
[----:B------:R-:W-:Y:S02]  /*d2f0*/  LEA R56, R10, UR4, 0x2 ;  /* 0x000000040a387c11 */ /* 0x000fe4000f8e10ff */
[----:B------:R-:W-:Y:S02]  /*d300*/  LEA R10, R7, UR4, 0x2 ;  /* 0x00000004070a7c11 */ /* 0x000fe4000f8e10ff */
[----:B0-----:R-:W-:-:S02]  /*d310*/  ISETP.NE.AND P6, PT, R86, 0x7fffffff, PT ;  /* 0x7fffffff5600780c */ /* 0x001fc40003fc5270 */
[----:B------:R-:W-:Y:S02]  /*d320*/  SEL R7, R108, 0x80000000, P3 ;  /* 0x800000006c077807 */ /* 0x000fe40001800000 */
[----:B----4-:R-:W-:Y:S01]  /*d330*/  ISETP.NE.AND P5, PT, R90, 0x7fffffff, PT ;  /* 0x7fffffff5a00780c */ /* 0x010fe20003fa5270 */
[----:B------:R-:W0:Y:S01]  /*d340*/  LDS R10, [R10+0x7500] ;  /* 0x007500000a0a7984 */ /* 0x000e220000000800 */
[----:B-1----:R-:W-:Y:S02]  /*d350*/  ISETP.NE.AND P3, PT, R94, 0x7fffffff, PT ;  /* 0x7fffffff5e00780c */ /* 0x002fe40003f65270 */
[----:B------:R-:W-:Y:S02]  /*d360*/  LEA R96, R96, UR4, 0x2 ;  /* 0x0000000460607c11 */ /* 0x000fe4000f8e10ff */
[----:B------:R-:W-:Y:S02]  /*d370*/  LEA R179, R11, UR4, 0x2 ;  /* 0x000000040bb37c11 */ /* 0x000fe4000f8e10ff */
[----:B------:R-:W-:Y:S01]  /*d380*/  LEA R183, R6, UR4, 0x2 ;  /* 0x0000000406b77c11 */ /* 0x000fe2000f8e10ff */
[----:B------:R-:W1:Y:S01]  /*d390*/  LDS R187, [R96+0x7500] ;  /* 0x0075000060bb7984 */ /* 0x000e620000000800 */
[----:B------:R-:W-:-:S02]  /*d3a0*/  SEL R11, R86, 0x80000000, P6 ;  /* 0x80000000560b7807 */ /* 0x000fc40003000000 */
[----:B------:R-:W-:Y:S01]  /*d3b0*/  SEL R57, R94, 0x80000000, P3 ;  /* 0x800000005e397807 */ /* 0x000fe20001800000 */
[----:B------:R2:W3:Y:S01]  /*d3c0*/  LDS R6, [R56+0x7500] ;  /* 0x0075000038067984 */ /* 0x0004e20000000800 */
[----:B------:R-:W-:Y:S02]  /*d3d0*/  SHF.R.U32.HI R7, RZ, UR14, R7 ;  /* 0x0000000eff077c19 */ /* 0x000fe40008011607 */
[----:B------:R-:W-:Y:S01]  /*d3e0*/  SHF.R.U32.HI R11, RZ, UR14, R11 ;  /* 0x0000000eff0b7c19 */ /* 0x000fe2000801160b */
[----:B------:R-:W4:Y:S01]  /*d3f0*/  LDS R183, [R183+0x7500] ;  /* 0x00750000b7b77984 */ /* 0x000f220000000800 */
[----:B------:R-:W-:Y:S02]  /*d400*/  SHF.R.U32.HI R57, RZ, UR14, R57 ;  /* 0x0000000eff397c19 */ /* 0x000fe40008011639 */
[----:B------:R-:W-:Y:S01]  /*d410*/  LOP3.LUT R7, R7, UR13, RZ, 0xc0, !PT ;  /* 0x0000000d07077c12 */ /* 0x000fe2000f8ec0ff */
[----:B------:R-:W5:Y:S01]  /*d420*/  LDS R179, [R179+0x7500] ;  /* 0x00750000b3b37984 */ /* 0x000f620000000800 */
[----:B--2---:R-:W-:-:S02]  /*d430*/  SEL R56, R90, 0x80000000, P5 ;  /* 0x800000005a387807 */ /* 0x004fc40002800000 */
[----:B------:R-:W-:Y:S02]  /*d440*/  LOP3.LUT R11, R11, UR13, RZ, 0xc0, !PT ;  /* 0x0000000d0b0b7c12 */ /* 0x000fe4000f8ec0ff */
[----:B------:R-:W-:Y:S02]  /*d450*/  SHF.R.U32.HI R56, RZ, UR14, R56 ;  /* 0x0000000eff387c19 */ /* 0x000fe40008011638 */
[----:B------:R-:W-:Y:S02]  /*d460*/  LOP3.LUT R57, R57, UR13, RZ, 0xc0, !PT ;  /* 0x0000000d39397c12 */ /* 0x000fe4000f8ec0ff */
[----:B------:R-:W-:Y:S02]  /*d470*/  LOP3.LUT R56, R56, UR13, RZ, 0xc0, !PT ;  /* 0x0000000d38387c12 */ /* 0x000fe4000f8ec0ff */
[----:B------:R-:W-:Y:S02]  /*d480*/  LEA R84, R7, UR4, 0x2 ;  /* 0x0000000407547c11 */ /* 0x000fe4000f8e10ff */
[----:B------:R-:W-:-:S02]  /*d490*/  LEA R199, R11, UR4, 0x2 ;  /* 0x000000040bc77c11 */ /* 0x000fc4000f8e10ff */
[----:B------:R-:W-:Y:S02]  /*d4a0*/  LEA R56, R56, UR4, 0x2 ;  /* 0x0000000438387c11 */ /* 0x000fe4000f8e10ff */
[----:B------:R-:W-:Y:S01]  /*d4b0*/  LEA R205, R57, UR4, 0x2 ;  /* 0x0000000439cd7c11 */ /* 0x000fe2000f8e10ff */
[----:B------:R-:W2:Y:S01]  /*d4c0*/  LDS R84, [R84+0x7500] ;  /* 0x0075000054547984 */ /* 0x000ea20000000800 */
[----:B------:R-:W-:Y:S01]  /*d4d0*/  ISETP.GT.AND P4, PT, R100, -0x1, PT ;  /* 0xffffffff6400780c */ /* 0x000fe20003f84270 */
[----:B0-----:R-:W-:Y:S01]  /*d4e0*/  IMAD.IADD R181, R39, 0x1, R10 ;  /* 0x0000000127b57824 */ /* 0x001fe200078e020a */
[----:B------:R-:W-:Y:S01]  /*d4f0*/  ISETP.GT.AND P6, PT, R102, -0x1, PT ;  /* 0xffffffff6600780c */ /* 0x000fe20003fc4270 */
[----:B------:R-:W-:Y:S01]  /*d500*/  LDS R199, [R199+0x7500] ;  /* 0x00750000c7c77984 */ /* 0x000fe20000000800 */
[----:B------:R-:W-:Y:S02]  /*d510*/  ISETP.GT.AND P3, PT, R104, -0x1, PT ;  /* 0xffffffff6800780c */ /* 0x000fe40003f64270 */
[----:B------:R-:W-:Y:S01]  /*d520*/  ISETP.GT.AND P5, PT, R106, -0x1, PT ;  /* 0xffffffff6a00780c */ /* 0x000fe20003fa4270 */
[----:B------:R0:W2:Y:S01]  /*d530*/  LDS R203, [R56+0x7500] ;  /* 0x0075000038cb7984 */ /* 0x0000a20000000800 */
[----:B------:R-:W-:Y:S01]  /*d540*/  SEL R7, R54, 0xffffffff, !P4 ;  /* 0xffffffff36077807 */ /* 0x000fe20006000000 */
[----:B-1----:R-:W-:Y:S01]  /*d550*/  IMAD.IADD R187, R36, 0x1, R187 ;  /* 0x0000000124bb7824 */ /* 0x002fe200078e02bb */
[C---:B------:R-:W-:Y:S01]  /*d560*/  SEL R11, R54.reuse, 0xffffffff, !P6 ;  /* 0xffffffff360b7807 */ /* 0x040fe20007000000 */
[----:B------:R-:W1:Y:S01]  /*d570*/  LDS R205, [R205+0x7500] ;  /* 0x00750000cdcd7984 */ /* 0x000e620000000800 */
[C---:B------:R-:W-:Y:S01]  /*d580*/  SEL R57, R54.reuse, 0xffffffff, !P3 ;  /* 0xffffffff36397807 */ /* 0x040fe20005800000 */
[----:B---3--:R-:W-:Y:S01]  /*d590*/  IMAD.IADD R185, R37, 0x1, R6 ;  /* 0x0000000125b97824 */ /* 0x008fe200078e0206 */
[----:B------:R-:W-:-:S02]  /*d5a0*/  SEL R59, R54, 0xffffffff, !P5 ;  /* 0xffffffff363b7807 */ /* 0x000fc40006800000 */
[----:B------:R-:W-:Y:S01]  /*d5b0*/  LOP3.LUT R189, R7, R100, RZ, 0x3c, !PT ;  /* 0x0000006407bd7212 */ /* 0x000fe200078e3cff */
[----:B----4-:R-:W-:Y:S01]  /*d5c0*/  IMAD.IADD R183, R38, 0x1, R183 ;  /* 0x0000000126b77824 */ /* 0x010fe200078e02b7 */
[----:B------:R-:W-:Y:S01]  /*d5d0*/  LOP3.LUT R191, R11, R102, RZ, 0x3c, !PT ;  /* 0x000000660bbf7212 */ /* 0x000fe200078e3cff */
[----:B------:R-:W-:Y:S01]  /*d5e0*/  IMAD.WIDE.U32 R6, R187, 0x4, R4 ;  /* 0x00000004bb067825 */ /* 0x000fe200078e0004 */
[----:B------:R-:W-:Y:S02]  /*d5f0*/  LOP3.LUT R193, R57, R104, RZ, 0x3c, !PT ;  /* 0x0000006839c17212 */ /* 0x000fe400078e3cff */
[----:B------:R-:W-:Y:S01]  /*d600*/  LOP3.LUT R195, R59, R106, RZ, 0x3c, !PT ;  /* 0x0000006a3bc37212 */ /* 0x000fe200078e3cff */
[----:B-----5:R-:W-:Y:S01]  /*d610*/  IMAD.IADD R179, R40, 0x1, R179 ;  /* 0x0000000128b37824 */ /* 0x020fe200078e02b3 */
[----:B------:R-:W-:Y:S01]  /*d620*/  ISETP.GT.AND P6, PT, R94, -0x1, PT ;  /* 0xffffffff5e00780c */ /* 0x000fe20003fc4270 */
[----:B------:R-:W-:Y:S01]  /*d630*/  IMAD.WIDE.U32 R10, R185, 0x4, R4 ;  /* 0x00000004b90a7825 */ /* 0x000fe200078e0004 */
[----:B------:R-:W-:Y:S01]  /*d640*/  STG.E desc[UR10][R6.64], R55 ;  /* 0x0000003706007986 */ /* 0x000fe2000c10190a */
[----:B------:R-:W-:-:S02]  /*d650*/  ISETP.GT.AND P3, PT, R108, -0x1, PT ;  /* 0xffffffff6c00780c */ /* 0x000fc40003f64270 */
[--C-:B0-----:R-:W-:Y:S01]  /*d660*/  IMAD.WIDE.U32 R56, R183, 0x4, R4.reuse ;  /* 0x00000004b7387825 */ /* 0x101fe200078e0004 */
[----:B------:R0:W-:Y:S01]  /*d670*/  STG.E desc[UR10][R10.64], R189 ;  /* 0x000000bd0a007986 */ /* 0x0001e2000c10190a */
[----:B------:R-:W-:Y:S02]  /*d680*/  ISETP.GT.AND P4, PT, R86, -0x1, PT ;  /* 0xffffffff5600780c */ /* 0x000fe40003f84270 */
[--C-:B------:R-:W-:Y:S01]  /*d690*/  IMAD.WIDE.U32 R58, R181, 0x4, R4.reuse ;  /* 0x00000004b53a7825 */ /* 0x100fe200078e0004 */
[----:B------:R-:W-:Y:S01]  /*d6a0*/  STG.E desc[UR10][R56.64], R191 ;  /* 0x000000bf38007986 */ /* 0x000fe2000c10190a */
[----:B------:R-:W-:Y:S02]  /*d6b0*/  ISETP.GT.AND P5, PT, R90, -0x1, PT ;  /* 0xffffffff5a00780c */ /* 0x000fe40003fa4270 */
[----:B------:R-:W-:Y:S01]  /*d6c0*/  IMAD.WIDE.U32 R60, R179, 0x4, R4 ;  /* 0x00000004b33c7825 */ /* 0x000fe200078e0004 */
[----:B------:R3:W-:Y:S01]  /*d6d0*/  STG.E desc[UR10][R58.64], R193 ;  /* 0x000000c13a007986 */ /* 0x0007e2000c10190a */
[----:B------:R-:W-:-:S02]  /*d6e0*/  SEL R197, R54, 0xffffffff, !P3 ;  /* 0xffffffff36c57807 */ /* 0x000fc40005800000 */
[C---:B------:R-:W-:Y:S01]  /*d6f0*/  SEL R201, R54.reuse, 0xffffffff, !P4 ;  /* 0xffffffff36c97807 */ /* 0x040fe20006000000 */
[----:B------:R4:W-:Y:S01]  /*d700*/  STG.E desc[UR10][R60.64], R195 ;  /* 0x000000c33c007986 */ /* 0x0009e2000c10190a */
[C---:B0-----:R-:W-:Y:S01]  /*d710*/  SEL R11, R54.reuse, 0xffffffff, !P6 ;  /* 0xffffffff360b7807 */ /* 0x041fe20007000000 */
[----:B--2---:R-:W-:Y:S01]  /*d720*/  IMAD.IADD R189, R41, 0x1, R84 ;  /* 0x0000000129bd7824 */ /* 0x004fe200078e0254 */
[----:B------:R-:W-:Y:S02]  /*d730*/  SEL R7, R54, 0xffffffff, !P5 ;  /* 0xffffffff36077807 */ /* 0x000fe40006800000 */
[----:B------:R-:W-:Y:S02]  /*d740*/  IADD3 R6, P3, PT, R53, UR6, RZ ;  /* 0x0000000635067c10 */ /* 0x000fe4000ff7e0ff */
[----:B------:R-:W-:Y:S01]  /*d750*/  LOP3.LUT R197, R197, R108, RZ, 0x3c, !PT ;  /* 0x0000006cc5c57212 */ /* 0x000fe200078e3cff */
[----:B---3--:R-:W-:Y:S01]  /*d760*/  IMAD.IADD R59, R44, 0x1, R203 ;  /* 0x000000012c3b7824 */ /* 0x008fe200078e02cb */
[----:B------:R-:W-:Y:S01]  /*d770*/  LOP3.LUT R193, R11, R94, RZ, 0x3c, !PT ;  /* 0x0000005e0bc17212 */ /* 0x000fe200078e3cff */
[----:B-1----:R-:W-:Y:S01]  /*d780*/  IMAD.IADD R53, R48, 0x1, R205 ;  /* 0x0000000130357824 */ /* 0x002fe200078e02cd */
[----:B------:R-:W-:Y:S01]  /*d790*/  LOP3.LUT R201, R201, R86, RZ, 0x3c, !PT ;  /* 0x00000056c9c97212 */ /* 0x000fe200078e3cff */
[----:B----4-:R-:W-:Y:S01]  /*d7a0*/  IMAD.IADD R61, R42, 0x1, R199 ;  /* 0x000000012a3d7824 */ /* 0x010fe200078e02c7 */
[----:B------:R-:W-:Y:S01]  /*d7b0*/  LOP3.LUT R191, R7, R90, RZ, 0x3c, !PT ;  /* 0x0000005a07bf7212 */ /* 0x000fe200078e3cff */
[----:B------:R-:W-:Y:S01]  /*d7c0*/  IMAD.WIDE.U32 R10, R189, 0x4, R4 ;  /* 0x00000004bd0a7825 */ /* 0x000fe200078e0004 */
[----:B------:R-:W-:-:S03]  /*d7d0*/  IADD3.X R7, PT, PT, R52, UR7, RZ, P3, !PT ;  /* 0x0000000734077c10 */ /* 0x000fc60009ffe4ff */
[--C-:B------:R-:W-:Y:S01]  /*d7e0*/  IMAD.WIDE.U32 R54, R61, 0x4, R4.reuse ;  /* 0x000000043d367825 */ /* 0x100fe200078e0004 */
[----:B------:R-:W-:Y:S03]  /*d7f0*/  STG.E desc[UR10][R10.64], R197 ;  /* 0x000000c50a007986 */ /* 0x000fe6000c10190a */
[--C-:B------:R-:W-:Y:S01]  /*d800*/  IMAD.WIDE.U32 R56, R59, 0x4, R4.reuse ;  /* 0x000000043b387825 */ /* 0x100fe200078e0004 */
[----:B------:R-:W-:Y:S03]  /*d810*/  STG.E desc[UR10][R54.64], R201 ;  /* 0x000000c936007986 */ /* 0x000fe6000c10190a */
[----:B------:R-:W-:Y:S01]  /*d820*/  IMAD.WIDE.U32 R4, R53, 0x4, R4 ;  /* 0x0000000435047825 */ /* 0x000fe200078e0004 */
[----:B------:R-:W-:Y:S04]  /*d830*/  STG.E desc[UR10][R56.64], R191 ;  /* 0x000000bf38007986 */ /* 0x000fe8000c10190a */
[----:B------:R0:W-:Y:S01]  /*d840*/  STG.E desc[UR10][R4.64], R193 ;  /* 0x000000c104007986 */ /* 0x0001e2000c10190a */
[----:B------:R-:W-:Y:S08]  /*d850*/  BAR.SYNC.DEFER_BLOCKING 0x0 ;  /* 0x0000000000007b1d */ /* 0x000ff00000010000 */
[----:B0-----:R-:W0:Y:S01]  /*d860*/  LDC.64 R4, c[0x0][0x398] ;  /* 0x0000e600ff047b82 */ /* 0x001e220000000a00 */
        /* <DEDUP_REMOVED lines=39> */
[----:B------:R-:W-:-:S02]  /*dae0*/  VIADD R43, R43, 0xffffe2c0 ;  /* 0xffffe2c02b2b7836 */ /* 0x000fc40000000000 */
[----:B------:R-:W-:Y:S02]  /*daf0*/  @!P1 IMAD.IADD R46, R8, 0x1, R63 ;  /* 0x00000001082e9824 */ /* 0x000fe400078e023f */
[----:B------:R-:W-:Y:S01]  /*db00*/  VIADD R3, R3, 0x1d40 ;  /* 0x00001d4003037836 */ /* 0x000fe20000000000 */
[----:B------:R-:W-:Y:S01]  /*db10*/  ISETP.GT.AND P3, PT, R43, 0x1d3f, PT ;  /* 0x00001d3f2b00780c */ /* 0x000fe20003f64270 */
[--C-:B0-----:R-:W-:Y:S01]  /*db20*/  IMAD.WIDE.U32 R6, R119, 0x4, R4.reuse ;  /* 0x0000000477067825 */ /* 0x101fe200078e0004 */
[----:B--2---:R-:W-:Y:S04]  /*db30*/  STS [R0], R195 ;  /* 0x000000c300007388 */ /* 0x004fe80000000800 */
[----:B---3--:R-:W-:Y:S04]  /*db40*/  STS [R0+0x300], R199 ;  /* 0x000300c700007388 */ /* 0x008fe80000000800 */
[----:B----4-:R-:W-:Y:S04]  /*db50*/  STS [R0+0x600], R203 ;  /* 0x000600cb00007388 */ /* 0x010fe80000000800 */
[----:B-----5:R-:W-:Y:S04]  /*db60*/  STS [R0+0x900], R205 ;  /* 0x000900cd00007388 */ /* 0x020fe80000000800 */
[----:B------:R-:W-:Y:S04]  /*db70*/  STS [R0+0xc00], R207 ;  /* 0x000c00cf00007388 */ /* 0x000fe80000000800 */
[----:B------:R-:W-:Y:S04]  /*db80*/  STS [R0+0xf00], R209 ;  /* 0x000f00d100007388 */ /* 0x000fe80000000800 */
[----:B------:R0:W-:Y:S04]  /*db90*/  STS [R0+0x1200], R11 ;  /* 0x0012000b00007388 */ /* 0x0001e80000000800 */
[----:B------:R-:W-:Y:S04]  /*dba0*/  STS [R0+0x1500], R55 ;  /* 0x0015003700007388 */ /* 0x000fe80000000800 */
[----:B------:R-:W-:Y:S01]  /*dbb0*/  STS [R0+0x1800], R57 ;  /* 0x0018003900007388 */ /* 0x000fe20000000800 */
[----:B0-----:R-:W-:-:S03]  /*dbc0*/  IMAD.WIDE.U32 R10, R117, 0x4, R4 ;  /* 0x00000004750a7825 */ /* 0x001fc600078e0004 */
        /* <DEDUP_REMOVED lines=72> */
[----:B0-----:R-:W-:Y:S04]  /*e050*/  STS [R62], R55 ;  /* 0x000000373e007388 */ /* 0x001fe80000000800 */
[----:B-1----:R-:W-:Y:S04]  /*e060*/  STS [R64], R57 ;  /* 0x0000003940007388 */ /* 0x002fe80000000800 */
[----:B--2---:R0:W-:Y:S04]  /*e070*/  STS [R65], R84 ;  /* 0x0000005441007388 */ /* 0x0041e80000000800 */
[----:B---3--:R-:W-:Y:S04]  /*e080*/  STS [R66], R117 ;  /* 0x0000007542007388 */ /* 0x008fe80000000800 */
[----:B----4-:R-:W-:Y:S01]  /*e090*/  STS [R75], R52 ;  /* 0x000000344b007388 */ /* 0x010fe20000000800 */
[----:B0-----:R-:W-:-:S03]  /*e0a0*/  IMAD.WIDE.U32 R64, R129, 0x4, R4 ;  /* 0x0000000481407825 */ /* 0x001fc600078e0004 */
[----:B-----5:R0:W-:Y:S04]  /*e0b0*/  STS [R77], R54 ;  /* 0x000000364d007388 */ /* 0x0201e80000000800 */
[----:B------:R1:W-:Y:S04]  /*e0c0*/  STS [R79], R56 ;  /* 0x000000384f007388 */ /* 0x0003e80000000800 */
[----:B------:R2:W-:Y:S01]  /*e0d0*/  STS [R83], R58 ;  /* 0x0000003a53007388 */ /* 0x0005e20000000800 */
[----:B0-----:R-:W-:-:S03]  /*e0e0*/  IMAD.WIDE.U32 R54, R121, 0x4, R4 ;  /* 0x0000000479367825 */ /* 0x001fc600078e0004 */
[----:B------:R-:W-:Y:S01]  /*e0f0*/  STS [R72], R119 ;  /* 0x0000007748007388 */ /* 0x000fe20000000800 */
[----:B-1----:R-:W-:-:S03]  /*e100*/  IMAD.WIDE.U32 R56, R131, 0x4, R4 ;  /* 0x0000000483387825 */ /* 0x002fc600078e0004 */
[----:B------:R-:W-:Y:S01]  /*e110*/  STS [R80], R191 ;  /* 0x000000bf50007388 */ /* 0x000fe20000000800 */
[----:B--2---:R-:W-:-:S03]  /*e120*/  IMAD.WIDE.U32 R58, R59, 0x4, R4 ;  /* 0x000000043b3a7825 */ /* 0x004fc600078e0004 */
[----:B------:R-:W-:Y:S04]  /*e130*/  STS [R88], R193 ;  /* 0x000000c158007388 */ /* 0x000fe80000000800 */
[----:B------:R0:W-:Y:S04]  /*e140*/  STS [R67], R60 ;  /* 0x0000003c43007388 */ /* 0x0001e80000000800 */
[----:B------:R1:W-:Y:S04]  /*e150*/  STS [R85], R86 ;  /* 0x0000005655007388 */ /* 0x0003e80000000800 */
[----:B------:R2:W-:Y:S01]  /*e160*/  STS [R87], R90 ;  /* 0x0000005a57007388 */ /* 0x0005e20000000800 */
[----:B0-----:R-:W-:-:S03]  /*e170*/  IMAD.WIDE.U32 R66, R127, 0x4, R4 ;  /* 0x000000047f427825 */ /* 0x001fc600078e0004 */
[----:B------:R0:W-:Y:S01]  /*e180*/  STS [R73], R94 ;  /* 0x0000005e49007388 */ /* 0x0001e20000000800 */
[----:B-1----:R-:W-:-:S03]  /*e190*/  IMAD.WIDE.U32 R84, R141, 0x4, R4 ;  /* 0x000000048d547825 */ /* 0x002fc600078e0004 */
[----:B------:R-:W-:Y:S01]  /*e1a0*/  STS [R68], R195 ;  /* 0x000000c344007388 */ /* 0x000fe20000000800 */
[----:B--2---:R-:W-:-:S03]  /*e1b0*/  IMAD.WIDE.U32 R86, R149, 0x4, R4 ;  /* 0x0000000495567825 */ /* 0x004fc600078e0004 */
[----:B------:R1:W-:Y:S01]  /*e1c0*/  STS [R91], R96 ;  /* 0x000000605b007388 */ /* 0x0003e20000000800 */
[----:B0-----:R-:W-:-:S03]  /*e1d0*/  IMAD.WIDE.U32 R72, R139, 0x4, R4 ;  /* 0x000000048b487825 */ /* 0x001fc600078e0004 */
[----:B------:R-:W-:Y:S01]  /*e1e0*/  STS [R70], R197 ;  /* 0x000000c546007388 */ /* 0x000fe20000000800 */
[----:B------:R-:W-:-:S03]  /*e1f0*/  IMAD.WIDE.U32 R60, R61, 0x4, R4 ;  /* 0x000000043d3c7825 */ /* 0x000fc600078e0004 */
[----:B------:R-:W-:Y:S01]  /*e200*/  STS [R92], R199 ;  /* 0x000000c75c007388 */ /* 0x000fe20000000800 */
[----:B-1----:R-:W-:-:S03]  /*e210*/  IMAD.WIDE.U32 R90, R151, 0x4, R4 ;  /* 0x00000004975a7825 */ /* 0x002fc600078e0004 */
[----:B------:R0:W-:Y:S04]  /*e220*/  STS [R69], R98 ;  /* 0x0000006245007388 */ /* 0x0001e80000000800 */
        /* <DEDUP_REMOVED lines=36> */
[--C-:B--2---:R-:W-:Y:S01]  /*e470*/  IMAD.WIDE.U32 R78, R147, 0x4, R4.reuse ;  /* 0x00000004934e7825 */ /* 0x104fe200078e0004 */
[----:B------:R-:W-:Y:S03]  /*e480*/  BAR.SYNC.DEFER_BLOCKING 0x0 ;  /* 0x0000000000007b1d */ /* 0x000fe60000010000 */
[----:B0-----:R-:W-:-:S04]  /*e490*/  IMAD.WIDE.U32 R114, R175, 0x4, R4 ;  /* 0x00000004af727825 */ /* 0x001fc800078e0004 */
[----:B-1----:R-:W-:-:S04]  /*e4a0*/  IMAD.WIDE.U32 R82, R143, 0x4, R4 ;  /* 0x000000048f527825 */ /* 0x002fc800078e0004 */
[----:B------:R-:W-:-:S04]  /*e4b0*/  IMAD.WIDE.U32 R126, R179, 0x4, R4 ;  /* 0x00000004b37e7825 */ /* 0x000fc800078e0004 */
[----:B------:R-:W-:-:S04]  /*e4c0*/  IMAD.WIDE.U32 R122, R181, 0x4, R4 ;  /* 0x00000004b57a7825 */ /* 0x000fc800078e0004 */
[----:B------:R-:W-:-:S04]  /*e4d0*/  IMAD.WIDE.U32 R120, R183, 0x4, R4 ;  /* 0x00000004b7787825 */ /* 0x000fc800078e0004 */
[--C-:B------:R-:W-:Y:S01]  /*e4e0*/  IMAD.WIDE.U32 R118, R185, 0x4, R4.reuse ;  /* 0x00000004b9767825 */ /* 0x100fe200078e0004 */
[----:B------:R-:W0:Y:S03]  /*e4f0*/  LDS R131, [R0] ;  /* 0x0000000000837984 */ /* 0x000e260000000800 */
[--C-:B------:R-:W-:Y:S01]  /*e500*/  IMAD.WIDE.U32 R116, R187, 0x4, R4.reuse ;  /* 0x00000004bb747825 */ /* 0x100fe200078e0004 */
[----:B------:R-:W1:Y:S03]  /*e510*/  LDS R133, [R0+0x300] ;  /* 0x0003000000857984 */ /* 0x000e660000000800 */
[--C-:B------:R-:W-:Y:S01]  /*e520*/  IMAD.WIDE.U32 R128, R189, 0x4, R4.reuse ;  /* 0x00000004bd807825 */ /* 0x100fe200078e0004 */
[----:B------:R-:W2:Y:S03]  /*e530*/  LDS R135, [R0+0x600] ;  /* 0x0006000000877984 */ /* 0x000ea60000000800 */
[----:B------:R-:W-:Y:S01]  /*e540*/  IMAD.WIDE.U32 R4, R53, 0x4, R4 ;  /* 0x0000000435047825 */ /* 0x000fe200078e0004 */
        /* <DEDUP_REMOVED lines=77> */
.L_x_2034:
[----:B------:R-:W-:-:S13]  /*ea20*/  ISETP.GE.AND P0, PT, R3, R2, PT ;  /* 0x000000020300720c */ /* 0x000fda0003f06270 */
[----:B------:R-:W-:Y:S05]  /*ea30*/  @P0 EXIT ;  /* 0x000000000000094d */ /* 0x000fea0003800000 */
[----:B------:R-:W-:Y:S05]  /*ea40*/  WARPSYNC.ALL ;  /* 0x0000000000007948 */ /* 0x000fea0003800000 */
[----:B------:R-:W4:Y:S01]  /*ea50*/  SHFL.IDX PT, R41, R43, RZ, 0x1f ;  /* 0x00001fff2b297589 */ /* 0x000f2200000e0000 */
[----:B------:R-:W5:Y:S01]  /*ea60*/  LDCU.64 UR4, c[0x0][0x380] ;  /* 0x00007000ff0477ac */ /* 0x000f620008000a00 */
[C---:B0-----:R-:W-:Y:S01]  /*ea70*/  IADD3 R128, P0, PT, R125.reuse, R3, RZ ;  /* 0x000000037d807210 */ /* 0x041fe20007f1e0ff */
[C---:B------:R-:W-:Y:S01]  /*ea80*/  VIADD R40, R125.reuse, 0xc0 ;  /* 0x000000c07d287836 */ /* 0x040fe20000000000 */
[C---:B------:R-:W-:Y:S01]  /*ea90*/  LOP3.LUT R25, R125.reuse, 0xc00, RZ, 0xfc, !PT ;  /* 0x00000c007d197812 */ /* 0x040fe200078efcff */
[----:B------:R-:W-:Y:S01]  /*eaa0*/  VIADD R39, R125, 0x180 ;  /* 0x000001807d277836 */ /* 0x000fe20000000000 */
[----:B------:R-:W-:Y:S01]  /*eab0*/  LEA.HI.X.SX32 R3, R3, RZ, 0x1, P0 ;  /* 0x000000ff03037211 */ /* 0x000fe200000f0eff */
[----:B------:R-:W-:-:S02]  /*eac0*/  IMAD.SHL.U32 R129, R128, 0x4, RZ ;  /* 0x0000000480817824 */ /* 0x000fc400078e00ff */
[C---:B------:R-:W-:Y:S01]  /*ead0*/  VIADD R38, R125.reuse, 0x240 ;  /* 0x000002407d267836 */ /* 0x040fe20000000000 */
[----:B------:R-:W-:Y:S01]  /*eae0*/  SHF.L.U64.HI R128, R128, 0x2, R3 ;  /* 0x0000000280807819 */ /* 0x000fe20000010203 */
[----:B------:R-:W-:Y:S02]  /*eaf0*/  IMAD.MOV.U32 R87, RZ, RZ, -0x1 ;  /* 0xffffffffff577424 */ /* 0x000fe400078e00ff */
[----:B------:R-:W-:Y:S02]  /*eb00*/  IMAD.MOV.U32 R127, RZ, RZ, -0x1 ;  /* 0xffffffffff7f7424 */ /* 0x000fe400078e00ff */
[----:B------:R-:W-:Y:S02]  /*eb10*/  IMAD.MOV.U32 R131, RZ, RZ, -0x1 ;  /* 0xffffffffff837424 */ /* 0x000fe400078e00ff */
[----:B------:R-:W-:Y:S02]  /*eb20*/  IMAD.MOV.U32 R133, RZ, RZ, -0x1 ;  /* 0xffffffffff857424 */ /* 0x000fe400078e00ff */
[----:B------:R-:W-:Y:S01]  /*eb30*/  VIADD R37, R125, 0x300 ;  /* 0x000003007d257836 */ /* 0x000fe20000000000 */
[----:B-----5:R-:W-:Y:S01]  /*eb40*/  IADD3 R84, P0, PT, R129, UR4, RZ ;  /* 0x0000000481547c10 */ /* 0x020fe2000ff1e0ff */
[----:B------:R-:W-:-:S02]  /*eb50*/  VIADD R36, R125, 0x3c0 ;  /* 0x000003c07d247836 */ /* 0x000fc40000000000 */
[C---:B------:R-:W-:Y:S01]  /*eb60*/  VIADD R35, R125.reuse, 0x480 ;  /* 0x000004807d237836 */ /* 0x040fe20000000000 */
[----:B------:R-:W-:Y:S01]  /*eb70*/  IADD3.X R85, PT, PT, R128, UR5, RZ, P0, !PT ;  /* 0x0000000580557c10 */ /* 0x000fe200087fe4ff */
[C---:B------:R-:W-:Y:S01]  /*eb80*/  VIADD R34, R125.reuse, 0x540 ;  /* 0x000005407d227836 */ /* 0x040fe20000000000 */
[CC--:B----4-:R-:W-:Y:S01]  /*eb90*/  ISETP.GE.AND P5, PT, R125.reuse, R41.reuse, PT ;  /* 0x000000297d00720c */ /* 0x0d0fe20003fa6270 */
[----:B------:R-:W-:Y:S01]  /*eba0*/  VIADD R33, R125, 0x600 ;  /* 0x000006007d217836 */ /* 0x000fe20000000000 */
[-C--:B------:R-:W-:Y:S01]  /*ebb0*/  ISETP.GE.AND P6, PT, R40, R41.reuse, PT ;  /* 0x000000292800720c */ /* 0x080fe20003fc6270 */
[----:B------:R-:W-:Y:S01]  /*ebc0*/  IMAD.MOV.U32 R135, RZ, RZ, -0x1 ;  /* 0xffffffffff877424 */ /* 0x000fe200078e00ff */
[-C--:B------:R-:W-:Y:S01]  /*ebd0*/  ISETP.GE.AND P0, PT, R39, R41.reuse, PT ;  /* 0x000000292700720c */ /* 0x080fe20003f06270 */
[----:B------:R-:W-:Y:S01]  /*ebe0*/  IMAD.MOV.U32 R137, RZ, RZ, -0x1 ;  /* 0xffffffffff897424 */ /* 0x000fe200078e00ff */
[-C--:B------:R-:W-:Y:S01]  /*ebf0*/  ISETP.GE.AND P3, PT, R38, R41.reuse, PT ;  /* 0x000000292600720c */ /* 0x080fe20003f66270 */
[----:B------:R-:W-:Y:S01]  /*ec00*/  IMAD.MOV.U32 R139, RZ, RZ, -0x1 ;  /* 0xffffffffff8b7424 */ /* 0x000fe200078e00ff */
[----:B------:R-:W-:Y:S01]  /*ec10*/  ISETP.GE.AND P4, PT, R37, R41, PT ;  /* 0x000000292500720c */ /* 0x000fe20003f86270 */
[----:B------:R-:W-:-:S02]  /*ec20*/  IMAD.MOV.U32 R141, RZ, RZ, -0x1 ;  /* 0xffffffffff8d7424 */ /* 0x000fc400078e00ff */
[----:B------:R-:W-:Y:S02]  /*ec30*/  IMAD.MOV.U32 R143, RZ, RZ, -0x1 ;  /* 0xffffffffff8f7424 */ /* 0x000fe400078e00ff */
[C---:B------:R-:W-:Y:S01]  /*ec40*/  VIADD R32, R125.reuse, 0x6c0 ;  /* 0x000006c07d207836 */ /* 0x040fe20000000000 */
[----:B------:R-:W4:Y:S01]  /*ec50*/  @!P5 LDG.E R87, desc[UR10][R84.64] ;  /* 0x0000000a5457d981 */ /* 0x000f22000c1e1900 */
[-C--:B------:R-:W-:Y:S01]  /*ec60*/  ISETP.GE.AND P5, PT, R36, R41.reuse, PT ;  /* 0x000000292400720c */ /* 0x080fe20003fa6270 */
[C---:B------:R-:W-:Y:S02]  /*ec70*/  VIADD R31, R125.reuse, 0x780 ;  /* 0x000007807d1f7836 */ /* 0x040fe40000000000 */
[----:B------:R-:W-:Y:S01]  /*ec80*/  VIADD R30, R125, 0x840 ;  /* 0x000008407d1e7836 */ /* 0x000fe20000000000 */
[----:B------:R-:W5:Y:S01]  /*ec90*/  @!P6 LDG.E R127, desc[UR10][R84.64+0x300] ;  /* 0x0003000a547fe981 */ /* 0x000f62000c1e1900 */
[----:B------:R-:W-:Y:S01]  /*eca0*/  ISETP.GE.AND P6, PT, R35, R41, PT ;  /* 0x000000292300720c */ /* 0x000fe20003fc6270 */
[----:B------:R-:W-:-:S02]  /*ecb0*/  VIADD R29, R125, 0x900 ;  /* 0x000009007d1d7836 */ /* 0x000fc40000000000 */
[----:B------:R-:W-:Y:S01]  /*ecc0*/  VIADD R28, R125, 0x9c0 ;  /* 0x000009c07d1c7836 */ /* 0x000fe20000000000 */
[----:B------:R-:W5:Y:S01]  /*ecd0*/  @!P0 LDG.E R131, desc[UR10][R84.64+0x600] ;  /* 0x0006000a54838981 */ /* 0x000f62000c1e1900 */
[-C--:B------:R-:W-:Y:S01]  /*ece0*/  ISETP.GE.AND P0, PT, R34, R41.reuse, PT ;  /* 0x000000292200720c */ /* 0x080fe20003f06270 */
[----:B------:R-:W-:Y:S02]  /*ecf0*/  IMAD.MOV.U32 R145, RZ, RZ, -0x1 ;  /* 0xffffffffff917424 */ /* 0x000fe400078e00ff */
[----:B------:R-:W-:Y:S01]  /*ed00*/  IMAD.MOV.U32 R147, RZ, RZ, -0x1 ;  /* 0xffffffffff937424 */ /* 0x000fe200078e00ff */
[----:B------:R-:W5:Y:S01]  /*ed10*/  @!P3 LDG.E R133, desc[UR10][R84.64+0x900] ;  /* 0x0009000a5485b981 */ /* 0x000f62000c1e1900 */
[-C--:B------:R-:W-:Y:S01]  /*ed20*/  ISETP.GE.AND P3, PT, R33, R41.reuse, PT ;  /* 0x000000292100720c */ /* 0x080fe20003f66270 */
[----:B------:R-:W-:Y:S02]  /*ed30*/  IMAD.MOV.U32 R149, RZ, RZ, -0x1 ;  /* 0xffffffffff957424 */ /* 0x000fe400078e00ff */
[----:B------:R-:W-:Y:S01]  /*ed40*/  IMAD.MOV.U32 R151, RZ, RZ, -0x1 ;  /* 0xffffffffff977424 */ /* 0x000fe200078e00ff */
[----:B------:R-:W5:Y:S01]  /*ed50*/  @!P4 LDG.E R135, desc[UR10][R84.64+0xc00] ;  /* 0x000c000a5487c981 */ /* 0x000f62000c1e1900 */
[----:B------:R-:W-:Y:S01]  /*ed60*/  ISETP.GE.AND P4, PT, R32, R41, PT ;  /* 0x000000292000720c */ /* 0x000fe20003f86270 */
[----:B------:R-:W-:-:S02]  /*ed70*/  IMAD.MOV.U32 R153, RZ, RZ, -0x1 ;  /* 0xffffffffff997424 */ /* 0x000fc400078e00ff */
[----:B------:R-:W-:Y:S01]  /*ed80*/  VIADD R27, R125, 0xa80 ;  /* 0x00000a807d1b7836 */ /* 0x000fe20000000000 */
[----:B------:R-:W5:Y:S01]  /*ed90*/  @!P5 LDG.E R137, desc[UR10][R84.64+0xf00] ;  /* 0x000f000a5489d981 */ /* 0x000f62000c1e1900 */
[-C--:B------:R-:W-:Y:S01]  /*eda0*/  ISETP.GE.AND P5, PT, R31, R41.reuse, PT ;  /* 0x000000291f00720c */ /* 0x080fe20003fa6270 */
[C---:B------:R-:W-:Y:S02]  /*edb0*/  VIADD R26, R125.reuse, 0xb40 ;  /* 0x00000b407d1a7836 */ /* 0x040fe40000000000 */
[C---:B------:R-:W-:Y:S01]  /*edc0*/  VIADD R24, R125.reuse, 0xcc0 ;  /* 0x00000cc07d187836 */ /* 0x040fe20000000000 */
[----:B------:R-:W5:Y:S01]  /*edd0*/  @!P6 LDG.E R139, desc[UR10][R84.64+0x1200] ;  /* 0x0012000a548be981 */ /* 0x000f62000c1e1900 */
[-C--:B------:R-:W-:Y:S01]  /*ede0*/  ISETP.GE.AND P6, PT, R30, R41.reuse, PT ;  /* 0x000000291e00720c */ /* 0x080fe20003fc6270 */
[----:B---3--:R-:W-:Y:S02]  /*edf0*/  VIADD R23, R125, 0xd80 ;  /* 0x00000d807d177836 */ /* 0x008fe40000000000 */
[----:B------:R-:W-:Y:S01]  /*ee00*/  IMAD.MOV.U32 R155, RZ, RZ, -0x1 ;  /* 0xffffffffff9b7424 */ /* 0x000fe200078e00ff */
[----:B------:R-:W3:Y:S01]  /*ee10*/  @!P0 LDG.E R141, desc[UR10][R84.64+0x1500] ;  /* 0x0015000a548d8981 */ /* 0x000ee2000c1e1900 */
[----:B------:R-:W-:Y:S01]  /*ee20*/  ISETP.GE.AND P0, PT, R29, R41, PT ;  /* 0x000000291d00720c */ /* 0x000fe20003f06270 */
[----:B------:R-:W-:-:S02]  /*ee30*/  IMAD.MOV.U32 R157, RZ, RZ, -0x1 ;  /* 0xffffffffff9d7424 */ /* 0x000fc400078e00ff */
[----:B------:R-:W-:Y:S01]  /*ee40*/  IMAD.MOV.U32 R159, RZ, RZ, -0x1 ;  /* 0xffffffffff9f7424 */ /* 0x000fe200078e00ff */
[----:B------:R-:W3:Y:S01]  /*ee50*/  @!P3 LDG.E R143, desc[UR10][R84.64+0x1800] ;  /* 0x0018000a548fb981 */ /* 0x000ee2000c1e1900 */
[-C--:B------:R-:W-:Y:S01]  /*ee60*/  ISETP.GE.AND P3, PT, R28, R41.reuse, PT ;  /* 0x000000291c00720c */ /* 0x080fe20003f66270 */
[----:B------:R-:W-:Y:S02]  /*ee70*/  IMAD.MOV.U32 R161, RZ, RZ, -0x1 ;  /* 0xffffffffffa17424 */ /* 0x000fe400078e00ff */
[----:B------:R-:W-:Y:S01]  /*ee80*/  IMAD.MOV.U32 R163, RZ, RZ, -0x1 ;  /* 0xffffffffffa37424 */ /* 0x000fe200078e00ff */
[----:B------:R-:W3:Y:S01]  /*ee90*/  @!P4 LDG.E R145, desc[UR10][R84.64+0x1b00] ;  /* 0x001b000a5491c981 */ /* 0x000ee2000c1e1900 */
[-C--:B------:R-:W-:Y:S01]  /*eea0*/  ISETP.GE.AND P4, PT, R27, R41.reuse, PT ;  /* 0x000000291b00720c */ /* 0x080fe20003f86270 */
[C---:B------:R-:W-:Y:S02]  /*eeb0*/  VIADD R22, R125.reuse, 0xe40 ;  /* 0x00000e407d167836 */ /* 0x040fe40000000000 */
[C---:B------:R-:W-:Y:S01]  /*eec0*/  VIADD R21, R125.reuse, 0xf00 ;  /* 0x00000f007d157836 */ /* 0x040fe20000000000 */
[----:B------:R-:W3:Y:S01]  /*eed0*/  @!P5 LDG.E R147, desc[UR10][R84.64+0x1e00] ;  /* 0x001e000a5493d981 */ /* 0x000ee2000c1e1900 */
[----:B------:R-:W-:Y:S01]  /*eee0*/  ISETP.GE.AND P5, PT, R26, R41, PT ;  /* 0x000000291a00720c */ /* 0x000fe20003fa6270 */
[----:B------:R-:W-:-:S02]  /*eef0*/  VIADD R20, R125, 0xfc0 ;  /* 0x00000fc07d147836 */ /* 0x000fc40000000000 */
[----:B------:R-:W-:Y:S01]  /*ef00*/  VIADD R19, R125, 0x1080 ;  /* 0x000010807d137836 */ /* 0x000fe20000000000 */
[----:B------:R-:W3:Y:S01]  /*ef10*/  @!P6 LDG.E R149, desc[UR10][R84.64+0x2100] ;  /* 0x0021000a5495e981 */ /* 0x000ee2000c1e1900 */
[-C--:B------:R-:W-:Y:S01]  /*ef20*/  ISETP.GE.AND P6, PT, R25, R41.reuse, PT ;  /* 0x000000291900720c */ /* 0x080fe20003fc6270 */
[----:B--2---:R-:W-:Y:S02]  /*ef30*/  VIADD R18, R125, 0x1140 ;  /* 0x000011407d127836 */ /* 0x004fe40000000000 */
[----:B------:R-:W-:Y:S01]  /*ef40*/  IMAD.MOV.U32 R165, RZ, RZ, -0x1 ;  /* 0xffffffffffa57424 */ /* 0x000fe200078e00ff */
[----:B------:R-:W2:Y:S01]  /*ef50*/  @!P0 LDG.E R151, desc[UR10][R84.64+0x2400] ;  /* 0x0024000a54978981 */ /* 0x000ea2000c1e1900 */
[-C--:B------:R-:W-:Y:S01]  /*ef60*/  ISETP.GE.AND P0, PT, R24, R41.reuse, PT ;  /* 0x000000291800720c */ /* 0x080fe20003f06270 */
[----:B------:R-:W-:Y:S02]  /*ef70*/  IMAD.MOV.U32 R167, RZ, RZ, -0x1 ;  /* 0xffffffffffa77424 */ /* 0x000fe400078e00ff */
[----:B------:R-:W-:Y:S01]  /*ef80*/  IMAD.MOV.U32 R169, RZ, RZ, -0x1 ;  /* 0xffffffffffa97424 */ /* 0x000fe200078e00ff */
[----:B------:R-:W2:Y:S01]  /*ef90*/  @!P3 LDG.E R153, desc[UR10][R84.64+0x2700] ;  /* 0x0027000a5499b981 */ /* 0x000ea2000c1e1900 */
[----:B------:R-:W-:Y:S01]  /*efa0*/  ISETP.GE.AND P3, PT, R23, R41, PT ;  /* 0x000000291700720c */ /* 0x000fe20003f66270 */
[----:B------:R-:W-:-:S02]  /*efb0*/  IMAD.MOV.U32 R171, RZ, RZ, -0x1 ;  /* 0xffffffffffab7424 */ /* 0x000fc400078e00ff */
[----:B------:R-:W-:Y:S01]  /*efc0*/  IMAD.MOV.U32 R173, RZ, RZ, -0x1 ;  /* 0xffffffffffad7424 */ /* 0x000fe200078e00ff */
[----:B------:R-:W2:Y:S01]  /*efd0*/  @!P4 LDG.E R155, desc[UR10][R84.64+0x2a00] ;  /* 0x002a000a549bc981 */ /* 0x000ea2000c1e1900 */
[-C--:B------:R-:W-:Y:S01]  /*efe0*/  ISETP.GE.AND P4, PT, R22, R41.reuse, PT ;  /* 0x000000291600720c */ /* 0x080fe20003f86270 */
[C---:B------:R-:W-:Y:S02]  /*eff0*/  VIADD R17, R125.reuse, 0x1200 ;  /* 0x000012007d117836 */ /* 0x040fe40000000000 */
[----:B------:R-:W-:Y:S01]  /*f000*/  VIADD R16, R125, 0x12c0 ;  /* 0x000012c07d107836 */ /* 0x000fe20000000000 */
[----:B------:R-:W2:Y:S01]  /*f010*/  @!P5 LDG.E R157, desc[UR10][R84.64+0x2d00] ;  /* 0x002d000a549dd981 */ /* 0x000ea2000c1e1900 */
[-C--:B------:R-:W-:Y:S01]  /*f020*/  ISETP.GE.AND P5, PT, R21, R41.reuse, PT ;  /* 0x000000291500720c */ /* 0x080fe20003fa6270 */
[C---:B------:R-:W-:Y:S02]  /*f030*/  VIADD R15, R125.reuse, 0x1380 ;  /* 0x000013807d0f7836 */ /* 0x040fe40000000000 */
[C---:B------:R-:W-:Y:S01]  /*f040*/  VIADD R14, R125.reuse, 0x1440 ;  /* 0x000014407d0e7836 */ /* 0x040fe20000000000 */
[----:B------:R-:W2:Y:S01]  /*f050*/  @!P6 LDG.E R159, desc[UR10][R84.64+0x3000] ;  /* 0x0030000a549fe981 */ /* 0x000ea2000c1e1900 */
[----:B------:R-:W-:Y:S01]  /*f060*/  ISETP.GE.AND P6, PT, R20, R41, PT ;  /* 0x000000291400720c */ /* 0x000fe20003fc6270 */
[----:B------:R-:W-:-:S02]  /*f070*/  VIADD R13, R125, 0x1500 ;  /* 0x000015007d0d7836 */ /* 0x000fc40000000000 */
[----:B------:R-:W-:Y:S01]  /*f080*/  IMAD.MOV.U32 R175, RZ, RZ, -0x1 ;  /* 0xffffffffffaf7424 */ /* 0x000fe200078e00ff */
[----:B------:R-:W2:Y:S01]  /*f090*/  @!P0 LDG.E R161, desc[UR10][R84.64+0x3300] ;  /* 0x0033000a54a18981 */ /* 0x000ea2000c1e1900 */
[-C--:B------:R-:W-:Y:S01]  /*f0a0*/  ISETP.GE.AND P0, PT, R19, R41.reuse, PT ;  /* 0x000000291300720c */ /* 0x080fe20003f06270 */
[----:B------:R-:W-:Y:S02]  /*f0b0*/  IMAD.MOV.U32 R177, RZ, RZ, -0x1 ;  /* 0xffffffffffb17424 */ /* 0x000fe400078e00ff */
[----:B------:R-:W-:Y:S01]  /*f0c0*/  IMAD.MOV.U32 R179, RZ, RZ, -0x1 ;  /* 0xffffffffffb37424 */ /* 0x000fe200078e00ff */
[----:B------:R-:W2:Y:S01]  /*f0d0*/  @!P3 LDG.E R163, desc[UR10][R84.64+0x3600] ;  /* 0x0036000a54a3b981 */ /* 0x000ea2000c1e1900 */
[-C--:B------:R-:W-:Y:S01]  /*f0e0*/  ISETP.GE.AND P3, PT, R18, R41.reuse, PT ;  /* 0x000000291200720c */ /* 0x080fe20003f66270 */
[----:B------:R-:W-:Y:S02]  /*f0f0*/  IMAD.MOV.U32 R181, RZ, RZ, -0x1 ;  /* 0xffffffffffb57424 */ /* 0x000fe400078e00ff */
[----:B------:R-:W-:Y:S01]  /*f100*/  IMAD.MOV.U32 R183, RZ, RZ, -0x1 ;  /* 0xffffffffffb77424 */ /* 0x000fe200078e00ff */
[----:B------:R-:W2:Y:S01]  /*f110*/  @!P4 LDG.E R165, desc[UR10][R84.64+0x3900] ;  /* 0x0039000a54a5c981 */ /* 0x000ea2000c1e1900 */
[-C--:B------:R-:W-:Y:S01]  /*f120*/  ISETP.GE.AND P4, PT, R17, R41.reuse, PT ;  /* 0x000000291100720c */ /* 0x080fe20003f86270 */
[C---:B------:R-:W-:Y:S01]  /*f130*/  VIADD R12, R125.reuse, 0x15c0 ;  /* 0x000015c07d0c7836 */ /* 0x040fe20000000000 */
[C---:B------:R-:W-:Y:S01]  /*f140*/  LOP3.LUT R5, R125.reuse, 0x1800, RZ, 0xfc, !PT ;  /* 0x000018007d057812 */ /* 0x040fe200078efcff */
[----:B------:R-:W2:Y:S01]  /*f150*/  @!P5 LDG.E R167, desc[UR10][R84.64+0x3c00] ;  /* 0x003c000a54a7d981 */ /* 0x000ea2000c1e1900 */
[-C--:B------:R-:W-:Y:S01]  /*f160*/  ISETP.GE.AND P5, PT, R16, R41.reuse, PT ;  /* 0x000000291000720c */ /* 0x080fe20003fa6270 */
[----:B------:R-:W-:Y:S01]  /*f170*/  VIADD R11, R125, 0x1680 ;  /* 0x000016807d0b7836 */ /* 0x000fe20000000000 */
[----:B------:R-:W0:Y:S01]  /*f180*/  LDCU UR4, c[0x0][0x3b8] ;  /* 0x00007700ff0477ac */ /* 0x000e220008000800 */
[----:B------:R-:W2:Y:S01]  /*f190*/  @!P6 LDG.E R169, desc[UR10][R84.64+0x3f00] ;  /* 0x003f000a54a9e981 */ /* 0x000ea2000c1e1900 */
[-C--:B------:R-:W-:Y:S01]  /*f1a0*/  ISETP.GE.AND P6, PT, R15, R41.reuse, PT ;  /* 0x000000290f00720c */ /* 0x080fe20003fc6270 */
[C---:B------:R-:W-:Y:S01]  /*f1b0*/  VIADD R10, R125.reuse, 0x1740 ;  /* 0x000017407d0a7836 */ /* 0x040fe20000000000 */
[----:B------:R-:W1:Y:S01]  /*f1c0*/  LDCU UR5, c[0x0][0x3b4] ;  /* 0x00007680ff0577ac */ /* 0x000e620008000800 */
[----:B------:R-:W2:Y:S01]  /*f1d0*/  @!P0 LDG.E R171, desc[UR10][R84.64+0x4200] ;  /* 0x0042000a54ab8981 */ /* 0x000ea2000c1e1900 */
[-C--:B------:R-:W-:Y:S01]  /*f1e0*/  ISETP.GE.AND P0, PT, R14, R41.reuse, PT ;  /* 0x000000290e00720c */ /* 0x080fe20003f06270 */
[----:B------:R-:W-:Y:S01]  /*f1f0*/  VIADD R7, R125, 0x18c0 ;  /* 0x000018c07d077836 */ /* 0x000fe20000000000 */
[----:B------:R-:W1:Y:S01]  /*f200*/  LDCU.64 UR16, c[0x0][0x390] ;  /* 0x00007200ff1077ac */ /* 0x000e620008000a00 */
[----:B------:R-:W2:Y:S01]  /*f210*/  @!P3 LDG.E R173, desc[UR10][R84.64+0x4500] ;  /* 0x0045000a54adb981 */ /* 0x000ea2000c1e1900 */
[----:B------:R-:W-:-:S03]  /*f220*/  ISETP.GE.AND P3, PT, R13, R41, PT ;  /* 0x000000290d00720c */ /* 0x000fc60003f66270 */
        /* <DEDUP_REMOVED lines=9> */
[----:B------:R-:W-:Y:S01]  /*f2c0*/  ISETP.GE.AND P3, PT, R7, R41, PT ;  /* 0x000000290700720c */ /* 0x000fe20003f66270 */
[----:B------:R-:W-:Y:S02]  /*f2d0*/  IMAD.MOV.U32 R185, RZ, RZ, -0x1 ;  /* 0xffffffffffb97424 */ /* 0x000fe400078e00ff */
[----:B------:R-:W-:Y:S02]  /*f2e0*/  IMAD.MOV.U32 R187, RZ, RZ, -0x1 ;  /* 0xffffffffffbb7424 */ /* 0x000fe400078e00ff */
[----:B------:R-:W-:Y:S02]  /*f2f0*/  IMAD.MOV.U32 R189, RZ, RZ, -0x1 ;  /* 0xffffffffffbd7424 */ /* 0x000fe400078e00ff */
[----:B------:R-:W-:Y:S01]  /*f300*/  IMAD.MOV.U32 R191, RZ, RZ, -0x1 ;  /* 0xffffffffffbf7424 */ /* 0x000fe200078e00ff */
[----:B------:R-:W2:Y:S01]  /*f310*/  @!P4 LDG.E R185, desc[UR10][R84.64+0x5700] ;  /* 0x0057000a54b9c981 */ /* 0x000ea2000c1e1900 */
[----:B------:R-:W-:-:S02]  /*f320*/  IMAD.MOV.U32 R193, RZ, RZ, -0x1 ;  /* 0xffffffffffc17424 */ /* 0x000fc400078e00ff */
[C---:B------:R-:W-:Y:S01]  /*f330*/  VIADD R6, R125.reuse, 0x1980 ;  /* 0x000019807d067836 */ /* 0x040fe20000000000 */
[----:B------:R-:W2:Y:S01]  /*f340*/  @!P5 LDG.E R187, desc[UR10][R84.64+0x5a00] ;  /* 0x005a000a54bbd981 */ /* 0x000ea2000c1e1900 */
[C---:B------:R-:W-:Y:S02]  /*f350*/  VIADD R8, R125.reuse, 0x1a40 ;  /* 0x00001a407d087836 */ /* 0x040fe40000000000 */
[C---:B------:R-:W-:Y:S01]  /*f360*/  VIADD R3, R125.reuse, 0x1b00 ;  /* 0x00001b007d037836 */ /* 0x040fe20000000000 */
[----:B------:R-:W2:Y:S01]  /*f370*/  @!P6 LDG.E R189, desc[UR10][R84.64+0x5d00] ;  /* 0x005d000a54bde981 */ /* 0x000ea2000c1e1900 */
[C---:B------:R-:W-:Y:S02]  /*f380*/  VIADD R4, R125.reuse, 0x1bc0 ;  /* 0x00001bc07d047836 */ /* 0x040fe40000000000 */
[----:B------:R-:W-:Y:S01]  /*f390*/  VIADD R2, R125, 0x1c80 ;  /* 0x00001c807d027836 */ /* 0x000fe20000000000 */
[----:B------:R-:W2:Y:S01]  /*f3a0*/  @!P0 LDG.E R191, desc[UR10][R84.64+0x6000] ;  /* 0x0060000a54bf8981 */ /* 0x000ea2000c1e1900 */
[----:B------:R-:W-:-:S02]  /*f3b0*/  ISETP.GE.AND P4, PT, R6, R41, PT ;  /* 0x000000290600720c */ /* 0x000fc40003f86270 */
[-C--:B------:R-:W-:Y:S01]  /*f3c0*/  ISETP.GE.AND P5, PT, R8, R41.reuse, PT ;  /* 0x000000290800720c */ /* 0x080fe20003fa6270 */
[----:B------:R-:W2:Y:S01]  /*f3d0*/  @!P3 LDG.E R193, desc[UR10][R84.64+0x6300] ;  /* 0x0063000a54c1b981 */ /* 0x000ea2000c1e1900 */
[-C--:B------:R-:W-:Y:S02]  /*f3e0*/  ISETP.GE.AND P6, PT, R3, R41.reuse, PT ;  /* 0x000000290300720c */ /* 0x080fe40003fc6270 */
[-C--:B------:R-:W-:Y:S02]  /*f3f0*/  ISETP.GE.AND P0, PT, R4, R41.reuse, PT ;  /* 0x000000290400720c */ /* 0x080fe40003f06270 */
[----:B------:R-:W-:Y:S01]  /*f400*/  ISETP.GE.AND P3, PT, R2, R41, PT ;  /* 0x000000290200720c */ /* 0x000fe20003f66270 */
[----:B------:R-:W-:Y:S02]  /*f410*/  IMAD.MOV.U32 R195, RZ, RZ, -0x1 ;  /* 0xffffffffffc37424 */ /* 0x000fe400078e00ff */
[----:B------:R-:W-:Y:S02]  /*f420*/  IMAD.MOV.U32 R197, RZ, RZ, -0x1 ;  /* 0xffffffffffc57424 */ /* 0x000fe400078e00ff */
[----:B------:R-:W-:-:S02]  /*f430*/  IMAD.MOV.U32 R199, RZ, RZ, -0x1 ;  /* 0xffffffffffc77424 */ /* 0x000fc400078e00ff */
[----:B------:R-:W-:Y:S01]  /*f440*/  IMAD.MOV.U32 R201, RZ, RZ, -0x1 ;  /* 0xffffffffffc97424 */ /* 0x000fe200078e00ff */
[----:B------:R-:W2:Y:S01]  /*f450*/  @!P4 LDG.E R195, desc[UR10][R84.64+0x6600] ;  /* 0x0066000a54c3c981 */ /* 0x000ea2000c1e1900 */
[----:B------:R-:W-:-:S03]  /*f460*/  IMAD.MOV.U32 R203, RZ, RZ, -0x1 ;  /* 0xffffffffffcb7424 */ /* 0x000fc600078e00ff */
[----:B------:R-:W2:Y:S04]  /*f470*/  @!P5 LDG.E R197, desc[UR10][R84.64+0x6900] ;  /* 0x0069000a54c5d981 */ /* 0x000ea8000c1e1900 */
[----:B------:R-:W2:Y:S04]  /*f480*/  @!P6 LDG.E R199, desc[UR10][R84.64+0x6c00] ;  /* 0x006c000a54c7e981 */ /* 0x000ea8000c1e1900 */
[----:B------:R-:W2:Y:S04]  /*f490*/  @!P0 LDG.E R201, desc[UR10][R84.64+0x6f00] ;  /* 0x006f000a54c98981 */ /* 0x000ea8000c1e1900 */
[----:B------:R-:W2:Y:S01]  /*f4a0*/  @!P3 LDG.E R203, desc[UR10][R84.64+0x7200] ;  /* 0x0072000a54cbb981 */ /* 0x000ea2000c1e1900 */
[----:B------:R-:W-:-:S02]  /*f4b0*/  IMAD R41, R125, 0x98, R0 ;  /* 0x000000987d297824 */ /* 0x000fc400078e0200 */
[----:B------:R-:W-:Y:S01]  /*f4c0*/  IMAD.MOV.U32 R42, RZ, RZ, -0x80000000 ;  /* 0x80000000ff2a7424 */ /* 0x000fe200078e00ff */
[----:B0-----:R-:W-:Y:S01]  /*f4d0*/  UBMSK UR4, URZ, UR4 ;  /* 0x00000004ff04729b */ /* 0x001fe20008000000 */
[----:B----4-:R-:W-:Y:S04]  /*f4e0*/  STS [R0], R87 ;  /* 0x0000005700007388 */ /* 0x010fe80000000800 */
[----:B-----5:R-:W-:Y:S04]  /*f4f0*/  STS [R0+0x300], R127 ;  /* 0x0003007f00007388 */ /* 0x020fe80000000800 */
[----:B------:R-:W-:Y:S04]  /*f500*/  STS [R0+0x600], R131 ;  /* 0x0006008300007388 */ /* 0x000fe80000000800 */
[----:B------:R-:W-:Y:S04]  /*f510*/  STS [R0+0x900], R133 ;  /* 0x0009008500007388 */ /* 0x000fe80000000800 */
[----:B------:R-:W-:Y:S04]  /*f520*/  STS [R0+0xc00], R135 ;  /* 0x000c008700007388 */ /* 0x000fe80000000800 */
[----:B------:R-:W-:Y:S04]  /*f530*/  STS [R0+0xf00], R137 ;  /* 0x000f008900007388 */ /* 0x000fe80000000800 */
[----:B------:R-:W-:Y:S04]  /*f540*/  STS [R0+0x1200], R139 ;  /* 0x0012008b00007388 */ /* 0x000fe80000000800 */
[----:B---3--:R-:W-:Y:S04]  /*f550*/  STS [R0+0x1500], R141 ;  /* 0x0015008d00007388 */ /* 0x008fe80000000800 */
[----:B------:R-:W-:Y:S04]  /*f560*/  STS [R0+0x1800], R143 ;  /* 0x0018008f00007388 */ /* 0x000fe80000000800 */
[----:B------:R-:W-:Y:S04]  /*f570*/  STS [R0+0x1b00], R145 ;  /* 0x001b009100007388 */ /* 0x000fe80000000800 */
[----:B------:R-:W-:Y:S04]  /*f580*/  STS [R0+0x1e00], R147 ;  /* 0x001e009300007388 */ /* 0x000fe80000000800 */
[----:B------:R-:W-:Y:S04]  /*f590*/  STS [R0+0x2100], R149 ;  /* 0x0021009500007388 */ /* 0x000fe80000000800 */
[----:B--2---:R-:W-:Y:S04]  /*f5a0*/  STS [R0+0x2400], R151 ;  /* 0x0024009700007388 */ /* 0x004fe80000000800 */
        /* <DEDUP_REMOVED lines=46> */
[----:B------:R-:W-:Y:S04]  /*f890*/  LDS R171, [R41+0x38] ;  /* 0x0000380029ab7984 */ /* 0x000fe80000000800 */
[----:B------:R-:W-:Y:S01]  /*f8a0*/  LDS R179, [R41+0x3c] ;  /* 0x00003c0029b37984 */ /* 0x000fe20000000800 */
[----:B-1----:R-:W-:-:S03]  /*f8b0*/  SHF.R.U32.HI R48, RZ, UR5, R48 ;  /* 0x00000005ff307c19 */ /* 0x002fc60008011630 */
[----:B------:R-:W-:Y:S04]  /*f8c0*/  LDS R177, [R41+0x40] ;  /* 0x0000400029b17984 */ /* 0x000fe80000000800 */
        /* <DEDUP_REMOVED lines=22> */
[----:B------:R-:W-:Y:S01]  /*fa30*/  BAR.SYNC.DEFER_BLOCKING 0x0 ;  /* 0x0000000000007b1d */ /* 0x000fe20000010000 */
[----:B------:R-:W-:-:S04]  /*fa40*/  LOP3.LUT R48, R48, UR4, RZ, 0xc0, !PT ;  /* 0x0000000430307c12 */ /* 0x000fc8000f8ec0ff */
[----:B------:R-:W-:Y:S02]  /*fa50*/  LOP3.LUT R85, R48, 0x1f, RZ, 0xc, !PT ;  /* 0x0000001f30557812 */ /* 0x000fe400078e0cff */
[----:B------:R-:W-:-:S03]  /*fa60*/  SHF.R.U32.HI R48, RZ, 0x4, R48 ;  /* 0x00000004ff307819 */ /* 0x000fc60000011630 */
[----:B------:R-:W-:Y:S01]  /*fa70*/  IMAD R85, R85, 0x300, R0 ;  /* 0x0000030055557824 */ /* 0x000fe200078e0200 */
[----:B------:R-:W-:-:S05]  /*fa80*/  LOP3.LUT R48, R48, 0xffffffe, RZ, 0xc0, !PT ;  /* 0x0ffffffe30307812 */ /* 0x000fca00078ec0ff */
[----:B------:R-:W-:Y:S01]  /*fa90*/  IMAD.IADD R208, R85, 0x1, -R48 ;  /* 0x0000000155d07824 */ /* 0x000fe200078e0a30 */
[----:B--2---:R-:W-:Y:S01]  /*faa0*/  ISETP.GT.AND P0, PT, R205, -0x1, PT ;  /* 0xffffffffcd00780c */ /* 0x004fe20003f04270 */
        /* <DEDUP_REMOVED lines=602> */
[----:B------:R-:W0:Y:S01]  /*12050*/  LDS.U16 R130, [R58+0x2] ;  /* 0x000002003a827984 */ /* 0x000e220000000400 */
[----:B------:R-:W-:Y:S02]  /*12060*/  IMAD R209, R125, 0x80, R0 ;  /* 0x000000807dd17824 */ /* 0x000fe400078e0200 */
        /* <DEDUP_REMOVED lines=61> */
[----:B---3--:R-:W-:-:S04]  /*12440*/  IMAD.IADD R215, R215, 0x1, R216 ;  /* 0x00000001d7d77824 */ /* 0x008fc800078e02d8 */
[----:B----4-:R-:W-:-:S04]  /*12450*/  IMAD.IADD R214, R214, 0x1, R215 ;  /* 0x00000001d6d67824 */ /* 0x010fc800078e02d7 */
[----:B-----5:R-:W-:-:S04]  /*12460*/  IMAD.IADD R213, R213, 0x1, R214 ;  /* 0x00000001d5d57824 */ /* 0x020fc800078e02d6 */
        /* <DEDUP_REMOVED lines=11> */
[----:B------:R-:W-:Y:S01]  /*12520*/  ISETP.NE.AND P3, PT, R9, 0x1f, PT ;  /* 0x0000001f0900780c */ /* 0x000fe20003f65270 */
[----:B0-----:R-:W-:-:S05]  /*12530*/  @P0 IMAD.IADD R243, R126, 0x1, R243 ;  /* 0x000000017ef30824 */ /* 0x001fca00078e02f3 */
[----:B------:R-:W0:Y:S01]  /*12540*/  SHFL.UP P0, R246, R243, 0x10, RZ ;  /* 0x06000000f3f67989 */ /* 0x000e2200000000ff */
[----:B------:R-:W1:Y:S01]  /*12550*/  S2R R87, SR_CgaCtaId ;  /* 0x0000000000577919 */ /* 0x000e620000008800 */
[----:B0-----:R-:W-:-:S05]  /*12560*/  @P0 IMAD.IADD R246, R243, 0x1, R246 ;  /* 0x00000001f3f60824 */ /* 0x001fca00078e02f6 */
[----:B------:R-:W-:Y:S01]  /*12570*/  @!P3 STS [R47+0x6300], R246 ;  /* 0x006300f62f00b388 */ /* 0x000fe20000000800 */
[----:B------:R-:W-:-:S04]  /*12580*/  MOV R84, 0x400 ;  /* 0x0000040000547802 */ /* 0x000fc80000000f00 */
[----:B-1----:R-:W-:Y:S01]  /*12590*/  LEA R42, R87, R84, 0x18 ;  /* 0x00000054572a7211 */ /* 0x002fe200078ec0ff */
        /* <DEDUP_REMOVED lines=28> */
[----:B------:R-:W-:Y:S01]  /*12760*/  @!P1 SHF.R.U32.HI R86, RZ, 0x4, R86 ;  /* 0x00000004ff569819 */ /* 0x000fe20000011656 */
[----:B0-----:R-:W-:Y:S02]  /*12770*/  @P2 IMAD.IADD R85, R85, 0x1, R84 ;  /* 0x0000000155552824 */ /* 0x001fe400078e0254 */
[----:B------:R-:W-:Y:S01]  /*12780*/  @!P1 IMAD R84, R87, 0x300, R42 ;  /* 0x0000030057549824 */ /* 0x000fe200078e022a */
[----:B------:R-:W-:Y:S01]  /*12790*/  @!P1 LOP3.LUT R87, R86, 0x2, RZ, 0xc0, !PT ;  /* 0x0000000256579812 */ /* 0x000fe200078ec0ff */
        /* <DEDUP_REMOVED lines=66> */
[----:B------:R-:W-:-:S05]  /*12bc0*/  @!P1 IMAD.IADD R84, R84, 0x1, R87 ;  /* 0x0000000154549824 */ /* 0x000fca00078e0257 */
[----:B------:R-:W0:Y:S04]  /*12bd0*/  @!P1 LDS.U16 R237, [R84] ;  /* 0x0000000054ed9984 */ /* 0x000e280000000400 */
[----:B------:R-:W-:Y:S04]  /*12be0*/  LDS.U16 R235, [R50+0x2] ;  /* 0x0000020032eb7984 */ /* 0x000fe80000000400 */
[----:B------:R-:W-:Y:S04]  /*12bf0*/  LDS.U16 R247, [R48+0x2] ;  /* 0x0000020030f77984 */ /* 0x000fe80000000400 */
[----:B------:R-:W-:Y:S04]  /*12c00*/  LDS.U16 R249, [R52+0x2] ;  /* 0x0000020034f97984 */ /* 0x000fe80000000400 */
[----:B------:R-:W1:Y:S04]  /*12c10*/  LDS.U16 R85, [R208+0x2] ;  /* 0x00000200d0557984 */ /* 0x000e680000000400 */
[----:B------:R-:W2:Y:S04]  /*12c20*/  LDS.U16 R207, [R207+0x2] ;  /* 0x00000200cfcf7984 */ /* 0x000ea80000000400 */
[----:B------:R-:W3:Y:S04]  /*12c30*/  LDS.U16 R87, [R124+0x2] ;  /* 0x000002007c577984 */ /* 0x000ee80000000400 */
[----:B------:R-:W4:Y:S04]  /*12c40*/  LDS.U16 R127, [R56+0x2] ;  /* 0x00000200387f7984 */ /* 0x000f280000000400 */
[----:B------:R-:W5:Y:S04]  /*12c50*/  LDS.U16 R215, [R60+0x2] ;  /* 0x000002003cd77984 */ /* 0x000f680000000400 */
[----:B------:R-:W5:Y:S04]  /*12c60*/  LDS.U16 R217, [R66+0x2] ;  /* 0x0000020042d97984 */ /* 0x000f680000000400 */
        /* <DEDUP_REMOVED lines=24> */
[----:B------:R-:W5:Y:S04]  /*12df0*/  LDS.U16 R74, [R74+0x2] ;  /* 0x000002004a4a7984 */ /* 0x000f680000000400 */
[----:B------:R5:W-:Y:S04]  /*12e00*/  LDS.U16 R48, [R72+0x2] ;  /* 0x0000020048307984 */ /* 0x000be80000000400 */
[----:B------:R-:W-:Y:S04]  /*12e10*/  LDS.U16 R68, [R68+0x2] ;  /* 0x0000020044447984 */ /* 0x000fe80000000400 */
[----:B------:R-:W-:Y:S04]  /*12e20*/  LDS.U16 R110, [R110+0x2] ;  /* 0x000002006e6e7984 */ /* 0x000fe80000000400 */
[----:B------:R-:W-:Y:S04]  /*12e30*/  LDS.U16 R62, [R62+0x2] ;  /* 0x000002003e3e7984 */ /* 0x000fe80000000400 */
[----:B------:R-:W5:Y:S01]  /*12e40*/  LDS.U16 R52, [R58+0x2] ;  /* 0x000002003a347984 */ /* 0x000f620000000400 */
[----:B------:R-:W-:Y:S06]  /*12e50*/  BAR.SYNC.DEFER_BLOCKING 0x0 ;  /* 0x0000000000007b1d */ /* 0x000fec0000010000 */
[----:B0-----:R-:W-:Y:S01]  /*12e60*/  @!P1 STS [R0], R237 ;  /* 0x000000ed00009388 */ /* 0x001fe20000000800 */
[----:B------:R-:W-:Y:S01]  /*12e70*/  @!P1 IMAD.IADD R46, R46, 0x1, -R237 ;  /* 0x000000012e2e9824 */ /* 0x000fe200078e0aed */
[----:B------:R-:W-:Y:S08]  /*12e80*/  BAR.SYNC.DEFER_BLOCKING 0x0 ;  /* 0x0000000000007b1d */ /* 0x000ff00000010000 */
[----:B------:R-:W-:Y:S01]  /*12e90*/  BAR.SYNC.DEFER_BLOCKING 0x0 ;  /* 0x0000000000007b1d */ /* 0x000fe20000010000 */
[----:B-1----:R-:W-:-:S02]  /*12ea0*/  IMAD.IADD R85, R206, 0x1, R85 ;  /* 0x00000001ce557824 */ /* 0x002fc400078e0255 */
[----:B--2---:R-:W-:Y:S02]  /*12eb0*/  IMAD.IADD R207, R204, 0x1, R207 ;  /* 0x00000001cccf7824 */ /* 0x004fe400078e02cf */
[----:B---3--:R-:W-:Y:S01]  /*12ec0*/  IMAD.IADD R87, R202, 0x1, R87 ;  /* 0x00000001ca577824 */ /* 0x008fe200078e0257 */
[----:B------:R-:W-:Y:S02]  /*12ed0*/  @!P1 STS [R0+0x7500], R46 ;  /* 0x0075002e00009388 */ /* 0x000fe40000000800 */
[----:B------:R-:W-:Y:S01]  /*12ee0*/  BAR.SYNC.DEFER_BLOCKING 0x0 ;  /* 0x0000000000007b1d */ /* 0x000fe20000010000 */
[----:B----4-:R-:W-:Y:S02]  /*12ef0*/  IMAD.IADD R127, R200, 0x1, R127 ;  /* 0x00000001c87f7824 */ /* 0x010fe400078e027f */
[----:B-----5:R-:W-:Y:S02]  /*12f00*/  IMAD.IADD R215, R198, 0x1, R215 ;  /* 0x00000001c6d77824 */ /* 0x020fe400078e02d7 */
[----:B------:R-:W-:-:S02]  /*12f10*/  IMAD R56, R85, 0x4, R42 ;  /* 0x0000000455387824 */ /* 0x000fc400078e022a */
[----:B------:R-:W-:Y:S02]  /*12f20*/  IMAD.IADD R217, R196, 0x1, R217 ;  /* 0x00000001c4d97824 */ /* 0x000fe400078e02d9 */
[----:B------:R-:W-:Y:S02]  /*12f30*/  IMAD.IADD R72, R140, 0x1, R74 ;  /* 0x000000018c487824 */ /* 0x000fe400078e024a */
[--C-:B------:R-:W-:Y:S02]  /*12f40*/  IMAD R66, R207, 0x4, R42.reuse ;  /* 0x00000004cf427824 */ /* 0x100fe400078e022a */
[----:B------:R-:W-:Y:S02]  /*12f50*/  IMAD.IADD R213, R194, 0x1, R213 ;  /* 0x00000001c2d57824 */ /* 0x000fe400078e02d5 */
[----:B------:R-:W-:Y:S02]  /*12f60*/  IMAD R74, R87, 0x4, R42 ;  /* 0x00000004574a7824 */ /* 0x000fe400078e022a */
[----:B------:R-:W-:-:S02]  /*12f70*/  IMAD.IADD R219, R192, 0x1, R219 ;  /* 0x00000001c0db7824 */ /* 0x000fc400078e02db */
[----:B------:R-:W-:Y:S02]  /*12f80*/  IMAD R82, R127, 0x4, R42 ;  /* 0x000000047f527824 */ /* 0x000fe400078e022a */
[----:B------:R-:W-:Y:S02]  /*12f90*/  IMAD.IADD R211, R190, 0x1, R211 ;  /* 0x00000001bed37824 */ /* 0x000fe400078e02d3 */
[----:B------:R-:W-:Y:S01]  /*12fa0*/  IMAD.IADD R96, R152, 0x1, R98 ;  /* 0x0000000198607824 */ /* 0x000fe200078e0262 */
[----:B------:R-:W-:Y:S01]  /*12fb0*/  STS [R56], R199 ;  /* 0x000000c738007388 */ /* 0x000fe20000000800 */
[--C-:B------:R-:W-:Y:S02]  /*12fc0*/  IMAD R90, R215, 0x4, R42.reuse ;  /* 0x00000004d75a7824 */ /* 0x100fe400078e022a */
[----:B------:R-:W-:Y:S01]  /*12fd0*/  IMAD.IADD R209, R188, 0x1, R209 ;  /* 0x00000001bcd17824 */ /* 0x000fe200078e02d1 */
[----:B------:R-:W-:Y:S01]  /*12fe0*/  STS [R66], R205 ;  /* 0x000000cd42007388 */ /* 0x000fe20000000800 */
[----:B------:R-:W-:-:S02]  /*12ff0*/  IMAD R98, R217, 0x4, R42 ;  /* 0x00000004d9627824 */ /* 0x000fc400078e022a */
[----:B------:R-:W-:Y:S01]  /*13000*/  IMAD.IADD R221, R186, 0x1, R221 ;  /* 0x00000001badd7824 */ /* 0x000fe200078e02dd */
[----:B------:R-:W-:Y:S01]  /*13010*/  STS [R74], R203 ;  /* 0x000000cb4a007388 */ /* 0x000fe20000000800 */
[----:B------:R-:W-:Y:S02]  /*13020*/  IMAD.IADD R100, R154, 0x1, R114 ;  /* 0x000000019a647824 */ /* 0x000fe400078e0272 */
[--C-:B------:R-:W-:Y:S01]  /*13030*/  IMAD R106, R213, 0x4, R42.reuse ;  /* 0x00000004d56a7824 */ /* 0x100fe200078e022a */
[----:B------:R-:W-:Y:S01]  /*13040*/  STS [R82], R201 ;  /* 0x000000c952007388 */ /* 0x000fe20000000800 */
[----:B------:R-:W-:Y:S02]  /*13050*/  IMAD.IADD R223, R184, 0x1, R223 ;  /* 0x00000001b8df7824 */ /* 0x000fe400078e02df */
[----:B------:R-:W-:Y:S01]  /*13060*/  IMAD R114, R219, 0x4, R42 ;  /* 0x00000004db727824 */ /* 0x000fe200078e022a */
[----:B------:R-:W-:Y:S01]  /*13070*/  STS [R90], R189 ;  /* 0x000000bd5a007388 */ /* 0x000fe20000000800 */
[----:B------:R-:W-:-:S02]  /*13080*/  IMAD.IADD R225, R182, 0x1, R225 ;  /* 0x00000001b6e17824 */ /* 0x000fc400078e02e1 */
[----:B------:R-:W-:Y:S02]  /*13090*/  IMAD.IADD R54, R130, 0x1, R52 ;  /* 0x0000000182367824 */ /* 0x000fe400078e0234 */
[--C-:B------:R-:W-:Y:S01]  /*130a0*/  IMAD R122, R211, 0x4, R42.reuse ;  /* 0x00000004d37a7824 */ /* 0x100fe200078e022a */
        /* <DEDUP_REMOVED lines=8> */
[--C-:B------:R-:W-:Y:S01]  /*13130*/  IMAD R118, R223, 0x4, R42.reuse ;  /* 0x00000004df767824 */ /* 0x100fe200078e022a */
[----:B------:R-:W-:Y:S01]  /*13140*/  STS [R122], R191 ;  /* 0x000000bf7a007388 */ /* 0x000fe20000000800 */
[----:B------:R-:W-:Y:S02]  /*13150*/  IMAD.IADD R233, R174, 0x1, R233 ;  /* 0x00000001aee97824 */ /* 0x000fe400078e02e9 */
[----:B------:R-:W-:Y:S01]  /*13160*/  IMAD R70, R225, 0x4, R42 ;  /* 0x00000004e1467824 */ /* 0x000fe200078e022a */
[----:B------:R0:W-:Y:S01]  /*13170*/  STS [R52], R133 ;  /* 0x0000008534007388 */ /* 0x0001e20000000800 */
[----:B------:R-:W-:Y:S02]  /*13180*/  IMAD.IADD R235, R172, 0x1, R235 ;  /* 0x00000001aceb7824 */ /* 0x000fe400078e02eb */
[----:B------:R-:W-:Y:S02]  /*13190*/  IMAD.IADD R58, R132, 0x1, R62 ;  /* 0x00000001843a7824 */ /* 0x000fe400078e023e */
[----:B------:R-:W-:Y:S01]  /*131a0*/  IMAD R102, R227, 0x4, R42 ;  /* 0x00000004e3667824 */ /* 0x000fe200078e022a */
[----:B------:R-:W-:Y:S01]  /*131b0*/  STS [R86], R187 ;  /* 0x000000bb56007388 */ /* 0x000fe20000000800 */
[----:B------:R-:W-:-:S02]  /*131c0*/  IMAD.IADD R239, R170, 0x1, R239 ;  /* 0x00000001aaef7824 */ /* 0x000fc400078e02ef */
[----:B------:R-:W-:Y:S02]  /*131d0*/  IMAD.IADD R60, R134, 0x1, R110 ;  /* 0x00000001863c7824 */ /* 0x000fe400078e026e */
[----:B------:R-:W-:Y:S01]  /*131e0*/  IMAD R132, R229, 0x4, R42 ;  /* 0x00000004e5847824 */ /* 0x000fe200078e022a */
[----:B------:R-:W-:Y:S01]  /*131f0*/  STS [R118], R185 ;  /* 0x000000b976007388 */ /* 0x000fe20000000800 */
[----:B------:R-:W-:Y:S02]  /*13200*/  IMAD.IADD R241, R168, 0x1, R241 ;  /* 0x00000001a8f17824 */ /* 0x000fe400078e02f1 */
        /* <DEDUP_REMOVED lines=14> */
[--C-:B0-----:R-:W-:Y:S01]  /*132f0*/  IMAD R133, R241, 0x4, R42.reuse ;  /* 0x00000004f1857824 */ /* 0x101fe200078e022a */
[----:B------:R-:W-:Y:S01]  /*13300*/  STS [R94], R177 ;  /* 0x000000b15e007388 */ /* 0x000fe20000000800 */
[----:B------:R-:W-:Y:S02]  /*13310*/  IMAD.IADD R251, R158, 0x1, R251 ;  /* 0x000000019efb7824 */ /* 0x000fe400078e02fb */
[----:B------:R-:W-:Y:S01]  /*13320*/  IMAD R124, R243, 0x4, R42 ;  /* 0x00000004f37c7824 */ /* 0x000fe200078e022a */
[----:B------:R-:W-:Y:S01]  /*13330*/  STS [R78], R175 ;  /* 0x000000af4e007388 */ /* 0x000fe20000000800 */
[----:B------:R-:W-:Y:S02]  /*13340*/  IMAD.IADD R104, R156, 0x1, R104 ;  /* 0x000000019c687824 */ /* 0x000fe400078e0268 */
[----:B------:R-:W-:Y:S01]  /*13350*/  IMAD R120, R245, 0x4, R42 ;  /* 0x00000004f5787824 */ /* 0x000fe200078e022a */
[----:B------:R-:W-:Y:S01]  /*13360*/  STS [R62], R173 ;  /* 0x000000ad3e007388 */ /* 0x000fe20000000800 */
[----:B------:R-:W-:-:S02]  /*13370*/  IMAD.IADD R80, R144, 0x1, R112 ;  /* 0x0000000190507824 */ /* 0x000fc400078e0270 */
[--C-:B------:R-:W-:Y:S01]  /*13380*/  IMAD R116, R247, 0x4, R42.reuse ;  /* 0x00000004f7747824 */ /* 0x100fe200078e022a */
[----:B------:R-:W-:Y:S01]  /*13390*/  STS [R133], R44 ;  /* 0x0000002c85007388 */ /* 0x000fe20000000800 */
[--C-:B------:R-:W-:Y:S02]  /*133a0*/  IMAD R112, R249, 0x4, R42.reuse ;  /* 0x00000004f9707824 */ /* 0x100fe400078e022a */
        /* <DEDUP_REMOVED lines=9> */
[--C-:B------:R-:W-:Y:S01]  /*13440*/  IMAD R92, R92, 0x4, R42.reuse ;  /* 0x000000045c5c7824 */ /* 0x100fe200078e022a */
[----:B------:R-:W-:Y:S01]  /*13450*/  STS [R112], R163 ;  /* 0x000000a370007388 */ /* 0x000fe20000000800 */
[----:B------:R-:W-:Y:S02]  /*13460*/  IMAD R88, R50, 0x4, R42 ;  /* 0x0000000432587824 */ /* 0x000fe400078e022a */
[----:B------:R-:W-:Y:S01]  /*13470*/  IMAD.IADD R48, R138, 0x1, R48 ;  /* 0x000000018a307824 */ /* 0x000fe200078e0230 */
[----:B------:R-:W-:Y:S01]  /*13480*/  STS [R108], R153 ;  /* 0x000000996c007388 */ /* 0x000fe20000000800 */
[----:B------:R-:W-:-:S02]  /*13490*/  IMAD R84, R84, 0x4, R42 ;  /* 0x0000000454547824 */ /* 0x000fc400078e022a */
[----:B------:R-:W-:Y:S01]  /*134a0*/  IMAD.IADD R64, R136, 0x1, R68 ;  /* 0x0000000188407824 */ /* 0x000fe200078e0244 */
[----:B------:R-:W-:Y:S01]  /*134b0*/  STS [R104], R161 ;  /* 0x000000a168007388 */ /* 0x000fe20000000800 */
[--C-:B------:R-:W-:Y:S02]  /*134c0*/  IMAD R80, R80, 0x4, R42.reuse ;  /* 0x0000000450507824 */ /* 0x100fe400078e022a */
[--C-:B------:R-:W-:Y:S01]  /*134d0*/  IMAD R76, R76, 0x4, R42.reuse ;  /* 0x000000044c4c7824 */ /* 0x100fe200078e022a */
        /* <DEDUP_REMOVED lines=23> */
[----:B------:R-:W3:Y:S01]  /*13650*/  LDS R46, [R0+0x900] ;  /* 0x00090000002e7984 */ /* 0x000ee20000000800 */
[----:B------:R-:W-:-:S03]  /*13660*/  ISETP.GE.AND P2, PT, R125, R43, PT ;  /* 0x0000002b7d00720c */ /* 0x000fc60003f46270 */
[----:B------:R-:W4:Y:S01]  /*13670*/  LDS R85, [R0+0xc00] ;  /* 0x000c000000557984 */ /* 0x000f220000000800 */
[-C--:B------:R-:W-:Y:S02]  /*13680*/  ISETP.GE.AND P4, PT, R40, R43.reuse, PT ;  /* 0x0000002b2800720c */ /* 0x080fe40003f86270 */
[-C--:B------:R-:W-:Y:S01]  /*13690*/  ISETP.GE.AND P3, PT, R39, R43.reuse, PT ;  /* 0x0000002b2700720c */ /* 0x080fe20003f66270 */
[----:B------:R-:W5:Y:S01]  /*136a0*/  LDS R50, [R0+0xf00] ;  /* 0x000f000000327984 */ /* 0x000f620000000800 */
[-C--:B------:R-:W-:Y:S02]  /*136b0*/  ISETP.GE.AND P6, PT, R38, R43.reuse, PT ;  /* 0x0000002b2600720c */ /* 0x080fe40003fc6270 */
[----:B------:R-:W-:Y:S01]  /*136c0*/  LOP3.LUT R9, R9, 0xbfffffff, RZ, 0xc0, !PT ;  /* 0xbfffffff09097812 */ /* 0x000fe200078ec0ff */
[----:B------:R-:W5:Y:S02]  /*136d0*/  LDS R48, [R0+0x1200] ;  /* 0x0012000000307984 */ /* 0x000f640000000800 */
[----:B------:R-:W-:Y:S01]  /*136e0*/  @!P2 IMAD.MOV.U32 R246, RZ, RZ, -0x1 ;  /* 0xfffffffffff6a424 */ /* 0x000fe200078e00ff */
[----:B------:R-:W-:Y:S01]  /*136f0*/  @P2 LOP3.LUT R9, R9, 0x40000000, RZ, 0xfc, !PT ;  /* 0x4000000009092812 */ /* 0x000fe200078efcff */
[----:B------:R-:W5:Y:S02]  /*13700*/  LDS R138, [R0+0x1500] ;  /* 0x00150000008a7984 */ /* 0x000f640000000800 */
[----:B------:R-:W-:Y:S01]  /*13710*/  @!P4 IMAD.MOV.U32 R249, RZ, RZ, -0x1 ;  /* 0xfffffffffff9c424 */ /* 0x000fe200078e00ff */
[----:B------:R-:W-:Y:S01]  /*13720*/  ISETP.GE.AND P5, PT, R37, R43, PT ;  /* 0x0000002b2500720c */ /* 0x000fe20003fa6270 */
[----:B------:R-:W5:Y:S04]  /*13730*/  LDS R141, [R0+0x1800] ;  /* 0x00180000008d7984 */ /* 0x000f680000000800 */
[----:B------:R-:W5:Y:S01]  /*13740*/  LDS R144, [R0+0x1b00] ;  /* 0x001b000000907984 */ /* 0x000f620000000800 */
[----:B0-----:R-:W-:-:S03]  /*13750*/  @!P2 ISETP.GT.AND P0, PT, R131, -0x1, PT ;  /* 0xffffffff8300a80c */ /* 0x001fc60003f04270 */
[----:B------:R-:W0:Y:S01]  /*13760*/  LDS R147, [R0+0x1e00] ;  /* 0x001e000000937984 */ /* 0x000e220000000800 */
[----:B------:R-:W-:-:S03]  /*13770*/  @!P2 SEL R246, R246, 0x80000000, P0 ;  /* 0x80000000f6f6a807 */ /* 0x000fc60000000000 */
[----:B------:R-:W0:Y:S01]  /*13780*/  LDS R150, [R0+0x2100] ;  /* 0x0021000000967984 */ /* 0x000e220000000800 */
[----:B-1----:R-:W-:Y:S01]  /*13790*/  @!P4 ISETP.GT.AND P0, PT, R248, -0x1, PT ;  /* 0xfffffffff800c80c */ /* 0x002fe20003f04270 */
[----:B------:R-:W-:Y:S01]  /*137a0*/  @!P3 IMAD.MOV.U32 R242, RZ, RZ, -0x1 ;  /* 0xfffffffffff2b424 */ /* 0x000fe200078e00ff */
[----:B------:R-:W-:Y:S01]  /*137b0*/  LOP3.LUT R9, R9, 0xdfffffff, RZ, 0xc0, !PT ;  /* 0xdfffffff09097812 */ /* 0x000fe200078ec0ff */
[----:B------:R-:W1:Y:S01]  /*137c0*/  LDS R153, [R0+0x2400] ;  /* 0x0024000000997984 */ /* 0x000e620000000800 */
[----:B------:R-:W-:Y:S02]  /*137d0*/  @!P4 SEL R249, R249, 0x80000000, P0 ;  /* 0x80000000f9f9c807 */ /* 0x000fe40000000000 */
[----:B--2---:R-:W-:Y:S01]  /*137e0*/  @!P3 ISETP.GT.AND P0, PT, R245, -0x1, PT ;  /* 0xfffffffff500b80c */ /* 0x004fe20003f04270 */
[----:B------:R-:W-:Y:S01]  /*137f0*/  @!P6 IMAD.MOV.U32 R87, RZ, RZ, -0x1 ;  /* 0xffffffffff57e424 */ /* 0x000fe200078e00ff */
[----:B------:R-:W-:Y:S01]  /*13800*/  @P4 LOP3.LUT R9, R9, 0x20000000, RZ, 0xfc, !PT ;  /* 0x2000000009094812 */ /* 0x000fe200078efcff */
[----:B------:R-:W2:Y:S01]  /*13810*/  LDS R156, [R0+0x2700] ;  /* 0x00270000009c7984 */ /* 0x000ea20000000800 */
[----:B------:R-:W-:-:S02]  /*13820*/  @!P3 SEL R242, R242, 0x80000000, P0 ;  /* 0x80000000f2f2b807 */ /* 0x000fc40000000000 */
[C---:B---3--:R-:W-:Y:S01]  /*13830*/  @!P6 ISETP.GT.AND P0, PT, R46.reuse, -0x1, PT ;  /* 0xffffffff2e00e80c */ /* 0x048fe20003f04270 */
[----:B------:R-:W3:Y:S01]  /*13840*/  LDS R159, [R0+0x2a00] ;  /* 0x002a0000009f7984 */ /* 0x000ee20000000800 */
[----:B------:R-:W-:Y:S02]  /*13850*/  LOP3.LUT R9, R9, 0xefffffff, RZ, 0xc0, !PT ;  /* 0xefffffff09097812 */ /* 0x000fe400078ec0ff */
[----:B------:R-:W-:Y:S01]  /*13860*/  @!P6 SEL R87, R87, 0x80000000, P0 ;  /* 0x800000005757e807 */ /* 0x000fe20000000000 */
[----:B------:R-:W3:Y:S01]  /*13870*/  LDS R162, [R0+0x2d00] ;  /* 0x002d000000a27984 */ /* 0x000ee20000000800 */
[----:B------:R-:W-:Y:S02]  /*13880*/  ISETP.NE.AND P0, PT, R46, 0x7fffffff, PT ;  /* 0x7fffffff2e00780c */ /* 0x000fe40003f05270 */
[----:B------:R-:W-:Y:S01]  /*13890*/  ISETP.NE.AND P1, PT, R131, 0x7fffffff, PT ;  /* 0x7fffffff8300780c */ /* 0x000fe20003f25270 */
[----:B------:R-:W3:Y:S01]  /*138a0*/  LDS R165, [R0+0x3000] ;  /* 0x0030000000a57984 */ /* 0x000ee20000000800 */
[----:B------:R-:W-:-:S02]  /*138b0*/  ISETP.GE.AND P2, PT, R36, R43, PT ;  /* 0x0000002b2400720c */ /* 0x000fc40003f46270 */
[----:B------:R-:W-:Y:S01]  /*138c0*/  @P3 LOP3.LUT R9, R9, 0x10000000, RZ, 0xfc, !PT ;  /* 0x1000000009093812 */ /* 0x000fe200078efcff */
[----:B------:R-:W-:Y:S01]  /*138d0*/  @!P5 IMAD.MOV.U32 R44, RZ, RZ, -0x1 ;  /* 0xffffffffff2cd424 */ /* 0x000fe200078e00ff */
[----:B------:R-:W-:Y:S01]  /*138e0*/  SEL R247, R46, 0x80000000, P0 ;  /* 0x800000002ef77807 */ /* 0x000fe20000000000 */
[----:B------:R-:W3:Y:S01]  /*138f0*/  LDS R168, [R0+0x3300] ;  /* 0x0033000000a87984 */ /* 0x000ee20000000800 */
[----:B------:R-:W-:Y:S02]  /*13900*/  SEL R241, R131, 0x80000000, P1 ;  /* 0x8000000083f17807 */ /* 0x000fe40000800000 */
[----:B----4-:R-:W-:Y:S01]  /*13910*/  @!P5 ISETP.GT.AND P0, PT, R85, -0x1, PT ;  /* 0xffffffff5500d80c */ /* 0x010fe20003f04270 */
[----:B------:R-:W4:Y:S01]  /*13920*/  LDS R171, [R0+0x3600] ;  /* 0x0036000000ab7984 */ /* 0x000f220000000800 */
[----:B------:R-:W-:Y:S02]  /*13930*/  LOP3.LUT R9, R9, 0xf7ffffff, RZ, 0xc0, !PT ;  /* 0xf7ffffff09097812 */ /* 0x000fe400078ec0ff */
[----:B------:R-:W-:Y:S01]  /*13940*/  ISETP.NE.AND P1, PT, R248, 0x7fffffff, PT ;  /* 0x7ffffffff800780c */ /* 0x000fe20003f25270 */
[----:B------:R-:W4:Y:S01]  /*13950*/  LDS R174, [R0+0x3900] ;  /* 0x0039000000ae7984 */ /* 0x000f220000000800 */
[----:B------:R-:W-:-:S02]  /*13960*/  @!P5 SEL R44, R44, 0x80000000, P0 ;  /* 0x800000002c2cd807 */ /* 0x000fc40000000000 */
[----:B------:R-:W-:Y:S01]  /*13970*/  @P6 LOP3.LUT R9, R9, 0x8000000, RZ, 0xfc, !PT ;  /* 0x0800000009096812 */ /* 0x000fe200078efcff */
[----:B------:R-:W4:Y:S01]  /*13980*/  LDS R177, [R0+0x3c00] ;  /* 0x003c000000b17984 */ /* 0x000f220000000800 */
[----:B------:R-:W-:Y:S02]  /*13990*/  SEL R243, R248, 0x80000000, P1 ;  /* 0x80000000f8f37807 */ /* 0x000fe40000800000 */
[----:B------:R-:W-:Y:S01]  /*139a0*/  ISETP.NE.AND P0, PT, R85, 0x7fffffff, PT ;  /* 0x7fffffff5500780c */ /* 0x000fe20003f05270 */
[----:B------:R-:W4:Y:S01]  /*139b0*/  LDS R180, [R0+0x3f00] ;  /* 0x003f000000b47984 */ /* 0x000f220000000800 */
[----:B------:R-:W-:Y:S01]  /*139c0*/  ISETP.NE.AND P1, PT, R245, 0x7fffffff, PT ;  /* 0x7ffffffff500780c */ /* 0x000fe20003f25270 */
[----:B------:R-:W-:Y:S01]  /*139d0*/  @!P2 IMAD.MOV.U32 R135, RZ, RZ, -0x1 ;  /* 0xffffffffff87a424 */ /* 0x000fe200078e00ff */
[----:B------:R-:W-:Y:S01]  /*139e0*/  LOP3.LUT R9, R9, 0xfbffffff, RZ, 0xc0, !PT ;  /* 0xfbffffff09097812 */ /* 0x000fe200078ec0ff */
[----:B------:R-:W4:Y:S01]  /*139f0*/  LDS R183, [R0+0x4200] ;  /* 0x0042000000b77984 */ /* 0x000f220000000800 */
[----:B------:R-:W-:-:S02]  /*13a00*/  SEL R244, R85, 0x80000000, P0 ;  /* 0x8000000055f47807 */ /* 0x000fc40000000000 */
[----:B------:R-:W-:Y:S01]  /*13a10*/  SEL R130, R245, 0x80000000, P1 ;  /* 0x80000000f5827807 */ /* 0x000fe20000800000 */
[----:B------:R-:W4:Y:S01]  /*13a20*/  LDS R186, [R0+0x4500] ;  /* 0x0045000000ba7984 */ /* 0x000f220000000800 */
[C---:B-----5:R-:W-:Y:S02]  /*13a30*/  @!P2 ISETP.GT.AND P0, PT, R50.reuse, -0x1, PT ;  /* 0xffffffff3200a80c */ /* 0x060fe40003f04270 */
[----:B------:R-:W-:Y:S01]  /*13a40*/  ISETP.GE.AND P1, PT, R35, R43, PT ;  /* 0x0000002b2300720c */ /* 0x000fe20003f26270 */
[----:B------:R-:W5:Y:S01]  /*13a50*/  LDS R189, [R0+0x4800] ;  /* 0x0048000000bd7984 */ /* 0x000f620000000800 */
[----:B------:R-:W-:Y:S02]  /*13a60*/  @P5 LOP3.LUT R9, R9, 0x4000000, RZ, 0xfc, !PT ;  /* 0x0400000009095812 */ /* 0x000fe400078efcff */
[----:B------:R-:W-:Y:S01]  /*13a70*/  @!P2 SEL R135, R135, 0x80000000, P0 ;  /* 0x800000008787a807 */ /* 0x000fe20000000000 */
[----:B------:R-:W5:Y:S01]  /*13a80*/  LDS R192, [R0+0x4b00] ;  /* 0x004b000000c07984 */ /* 0x000f620000000800 */
[----:B------:R-:W-:-:S02]  /*13a90*/  ISETP.NE.AND P0, PT, R50, 0x7fffffff, PT ;  /* 0x7fffffff3200780c */ /* 0x000fc40003f05270 */
[----:B------:R-:W-:Y:S01]  /*13aa0*/  LOP3.LUT R9, R9, 0xfdffffff, RZ, 0xc0, !PT ;  /* 0xfdffffff09097812 */ /* 0x000fe200078ec0ff */
[----:B------:R-:W5:Y:S01]  /*13ab0*/  LDS R195, [R0+0x4e00] ;  /* 0x004e000000c37984 */ /* 0x000f620000000800 */
[----:B------:R-:W-:Y:S02]  /*13ac0*/  SEL R134, R50, 0x80000000, P0 ;  /* 0x8000000032867807 */ /* 0x000fe40000000000 */
[----:B------:R-:W-:Y:S01]  /*13ad0*/  IADD3 R126, P0, PT, R129, UR16, RZ ;  /* 0x00000010817e7c10 */ /* 0x000fe2000ff1e0ff */
[----:B------:R-:W5:Y:S01]  /*13ae0*/  LDS R198, [R0+0x5100] ;  /* 0x0051000000c67984 */ /* 0x000f620000000800 */
[----:B------:R-:W-:Y:S01]  /*13af0*/  @P2 LOP3.LUT R9, R9, 0x2000000, RZ, 0xfc, !PT ;  /* 0x0200000009092812 */ /* 0x000fe200078efcff */
[----:B------:R-:W-:Y:S01]  /*13b00*/  @!P1 IMAD.MOV.U32 R137, RZ, RZ, -0x1 ;  /* 0xffffffffff899424 */ /* 0x000fe200078e00ff */
[----:B------:R-:W-:Y:S01]  /*13b10*/  IADD3.X R127, PT, PT, R128, UR17, RZ, P0, !PT ;  /* 0x00000011807f7c10 */ /* 0x000fe200087fe4ff */
[----:B------:R-:W5:Y:S01]  /*13b20*/  LDS R201, [R0+0x5400] ;  /* 0x0054000000c97984 */ /* 0x000f620000000800 */
[----:B------:R-:W-:-:S02]  /*13b30*/  LOP3.LUT R9, R9, 0xfeffffff, RZ, 0xc0, !PT ;  /* 0xfeffffff09097812 */ /* 0x000fc400078ec0ff */
[----:B------:R-:W-:Y:S01]  /*13b40*/  @!P1 ISETP.GT.AND P0, PT, R48, -0x1, PT ;  /* 0xffffffff3000980c */ /* 0x000fe20003f04270 */
[----:B------:R-:W5:Y:S01]  /*13b50*/  LDS R204, [R0+0x5700] ;  /* 0x0057000000cc7984 */ /* 0x000f620000000800 */
[----:B------:R-:W-:Y:S02]  /*13b60*/  @P1 LOP3.LUT R9, R9, 0x1000000, RZ, 0xfc, !PT ;  /* 0x0100000009091812 */ /* 0x000fe400078efcff */
[----:B------:R-:W-:Y:S01]  /*13b70*/  @!P1 SEL R137, R137, 0x80000000, P0 ;  /* 0x8000000089899807 */ /* 0x000fe20000000000 */
[----:B------:R-:W5:Y:S01]  /*13b80*/  LDS R207, [R0+0x5a00] ;  /* 0x005a000000cf7984 */ /* 0x000f620000000800 */
[----:B------:R-:W-:Y:S02]  /*13b90*/  ISETP.GE.AND P1, PT, R34, R43, PT ;  /* 0x0000002b2200720c */ /* 0x000fe40003f26270 */
[----:B------:R-:W-:Y:S01]  /*13ba0*/  ISETP.NE.AND P0, PT, R48, 0x7fffffff, PT ;  /* 0x7fffffff3000780c */ /* 0x000fe20003f05270 */
[----:B------:R-:W5:Y:S01]  /*13bb0*/  LDS R210, [R0+0x5d00] ;  /* 0x005d000000d27984 */ /* 0x000f620000000800 */
[----:B------:R-:W-:-:S02]  /*13bc0*/  LOP3.LUT R9, R9, 0xff7fffff, RZ, 0xc0, !PT ;  /* 0xff7fffff09097812 */ /* 0x000fc400078ec0ff */
[----:B------:R-:W-:Y:S01]  /*13bd0*/  SEL R136, R48, 0x80000000, P0 ;  /* 0x8000000030887807 */ /* 0x000fe20000000000 */
[----:B------:R-:W5:Y:S04]  /*13be0*/  LDS R214, [R0+0x6000] ;  /* 0x0060000000d67984 */ /* 0x000f680000000800 */
[----:B------:R-:W5:Y:S02]  /*13bf0*/  LDS R217, [R0+0x6300] ;  /* 0x0063000000d97984 */ /* 0x000f640000000800 */
[----:B------:R-:W-:Y:S01]  /*13c00*/  @!P1 IMAD.MOV.U32 R139, RZ, RZ, -0x1 ;  /* 0xffffffffff8b9424 */ /* 0x000fe200078e00ff */
[----:B------:R-:W-:Y:S01]  /*13c10*/  @!P1 ISETP.GT.AND P0, PT, R138, -0x1, PT ;  /* 0xffffffff8a00980c */ /* 0x000fe20003f04270 */
[----:B------:R-:W5:Y:S01]  /*13c20*/  LDS R220, [R0+0x6600] ;  /* 0x0066000000dc7984 */ /* 0x000f620000000800 */
[----:B------:R-:W-:-:S02]  /*13c30*/  @P1 LOP3.LUT R9, R9, 0x800000, RZ, 0xfc, !PT ;  /* 0x0080000009091812 */ /* 0x000fc400078efcff */
[----:B------:R-:W-:Y:S01]  /*13c40*/  @!P1 SEL R139, R139, 0x80000000, P0 ;  /* 0x800000008b8b9807 */ /* 0x000fe20000000000 */
[----:B------:R-:W5:Y:S01]  /*13c50*/  LDS R223, [R0+0x6900] ;  /* 0x0069000000df7984 */ /* 0x000f620000000800 */
[----:B------:R-:W-:Y:S02]  /*13c60*/  ISETP.GE.AND P1, PT, R33, R43, PT ;  /* 0x0000002b2100720c */ /* 0x000fe40003f26270 */
[C---:B------:R-:W-:Y:S01]  /*13c70*/  ISETP.NE.AND P0, PT, R138.reuse, 0x7fffffff, PT ;  /* 0x7fffffff8a00780c */ /* 0x040fe20003f05270 */
[----:B------:R-:W5:Y:S01]  /*13c80*/  LDS R226, [R0+0x6c00] ;  /* 0x006c000000e27984 */ /* 0x000f620000000800 */
[----:B------:R-:W-:Y:S02]  /*13c90*/  LOP3.LUT R9, R9, 0xffbfffff, RZ, 0xc0, !PT ;  /* 0xffbfffff09097812 */ /* 0x000fe400078ec0ff */
[----:B------:R-:W-:Y:S01]  /*13ca0*/  SEL R140, R138, 0x80000000, P0 ;  /* 0x800000008a8c7807 */ /* 0x000fe20000000000 */
[----:B------:R-:W5:Y:S04]  /*13cb0*/  LDS R229, [R0+0x6f00] ;  /* 0x006f000000e57984 */ /* 0x000f680000000800 */
[----:B------:R-:W5:Y:S02]  /*13cc0*/  LDS R232, [R0+0x7200] ;  /* 0x0072000000e87984 */ /* 0x000f640000000800 */
[----:B------:R-:W-:Y:S01]  /*13cd0*/  @!P1 IMAD.MOV.U32 R142, RZ, RZ, -0x1 ;  /* 0xffffffffff8e9424 */ /* 0x000fe200078e00ff */
[----:B------:R-:W-:-:S02]  /*13ce0*/  @!P1 ISETP.GT.AND P0, PT, R141, -0x1, PT ;  /* 0xffffffff8d00980c */ /* 0x000fc40003f04270 */
[----:B------:R-:W-:Y:S02]  /*13cf0*/  @P1 LOP3.LUT R9, R9, 0x400000, RZ, 0xfc, !PT ;  /* 0x0040000009091812 */ /* 0x000fe400078efcff */
[----:B------:R-:W-:Y:S02]  /*13d00*/  @!P1 SEL R142, R142, 0x80000000, P0 ;  /* 0x800000008e8e9807 */ /* 0x000fe40000000000 */
[----:B------:R-:W-:Y:S02]  /*13d10*/  ISETP.GE.AND P1, PT, R32, R43, PT ;  /* 0x0000002b2000720c */ /* 0x000fe40003f26270 */
[----:B------:R-:W-:Y:S02]  /*13d20*/  ISETP.NE.AND P0, PT, R141, 0x7fffffff, PT ;  /* 0x7fffffff8d00780c */ /* 0x000fe40003f05270 */
[----:B------:R-:W-:Y:S02]  /*13d30*/  LOP3.LUT R9, R9, 0xffdfffff, RZ, 0xc0, !PT ;  /* 0xffdfffff09097812 */ /* 0x000fe400078ec0ff */
[----:B------:R-:W-:-:S07]  /*13d40*/  SEL R143, R141, 0x80000000, P0 ;  /* 0x800000008d8f7807 */ /* 0x000fce0000000000 */
[----:B------:R-:W-:Y:S01]  /*13d50*/  @!P1 IMAD.MOV.U32 R145, RZ, RZ, -0x1 ;  /* 0xffffffffff919424 */ /* 0x000fe200078e00ff */
[C---:B------:R-:W-:Y:S02]  /*13d60*/  @!P1 ISETP.GT.AND P0, PT, R144.reuse, -0x1, PT ;  /* 0xffffffff9000980c */ /* 0x040fe40003f04270 */
[----:B------:R-:W-:Y:S02]  /*13d70*/  @P1 LOP3.LUT R9, R9, 0x200000, RZ, 0xfc, !PT ;  /* 0x0020000009091812 */ /* 0x000fe400078efcff */
[----:B------:R-:W-:Y:S02]  /*13d80*/  @!P1 SEL R145, R145, 0x80000000, P0 ;  /* 0x8000000091919807 */ /* 0x000fe40000000000 */
[----:B------:R-:W-:Y:S02]  /*13d90*/  ISETP.GE.AND P1, PT, R31, R43, PT ;  /* 0x0000002b1f00720c */ /* 0x000fe40003f26270 */
[----:B------:R-:W-:Y:S02]  /*13da0*/  ISETP.NE.AND P0, PT, R144, 0x7fffffff, PT ;  /* 0x7fffffff9000780c */ /* 0x000fe40003f05270 */
[----:B------:R-:W-:-:S02]  /*13db0*/  LOP3.LUT R9, R9, 0xffefffff, RZ, 0xc0, !PT ;  /* 0xffefffff09097812 */ /* 0x000fc400078ec0ff */
[----:B------:R-:W-:-:S07]  /*13dc0*/  SEL R146, R144, 0x80000000, P0 ;  /* 0x8000000090927807 */ /* 0x000fce0000000000 */
[----:B------:R-:W-:Y:S01]  /*13dd0*/  @!P1 IMAD.MOV.U32 R148, RZ, RZ, -0x1 ;  /* 0xffffffffff949424 */ /* 0x000fe200078e00ff */
[----:B0-----:R-:W-:Y:S02]  /*13de0*/  @!P1 ISETP.GT.AND P0, PT, R147, -0x1, PT ;  /* 0xffffffff9300980c */ /* 0x001fe40003f04270 */
[----:B------:R-:W-:Y:S02]  /*13df0*/  @P1 LOP3.LUT R9, R9, 0x100000, RZ, 0xfc, !PT ;  /* 0x0010000009091812 */ /* 0x000fe400078efcff */
[----:B------:R-:W-:Y:S02]  /*13e00*/  @!P1 SEL R148, R148, 0x80000000, P0 ;  /* 0x8000000094949807 */ /* 0x000fe40000000000 */
[----:B------:R-:W-:Y:S02]  /*13e10*/  ISETP.GE.AND P1, PT, R30, R43, PT ;  /* 0x0000002b1e00720c */ /* 0x000fe40003f26270 */
[----:B------:R-:W-:Y:S02]  /*13e20*/  ISETP.NE.AND P0, PT, R147, 0x7fffffff, PT ;  /* 0x7fffffff9300780c */ /* 0x000fe40003f05270 */
[----:B------:R-:W-:-:S02]  /*13e30*/  LOP3.LUT R9, R9, 0xfff7ffff, RZ, 0xc0, !PT ;  /* 0xfff7ffff09097812 */ /* 0x000fc400078ec0ff */
        /* <DEDUP_REMOVED lines=10> */
[----:B-1----:R-:W-:Y:S02]  /*13ee0*/  @!P1 ISETP.GT.AND P0, PT, R153, -0x1, PT ;  /* 0xffffffff9900980c */ /* 0x002fe40003f04270 */
[----:B------:R-:W-:Y:S02]  /*13ef0*/  @P1 LOP3.LUT R9, R9, 0x40000, RZ, 0xfc, !PT ;  /* 0x0004000009091812 */ /* 0x000fe400078efcff */
[----:B------:R-:W-:Y:S02]  /*13f00*/  @!P1 SEL R154, R154, 0x80000000, P0 ;  /* 0x800000009a9a9807 */ /* 0x000fe40000000000 */
[----:B------:R-:W-:Y:S02]  /*13f10*/  ISETP.GE.AND P1, PT, R28, R43, PT ;  /* 0x0000002b1c00720c */ /* 0x000fe40003f26270 */
[----:B------:R-:W-:Y:S02]  /*13f20*/  ISETP.NE.AND P0, PT, R153, 0x7fffffff, PT ;  /* 0x7fffffff9900780c */ /* 0x000fe40003f05270 */
[----:B------:R-:W-:-:S02]  /*13f30*/  LOP3.LUT R9, R9, 0xfffdffff, RZ, 0xc0, !PT ;  /* 0xfffdffff09097812 */ /* 0x000fc400078ec0ff */
[----:B------:R-:W-:-:S07]  /*13f40*/  SEL R155, R153, 0x80000000, P0 ;  /* 0x80000000999b7807 */ /* 0x000fce0000000000 */
[----:B------:R-:W-:Y:S01]  /*13f50*/  @!P1 IMAD.MOV.U32 R157, RZ, RZ, -0x1 ;  /* 0xffffffffff9d9424 */ /* 0x000fe200078e00ff */
[C---:B--2---:R-:W-:Y:S02]  /*13f60*/  @!P1 ISETP.GT.AND P0, PT, R156.reuse, -0x1, PT ;  /* 0xffffffff9c00980c */ /* 0x044fe40003f04270 */
[----:B------:R-:W-:Y:S02]  /*13f70*/  @P1 LOP3.LUT R9, R9, 0x20000, RZ, 0xfc, !PT ;  /* 0x0002000009091812 */ /* 0x000fe400078efcff */
[----:B------:R-:W-:Y:S02]  /*13f80*/  @!P1 SEL R157, R157, 0x80000000, P0 ;  /* 0x800000009d9d9807 */ /* 0x000fe40000000000 */
[----:B------:R-:W-:Y:S02]  /*13f90*/  ISETP.GE.AND P1, PT, R27, R43, PT ;  /* 0x0000002b1b00720c */ /* 0x000fe40003f26270 */
[----:B------:R-:W-:Y:S02]  /*13fa0*/  ISETP.NE.AND P0, PT, R156, 0x7fffffff, PT ;  /* 0x7fffffff9c00780c */ /* 0x000fe40003f05270 */
[----:B------:R-:W-:-:S02]  /*13fb0*/  LOP3.LUT R9, R9, 0xfffeffff, RZ, 0xc0, !PT ;  /* 0xfffeffff09097812 */ /* 0x000fc400078ec0ff */
[----:B------:R-:W-:-:S07]  /*13fc0*/  SEL R158, R156, 0x80000000, P0 ;  /* 0x800000009c9e7807 */ /* 0x000fce0000000000 */
[----:B------:R-:W-:Y:S01]  /*13fd0*/  @!P1 IMAD.MOV.U32 R160, RZ, RZ, -0x1 ;  /* 0xffffffffffa09424 */ /* 0x000fe200078e00ff */
[----:B---3--:R-:W-:Y:S02]  /*13fe0*/  @!P1 ISETP.GT.AND P0, PT, R159, -0x1, PT ;  /* 0xffffffff9f00980c */ /* 0x008fe40003f04270 */
        /* <DEDUP_REMOVED lines=15> */
[----:B------:R-:W-:Y:S02]  /*140e0*/  @!P1 ISETP.GT.AND P0, PT, R165, -0x1, PT ;  /* 0xffffffffa500980c */ /* 0x000fe40003f04270 */
        /* <DEDUP_REMOVED lines=15> */
[----:B----4-:R-:W-:Y:S02]  /*141e0*/  @!P1 ISETP.GT.AND P0, PT, R171, -0x1, PT ;  /* 0xffffffffab00980c */ /* 0x010fe40003f04270 */
        /* <DEDUP_REMOVED lines=47> */
[----:B-----5:R-:W-:Y:S02]  /*144e0*/  @!P1 ISETP.GT.AND P0, PT, R189, -0x1, PT ;  /* 0xffffffffbd00980c */ /* 0x020fe40003f04270 */
        /* <DEDUP_REMOVED lines=43> */
[----:B------:R-:W-:-:S04]  /*147a0*/  ISETP.NE.AND P0, PT, R204, 0x7fffffff, PT ;  /* 0x7fffffffcc00780c */ /* 0x000fc80003f05270 */
[----:B------:R-:W-:-:S07]  /*147b0*/  SEL R206, R204, 0x80000000, P0 ;  /* 0x80000000ccce7807 */ /* 0x000fce0000000000 */
[----:B------:R-:W-:Y:S01]  /*147c0*/  @!P1 IMAD.MOV.U32 R208, RZ, RZ, -0x1 ;  /* 0xffffffffffd09424 */ /* 0x000fe200078e00ff */
[----:B------:R-:W-:-:S04]  /*147d0*/  @!P1 ISETP.GT.AND P0, PT, R207, -0x1, PT ;  /* 0xffffffffcf00980c */ /* 0x000fc80003f04270 */
[----:B------:R-:W-:Y:S02]  /*147e0*/  @!P1 SEL R208, R208, 0x80000000, P0 ;  /* 0x80000000d0d09807 */ /* 0x000fe40000000000 */
[----:B------:R-:W-:-:S04]  /*147f0*/  ISETP.NE.AND P0, PT, R207, 0x7fffffff, PT ;  /* 0x7fffffffcf00780c */ /* 0x000fc80003f05270 */
[----:B------:R-:W-:Y:S02]  /*14800*/  SEL R209, R207, 0x80000000, P0 ;  /* 0x80000000cfd17807 */ /* 0x000fe40000000000 */
[----:B------:R-:W-:Y:S02]  /*14810*/  ISETP.GE.AND P0, PT, R10, R43, PT ;  /* 0x0000002b0a00720c */ /* 0x000fe40003f06270 */
[----:B------:R-:W-:-:S04]  /*14820*/  LOP3.LUT R9, R9, 0xfffffffe, RZ, 0xc0, !PT ;  /* 0xfffffffe09097812 */ /* 0x000fc800078ec0ff */
[----:B------:R-:W-:-:S07]  /*14830*/  @P1 LOP3.LUT R9, R9, 0x1, RZ, 0xfc, !PT ;  /* 0x0000000109091812 */ /* 0x000fce00078efcff */
[----:B------:R-:W-:Y:S01]  /*14840*/  @!P0 IMAD.MOV.U32 R211, RZ, RZ, -0x1 ;  /* 0xffffffffffd38424 */ /* 0x000fe200078e00ff */
[----:B------:R-:W-:-:S04]  /*14850*/  @!P0 ISETP.GT.AND P1, PT, R210, -0x1, PT ;  /* 0xffffffffd200880c */ /* 0x000fc80003f24270 */
[----:B------:R-:W-:Y:S02]  /*14860*/  @!P0 SEL R211, R211, 0x80000000, P1 ;  /* 0x80000000d3d38807 */ /* 0x000fe40000800000 */
[----:B------:R-:W-:-:S04]  /*14870*/  ISETP.NE.AND P1, PT, R210, 0x7fffffff, PT ;  /* 0x7fffffffd200780c */ /* 0x000fc80003f25270 */
[----:B------:R-:W-:Y:S02]  /*14880*/  SEL R213, R210, 0x80000000, P1 ;  /* 0x80000000d2d57807 */ /* 0x000fe40000800000 */
[----:B------:R-:W-:-:S13]  /*14890*/  ISETP.GE.AND P1, PT, R5, R43, PT ;  /* 0x0000002b0500720c */ /* 0x000fda0003f26270 */
[----:B------:R-:W-:Y:S01]  /*148a0*/  @!P1 IMAD.MOV.U32 R215, RZ, RZ, -0x1 ;  /* 0xffffffffffd79424 */ /* 0x000fe200078e00ff */
[----:B------:R-:W-:-:S04]  /*148b0*/  @!P1 ISETP.GT.AND P2, PT, R214, -0x1, PT ;  /* 0xffffffffd600980c */ /* 0x000fc80003f44270 */
[----:B------:R-:W-:Y:S02]  /*148c0*/  @!P1 SEL R215, R215, 0x80000000, P2 ;  /* 0x80000000d7d79807 */ /* 0x000fe40001000000 */
        /* <DEDUP_REMOVED lines=8> */
[----:B------:R-:W-:Y:S02]  /*14950*/  ISETP.GE.AND P4, PT, R8, R43, PT ;  /* 0x0000002b0800720c */ /* 0x000fe40003f86270 */
[----:B------:R-:W-:-:S04]  /*14960*/  SHF.R.U32.HI R241, RZ, UR5, R241 ;  /* 0x00000005fff17c19 */ /* 0x000fc800080116f1 */
[----:B------:R-:W-:-:S07]  /*14970*/  LOP3.LUT R241, R241, UR4, RZ, 0xc0, !PT ;  /* 0x00000004f1f17c12 */ /* 0x000fce000f8ec0ff */
[----:B------:R-:W-:Y:S01]  /*14980*/  @!P4 IMAD.MOV.U32 R224, RZ, RZ, -0x1 ;  /* 0xffffffffffe0c424 */ /* 0x000fe200078e00ff */
[----:B------:R-:W-:-:S04]  /*14990*/  @!P4 ISETP.GT.AND P5, PT, R223, -0x1, PT ;  /* 0xffffffffdf00c80c */ /* 0x000fc80003fa4270 */
[----:B------:R-:W-:Y:S02]  /*149a0*/  @!P4 SEL R224, R224, 0x80000000, P5 ;  /* 0x80000000e0e0c807 */ /* 0x000fe40002800000 */
[----:B------:R-:W-:Y:S01]  /*149b0*/  ISETP.GE.AND P5, PT, R3, R43, PT ;  /* 0x0000002b0300720c */ /* 0x000fe20003fa6270 */
[----:B------:R-:W-:-:S06]  /*149c0*/  IMAD R241, R241, 0x4, R42 ;  /* 0x00000004f1f17824 */ /* 0x000fcc00078e022a */
[----:B------:R-:W0:Y:S01]  /*149d0*/  LDS R241, [R241+0x7500] ;  /* 0x00750000f1f17984 */ /* 0x000e220000000800 */
[----:B------:R-:W-:-:S05]  /*149e0*/  P2R R216, PR, RZ, 0x2 ;  /* 0x00000002ffd87803 */ /* 0x000fca0000000000 */
[----:B------:R-:W-:Y:S01]  /*149f0*/  @!P5 IMAD.MOV.U32 R227, RZ, RZ, -0x1 ;  /* 0xffffffffffe3d424 */ /* 0x000fe200078e00ff */
[----:B------:R-:W-:Y:S02]  /*14a00*/  @!P5 ISETP.GT.AND P6, PT, R226, -0x1, PT ;  /* 0xffffffffe200d80c */ /* 0x000fe40003fc4270 */
[----:B------:R-:W-:Y:S02]  /*14a10*/  LOP3.LUT P1, RZ, R9, 0x40000000, RZ, 0xc0, !PT ;  /* 0x4000000009ff7812 */ /* 0x000fe4000782c0ff */
[----:B------:R-:W-:Y:S02]  /*14a20*/  @!P5 SEL R227, R227, 0x80000000, P6 ;  /* 0x80000000e3e3d807 */ /* 0x000fe40003000000 */
[----:B------:R-:W-:Y:S02]  /*14a30*/  ISETP.GE.AND P6, PT, R4, R43, PT ;  /* 0x0000002b0400720c */ /* 0x000fe40003fc6270 */
[----:B------:R-:W-:Y:S02]  /*14a40*/  SHF.R.U32.HI R243, RZ, UR5, R243 ;  /* 0x00000005fff37c19 */ /* 0x000fe400080116f3 */
[----:B------:R-:W-:-:S02]  /*14a50*/  P2R R219, PR, RZ, 0x4 ;  /* 0x00000004ffdb7803 */ /* 0x000fc40000000000 */
[----:B------:R-:W-:Y:S02]  /*14a60*/  ISETP.GE.AND P2, PT, R2, R43, PT ;  /* 0x0000002b0200720c */ /* 0x000fe40003f46270 */
[----:B------:R-:W-:Y:S01]  /*14a70*/  LOP3.LUT R243, R243, UR4, RZ, 0xc0, !PT ;  /* 0x00000004f3f37c12 */ /* 0x000fe2000f8ec0ff */
[----:B------:R-:W1:Y:S01]  /*14a80*/  @!P1 LDC.64 R128, c[0x0][0x388] ;  /* 0x0000e200ff809b82 */ /* 0x000e620000000a00 */
[----:B------:R-:W-:-:S03]  /*14a90*/  P2R R212, PR, RZ, 0x1 ;  /* 0x00000001ffd47803 */ /* 0x000fc60000000000 */
[----:B------:R-:W-:Y:S01]  /*14aa0*/  IMAD R243, R243, 0x4, R42 ;  /* 0x00000004f3f37824 */ /* 0x000fe200078e022a */
[----:B------:R-:W-:Y:S01]  /*14ab0*/  @!P6 ISETP.GT.AND P0, PT, R229, -0x1, PT ;  /* 0xffffffffe500e80c */ /* 0x000fe20003f04270 */
[----:B------:R-:W-:Y:S01]  /*14ac0*/  @!P6 IMAD.MOV.U32 R230, RZ, RZ, -0x1 ;  /* 0xffffffffffe6e424 */ /* 0x000fe200078e00ff */
[----:B------:R-:W-:-:S03]  /*14ad0*/  LOP3.LUT R9, R9, 0x7fffffff, RZ, 0xc0, !PT ;  /* 0x7fffffff09097812 */ /* 0x000fc600078ec0ff */
[----:B------:R-:W2:Y:S01]  /*14ae0*/  LDS R243, [R243+0x7500] ;  /* 0x00750000f3f37984 */ /* 0x000ea20000000800 */
[----:B------:R-:W-:Y:S01]  /*14af0*/  @!P6 SEL R230, R230, 0x80000000, P0 ;  /* 0x80000000e6e6e807 */ /* 0x000fe20000000000 */
[----:B------:R-:W-:Y:S01]  /*14b00*/  @!P2 IMAD.MOV.U32 R233, RZ, RZ, -0x1 ;  /* 0xffffffffffe9a424 */ /* 0x000fe200078e00ff */
[----:B------:R-:W-:Y:S02]  /*14b10*/  @!P2 ISETP.GT.AND P0, PT, R232, -0x1, PT ;  /* 0xffffffffe800a80c */ /* 0x000fe40003f04270 */
[----:B------:R-:W-:Y:S02]  /*14b20*/  @P2 LOP3.LUT R9, R9, 0x80000000, RZ, 0xfc, !PT ;  /* 0x8000000009092812 */ /* 0x000fe400078efcff */
[----:B------:R-:W-:Y:S02]  /*14b30*/  @!P2 SEL R233, R233, 0x80000000, P0 ;  /* 0x80000000e9e9a807 */ /* 0x000fe40000000000 */
[----:B------:R-:W-:Y:S02]  /*14b40*/  LOP3.LUT P0, RZ, R9, 0x20000000, RZ, 0xc0, !PT ;  /* 0x2000000009ff7812 */ /* 0x000fe4000780c0ff */
[----:B------:R-:W-:-:S02]  /*14b50*/  @!P1 LOP3.LUT R251, R246, R131, RZ, 0x3c, !PT ;  /* 0x00000083f6fb9212 */ /* 0x000fc400078e3cff */
[----:B------:R-:W-:Y:S01]  /*14b60*/  SHF.R.U32.HI R246, RZ, UR5, R130 ;  /* 0x00000005fff67c19 */ /* 0x000fe20008011682 */
[----:B0-----:R-:W-:-:S03]  /*14b70*/  @!P1 IMAD.IADD R131, R241, 0x1, R125 ;  /* 0x00000001f1839824 */ /* 0x001fc600078e027d */
[----:B------:R-:W-:Y:S01]  /*14b80*/  LOP3.LUT R246, R246, UR4, RZ, 0xc0, !PT ;  /* 0x00000004f6f67c12 */ /* 0x000fe2000f8ec0ff */
[----:B-1----:R-:W-:-:S04]  /*14b90*/  @!P1 IMAD.WIDE.U32 R128, R131, 0x4, R128 ;  /* 0x0000000483809825 */ /* 0x002fc800078e0080 */
[----:B------:R-:W0:Y:S01]  /*14ba0*/  @!P0 LDC.64 R130, c[0x0][0x388] ;  /* 0x0000e200ff828b82 */ /* 0x000e220000000a00 */
[----:B------:R-:W-:Y:S01]  /*14bb0*/  IMAD R246, R246, 0x4, R42 ;  /* 0x00000004f6f67824 */ /* 0x000fe200078e022a */
[----:B------:R-:W-:Y:S02]  /*14bc0*/  ISETP.NE.AND P2, PT, R214, 0x7fffffff, PT ;  /* 0x7fffffffd600780c */ /* 0x000fe40003f45270 */
[----:B------:R-:W-:-:S03]  /*14bd0*/  SHF.R.U32.HI R247, RZ, UR5, R247 ;  /* 0x00000005fff77c19 */ /* 0x000fc600080116f7 */
[----:B------:R-:W1:Y:S01]  /*14be0*/  LDS R246, [R246+0x7500] ;  /* 0x00750000f6f67984 */ /* 0x000e620000000800 */
[----:B------:R-:W-:Y:S02]  /*14bf0*/  SEL R234, R214, 0x80000000, P2 ;  /* 0x80000000d6ea7807 */ /* 0x000fe40001000000 */
[----:B------:R-:W-:Y:S02]  /*14c00*/  ISETP.NE.AND P2, PT, R217, 0x7fffffff, PT ;  /* 0x7fffffffd900780c */ /* 0x000fe40003f45270 */
[----:B------:R-:W-:Y:S02]  /*14c10*/  P2R R225, PR, RZ, 0x10 ;  /* 0x00000010ffe17803 */ /* 0x000fe40000000000 */
[----:B------:R-:W-:Y:S02]  /*14c20*/  LOP3.LUT R247, R247, UR4, RZ, 0xc0, !PT ;  /* 0x00000004f7f77c12 */ /* 0x000fe4000f8ec0ff */
[----:B------:R-:W-:Y:S02]  /*14c30*/  LOP3.LUT P4, RZ, R9, 0x10000000, RZ, 0xc0, !PT ;  /* 0x1000000009ff7812 */ /* 0x000fe4000788c0ff */
[----:B------:R-:W-:-:S02]  /*14c40*/  SEL R235, R217, 0x80000000, P2 ;  /* 0x80000000d9eb7807 */ /* 0x000fc40001000000 */
[C---:B------:R-:W-:Y:S01]  /*14c50*/  ISETP.NE.AND P2, PT, R220.reuse, 0x7fffffff, PT ;  /* 0x7fffffffdc00780c */ /* 0x040fe20003f45270 */
[----:B------:R-:W-:Y:S01]  /*14c60*/  IMAD R247, R247, 0x4, R42 ;  /* 0x00000004f7f77824 */ /* 0x000fe200078e022a */
[----:B------:R-:W-:Y:S02]  /*14c70*/  SHF.R.U32.HI R244, RZ, UR5, R244 ;  /* 0x00000005fff47c19 */ /* 0x000fe400080116f4 */
[----:B------:R-:W-:Y:S01]  /*14c80*/  SEL R236, R220, 0x80000000, P2 ;  /* 0x80000000dcec7807 */ /* 0x000fe20001000000 */
[----:B------:R3:W-:Y:S01]  /*14c90*/  @!P1 STG.E desc[UR10][R128.64], R251 ;  /* 0x000000fb80009986 */ /* 0x0007e2000c10190a */
[----:B------:R-:W-:Y:S02]  /*14ca0*/  ISETP.NE.AND P2, PT, R223, 0x7fffffff, PT ;  /* 0x7fffffffdf00780c */ /* 0x000fe40003f45270 */
[----:B------:R-:W-:Y:S01]  /*14cb0*/  @!P0 LOP3.LUT R249, R249, R248, RZ, 0x3c, !PT ;  /* 0x000000f8f9f98212 */ /* 0x000fe200078e3cff */
[----:B--2---:R-:W-:Y:S01]  /*14cc0*/  @!P0 IMAD.IADD R248, R40, 0x1, R243 ;  /* 0x0000000128f88824 */ /* 0x004fe200078e02f3 */
[----:B------:R-:W-:Y:S01]  /*14cd0*/  P2R R222, PR, RZ, 0x8 ;  /* 0x00000008ffde7803 */ /* 0x000fe20000000000 */
[----:B------:R-:W-:Y:S01]  /*14ce0*/  LDS R247, [R247+0x7500] ;  /* 0x00750000f7f77984 */ /* 0x000fe20000000800 */
[----:B------:R-:W-:Y:S01]  /*14cf0*/  SEL R237, R223, 0x80000000, P2 ;  /* 0x80000000dfed7807 */ /* 0x000fe20001000000 */
[----:B0-----:R-:W-:Y:S01]  /*14d00*/  @!P0 IMAD.WIDE.U32 R130, R248, 0x4, R130 ;  /* 0x00000004f8828825 */ /* 0x001fe200078e0082 */
[----:B------:R-:W-:-:S02]  /*14d10*/  LOP3.LUT P3, RZ, R9, 0x8000000, RZ, 0xc0, !PT ;  /* 0x0800000009ff7812 */ /* 0x000fc4000786c0ff */
[----:B---3--:R-:W-:Y:S01]  /*14d20*/  LOP3.LUT R251, R244, UR4, RZ, 0xc0, !PT ;  /* 0x00000004f4fb7c12 */ /* 0x008fe2000f8ec0ff */
[----:B------:R-:W0:Y:S01]  /*14d30*/  @!P4 LDC.64 R128, c[0x0][0x388] ;  /* 0x0000e200ff80cb82 */ /* 0x000e220000000a00 */
[----:B------:R-:W-:Y:S02]  /*14d40*/  ISETP.NE.AND P2, PT, R226, 0x7fffffff, PT ;  /* 0x7fffffffe200780c */ /* 0x000fe40003f45270 */
[----:B------:R-:W-:Y:S01]  /*14d50*/  @!P4 LOP3.LUT R248, R242, R245, RZ, 0x3c, !PT ;  /* 0x000000f5f2f8c212 */ /* 0x000fe200078e3cff */
[----:B------:R-:W-:Y:S01]  /*14d60*/  IMAD R242, R251, 0x4, R42 ;  /* 0x00000004fbf27824 */ /* 0x000fe200078e022a */
[----:B------:R-:W-:Y:S02]  /*14d70*/  SEL R238, R226, 0x80000000, P2 ;  /* 0x80000000e2ee7807 */ /* 0x000fe40001000000 */
[C---:B------:R-:W-:Y:S02]  /*14d80*/  ISETP.NE.AND P2, PT, R229.reuse, 0x7fffffff, PT ;  /* 0x7fffffffe500780c */ /* 0x040fe40003f45270 */
[----:B------:R-:W-:Y:S01]  /*14d90*/  SHF.R.U32.HI R134, RZ, UR5, R134 ;  /* 0x00000005ff867c19 */ /* 0x000fe20008011686 */
[----:B------:R-:W2:Y:S01]  /*14da0*/  LDS R242, [R242+0x7500] ;  /* 0x00750000f2f27984 */ /* 0x000ea20000000800 */
[----:B------:R-:W-:-:S02]  /*14db0*/  SEL R239, R229, 0x80000000, P2 ;  /* 0x80000000e5ef7807 */ /* 0x000fc40001000000 */
[----:B------:R-:W-:Y:S02]  /*14dc0*/  ISETP.NE.AND P2, PT, R232, 0x7fffffff, PT ;  /* 0x7fffffffe800780c */ /* 0x000fe40003f45270 */
[----:B------:R-:W-:Y:S02]  /*14dd0*/  @!P3 LOP3.LUT R251, R87, R46, RZ, 0x3c, !PT ;  /* 0x0000002e57fbb212 */ /* 0x000fe400078e3cff */
[----:B------:R-:W-:Y:S02]  /*14de0*/  LOP3.LUT R87, R134, UR4, RZ, 0xc0, !PT ;  /* 0x0000000486577c12 */ /* 0x000fe4000f8ec0ff */
[----:B------:R-:W-:Y:S02]  /*14df0*/  SEL R240, R232, 0x80000000, P2 ;  /* 0x80000000e8f07807 */ /* 0x000fe40001000000 */
[----:B------:R-:W-:Y:S01]  /*14e00*/  LOP3.LUT P2, RZ, R9, 0x4000000, RZ, 0xc0, !PT ;  /* 0x0400000009ff7812 */ /* 0x000fe2000784c0ff */
[----:B------:R3:W-:Y:S01]  /*14e10*/  @!P0 STG.E desc[UR10][R130.64], R249 ;  /* 0x000000f982008986 */ /* 0x0007e2000c10190a */
[----:B------:R-:W-:Y:S01]  /*14e20*/  SHF.R.U32.HI R136, RZ, UR5, R136 ;  /* 0x00000005ff887c19 */ /* 0x000fe20008011688 */
[----:B------:R-:W-:-:S02]  /*14e30*/  IMAD R87, R87, 0x4, R42 ;  /* 0x0000000457577824 */ /* 0x000fc400078e022a */
[----:B-1----:R-:W-:-:S04]  /*14e40*/  @!P4 IMAD.IADD R245, R39, 0x1, R246 ;  /* 0x0000000127f5c824 */ /* 0x002fc800078e02f6 */
[----:B------:R-:W1:Y:S01]  /*14e50*/  LDS R87, [R87+0x7500] ;  /* 0x0075000057577984 */ /* 0x000e620000000800 */
[----:B---3--:R-:W3:Y:S01]  /*14e60*/  @!P3 LDC.64 R130, c[0x0][0x388] ;  /* 0x0000e200ff82bb82 */ /* 0x008ee20000000a00 */
[----:B------:R-:W-:Y:S01]  /*14e70*/  LOP3.LUT R249, R136, UR4, RZ, 0xc0, !PT ;  /* 0x0000000488f97c12 */ /* 0x000fe2000f8ec0ff */
[----:B0-----:R-:W-:-:S04]  /*14e80*/  @!P4 IMAD.WIDE.U32 R128, R245, 0x4, R128 ;  /* 0x00000004f580c825 */ /* 0x001fc800078e0080 */
[----:B------:R-:W-:Y:S02]  /*14e90*/  IMAD R46, R249, 0x4, R42 ;  /* 0x00000004f92e7824 */ /* 0x000fe400078e022a */
[----:B------:R-:W0:Y:S01]  /*14ea0*/  @!P2 LDC.64 R244, c[0x0][0x388] ;  /* 0x0000e200fff4ab82 */ /* 0x000e220000000a00 */
[----:B------:R-:W-:-:S03]  /*14eb0*/  LOP3.LUT P1, RZ, R9, 0x2000000, RZ, 0xc0, !PT ;  /* 0x0200000009ff7812 */ /* 0x000fc6000782c0ff */
[----:B------:R-:W4:Y:S01]  /*14ec0*/  LDS R46, [R46+0x7500] ;  /* 0x007500002e2e7984 */ /* 0x000f220000000800 */
[----:B------:R-:W-:-:S03]  /*14ed0*/  LOP3.LUT P0, RZ, R9, 0x1000000, RZ, 0xc0, !PT ;  /* 0x0100000009ff7812 */ /* 0x000fc6000780c0ff */
[----:B------:R5:W-:Y:S01]  /*14ee0*/  @!P4 STG.E desc[UR10][R128.64], R248 ;  /* 0x000000f88000c986 */ /* 0x000be2000c10190a */
[----:B--2---:R-:W-:Y:S02]  /*14ef0*/  @!P2 IMAD.IADD R249, R37, 0x1, R242 ;  /* 0x0000000125f9a824 */ /* 0x004fe400078e02f2 */
[----:B-----5:R-:W-:-:S04]  /*14f00*/  @!P3 IMAD.IADD R129, R38, 0x1, R247 ;  /* 0x000000012681b824 */ /* 0x020fc800078e02f7 */
[----:B---3--:R-:W-:Y:S02]  /*14f10*/  @!P3 IMAD.WIDE.U32 R130, R129, 0x4, R130 ;  /* 0x000000048182b825 */ /* 0x008fe400078e0082 */
[----:B------:R-:W2:Y:S01]  /*14f20*/  @!P1 LDC.64 R128, c[0x0][0x388] ;  /* 0x0000e200ff809b82 */ /* 0x000ea20000000a00 */
[----:B------:R-:W-:Y:S01]  /*14f30*/  SHF.R.U32.HI R140, RZ, UR5, R140 ;  /* 0x00000005ff8c7c19 */ /* 0x000fe2000801168c */
[----:B0-----:R-:W-:Y:S01]  /*14f40*/  @!P2 IMAD.WIDE.U32 R248, R249, 0x4, R244 ;  /* 0x00000004f9f8a825 */ /* 0x001fe200078e00f4 */
[----:B------:R-:W-:Y:S02]  /*14f50*/  @!P2 LOP3.LUT R44, R44, R85, RZ, 0x3c, !PT ;  /* 0x000000552c2ca212 */ /* 0x000fe400078e3cff */
[----:B------:R-:W-:-:S03]  /*14f60*/  LOP3.LUT R85, R140, UR4, RZ, 0xc0, !PT ;  /* 0x000000048c557c12 */ /* 0x000fc6000f8ec0ff */
[----:B------:R-:W0:Y:S02]  /*14f70*/  @!P0 LDC.64 R244, c[0x0][0x388] ;  /* 0x0000e200fff48b82 */ /* 0x000e240000000a00 */
[----:B------:R-:W-:Y:S01]  /*14f80*/  IMAD R85, R85, 0x4, R42 ;  /* 0x0000000455557824 */ /* 0x000fe200078e022a */
[----:B------:R1:W-:Y:S01]  /*14f90*/  @!P3 STG.E desc[UR10][R130.64], R251 ;  /* 0x000000fb8200b986 */ /* 0x0003e2000c10190a */
[----:B------:R-:W-:Y:S02]  /*14fa0*/  @!P0 LOP3.LUT R137, R137, R48, RZ, 0x3c, !PT ;  /* 0x0000003089898212 */ /* 0x000fe400078e3cff */
[----:B------:R-:W-:Y:S02]  /*14fb0*/  SHF.R.U32.HI R48, RZ, UR5, R143 ;  /* 0x00000005ff307c19 */ /* 0x000fe4000801168f */
[----:B------:R-:W3:Y:S01]  /*14fc0*/  LDS R85, [R85+0x7500] ;  /* 0x0075000055557984 */ /* 0x000ee20000000800 */
[----:B------:R-:W-:Y:S02]  /*14fd0*/  P2R R231, PR, RZ, 0x40 ;  /* 0x00000040ffe77803 */ /* 0x000fe40000000000 */
[----:B------:R-:W-:Y:S01]  /*14fe0*/  LOP3.LUT P6, RZ, R9, 0x100000, RZ, 0xc0, !PT ;  /* 0x0010000009ff7812 */ /* 0x000fe200078cc0ff */
[----:B-1----:R-:W-:-:S03]  /*14ff0*/  @!P1 IMAD.IADD R131, R36, 0x1, R87 ;  /* 0x0000000124839824 */ /* 0x002fc600078e0257 */
[----:B------:R-:W-:Y:S01]  /*15000*/  P2R R136, PR, RZ, 0x40 ;  /* 0x00000040ff887803 */ /* 0x000fe20000000000 */
[----:B--2---:R-:W-:Y:S01]  /*15010*/  @!P1 IMAD.WIDE.U32 R128, R131, 0x4, R128 ;  /* 0x0000000483809825 */ /* 0x004fe200078e0080 */
[----:B------:R-:W-:Y:S02]  /*15020*/  LOP3.LUT R131, R48, UR4, RZ, 0xc0, !PT ;  /* 0x0000000430837c12 */ /* 0x000fe4000f8ec0ff */
[----:B------:R-:W-:Y:S01]  /*15030*/  LOP3.LUT P6, RZ, R9, 0x800000, RZ, 0xc0, !PT ;  /* 0x0080000009ff7812 */ /* 0x000fe200078cc0ff */
[----:B----4-:R-:W-:Y:S01]  /*15040*/  @!P0 IMAD.IADD R143, R35, 0x1, R46 ;  /* 0x00000001238f8824 */ /* 0x010fe200078e022e */
[----:B------:R-:W-:Y:S01]  /*15050*/  SHF.R.U32.HI R146, RZ, UR5, R146 ;  /* 0x00000005ff927c19 */ /* 0x000fe20008011692 */
[----:B------:R-:W-:Y:S02]  /*15060*/  IMAD R48, R131, 0x4, R42 ;  /* 0x0000000483307824 */ /* 0x000fe400078e022a */
[----:B0-----:R-:W-:Y:S01]  /*15070*/  @!P0 IMAD.WIDE.U32 R244, R143, 0x4, R244 ;  /* 0x000000048ff48825 */ /* 0x001fe200078e00f4 */
[----:B------:R-:W-:Y:S01]  /*15080*/  LOP3.LUT R143, R146, UR4, RZ, 0xc0, !PT ;  /* 0x00000004928f7c12 */ /* 0x000fe2000f8ec0ff */
[----:B------:R0:W-:Y:S01]  /*15090*/  @!P2 STG.E desc[UR10][R248.64], R44 ;  /* 0x0000002cf800a986 */ /* 0x0001e2000c10190a */
[----:B------:R-:W-:-:S03]  /*150a0*/  LOP3.LUT P2, RZ, R9, 0x10000, RZ, 0xc0, !PT ;  /* 0x0001000009ff7812 */ /* 0x000fc6000784c0ff */
[----:B------:R-:W1:Y:S01]  /*150b0*/  LDS R48, [R48+0x7500] ;  /* 0x0075000030307984 */ /* 0x000e620000000800 */
[----:B------:R-:W-:Y:S01]  /*150c0*/  IMAD R143, R143, 0x4, R42 ;  /* 0x000000048f8f7824 */ /* 0x000fe200078e022a */
[----:B------:R-:W-:Y:S01]  /*150d0*/  @!P1 LOP3.LUT R135, R135, R50, RZ, 0x3c, !PT ;  /* 0x0000003287879212 */ /* 0x000fe200078e3cff */
[----:B------:R-:W2:Y:S04]  /*150e0*/  @!P6 LDC.64 R130, c[0x0][0x388] ;  /* 0x0000e200ff82eb82 */ /* 0x000ea80000000a00 */
[----:B------:R-:W4:Y:S01]  /*150f0*/  LDS R143, [R143+0x7500] ;  /* 0x007500008f8f7984 */ /* 0x000f220000000800 */
[----:B0-----:R-:W-:Y:S02]  /*15100*/  P2R R44, PR, RZ, 0x4 ;  /* 0x00000004ff2c7803 */ /* 0x001fe40000000000 */
[----:B------:R-:W-:Y:S01]  /*15110*/  LOP3.LUT P2, RZ, R9, 0x400000, RZ, 0xc0, !PT ;  /* 0x0040000009ff7812 */ /* 0x000fe2000784c0ff */
[----:B------:R0:W-:Y:S01]  /*15120*/  @!P1 STG.E desc[UR10][R128.64], R135 ;  /* 0x0000008780009986 */ /* 0x0001e2000c10190a */
[----:B------:R-:W-:-:S03]  /*15130*/  SHF.R.U32.HI R149, RZ, UR5, R149 ;  /* 0x00000005ff957c19 */ /* 0x000fc60008011695 */
[----:B------:R3:W-:Y:S01]  /*15140*/  @!P0 STG.E desc[UR10][R244.64], R137 ;  /* 0x00000089f4008986 */ /* 0x0007e2000c10190a */
[C---:B------:R-:W-:Y:S02]  /*15150*/  LOP3.LUT P0, RZ, R9.reuse, 0x8000, RZ, 0xc0, !PT ;  /* 0x0000800009ff7812 */ /* 0x040fe4000780c0ff */
[----:B------:R-:W-:Y:S02]  /*15160*/  SHF.R.U32.HI R152, RZ, UR5, R152 ;  /* 0x00000005ff987c19 */ /* 0x000fe40008011698 */
[----:B------:R-:W-:Y:S02]  /*15170*/  SHF.R.U32.HI R155, RZ, UR5, R155 ;  /* 0x00000005ff9b7c19 */ /* 0x000fe4000801169b */
[----:B------:R-:W-:Y:S01]  /*15180*/  P2R R50, PR, RZ, 0x1 ;  /* 0x00000001ff327803 */ /* 0x000fe20000000000 */
[----:B0-----:R-:W0:Y:S01]  /*15190*/  @!P2 LDC.64 R128, c[0x0][0x388] ;  /* 0x0000e200ff80ab82 */ /* 0x001e220000000a00 */
[----:B------:R-:W-:Y:S02]  /*151a0*/  LOP3.LUT P0, RZ, R9, 0x200000, RZ, 0xc0, !PT ;  /* 0x0020000009ff7812 */ /* 0x000fe4000780c0ff */
[----:B------:R-:W-:-:S02]  /*151b0*/  LOP3.LUT R149, R149, UR4, RZ, 0xc0, !PT ;  /* 0x0000000495957c12 */ /* 0x000fc4000f8ec0ff */
[----:B------:R-:W-:Y:S02]  /*151c0*/  LOP3.LUT R135, R152, UR4, RZ, 0xc0, !PT ;  /* 0x0000000498877c12 */ /* 0x000fe4000f8ec0ff */
[----:B------:R-:W-:Y:S02]  /*151d0*/  LOP3.LUT R155, R155, UR4, RZ, 0xc0, !PT ;  /* 0x000000049b9b7c12 */ /* 0x000fe4000f8ec0ff */
[----:B------:R-:W-:Y:S01]  /*151e0*/  SHF.R.U32.HI R158, RZ, UR5, R158 ;  /* 0x00000005ff9e7c19 */ /* 0x000fe2000801169e */
[--C-:B------:R-:W-:Y:S02]  /*151f0*/  IMAD R146, R149, 0x4, R42.reuse ;  /* 0x0000000495927824 */ /* 0x100fe400078e022a */
[--C-:B------:R-:W-:Y:S01]  /*15200*/  IMAD R149, R135, 0x4, R42.reuse ;  /* 0x0000000487957824 */ /* 0x100fe200078e022a */
[----:B------:R-:W-:Y:S01]  /*15210*/  LOP3.LUT R135, R158, UR4, RZ, 0xc0, !PT ;  /* 0x000000049e877c12 */ /* 0x000fe2000f8ec0ff */
[--C-:B------:R-:W-:Y:S02]  /*15220*/  IMAD R152, R155, 0x4, R42.reuse ;  /* 0x000000049b987824 */ /* 0x100fe400078e022a */
[----:B---3--:R-:W-:Y:S01]  /*15230*/  @!P6 IMAD.IADD R137, R34, 0x1, R85 ;  /* 0x000000012289e824 */ /* 0x008fe200078e0255 */
[----:B------:R-:W-:Y:S01]  /*15240*/  SHF.R.U32.HI R161, RZ, UR5, R161 ;  /* 0x00000005ffa17c19 */ /* 0x000fe200080116a1 */
[----:B------:R-:W3:Y:S01]  /*15250*/  LDS R146, [R146+0x7500] ;  /* 0x0075000092927984 */ /* 0x000ee20000000800 */
[----:B------:R-:W-:Y:S01]  /*15260*/  @!P6 LOP3.LUT R251, R139, R138, RZ, 0x3c, !PT ;  /* 0x0000008a8bfbe212 */ /* 0x000fe200078e3cff */
[----:B------:R-:W-:-:S02]  /*15270*/  IMAD R155, R135, 0x4, R42 ;  /* 0x00000004879b7824 */ /* 0x000fc400078e022a */
[----:B------:R-:W5:Y:S01]  /*15280*/  LDS R149, [R149+0x7500] ;  /* 0x0075000095957984 */ /* 0x000f620000000800 */
[----:B--2---:R-:W-:Y:S01]  /*15290*/  @!P6 IMAD.WIDE.U32 R130, R137, 0x4, R130 ;  /* 0x000000048982e825 */ /* 0x004fe200078e0082 */
[----:B------:R-:W2:Y:S02]  /*152a0*/  @!P0 LDC.64 R134, c[0x0][0x388] ;  /* 0x0000e200ff868b82 */ /* 0x000ea40000000a00 */
[----:B------:R-:W5:Y:S01]  /*152b0*/  LDS R152, [R152+0x7500] ;  /* 0x0075000098987984 */ /* 0x000f620000000800 */
[----:B------:R-:W-:Y:S02]  /*152c0*/  LOP3.LUT R161, R161, UR4, RZ, 0xc0, !PT ;  /* 0x00000004a1a17c12 */ /* 0x000fe4000f8ec0ff */
[----:B------:R-:W-:Y:S01]  /*152d0*/  P2R R228, PR, RZ, 0x20 ;  /* 0x00000020ffe47803 */ /* 0x000fe20000000000 */
[----:B------:R4:W-:Y:S01]  /*152e0*/  @!P6 STG.E desc[UR10][R130.64], R251 ;  /* 0x000000fb8200e986 */ /* 0x0009e2000c10190a */
[----:B------:R-:W-:Y:S01]  /*152f0*/  ISETP.NE.AND P6, PT, R136, RZ, PT ;  /* 0x000000ff8800720c */ /* 0x000fe20003fc5270 */
[----:B------:R-:W-:Y:S01]  /*15300*/  IMAD R158, R161, 0x4, R42 ;  /* 0x00000004a19e7824 */ /* 0x000fe200078e022a */
[C---:B------:R-:W-:Y:S01]  /*15310*/  LOP3.LUT P5, RZ, R9.reuse, 0x80000, RZ, 0xc0, !PT ;  /* 0x0008000009ff7812 */ /* 0x040fe200078ac0ff */
[----:B------:R-:W5:Y:S01]  /*15320*/  LDS R155, [R155+0x7500] ;  /* 0x007500009b9b7984 */ /* 0x000f620000000800 */
[----:B------:R-:W-:-:S02]  /*15330*/  LOP3.LUT P4, RZ, R9, 0x40000, RZ, 0xc0, !PT ;  /* 0x0004000009ff7812 */ /* 0x000fc4000788c0ff */
[----:B------:R-:W-:Y:S01]  /*15340*/  SHF.R.U32.HI R164, RZ, UR5, R164 ;  /* 0x00000005ffa47c19 */ /* 0x000fe200080116a4 */
[----:B------:R-:W5:Y:S01]  /*15350*/  LDS R158, [R158+0x7500] ;  /* 0x007500009e9e7984 */ /* 0x000f620000000800 */
[----:B------:R-:W-:Y:S01]  /*15360*/  @!P0 LOP3.LUT R249, R145, R144, RZ, 0x3c, !PT ;  /* 0x0000009091f98212 */ /* 0x000fe200078e3cff */
[----:B-1----:R-:W-:Y:S01]  /*15370*/  @!P2 IMAD.IADD R145, R33, 0x1, R48 ;  /* 0x000000012191a824 */ /* 0x002fe200078e0230 */
[----:B------:R-:W-:Y:S02]  /*15380*/  LOP3.LUT P3, RZ, R9, 0x20000, RZ, 0xc0, !PT ;  /* 0x0002000009ff7812 */ /* 0x000fe4000786c0ff */
[----:B------:R-:W-:Y:S01]  /*15390*/  LOP3.LUT R139, R164, UR4, RZ, 0xc0, !PT ;  /* 0x00000004a48b7c12 */ /* 0x000fe2000f8ec0ff */
[----:B0-----:R-:W-:Y:S01]  /*153a0*/  @!P2 IMAD.WIDE.U32 R128, R145, 0x4, R128 ;  /* 0x000000049180a825 */ /* 0x001fe200078e0080 */
[----:B------:R-:W-:Y:S02]  /*153b0*/  SHF.R.U32.HI R136, RZ, UR5, R167 ;  /* 0x00000005ff887c19 */ /* 0x000fe400080116a7 */
[----:B------:R-:W-:Y:S01]  /*153c0*/  @!P2 LOP3.LUT R167, R142, R141, RZ, 0x3c, !PT ;  /* 0x0000008d8ea7a212 */ /* 0x000fe200078e3cff */
[----:B------:R-:W-:Y:S01]  /*153d0*/  IMAD R161, R139, 0x4, R42 ;  /* 0x000000048ba17824 */ /* 0x000fe200078e022a */
[----:B------:R-:W0:Y:S01]  /*153e0*/  @!P6 LDC.64 R140, c[0x0][0x388] ;  /* 0x0000e200ff8ceb82 */ /* 0x000e220000000a00 */
[----:B------:R-:W-:Y:S01]  /*153f0*/  LOP3.LUT R245, R136, UR4, RZ, 0xc0, !PT ;  /* 0x0000000488f57c12 */ /* 0x000fe2000f8ec0ff */
[----:B----4-:R-:W-:Y:S01]  /*15400*/  @!P0 IMAD.IADD R131, R32, 0x1, R143 ;  /* 0x0000000120838824 */ /* 0x010fe200078e028f */
[----:B------:R1:W-:Y:S01]  /*15410*/  @!P2 STG.E desc[UR10][R128.64], R167 ;  /* 0x000000a78000a986 */ /* 0x0003e2000c10190a */
[----:B------:R-:W-:Y:S01]  /*15420*/  ISETP.NE.AND P2, PT, R44, RZ, PT ;  /* 0x000000ff2c00720c */ /* 0x000fe20003f45270 */
[----:B---3--:R-:W-:-:S03]  /*15430*/  @!P6 IMAD.IADD R251, R31, 0x1, R146 ;  /* 0x000000011ffbe824 */ /* 0x008fc600078e0292 */
[----:B------:R-:W3:Y:S01]  /*15440*/  @!P5 LDC.64 R138, c[0x0][0x388] ;  /* 0x0000e200ff8adb82 */ /* 0x000ee20000000a00 */
[----:B--2---:R-:W-:Y:S01]  /*15450*/  @!P0 IMAD.WIDE.U32 R134, R131, 0x4, R134 ;  /* 0x0000000483868825 */ /* 0x004fe200078e0086 */
[----:B------:R-:W-:Y:S01]  /*15460*/  @!P6 LOP3.LUT R147, R148, R147, RZ, 0x3c, !PT ;  /* 0x000000939493e212 */ /* 0x000fe200078e3cff */
[----:B------:R-:W-:Y:S05]  /*15470*/  LDS R161, [R161+0x7500] ;  /* 0x00750000a1a17984 */ /* 0x000fea0000000800 */
[----:B------:R-:W2:Y:S01]  /*15480*/  @!P4 LDC.64 R136, c[0x0][0x388] ;  /* 0x0000e200ff88cb82 */ /* 0x000ea20000000a00 */
[----:B------:R-:W-:-:S07]  /*15490*/  IMAD R142, R245, 0x4, R42 ;  /* 0x00000004f58e7824 */ /* 0x000fce00078e022a */
[----:B------:R-:W4:Y:S01]  /*154a0*/  @!P3 LDC.64 R130, c[0x0][0x388] ;  /* 0x0000e200ff82bb82 */ /* 0x000f220000000a00 */
[----:B------:R-:W4:Y:S01]  /*154b0*/  LDS R142, [R142+0x7500] ;  /* 0x007500008e8e7984 */ /* 0x000f220000000800 */
[----:B-----5:R-:W-:-:S06]  /*154c0*/  @!P5 IMAD.IADD R44, R30, 0x1, R149 ;  /* 0x000000011e2cd824 */ /* 0x020fcc00078e0295 */
[----:B------:R-:W5:Y:S01]  /*154d0*/  @!P2 LDC.64 R144, c[0x0][0x388] ;  /* 0x0000e200ff90ab82 */ /* 0x000f620000000a00 */
[----:B------:R1:W-:Y:S01]  /*154e0*/  @!P0 STG.E desc[UR10][R134.64], R249 ;  /* 0x000000f986008986 */ /* 0x0003e2000c10190a */
[----:B------:R-:W-:Y:S01]  /*154f0*/  ISETP.NE.AND P0, PT, R50, RZ, PT ;  /* 0x000000ff3200720c */ /* 0x000fe20003f05270 */
[----:B------:R-:W-:Y:S01]  /*15500*/  @!P4 IMAD.IADD R50, R29, 0x1, R152 ;  /* 0x000000011d32c824 */ /* 0x000fe200078e0298 */
[----:B------:R-:W-:Y:S01]  /*15510*/  @!P5 LOP3.LUT R151, R151, R150, RZ, 0x3c, !PT ;  /* 0x000000969797d212 */ /* 0x000fe200078e3cff */
[----:B0-----:R-:W-:Y:S01]  /*15520*/  @!P6 IMAD.WIDE.U32 R140, R251, 0x4, R140 ;  /* 0x00000004fb8ce825 */ /* 0x001fe200078e008c */
[----:B------:R-:W-:Y:S02]  /*15530*/  LOP3.LUT P1, RZ, R9, 0x4000, RZ, 0xc0, !PT ;  /* 0x0000400009ff7812 */ /* 0x000fe4000782c0ff */
[----:B------:R-:W-:Y:S01]  /*15540*/  @!P4 LOP3.LUT R153, R154, R153, RZ, 0x3c, !PT ;  /* 0x000000999a99c212 */ /* 0x000fe200078e3cff */
[----:B---3--:R-:W-:Y:S01]  /*15550*/  @!P5 IMAD.WIDE.U32 R138, R44, 0x4, R138 ;  /* 0x000000042c8ad825 */ /* 0x008fe200078e008a */
[----:B------:R-:W-:-:S03]  /*15560*/  SHF.R.U32.HI R170, RZ, UR5, R170 ;  /* 0x00000005ffaa7c19 */ /* 0x000fc600080116aa */
[----:B--2---:R-:W-:Y:S01]  /*15570*/  @!P4 IMAD.WIDE.U32 R136, R50, 0x4, R136 ;  /* 0x000000043288c825 */ /* 0x004fe200078e0088 */
[----:B------:R-:W-:Y:S03]  /*15580*/  @!P6 STG.E desc[UR10][R140.64], R147 ;  /* 0x000000938c00e986 */ /* 0x000fe6000c10190a */
[----:B-1----:R-:W-:Y:S01]  /*15590*/  @!P3 IMAD.IADD R167, R28, 0x1, R155 ;  /* 0x000000011ca7b824 */ /* 0x002fe200078e029b */
[----:B------:R-:W-:Y:S01]  /*155a0*/  @!P5 STG.E desc[UR10][R138.64], R151 ;  /* 0x000000978a00d986 */ /* 0x000fe2000c10190a */
[----:B------:R-:W-:Y:S02]  /*155b0*/  @!P3 LOP3.LUT R135, R157, R156, RZ, 0x3c, !PT ;  /* 0x0000009c9d87b212 */ /* 0x000fe400078e3cff */
[----:B------:R-:W-:Y:S01]  /*155c0*/  SHF.R.U32.HI R176, RZ, UR5, R176 ;  /* 0x00000005ffb07c19 */ /* 0x000fe200080116b0 */
[----:B------:R0:W-:Y:S01]  /*155d0*/  @!P4 STG.E desc[UR10][R136.64], R153 ;  /* 0x000000998800c986 */ /* 0x0001e2000c10190a */
[----:B----4-:R-:W-:Y:S01]  /*155e0*/  @!P3 IMAD.WIDE.U32 R130, R167, 0x4, R130 ;  /* 0x00000004a782b825 */ /* 0x010fe200078e0082 */
[----:B------:R-:W1:Y:S03]  /*155f0*/  @!P1 LDC.64 R128, c[0x0][0x388] ;  /* 0x0000e200ff809b82 */ /* 0x000e660000000a00 */
[----:B------:R-:W-:Y:S01]  /*15600*/  @!P2 IMAD.IADD R249, R27, 0x1, R158 ;  /* 0x000000011bf9a824 */ /* 0x000fe200078e029e */
[----:B------:R2:W-:Y:S01]  /*15610*/  @!P3 STG.E desc[UR10][R130.64], R135 ;  /* 0x000000878200b986 */ /* 0x0005e2000c10190a */
[----:B------:R-:W-:-:S02]  /*15620*/  @!P2 LOP3.LUT R159, R160, R159, RZ, 0x3c, !PT ;  /* 0x0000009fa09fa212 */ /* 0x000fc400078e3cff */
[----:B------:R-:W-:Y:S01]  /*15630*/  SHF.R.U32.HI R173, RZ, UR5, R173 ;  /* 0x00000005ffad7c19 */ /* 0x000fe200080116ad */
[----:B------:R-:W3:Y:S01]  /*15640*/  @!P0 LDC.64 R244, c[0x0][0x388] ;  /* 0x0000e200fff48b82 */ /* 0x000ee20000000a00 */
[----:B0-----:R-:W-:Y:S01]  /*15650*/  LOP3.LUT R137, R170, UR4, RZ, 0xc0, !PT ;  /* 0x00000004aa897c12 */ /* 0x001fe2000f8ec0ff */
[----:B-----5:R-:W-:-:S04]  /*15660*/  @!P2 IMAD.WIDE.U32 R144, R249, 0x4, R144 ;  /* 0x00000004f990a825 */ /* 0x020fc800078e0090 */
[----:B------:R-:W-:Y:S01]  /*15670*/  IMAD R147, R137, 0x4, R42 ;  /* 0x0000000489937824 */ /* 0x000fe200078e022a */
[----:B--2---:R-:W-:Y:S01]  /*15680*/  LOP3.LUT R131, R176, UR4, RZ, 0xc0, !PT ;  /* 0x00000004b0837c12 */ /* 0x004fe2000f8ec0ff */
[----:B------:R-:W-:Y:S01]  /*15690*/  @!P2 STG.E desc[UR10][R144.64], R159 ;  /* 0x0000009f9000a986 */ /* 0x000fe2000c10190a */
[----:B------:R-:W-:-:S03]  /*156a0*/  LOP3.LUT P2, RZ, R9, 0x20, RZ, 0xc0, !PT ;  /* 0x0000002009ff7812 */ /* 0x000fc6000784c0ff */
[----:B------:R-:W-:Y:S01]  /*156b0*/  IMAD R153, R131, 0x4, R42 ;  /* 0x0000000483997824 */ /* 0x000fe200078e022a */
[----:B------:R-:W0:Y:S01]  /*156c0*/  LDS R147, [R147+0x7500] ;  /* 0x0075000093937984 */ /* 0x000e220000000800 */
[----:B------:R-:W-:Y:S02]  /*156d0*/  P2R R150, PR, RZ, 0x4 ;  /* 0x00000004ff967803 */ /* 0x000fe40000000000 */
[----:B------:R-:W-:Y:S02]  /*156e0*/  LOP3.LUT P2, RZ, R9, 0x2000, RZ, 0xc0, !PT ;  /* 0x0000200009ff7812 */ /* 0x000fe4000784c0ff */
[----:B------:R-:W2:Y:S01]  /*156f0*/  LDS R153, [R153+0x7500] ;  /* 0x0075000099997984 */ /* 0x000ea20000000800 */
[----:B------:R-:W-:Y:S01]  /*15700*/  LOP3.LUT R173, R173, UR4, RZ, 0xc0, !PT ;  /* 0x00000004adad7c12 */ /* 0x000fe2000f8ec0ff */
[----:B------:R-:W-:Y:S01]  /*15710*/  @!P1 IMAD.IADD R137, R25, 0x1, R142 ;  /* 0x0000000119899824 */ /* 0x000fe200078e028e */
[----:B------:R-:W-:Y:S02]  /*15720*/  SHF.R.U32.HI R179, RZ, UR5, R179 ;  /* 0x00000005ffb37c19 */ /* 0x000fe400080116b3 */
[----:B------:R-:W-:Y:S01]  /*15730*/  SHF.R.U32.HI R182, RZ, UR5, R182 ;  /* 0x00000005ffb67c19 */ /* 0x000fe200080116b6 */
[----:B------:R-:W-:Y:S01]  /*15740*/  IMAD R44, R173, 0x4, R42 ;  /* 0x00000004ad2c7824 */ /* 0x000fe200078e022a */
[----:B------:R-:W-:Y:S01]  /*15750*/  LOP3.LUT P6, RZ, R9, 0x200, RZ, 0xc0, !PT ;  /* 0x0000020009ff7812 */ /* 0x000fe200078cc0ff */
[----:B-1----:R-:W-:Y:S01]  /*15760*/  @!P1 IMAD.WIDE.U32 R128, R137, 0x4, R128 ;  /* 0x0000000489809825 */ /* 0x002fe200078e0080 */
[----:B------:R-:W-:-:S02]  /*15770*/  LOP3.LUT R179, R179, UR4, RZ, 0xc0, !PT ;  /* 0x00000004b3b37c12 */ /* 0x000fc4000f8ec0ff */
[----:B------:R-:W1:Y:S01]  /*15780*/  @!P2 LDC.64 R130, c[0x0][0x388] ;  /* 0x0000e200ff82ab82 */ /* 0x000e620000000a00 */
[----:B------:R-:W-:Y:S01]  /*15790*/  LOP3.LUT R137, R182, UR4, RZ, 0xc0, !PT ;  /* 0x00000004b6897c12 */ /* 0x000fe2000f8ec0ff */
[----:B------:R-:W4:Y:S01]  /*157a0*/  LDS R44, [R44+0x7500] ;  /* 0x007500002c2c7984 */ /* 0x000f220000000800 */
[----:B------:R-:W-:Y:S01]  /*157b0*/  P2R R140, PR, RZ, 0x40 ;  /* 0x00000040ff8c7803 */ /* 0x000fe20000000000 */
[--C-:B------:R-:W-:Y:S01]  /*157c0*/  IMAD R50, R179, 0x4, R42.reuse ;  /* 0x00000004b3327824 */ /* 0x100fe200078e022a */
[----:B------:R-:W-:Y:S01]  /*157d0*/  LOP3.LUT P6, RZ, R9, 0x400, RZ, 0xc0, !PT ;  /* 0x0000040009ff7812 */ /* 0x000fe200078cc0ff */
[----:B------:R-:W-:Y:S01]  /*157e0*/  IMAD R137, R137, 0x4, R42 ;  /* 0x0000000489897824 */ /* 0x000fe200078e022a */
[C---:B------:R-:W-:Y:S02]  /*157f0*/  LOP3.LUT P3, RZ, R9.reuse, 0x40, RZ, 0xc0, !PT ;  /* 0x0000004009ff7812 */ /* 0x040fe4000786c0ff */
[----:B------:R-:W-:Y:S01]  /*15800*/  LOP3.LUT P5, RZ, R9, 0x80, RZ, 0xc0, !PT ;  /* 0x0000008009ff7812 */ /* 0x000fe200078ac0ff */
[----:B------:R-:W-:Y:S01]  /*15810*/  @!P0 IMAD.IADD R157, R26, 0x1, R161 ;  /* 0x000000011a9d8824 */ /* 0x000fe200078e02a1 */
[----:B------:R-:W-:Y:S01]  /*15820*/  P2R R156, PR, RZ, 0x8 ;  /* 0x00000008ff9c7803 */ /* 0x000fe20000000000 */
[----:B------:R-:W5:Y:S01]  /*15830*/  LDS R50, [R50+0x7500] ;  /* 0x0075000032327984 */ /* 0x000f620000000800 */
[----:B------:R-:W-:-:S02]  /*15840*/  P2R R151, PR, RZ, 0x20 ;  /* 0x00000020ff977803 */ /* 0x000fc40000000000 */
[C---:B------:R-:W-:Y:S01]  /*15850*/  LOP3.LUT P3, RZ, R9.reuse, 0x1000, RZ, 0xc0, !PT ;  /* 0x0000100009ff7812 */ /* 0x040fe2000786c0ff */
[----:B------:R0:W5:Y:S01]  /*15860*/  LDS R159, [R137+0x7500] ;  /* 0x00750000899f7984 */ /* 0x0001620000000800 */
[----:B------:R-:W-:Y:S01]  /*15870*/  LOP3.LUT P5, RZ, R9, 0x800, RZ, 0xc0, !PT ;  /* 0x0000080009ff7812 */ /* 0x000fe200078ac0ff */
[----:B---3--:R-:W-:Y:S01]  /*15880*/  @!P0 IMAD.WIDE.U32 R244, R157, 0x4, R244 ;  /* 0x000000049df48825 */ /* 0x008fe200078e00f4 */
[----:B------:R-:W-:Y:S02]  /*15890*/  SHF.R.U32.HI R185, RZ, UR5, R185 ;  /* 0x00000005ffb97c19 */ /* 0x000fe400080116b9 */
[----:B------:R-:W-:Y:S02]  /*158a0*/  @!P0 LOP3.LUT R163, R163, R162, RZ, 0x3c, !PT ;  /* 0x000000a2a3a38212 */ /* 0x000fe400078e3cff */
[----:B------:R-:W-:Y:S01]  /*158b0*/  SHF.R.U32.HI R188, RZ, UR5, R188 ;  /* 0x00000005ffbc7c19 */ /* 0x000fe200080116bc */
[----:B0-----:R-:W0:Y:S01]  /*158c0*/  @!P6 LDC.64 R136, c[0x0][0x388] ;  /* 0x0000e200ff88eb82 */ /* 0x001e220000000a00 */
[----:B------:R-:W-:Y:S01]  /*158d0*/  LOP3.LUT R185, R185, UR4, RZ, 0xc0, !PT ;  /* 0x00000004b9b97c12 */ /* 0x000fe2000f8ec0ff */
[----:B------:R3:W-:Y:S01]  /*158e0*/  @!P0 STG.E desc[UR10][R244.64], R163 ;  /* 0x000000a3f4008986 */ /* 0x0007e2000c10190a */
[----:B------:R-:W-:-:S02]  /*158f0*/  ISETP.NE.AND P6, PT, R140, RZ, PT ;  /* 0x000000ff8c00720c */ /* 0x000fc40003fc5270 */
[----:B------:R-:W-:Y:S01]  /*15900*/  LOP3.LUT R139, R188, UR4, RZ, 0xc0, !PT ;  /* 0x00000004bc8b7c12 */ /* 0x000fe2000f8ec0ff */
[--C-:B------:R-:W-:Y:S01]  /*15910*/  IMAD R148, R185, 0x4, R42.reuse ;  /* 0x00000004b9947824 */ /* 0x100fe200078e022a */
[----:B------:R-:W-:Y:S01]  /*15920*/  @!P1 LOP3.LUT R157, R166, R165, RZ, 0x3c, !PT ;  /* 0x000000a5a69d9212 */ /* 0x000fe200078e3cff */
[----:B------:R-:W5:Y:S02]  /*15930*/  @!P3 LDC.64 R134, c[0x0][0x388] ;  /* 0x0000e200ff86bb82 */ /* 0x000f640000000a00 */
[----:B------:R-:W-:Y:S02]  /*15940*/  IMAD R165, R139, 0x4, R42 ;  /* 0x000000048ba57824 */ /* 0x000fe400078e022a */
[----:B------:R-:W0:Y:S01]  /*15950*/  LDS R148, [R148+0x7500] ;  /* 0x0075000094947984 */ /* 0x000e220000000800 */
[----:B---3--:R-:W-:-:S03]  /*15960*/  @!P2 IMAD.IADD R163, R24, 0x1, R147 ;  /* 0x0000000118a3a824 */ /* 0x008fc600078e0293 */
[----:B------:R-:W3:Y:S01]  /*15970*/  @!P5 LDC.64 R138, c[0x0][0x388] ;  /* 0x0000e200ff8adb82 */ /* 0x000ee20000000a00 */
[----:B------:R-:W-:Y:S01]  /*15980*/  @!P1 STG.E desc[UR10][R128.64], R157 ;  /* 0x0000009d80009986 */ /* 0x000fe2000c10190a */
[----:B-1----:R-:W-:Y:S01]  /*15990*/  @!P2 IMAD.WIDE.U32 R130, R163, 0x4, R130 ;  /* 0x00000004a382a825 */ /* 0x002fe200078e0082 */
[----:B------:R-:W-:Y:S02]  /*159a0*/  @!P2 LOP3.LUT R173, R169, R168, RZ, 0x3c, !PT ;  /* 0x000000a8a9ada212 */ /* 0x000fe400078e3cff */
[----:B------:R-:W-:Y:S01]  /*159b0*/  SHF.R.U32.HI R191, RZ, UR5, R191 ;  /* 0x00000005ffbf7c19 */ /* 0x000fe200080116bf */
[----:B--2---:R-:W-:Y:S01]  /*159c0*/  @!P5 IMAD.IADD R163, R22, 0x1, R153 ;  /* 0x0000000116a3d824 */ /* 0x004fe200078e0299 */
[----:B------:R-:W-:Y:S01]  /*159d0*/  ISETP.NE.AND P5, PT, R151, RZ, PT ;  /* 0x000000ff9700720c */ /* 0x000fe20003fa5270 */
[----:B------:R-:W1:Y:S01]  /*159e0*/  @!P6 LDC.64 R144, c[0x0][0x388] ;  /* 0x0000e200ff90eb82 */ /* 0x000e620000000a00 */
[----:B------:R-:W-:Y:S01]  /*159f0*/  SHF.R.U32.HI R194, RZ, UR5, R194 ;  /* 0x00000005ffc27c19 */ /* 0x000fe200080116c2 */
[----:B------:R-:W2:Y:S01]  /*15a00*/  LDS R165, [R165+0x7500] ;  /* 0x00750000a5a57984 */ /* 0x000ea20000000800 */
[----:B------:R-:W-:-:S02]  /*15a10*/  LOP3.LUT P1, RZ, R9, 0x8, RZ, 0xc0, !PT ;  /* 0x0000000809ff7812 */ /* 0x000fc4000782c0ff */
[----:B------:R-:W-:Y:S02]  /*15a20*/  SHF.R.U32.HI R197, RZ, UR5, R197 ;  /* 0x00000005ffc57c19 */ /* 0x000fe400080116c5 */
[----:B------:R-:W-:Y:S01]  /*15a30*/  LOP3.LUT P4, RZ, R9, 0x100, RZ, 0xc0, !PT ;  /* 0x0000010009ff7812 */ /* 0x000fe2000788c0ff */
[----:B------:R4:W-:Y:S01]  /*15a40*/  @!P2 STG.E desc[UR10][R130.64], R173 ;  /* 0x000000ad8200a986 */ /* 0x0009e2000c10190a */
[----:B------:R-:W-:Y:S02]  /*15a50*/  LOP3.LUT R191, R191, UR4, RZ, 0xc0, !PT ;  /* 0x00000004bfbf7c12 */ /* 0x000fe4000f8ec0ff */
[----:B------:R-:W-:Y:S02]  /*15a60*/  LOP3.LUT R141, R194, UR4, RZ, 0xc0, !PT ;  /* 0x00000004c28d7c12 */ /* 0x000fe4000f8ec0ff */
[----:B------:R-:W-:Y:S02]  /*15a70*/  P2R R164, PR, RZ, 0x2 ;  /* 0x00000002ffa47803 */ /* 0x000fe40000000000 */
[----:B------:R-:W-:-:S02]  /*15a80*/  LOP3.LUT P1, RZ, R9, 0x400, RZ, 0xc0, !PT ;  /* 0x0000040009ff7812 */ /* 0x000fc4000782c0ff */
[----:B------:R-:W-:Y:S02]  /*15a90*/  LOP3.LUT R197, R197, UR4, RZ, 0xc0, !PT ;  /* 0x00000004c5c57c12 */ /* 0x000fe4000f8ec0ff */
[----:B------:R-:W-:Y:S02]  /*15aa0*/  SHF.R.U32.HI R200, RZ, UR5, R200 ;  /* 0x00000005ffc87c19 */ /* 0x000fe400080116c8 */
[----:B------:R-:W-:Y:S02]  /*15ab0*/  ISETP.NE.AND P2, PT, R150, RZ, PT ;  /* 0x000000ff9600720c */ /* 0x000fe40003f45270 */
[----:B------:R-:W2:Y:S01]  /*15ac0*/  @!P5 LDC.64 R150, c[0x0][0x388] ;  /* 0x0000e200ff96db82 */ /* 0x000ea20000000a00 */
[----:B----4-:R-:W-:Y:S01]  /*15ad0*/  P2R R130, PR, RZ, 0x20 ;  /* 0x00000020ff827803 */ /* 0x010fe20000000000 */
[--C-:B------:R-:W-:Y:S01]  /*15ae0*/  IMAD R154, R191, 0x4, R42.reuse ;  /* 0x00000004bf9a7824 */ /* 0x100fe200078e022a */
[----:B------:R-:W-:Y:S01]  /*15af0*/  LOP3.LUT P5, RZ, R9, 0x800, RZ, 0xc0, !PT ;  /* 0x0000080009ff7812 */ /* 0x000fe200078ac0ff */
[--C-:B------:R-:W-:Y:S01]  /*15b00*/  IMAD R167, R141, 0x4, R42.reuse ;  /* 0x000000048da77824 */ /* 0x100fe200078e022a */
[----:B------:R-:W-:Y:S01]  /*15b10*/  LOP3.LUT R179, R200, UR4, RZ, 0xc0, !PT ;  /* 0x00000004c8b37c12 */ /* 0x000fe2000f8ec0ff */
[----:B------:R-:W-:-:S02]  /*15b20*/  IMAD R160, R197, 0x4, R42 ;  /* 0x00000004c5a07824 */ /* 0x000fc400078e022a */
[----:B------:R-:W-:Y:S01]  /*15b30*/  @!P3 IMAD.IADD R169, R23, 0x1, R44 ;  /* 0x0000000117a9b824 */ /* 0x000fe200078e022c */
[----:B------:R-:W4:Y:S01]  /*15b40*/  LDS R154, [R154+0x7500] ;  /* 0x007500009a9a7984 */ /* 0x000f220000000800 */
[----:B------:R-:W-:Y:S01]  /*15b50*/  IMAD R166, R179, 0x4, R42 ;  /* 0x00000004b3a67824 */ /* 0x000fe200078e022a */
[----:B------:R-:W2:Y:S01]  /*15b60*/  @!P4 LDC.64 R140, c[0x0][0x388] ;  /* 0x0000e200ff8ccb82 */ /* 0x000ea20000000a00 */
[----:B------:R-:W-:Y:S01]  /*15b70*/  @!P3 LOP3.LUT R171, R172, R171, RZ, 0x3c, !PT ;  /* 0x000000abacabb212 */ /* 0x000fe200078e3cff */
[----:B------:R-:W4:Y:S01]  /*15b80*/  LDS R167, [R167+0x7500] ;  /* 0x00750000a7a77984 */ /* 0x000f220000000800 */
[----:B-----5:R-:W-:-:S03]  /*15b90*/  @!P3 IMAD.WIDE.U32 R134, R169, 0x4, R134 ;  /* 0x00000004a986b825 */ /* 0x020fc600078e0086 */
[----:B------:R-:W5:Y:S01]  /*15ba0*/  LDS R160, [R160+0x7500] ;  /* 0x00750000a0a07984 */ /* 0x000f620000000800 */
[----:B------:R-:W-:Y:S02]  /*15bb0*/  @!P1 IMAD.IADD R179, R21, 0x1, R50 ;  /* 0x0000000115b39824 */ /* 0x000fe400078e0232 */
[----:B------:R-:W-:Y:S01]  /*15bc0*/  @!P6 IMAD.IADD R131, R20, 0x1, R159 ;  /* 0x000000011483e824 */ /* 0x000fe200078e029f */
[----:B------:R-:W5:Y:S01]  /*15bd0*/  LDS R169, [R166+0x7500] ;  /* 0x00750000a6a97984 */ /* 0x000f620000000800 */
[----:B------:R-:W-:Y:S01]  /*15be0*/  @!P5 LOP3.LUT R175, R175, R174, RZ, 0x3c, !PT ;  /* 0x000000aeafafd212 */ /* 0x000fe200078e3cff */
[----:B---3--:R-:W-:Y:S01]  /*15bf0*/  @!P5 IMAD.WIDE.U32 R162, R163, 0x4, R138 ;  /* 0x00000004a3a2d825 */ /* 0x008fe200078e008a */
[----:B------:R-:W-:Y:S01]  /*15c00*/  @!P1 LOP3.LUT R177, R178, R177, RZ, 0x3c, !PT ;  /* 0x000000b1b2b19212 */ /* 0x000fe200078e3cff */
[----:B------:R3:W-:Y:S01]  /*15c10*/  @!P3 STG.E desc[UR10][R134.64], R171 ;  /* 0x000000ab8600b986 */ /* 0x0007e2000c10190a */
[----:B------:R-:W-:Y:S01]  /*15c20*/  ISETP.NE.AND P3, PT, R156, RZ, PT ;  /* 0x000000ff9c00720c */ /* 0x000fe20003f65270 */
[----:B0-----:R-:W-:Y:S01]  /*15c30*/  @!P1 IMAD.WIDE.U32 R136, R179, 0x4, R136 ;  /* 0x00000004b3889825 */ /* 0x001fe200078e0088 */
[----:B------:R-:W-:-:S02]  /*15c40*/  @!P6 LOP3.LUT R181, R181, R180, RZ, 0x3c, !PT ;  /* 0x000000b4b5b5e212 */ /* 0x000fc400078e3cff */
[----:B------:R-:W-:Y:S01]  /*15c50*/  LOP3.LUT P0, RZ, R9, 0x10, RZ, 0xc0, !PT ;  /* 0x0000001009ff7812 */ /* 0x000fe2000780c0ff */
[----:B-1----:R-:W-:Y:S01]  /*15c60*/  @!P6 IMAD.WIDE.U32 R144, R131, 0x4, R144 ;  /* 0x000000048390e825 */ /* 0x002fe200078e0090 */
[----:B------:R-:W-:Y:S01]  /*15c70*/  @!P5 STG.E desc[UR10][R162.64], R175 ;  /* 0x000000afa200d986 */ /* 0x000fe2000c10190a */
[----:B------:R-:W-:Y:S01]  /*15c80*/  ISETP.NE.AND P5, PT, R130, RZ, PT ;  /* 0x000000ff8200720c */ /* 0x000fe20003fa5270 */
[----:B------:R-:W0:Y:S02]  /*15c90*/  @!P2 LDC.64 R138, c[0x0][0x388] ;  /* 0x0000e200ff8aab82 */ /* 0x000e240000000a00 */
[----:B------:R1:W-:Y:S01]  /*15ca0*/  @!P1 STG.E desc[UR10][R136.64], R177 ;  /* 0x000000b188009986 */ /* 0x0003e2000c10190a */
[----:B------:R-:W-:-:S03]  /*15cb0*/  ISETP.NE.AND P1, PT, R164, RZ, PT ;  /* 0x000000ffa400720c */ /* 0x000fc60003f25270 */
[----:B------:R-:W-:Y:S01]  /*15cc0*/  @!P6 STG.E desc[UR10][R144.64], R181 ;  /* 0x000000b59000e986 */ /* 0x000fe2000c10190a */
[C---:B------:R-:W-:Y:S01]  /*15cd0*/  LOP3.LUT P6, RZ, R9.reuse, 0x4, RZ, 0xc0, !PT ;  /* 0x0000000409ff7812 */ /* 0x040fe200078cc0ff */
[----:B------:R-:W0:Y:S01]  /*15ce0*/  @!P3 LDC.64 R156, c[0x0][0x388] ;  /* 0x0000e200ff9cbb82 */ /* 0x000e220000000a00 */
[----:B------:R-:W-:Y:S02]  /*15cf0*/  SHF.R.U32.HI R203, RZ, UR5, R203 ;  /* 0x00000005ffcb7c19 */ /* 0x000fe400080116cb */
[----:B------:R-:W-:Y:S02]  /*15d00*/  SHF.R.U32.HI R206, RZ, UR5, R206 ;  /* 0x00000005ffce7c19 */ /* 0x000fe400080116ce */
[----:B---3--:R-:W-:Y:S02]  /*15d10*/  P2R R134, PR, RZ, 0x40 ;  /* 0x00000040ff867803 */ /* 0x008fe40000000000 */
[----:B------:R-:W-:Y:S01]  /*15d20*/  LOP3.LUT P6, RZ, R9, 0x80, RZ, 0xc0, !PT ;  /* 0x0000008009ff7812 */ /* 0x000fe200078cc0ff */
[----:B------:R-:W-:Y:S01]  /*15d30*/  @!P4 IMAD.IADD R173, R19, 0x1, R148 ;  /* 0x0000000113adc824 */ /* 0x000fe200078e0294 */
[----:B------:R-:W-:Y:S01]  /*15d40*/  LOP3.LUT R203, R203, UR4, RZ, 0xc0, !PT ;  /* 0x00000004cbcb7c12 */ /* 0x000fe2000f8ec0ff */
[----:B------:R-:W3:Y:S01]  /*15d50*/  @!P0 LDC.64 R128, c[0x0][0x388] ;  /* 0x0000e200ff808b82 */ /* 0x000ee20000000a00 */
[----:B------:R-:W-:-:S02]  /*15d60*/  SHF.R.U32.HI R209, RZ, UR5, R209 ;  /* 0x00000005ffd17c19 */ /* 0x000fc400080116d1 */
[----:B-1----:R-:W-:Y:S01]  /*15d70*/  LOP3.LUT R137, R206, UR4, RZ, 0xc0, !PT ;  /* 0x00000004ce897c12 */ /* 0x002fe2000f8ec0ff */
[----:B--2---:R-:W-:Y:S01]  /*15d80*/  @!P4 IMAD.WIDE.U32 R140, R173, 0x4, R140 ;  /* 0x00000004ad8cc825 */ /* 0x004fe200078e008c */
[----:B------:R-:W-:-:S03]  /*15d90*/  LOP3.LUT R209, R209, UR4, RZ, 0xc0, !PT ;  /* 0x00000004d1d17c12 */ /* 0x000fc6000f8ec0ff */
[--C-:B------:R-:W-:Y:S01]  /*15da0*/  IMAD R166, R203, 0x4, R42.reuse ;  /* 0x00000004cba67824 */ /* 0x100fe200078e022a */
[----:B------:R-:W1:Y:S01]  /*15db0*/  @!P1 LDC.64 R130, c[0x0][0x388] ;  /* 0x0000e200ff829b82 */ /* 0x000e620000000a00 */
[--C-:B------:R-:W-:Y:S02]  /*15dc0*/  IMAD R173, R137, 0x4, R42.reuse ;  /* 0x0000000489ad7824 */ /* 0x100fe400078e022a */
[----:B------:R-:W-:Y:S01]  /*15dd0*/  @!P5 IMAD.IADD R135, R18, 0x1, R165 ;  /* 0x000000011287d824 */ /* 0x000fe200078e02a5 */
[----:B------:R-:W-:Y:S01]  /*15de0*/  @!P4 LOP3.LUT R183, R184, R183, RZ, 0x3c, !PT ;  /* 0x000000b7b8b7c212 */ /* 0x000fe200078e3cff */
[----:B------:R-:W-:Y:S01]  /*15df0*/  IMAD R164, R209, 0x4, R42 ;  /* 0x00000004d1a47824 */ /* 0x000fe200078e022a */
[----:B------:R-:W2:Y:S01]  /*15e00*/  LDS R166, [R166+0x7500] ;  /* 0x00750000a6a67984 */ /* 0x000ea20000000800 */
[----:B------:R-:W-:Y:S01]  /*15e10*/  @!P6 LOP3.LUT R187, R187, R186, RZ, 0x3c, !PT ;  /* 0x000000babbbbe212 */ /* 0x000fe200078e3cff */
[----:B------:R-:W-:Y:S02]  /*15e20*/  @!P6 IMAD.WIDE.U32 R150, R135, 0x4, R150 ;  /* 0x000000048796e825 */ /* 0x000fe400078e0096 */
[----:B------:R-:W2:Y:S01]  /*15e30*/  LDS R173, [R173+0x7500] ;  /* 0x00750000adad7984 */ /* 0x000ea20000000800 */
[----:B------:R-:W-:-:S03]  /*15e40*/  SHF.R.U32.HI R213, RZ, UR5, R213 ;  /* 0x00000005ffd57c19 */ /* 0x000fc600080116d5 */
[----:B------:R-:W-:Y:S01]  /*15e50*/  @!P4 STG.E desc[UR10][R140.64], R183 ;  /* 0x000000b78c00c986 */ /* 0x000fe2000c10190a */
[----:B------:R-:W-:-:S03]  /*15e60*/  LOP3.LUT P4, RZ, R9, 0x2, RZ, 0xc0, !PT ;  /* 0x0000000209ff7812 */ /* 0x000fc6000788c0ff */
[----:B------:R-:W2:Y:S01]  /*15e70*/  LDS R164, [R164+0x7500] ;  /* 0x00750000a4a47984 */ /* 0x000ea20000000800 */
[----:B----4-:R-:W-:-:S03]  /*15e80*/  @!P3 IMAD.IADD R171, R17, 0x1, R154 ;  /* 0x0000000111abb824 */ /* 0x010fc600078e029a */
[----:B------:R-:W-:Y:S01]  /*15e90*/  @!P6 STG.E desc[UR10][R150.64], R187 ;  /* 0x000000bb9600e986 */ /* 0x000fe2000c10190a */
[----:B------:R-:W-:Y:S01]  /*15ea0*/  ISETP.NE.AND P6, PT, R134, RZ, PT ;  /* 0x000000ff8600720c */ /* 0x000fe20003fc5270 */
[----:B------:R-:W-:Y:S01]  /*15eb0*/  @!P2 IMAD.IADD R135, R16, 0x1, R167 ;  /* 0x000000011087a824 */ /* 0x000fe200078e02a7 */
[----:B------:R-:W-:Y:S01]  /*15ec0*/  LOP3.LUT R213, R213, UR4, RZ, 0xc0, !PT ;  /* 0x00000004d5d57c12 */ /* 0x000fe2000f8ec0ff */
[----:B-----5:R-:W-:Y:S01]  /*15ed0*/  @!P0 IMAD.IADD R163, R15, 0x1, R160 ;  /* 0x000000010fa38824 */ /* 0x020fe200078e02a0 */
[----:B------:R-:W-:Y:S01]  /*15ee0*/  LOP3.LUT P5, RZ, R9, 0x1, RZ, 0xc0, !PT ;  /* 0x0000000109ff7812 */ /* 0x000fe200078ac0ff */
[----:B0-----:R-:W-:Y:S01]  /*15ef0*/  @!P3 IMAD.WIDE.U32 R156, R171, 0x4, R156 ;  /* 0x00000004ab9cb825 */ /* 0x001fe200078e009c */
[----:B------:R-:W-:Y:S02]  /*15f00*/  @!P3 LOP3.LUT R189, R190, R189, RZ, 0x3c, !PT ;  /* 0x000000bdbebdb212 */ /* 0x000fe400078e3cff */
[----:B------:R-:W-:Y:S01]  /*15f10*/  @!P2 LOP3.LUT R193, R193, R192, RZ, 0x3c, !PT ;  /* 0x000000c0c1c1a212 */ /* 0x000fe200078e3cff */
[----:B------:R-:W-:Y:S01]  /*15f20*/  @!P2 IMAD.WIDE.U32 R138, R135, 0x4, R138 ;  /* 0x00000004878aa825 */ /* 0x000fe200078e008a */
[----:B------:R-:W-:-:S03]  /*15f30*/  @!P0 LOP3.LUT R195, R196, R195, RZ, 0x3c, !PT ;  /* 0x000000c3c4c38212 */ /* 0x000fc600078e3cff */
[----:B------:R-:W-:Y:S02]  /*15f40*/  @!P1 IMAD.IADD R135, R14, 0x1, R169 ;  /* 0x000000010e879824 */ /* 0x000fe400078e02a9 */
[----:B------:R-:W-:Y:S02]  /*15f50*/  IMAD R175, R213, 0x4, R42 ;  /* 0x00000004d5af7824 */ /* 0x000fe400078e022a */
[----:B---3--:R-:W-:Y:S01]  /*15f60*/  @!P0 IMAD.WIDE.U32 R128, R163, 0x4, R128 ;  /* 0x00000004a3808825 */ /* 0x008fe200078e0080 */
[----:B------:R-:W-:Y:S01]  /*15f70*/  @!P3 STG.E desc[UR10][R156.64], R189 ;  /* 0x000000bd9c00b986 */ /* 0x000fe2000c10190a */
[----:B------:R-:W-:Y:S01]  /*15f80*/  SHF.R.U32.HI R234, RZ, UR5, R234 ;  /* 0x00000005ffea7c19 */ /* 0x000fe200080116ea */
[----:B------:R-:W0:Y:S01]  /*15f90*/  @!P5 LDC.64 R136, c[0x0][0x388] ;  /* 0x0000e200ff88db82 */ /* 0x000e220000000a00 */
[----:B-1----:R-:W-:Y:S01]  /*15fa0*/  @!P1 IMAD.WIDE.U32 R130, R135, 0x4, R130 ;  /* 0x0000000487829825 */ /* 0x002fe200078e0082 */
[----:B------:R-:W-:Y:S04]  /*15fb0*/  @!P2 STG.E desc[UR10][R138.64], R193 ;  /* 0x000000c18a00a986 */ /* 0x000fe8000c10190a */
[----:B------:R1:W-:Y:S02]  /*15fc0*/  @!P0 STG.E desc[UR10][R128.64], R195 ;  /* 0x000000c380008986 */ /* 0x0003e4000c10190a */
[----:B------:R-:W3:Y:S02]  /*15fd0*/  @!P6 LDC.64 R134, c[0x0][0x388] ;  /* 0x0000e200ff86eb82 */ /* 0x000ee40000000a00 */
[----:B------:R-:W4:Y:S01]  /*15fe0*/  LDS R175, [R175+0x7500] ;  /* 0x00750000afaf7984 */ /* 0x000f220000000800 */
[----:B------:R-:W-:-:S05]  /*15ff0*/  SHF.R.U32.HI R235, RZ, UR5, R235 ;  /* 0x00000005ffeb7c19 */ /* 0x000fca00080116eb */
[----:B-1----:R-:W1:Y:S01]  /*16000*/  @!P4 LDC.64 R128, c[0x0][0x388] ;  /* 0x0000e200ff80cb82 */ /* 0x002e620000000a00 */
[----:B------:R-:W-:Y:S02]  /*16010*/  ISETP.NE.AND P0, PT, R212, RZ, PT ;  /* 0x000000ffd400720c */ /* 0x000fe40003f05270 */
[----:B------:R-:W-:Y:S02]  /*16020*/  LOP3.LUT R139, R234, UR4, RZ, 0xc0, !PT ;  /* 0x00000004ea8b7c12 */ /* 0x000fe4000f8ec0ff */
[----:B------:R-:W-:Y:S02]  /*16030*/  LOP3.LUT R235, R235, UR4, RZ, 0xc0, !PT ;  /* 0x00000004ebeb7c12 */ /* 0x000fe4000f8ec0ff */
[----:B------:R-:W-:Y:S02]  /*16040*/  SHF.R.U32.HI R237, RZ, UR5, R237 ;  /* 0x00000005ffed7c19 */ /* 0x000fe400080116ed */
[----:B------:R-:W-:Y:S01]  /*16050*/  SHF.R.U32.HI R236, RZ, UR5, R236 ;  /* 0x00000005ffec7c19 */ /* 0x000fe200080116ec */
[--C-:B------:R-:W-:Y:S01]  /*16060*/  IMAD R172, R139, 0x4, R42.reuse ;  /* 0x000000048bac7824 */ /* 0x100fe200078e022a */
[----:B------:R-:W-:Y:S01]  /*16070*/  LOP3.LUT R237, R237, UR4, RZ, 0xc0, !PT ;  /* 0x00000004eded7c12 */ /* 0x000fe2000f8ec0ff */
[----:B------:R-:W-:Y:S01]  /*16080*/  IMAD R168, R235, 0x4, R42 ;  /* 0x00000004eba87824 */ /* 0x000fe200078e022a */
[----:B------:R-:W-:-:S02]  /*16090*/  LOP3.LUT R139, R236, UR4, RZ, 0xc0, !PT ;  /* 0x00000004ec8b7c12 */ /* 0x000fc4000f8ec0ff */
[----:B------:R-:W-:Y:S02]  /*160a0*/  SHF.R.U32.HI R238, RZ, UR5, R238 ;  /* 0x00000005ffee7c19 */ /* 0x000fe400080116ee */
[----:B------:R-:W-:Y:S02]  /*160b0*/  SHF.R.U32.HI R239, RZ, UR5, R239 ;  /* 0x00000005ffef7c19 */ /* 0x000fe400080116ef */
[----:B------:R-:W-:Y:S01]  /*160c0*/  SHF.R.U32.HI R240, RZ, UR5, R240 ;  /* 0x00000005fff07c19 */ /* 0x000fe200080116f0 */
[--C-:B------:R-:W-:Y:S01]  /*160d0*/  IMAD R177, R237, 0x4, R42.reuse ;  /* 0x00000004edb17824 */ /* 0x100fe200078e022a */
[----:B------:R-:W-:Y:S01]  /*160e0*/  ISETP.NE.AND P2, PT, R219, RZ, PT ;  /* 0x000000ffdb00720c */ /* 0x000fe20003f45270 */
[----:B------:R-:W-:Y:S01]  /*160f0*/  IMAD R179, R139, 0x4, R42 ;  /* 0x000000048bb37824 */ /* 0x000fe200078e022a */
[----:B------:R-:W-:Y:S01]  /*16100*/  LOP3.LUT R141, R238, UR4, RZ, 0xc0, !PT ;  /* 0x00000004ee8d7c12 */ /* 0x000fe2000f8ec0ff */
[----:B------:R-:W5:Y:S01]  /*16110*/  LDS R168, [R168+0x7500] ;  /* 0x00750000a8a87984 */ /* 0x000f620000000800 */
[----:B------:R-:W-:Y:S01]  /*16120*/  LOP3.LUT R239, R239, UR4, RZ, 0xc0, !PT ;  /* 0x00000004efef7c12 */ /* 0x000fe2000f8ec0ff */
[----:B------:R-:W5:Y:S01]  /*16130*/  @!P0 LDC.64 R138, c[0x0][0x388] ;  /* 0x0000e200ff8a8b82 */ /* 0x000f620000000a00 */
[----:B------:R-:W-:Y:S01]  /*16140*/  LOP3.LUT R145, R240, UR4, RZ, 0xc0, !PT ;  /* 0x00000004f0917c12 */ /* 0x000fe2000f8ec0ff */
[----:B--2---:R-:W-:Y:S01]  /*16150*/  @!P6 IMAD.IADD R151, R13, 0x1, R166 ;  /* 0x000000010d97e824 */ /* 0x004fe200078e02a6 */
[----:B------:R-:W-:Y:S01]  /*16160*/  @!P1 LOP3.LUT R199, R199, R198, RZ, 0x3c, !PT ;  /* 0x000000c6c7c79212 */ /* 0x000fe200078e3cff */
[----:B------:R-:W-:Y:S01]  /*16170*/  @!P4 IMAD.IADD R157, R12, 0x1, R173 ;  /* 0x000000010c9dc824 */ /* 0x000fe200078e02ad */
[----:B------:R-:W2:Y:S01]  /*16180*/  LDS R172, [R172+0x7500] ;  /* 0x00750000acac7984 */ /* 0x000ea20000000800 */
[--C-:B------:R-:W-:Y:S01]  /*16190*/  IMAD R150, R141, 0x4, R42.reuse ;  /* 0x000000048d967824 */ /* 0x100fe200078e022a */
[----:B------:R-:W-:Y:S01]  /*161a0*/  @!P6 LOP3.LUT R201, R202, R201, RZ, 0x3c, !PT ;  /* 0x000000c9cac9e212 */ /* 0x000fe200078e3cff */
[--C-:B------:R-:W-:Y:S01]  /*161b0*/  IMAD R183, R239, 0x4, R42.reuse ;  /* 0x00000004efb77824 */ /* 0x100fe200078e022a */
[----:B------:R-:W2:Y:S01]  /*161c0*/  LDS R177, [R177+0x7500] ;  /* 0x00750000b1b17984 */ /* 0x000ea20000000800 */
[----:B------:R-:W-:Y:S01]  /*161d0*/  IMAD R181, R145, 0x4, R42 ;  /* 0x0000000491b57824 */ /* 0x000fe200078e022a */
[----:B------:R-:W-:Y:S01]  /*161e0*/  @!P4 LOP3.LUT R205, R205, R204, RZ, 0x3c, !PT ;  /* 0x000000cccdcdc212 */ /* 0x000fe200078e3cff */
[----:B---3--:R-:W-:Y:S01]  /*161f0*/  @!P6 IMAD.WIDE.U32 R134, R151, 0x4, R134 ;  /* 0x000000049786e825 */ /* 0x008fe200078e0086 */
[----:B------:R-:W3:Y:S01]  /*16200*/  LDS R179, [R179+0x7500] ;  /* 0x00750000b3b37984 */ /* 0x000ee20000000800 */
[----:B------:R-:W-:Y:S01]  /*16210*/  @!P5 LOP3.LUT R207, R208, R207, RZ, 0x3c, !PT ;  /* 0x000000cfd0cfd212 */ /* 0x000fe200078e3cff */
[----:B------:R-:W3:Y:S01]  /*16220*/  @!P2 LDC.64 R140, c[0x0][0x388] ;  /* 0x0000e200ff8cab82 */ /* 0x000ee20000000a00 */
[----:B------:R-:W-:Y:S01]  /*16230*/  @!P5 IMAD.IADD R151, R11, 0x1, R164 ;  /* 0x000000010b97d824 */ /* 0x000fe200078e02a4 */
[----:B------:R-:W-:Y:S01]  /*16240*/  @!P1 STG.E desc[UR10][R130.64], R199 ;  /* 0x000000c782009986 */ /* 0x000fe2000c10190a */
[----:B-1----:R-:W-:-:S03]  /*16250*/  @!P4 IMAD.WIDE.U32 R128, R157, 0x4, R128 ;  /* 0x000000049d80c825 */ /* 0x002fc600078e0080 */
[----:B------:R1:W3:Y:S01]  /*16260*/  LDS R42, [R150+0x7500] ;  /* 0x00750000962a7984 */ /* 0x0002e20000000800 */
[----:B0-----:R-:W-:Y:S01]  /*16270*/  @!P5 IMAD.WIDE.U32 R136, R151, 0x4, R136 ;  /* 0x000000049788d825 */ /* 0x001fe200078e0088 */
[----:B------:R-:W-:Y:S02]  /*16280*/  ISETP.NE.AND P1, PT, R216, RZ, PT ;  /* 0x000000ffd800720c */ /* 0x000fe40003f25270 */
[----:B------:R-:W0:Y:S01]  /*16290*/  LDS R183, [R183+0x7500] ;  /* 0x00750000b7b77984 */ /* 0x000e220000000800 */
[----:B------:R-:W-:-:S03]  /*162a0*/  P2R R174, PR, RZ, 0x4 ;  /* 0x00000004ffae7803 */ /* 0x000fc60000000000 */
[----:B------:R-:W-:Y:S01]  /*162b0*/  @!P6 STG.E desc[UR10][R134.64], R201 ;  /* 0x000000c98600e986 */ /* 0x000fe2000c10190a */
[----:B------:R-:W-:-:S03]  /*162c0*/  LOP3.LUT P2, RZ, R9, 0x80000000, RZ, 0xc0, !PT ;  /* 0x8000000009ff7812 */ /* 0x000fc6000784c0ff */
[----:B------:R-:W0:Y:S01]  /*162d0*/  LDS R181, [R181+0x7500] ;  /* 0x00750000b5b57984 */ /* 0x000e220000000800 */
[----:B------:R-:W-:Y:S01]  /*162e0*/  ISETP.NE.AND P3, PT, R222, RZ, PT ;  /* 0x000000ffde00720c */ /* 0x000fe20003f65270 */
[----:B----4-:R-:W-:Y:S01]  /*162f0*/  @!P0 IMAD.IADD R171, R10, 0x1, R175 ;  /* 0x000000010aab8824 */ /* 0x010fe200078e02af */
[----:B------:R-:W4:Y:S01]  /*16300*/  @!P1 LDC.64 R144, c[0x0][0x388] ;  /* 0x0000e200ff909b82 */ /* 0x000f220000000a00 */
[----:B------:R2:W-:Y:S01]  /*16310*/  @!P4 STG.E desc[UR10][R128.64], R205 ;  /* 0x000000cd8000c986 */ /* 0x0005e2000c10190a */
[----:B------:R-:W-:-:S03]  /*16320*/  ISETP.NE.AND P4, PT, R225, RZ, PT ;  /* 0x000000ffe100720c */ /* 0x000fc60003f85270 */
[----:B------:R4:W-:Y:S01]  /*16330*/  @!P5 STG.E desc[UR10][R136.64], R207 ;  /* 0x000000cf8800d986 */ /* 0x0009e2000c10190a */
[----:B------:R-:W-:Y:S02]  /*16340*/  ISETP.NE.AND P5, PT, R228, RZ, PT ;  /* 0x000000ffe400720c */ /* 0x000fe40003fa5270 */
[----:B------:R-:W-:Y:S01]  /*16350*/  ISETP.NE.AND P6, PT, R231, RZ, PT ;  /* 0x000000ffe700720c */ /* 0x000fe20003fc5270 */
[----:B-----5:R-:W-:Y:S02]  /*16360*/  @!P0 IMAD.WIDE.U32 R170, R171, 0x4, R138 ;  /* 0x00000004abaa8825 */ /* 0x020fe400078e008a */
[----:B------:R-:W5:Y:S01]  /*16370*/  @!P2 LDC.64 R138, c[0x0][0x388] ;  /* 0x0000e200ff8aab82 */ /* 0x000f620000000a00 */
[----:B------:R-:W-:-:S07]  /*16380*/  ISETP.NE.AND P2, PT, R174, RZ, PT ;  /* 0x000000ffae00720c */ /* 0x000fce0003f45270 */
[----:B-1----:R-:W1:Y:S01]  /*16390*/  @!P4 LDC.64 R150, c[0x0][0x388] ;  /* 0x0000e200ff96cb82 */ /* 0x002e620000000a00 */
[----:B------:R-:W-:-:S07]  /*163a0*/  @!P0 LOP3.LUT R211, R211, R210, RZ, 0x3c, !PT ;  /* 0x000000d2d3d38212 */ /* 0x000fce00078e3cff */
[----:B------:R-:W5:Y:S08]  /*163b0*/  @!P3 LDC.64 R130, c[0x0][0x388] ;  /* 0x0000e200ff82bb82 */ /* 0x000f700000000a00 */
[----:B------:R-:W5:Y:S01]  /*163c0*/  @!P5 LDC.64 R162, c[0x0][0x388] ;  /* 0x0000e200ffa2db82 */ /* 0x000f620000000a00 */
[----:B------:R-:W-:Y:S07]  /*163d0*/  @!P0 STG.E desc[UR10][R170.64], R211 ;  /* 0x000000d3aa008986 */ /* 0x000fee000c10190a */
[----:B------:R-:W5:Y:S01]  /*163e0*/  @!P6 LDC.64 R156, c[0x0][0x388] ;  /* 0x0000e200ff9ceb82 */ /* 0x000f620000000a00 */
[----:B--2---:R-:W-:-:S02]  /*163f0*/  P2R R128, PR, RZ, 0x1 ;  /* 0x00000001ff807803 */ /* 0x004fc40000000000 */
[----:B------:R-:W-:Y:S01]  /*16400*/  LOP3.LUT P0, RZ, R9, 0x80000000, RZ, 0xc0, !PT ;  /* 0x8000000009ff7812 */ /* 0x000fe2000780c0ff */
[----:B------:R-:W-:Y:S02]  /*16410*/  @!P2 IMAD.IADD R135, R7, 0x1, R168 ;  /* 0x000000010787a824 */ /* 0x000fe400078e02a8 */
[----:B------:R-:W-:Y:S02]  /*16420*/  @!P1 IMAD.IADD R185, R5, 0x1, R172 ;  /* 0x0000000105b99824 */ /* 0x000fe400078e02ac */
[----:B---3--:R-:W-:Y:S01]  /*16430*/  @!P2 IMAD.WIDE.U32 R140, R135, 0x4, R140 ;  /* 0x00000004878ca825 */ /* 0x008fe200078e008c */
[----:B------:R-:W2:Y:S03]  /*16440*/  SHFL.IDX PT, R187, R43, RZ, 0x1f ;  /* 0x00001fff2bbb7589 */ /* 0x000ea600000e0000 */
[----:B------:R-:W-:Y:S02]  /*16450*/  @!P4 IMAD.IADD R135, R8, 0x1, R177 ;  /* 0x000000010887c824 */ /* 0x000fe400078e02b1 */
[----:B------:R-:W-:Y:S01]  /*16460*/  @!P3 IMAD.IADD R129, R6, 0x1, R179 ;  /* 0x000000010681b824 */ /* 0x000fe200078e02b3 */
[----:B------:R-:W-:Y:S01]  /*16470*/  @!P1 LOP3.LUT R215, R215, R214, RZ, 0x3c, !PT ;  /* 0x000000d6d7d79212 */ /* 0x000fe200078e3cff */
[----:B----4-:R-:W-:Y:S01]  /*16480*/  @!P1 IMAD.WIDE.U32 R144, R185, 0x4, R144 ;  /* 0x00000004b9909825 */ /* 0x010fe200078e0090 */
[----:B------:R-:W-:-:S03]  /*16490*/  @!P2 LOP3.LUT R217, R218, R217, RZ, 0x3c, !PT ;  /* 0x000000d9dad9a212 */ /* 0x000fc600078e3cff */
[----:B------:R-:W-:Y:S02]  /*164a0*/  @!P5 IMAD.IADD R137, R3, 0x1, R42 ;  /* 0x000000010389d824 */ /* 0x000fe400078e022a */
[----:B-1----:R-:W-:Y:S01]  /*164b0*/  @!P4 IMAD.WIDE.U32 R150, R135, 0x4, R150 ;  /* 0x000000048796c825 */ /* 0x002fe200078e0096 */
[----:B------:R-:W-:-:S03]  /*164c0*/  @!P3 LOP3.LUT R221, R221, R220, RZ, 0x3c, !PT ;  /* 0x000000dcddddb212 */ /* 0x000fc600078e3cff */
[----:B0-----:R-:W-:Y:S01]  /*164d0*/  @!P6 IMAD.IADD R135, R4, 0x1, R183 ;  /* 0x000000010487e824 */ /* 0x001fe200078e02b7 */
[----:B------:R-:W-:Y:S01]  /*164e0*/  @!P4 LOP3.LUT R223, R224, R223, RZ, 0x3c, !PT ;  /* 0x000000dfe0dfc212 */ /* 0x000fe200078e3cff */
[----:B-----5:R-:W-:Y:S01]  /*164f0*/  @!P3 IMAD.WIDE.U32 R130, R129, 0x4, R130 ;  /* 0x000000048182b825 */ /* 0x020fe200078e0082 */
[----:B------:R-:W-:-:S03]  /*16500*/  @!P5 LOP3.LUT R227, R227, R226, RZ, 0x3c, !PT ;  /* 0x000000e2e3e3d212 */ /* 0x000fc600078e3cff */
[----:B------:R-:W-:Y:S01]  /*16510*/  @!P0 IMAD.IADD R185, R2, 0x1, R181 ;  /* 0x0000000102b98824 */ /* 0x000fe200078e02b5 */
[----:B------:R-:W-:Y:S01]  /*16520*/  @!P1 STG.E desc[UR10][R144.64], R215 ;  /* 0x000000d790009986 */ /* 0x000fe2000c10190a */
[----:B------:R-:W-:Y:S01]  /*16530*/  @!P5 IMAD.WIDE.U32 R162, R137, 0x4, R162 ;  /* 0x0000000489a2d825 */ /* 0x000fe200078e00a2 */
[----:B------:R-:W-:Y:S02]  /*16540*/  @!P6 LOP3.LUT R229, R230, R229, RZ, 0x3c, !PT ;  /* 0x000000e5e6e5e212 */ /* 0x000fe400078e3cff */
[----:B------:R-:W-:Y:S01]  /*16550*/  @!P2 STG.E desc[UR10][R140.64], R217 ;  /* 0x000000d98c00a986 */ /* 0x000fe2000c10190a */
[----:B------:R-:W-:Y:S01]  /*16560*/  @!P6 IMAD.WIDE.U32 R156, R135, 0x4, R156 ;  /* 0x00000004879ce825 */ /* 0x000fe200078e009c */
[----:B------:R-:W-:Y:S02]  /*16570*/  @!P0 LOP3.LUT R233, R233, R232, RZ, 0x3c, !PT ;  /* 0x000000e8e9e98212 */ /* 0x000fe400078e3cff */
[----:B------:R-:W-:Y:S01]  /*16580*/  @!P3 STG.E desc[UR10][R130.64], R221 ;  /* 0x000000dd8200b986 */ /* 0x000fe2000c10190a */
[----:B------:R-:W-:-:S03]  /*16590*/  @!P0 IMAD.WIDE.U32 R138, R185, 0x4, R138 ;  /* 0x00000004b98a8825 */ /* 0x000fc600078e008a */
[----:B------:R-:W-:Y:S04]  /*165a0*/  @!P4 STG.E desc[UR10][R150.64], R223 ;  /* 0x000000df9600c986 */ /* 0x000fe8000c10190a */
[----:B------:R-:W-:Y:S04]  /*165b0*/  @!P5 STG.E desc[UR10][R162.64], R227 ;  /* 0x000000e3a200d986 */ /* 0x000fe8000c10190a */
[----:B------:R-:W-:Y:S04]  /*165c0*/  @!P6 STG.E desc[UR10][R156.64], R229 ;  /* 0x000000e59c00e986 */ /* 0x000fe8000c10190a */
[----:B------:R-:W-:Y:S01]  /*165d0*/  @!P0 STG.E desc[UR10][R138.64], R233 ;  /* 0x000000e98a008986 */ /* 0x000fe2000c10190a */
[----:B------:R-:W-:Y:S01]  /*165e0*/  BAR.SYNC.DEFER_BLOCKING 0x0 ;  /* 0x0000000000007b1d */ /* 0x000fe20000010000 */
[----:B--2---:R-:W-:-:S13]  /*165f0*/  ISETP.GE.AND P0, PT, R125, R187, PT ;  /* 0x000000bb7d00720c */ /* 0x004fda0003f06270 */
        /* <DEDUP_REMOVED lines=117> */
[----:B------:R-:W-:Y:S04]  /*16d50*/  LDS R121, [R41+0x98] ;  /* 0x0000980029797984 */ /* 0x000fe80000000800 */
        /* <DEDUP_REMOVED lines=38> */
[----:B------:R-:W-:Y:S01]  /*16fc0*/  P2R R135, PR, RZ, 0x20 ;  /* 0x00000020ff877803 */ /* 0x000fe20000000000 */
[----:B------:R-:W-:Y:S08]  /*16fd0*/  BAR.SYNC.DEFER_BLOCKING 0x0 ;  /* 0x0000000000007b1d */ /* 0x000ff00000010000 */
[----:B------:R-:W-:Y:S06]  /*16fe0*/  BAR.SYNC.DEFER_BLOCKING 0x0 ;  /* 0x0000000000007b1d */ /* 0x000fec0000010000 */
[----:B0-----:R-:W-:Y:S04]  /*16ff0*/  STS [R56], R59 ;  /* 0x0000003b38007388 */ /* 0x001fe80000000800 */
[----:B-1----:R-:W-:Y:S04]  /*17000*/  STS [R66], R57 ;  /* 0x0000003942007388 */ /* 0x002fe80000000800 */
[----:B--2---:R-:W-:Y:S04]  /*17010*/  STS [R74], R55 ;  /* 0x000000374a007388 */ /* 0x004fe80000000800 */
[----:B---3--:R-:W-:Y:S04]  /*17020*/  STS [R82], R53 ;  /* 0x0000003552007388 */ /* 0x008fe80000000800 */
[----:B----4-:R-:W-:Y:S04]  /*17030*/  STS [R90], R51 ;  /* 0x000000335a007388 */ /* 0x010fe80000000800 */
[----:B-----5:R-:W-:Y:S04]  /*17040*/  STS [R98], R49 ;  /* 0x0000003162007388 */ /* 0x020fe80000000800 */
[----:B------:R-:W-:Y:S04]  /*17050*/  STS [R106], R47 ;  /* 0x0000002f6a007388 */ /* 0x000fe80000000800 */
[----:B------:R-:W-:Y:S04]  /*17060*/  STS [R114], R45 ;  /* 0x0000002d72007388 */ /* 0x000fe80000000800 */
[----:B------:R-:W-:Y:S04]  /*17070*/  STS [R122], R43 ;  /* 0x0000002b7a007388 */ /* 0x000fe80000000800 */
[----:B------:R0:W-:Y:S04]  /*17080*/  STS [R52], R61 ;  /* 0x0000003d34007388 */ /* 0x0001e80000000800 */
        /* <DEDUP_REMOVED lines=28> */
[----:B------:R1:W-:Y:S01]  /*17250*/  STS [R54], R121 ;  /* 0x0000007936007388 */ /* 0x0003e20000000800 */
[----:B------:R-:W-:Y:S01]  /*17260*/  BAR.SYNC.DEFER_BLOCKING 0x0 ;  /* 0x0000000000007b1d */ /* 0x000fe20000010000 */
[----:B------:R-:W-:-:S02]  /*17270*/  LOP3.LUT P5, RZ, R9, 0x40000000, RZ, 0xc0, !PT ;  /* 0x4000000009ff7812 */ /* 0x000fc400078ac0ff */
[----:B------:R-:W-:-:S11]  /*17280*/  P2R R131, PR, RZ, 0x10 ;  /* 0x00000010ff837803 */ /* 0x000fd60000000000 */
[----:B0-----:R-:W0:Y:S01]  /*17290*/  @!P5 LDC.64 R52, c[0x0][0x398] ;  /* 0x0000e600ff34db82 */ /* 0x001e220000000a00 */
[----:B------:R-:W2:Y:S01]  /*172a0*/  @!P5 LDS R43, [R0] ;  /* 0x00000000002bd984 */ /* 0x000ea20000000800 */
[----:B------:R-:W-:Y:S02]  /*172b0*/  P2R R130, PR, RZ, 0x8 ;  /* 0x00000008ff827803 */ /* 0x000fe40000000000 */
[C---:B------:R-:W-:Y:S02]  /*172c0*/  LOP3.LUT P4, RZ, R9.reuse, 0x20000000, RZ, 0xc0, !PT ;  /* 0x2000000009ff7812 */ /* 0x040fe4000788c0ff */
[C---:B------:R-:W-:Y:S02]  /*172d0*/  LOP3.LUT P3, RZ, R9.reuse, 0x10000000, RZ, 0xc0, !PT ;  /* 0x1000000009ff7812 */ /* 0x040fe4000786c0ff */
[----:B------:R-:W-:Y:S02]  /*172e0*/  P2R R134, PR, RZ, 0x4 ;  /* 0x00000004ff867803 */ /* 0x000fe40000000000 */
[----:B------:R-:W-:Y:S01]  /*172f0*/  LOP3.LUT P2, RZ, R9, 0x8000000, RZ, 0xc0, !PT ;  /* 0x0800000009ff7812 */ /* 0x000fe2000784c0ff */
[----:B------:R-:W-:-:S04]  /*17300*/  @!P5 IMAD.IADD R125, R241, 0x1, R125 ;  /* 0x00000001f17dd824 */ /* 0x000fc800078e027d */
[----:B0-----:R-:W-:Y:S02]  /*17310*/  @!P5 IMAD.WIDE.U32 R52, R125, 0x4, R52 ;  /* 0x000000047d34d825 */ /* 0x001fe400078e0034 */
[----:B------:R-:W0:Y:S01]  /*17320*/  @!P4 LDS R45, [R0+0x300] ;  /* 0x00030000002dc984 */ /* 0x000e220000000800 */
[----:B------:R-:W3:Y:S03]  /*17330*/  @!P4 LDC.64 R56, c[0x0][0x398] ;  /* 0x0000e600ff38cb82 */ /* 0x000ee60000000a00 */
[----:B------:R-:W4:Y:S05]  /*17340*/  @!P3 LDS R47, [R0+0x600] ;  /* 0x00060000002fb984 */ /* 0x000f2a0000000800 */
[----:B-1----:R-:W1:Y:S01]  /*17350*/  @!P3 LDC.64 R54, c[0x0][0x398] ;  /* 0x0000e600ff36bb82 */ /* 0x002e620000000a00 */
[----:B--2---:R2:W-:Y:S04]  /*17360*/  @!P5 STG.E desc[UR10][R52.64], R43 ;  /* 0x0000002b3400d986 */ /* 0x0045e8000c10190a */
[----:B------:R-:W5:Y:S03]  /*17370*/  @!P2 LDS R43, [R0+0x900] ;  /* 0x00090000002ba984 */ /* 0x000f660000000800 */
[----:B--2---:R-:W2:Y:S01]  /*17380*/  @!P2 LDC.64 R52, c[0x0][0x398] ;  /* 0x0000e600ff34ab82 */ /* 0x004ea20000000a00 */
[----:B------:R-:W-:-:S02]  /*17390*/  P2R R129, PR, RZ, 0x2 ;  /* 0x00000002ff817803 */ /* 0x000fc40000000000 */
[C---:B------:R-:W-:Y:S02]  /*173a0*/  LOP3.LUT P1, RZ, R9.reuse, 0x4000000, RZ, 0xc0, !PT ;  /* 0x0400000009ff7812 */ /* 0x040fe4000782c0ff */
[----:B------:R-:W-:Y:S01]  /*173b0*/  LOP3.LUT P0, RZ, R9, 0x2000000, RZ, 0xc0, !PT ;  /* 0x0200000009ff7812 */ /* 0x000fe2000780c0ff */
[----:B------:R-:W-:Y:S02]  /*173c0*/  @!P4 IMAD.IADD R41, R40, 0x1, R243 ;  /* 0x000000012829c824 */ /* 0x000fe400078e02f3 */
[----:B------:R-:W-:Y:S01]  /*173d0*/  @!P3 IMAD.IADD R39, R39, 0x1, R246 ;  /* 0x000000012727b824 */ /* 0x000fe200078e02f6 */
[----:B------:R-:W-:Y:S01]  /*173e0*/  LOP3.LUT P5, RZ, R9, 0x1000000, RZ, 0xc0, !PT ;  /* 0x0100000009ff7812 */ /* 0x000fe200078ac0ff */
[----:B---3--:R-:W-:-:S04]  /*173f0*/  @!P4 IMAD.WIDE.U32 R40, R41, 0x4, R56 ;  /* 0x000000042928c825 */ /* 0x008fc800078e0038 */
[----:B-1----:R-:W-:Y:S01]  /*17400*/  @!P3 IMAD.WIDE.U32 R54, R39, 0x4, R54 ;  /* 0x000000042736b825 */ /* 0x002fe200078e0036 */
[----:B0-----:R0:W-:Y:S03]  /*17410*/  @!P4 STG.E desc[UR10][R40.64], R45 ;  /* 0x0000002d2800c986 */ /* 0x0011e6000c10190a */
[----:B------:R-:W-:Y:S01]  /*17420*/  @!P2 IMAD.IADD R39, R38, 0x1, R247 ;  /* 0x000000012627a824 */ /* 0x000fe200078e02f7 */
[----:B----4-:R-:W-:Y:S04]  /*17430*/  @!P3 STG.E desc[UR10][R54.64], R47 ;  /* 0x0000002f3600b986 */ /* 0x010fe8000c10190a */
[----:B------:R-:W1:Y:S01]  /*17440*/  @!P1 LDS R45, [R0+0xc00] ;  /* 0x000c0000002d9984 */ /* 0x000e620000000800 */
[----:B--2---:R-:W-:-:S02]  /*17450*/  @!P2 IMAD.WIDE.U32 R38, R39, 0x4, R52 ;  /* 0x000000042726a825 */ /* 0x004fc400078e0034 */
[----:B------:R-:W2:Y:S01]  /*17460*/  @!P0 LDC.64 R52, c[0x0][0x398] ;  /* 0x0000e600ff348b82 */ /* 0x000ea20000000a00 */
[----:B------:R-:W3:Y:S04]  /*17470*/  @!P0 LDS R47, [R0+0xf00] ;  /* 0x000f0000002f8984 */ /* 0x000ee80000000800 */
[----:B-----5:R4:W-:Y:S03]  /*17480*/  @!P2 STG.E desc[UR10][R38.64], R43 ;  /* 0x0000002b2600a986 */ /* 0x0209e6000c10190a */
[----:B0-----:R-:W0:Y:S01]  /*17490*/  @!P1 LDC.64 R40, c[0x0][0x398] ;  /* 0x0000e600ff289b82 */ /* 0x001e220000000a00 */
[----:B------:R-:W5:Y:S07]  /*174a0*/  @!P5 LDS R43, [R0+0x1200] ;  /* 0x00120000002bd984 */ /* 0x000f6e0000000800 */
[----:B----4-:R-:W4:Y:S01]  /*174b0*/  @!P5 LDC.64 R38, c[0x0][0x398] ;  /* 0x0000e600ff26db82 */ /* 0x010f220000000a00 */
[----:B------:R-:W-:Y:S01]  /*174c0*/  @!P1 IMAD.IADD R37, R37, 0x1, R242 ;  /* 0x0000000125259824 */ /* 0x000fe200078e02f2 */
[----:B------:R-:W-:-:S02]  /*174d0*/  LOP3.LUT P4, RZ, R9, 0x800000, RZ, 0xc0, !PT ;  /* 0x0080000009ff7812 */ /* 0x000fc4000788c0ff */
[C---:B------:R-:W-:Y:S02]  /*174e0*/  LOP3.LUT P3, RZ, R9.reuse, 0x400000, RZ, 0xc0, !PT ;  /* 0x0040000009ff7812 */ /* 0x040fe4000786c0ff */
[----:B------:R-:W-:Y:S01]  /*174f0*/  LOP3.LUT P2, RZ, R9, 0x200000, RZ, 0xc0, !PT ;  /* 0x0020000009ff7812 */ /* 0x000fe2000784c0ff */
[----:B------:R-:W-:Y:S02]  /*17500*/  @!P5 IMAD.IADD R35, R35, 0x1, R46 ;  /* 0x000000012323d824 */ /* 0x000fe400078e022e */
[----:B0-----:R-:W-:-:S04]  /*17510*/  @!P1 IMAD.WIDE.U32 R40, R37, 0x4, R40 ;  /* 0x0000000425289825 */ /* 0x001fc800078e0028 */
[----:B------:R-:W-:-:S04]  /*17520*/  @!P0 IMAD.IADD R37, R36, 0x1, R87 ;  /* 0x0000000124258824 */ /* 0x000fc800078e0257 */
[----:B--2---:R-:W-:Y:S01]  /*17530*/  @!P0 IMAD.WIDE.U32 R36, R37, 0x4, R52 ;  /* 0x0000000425248825 */ /* 0x004fe200078e0034 */
[----:B-1----:R0:W-:Y:S03]  /*17540*/  @!P1 STG.E desc[UR10][R40.64], R45 ;  /* 0x0000002d28009986 */ /* 0x0021e6000c10190a */
[----:B----4-:R-:W-:Y:S01]  /*17550*/  @!P5 IMAD.WIDE.U32 R38, R35, 0x4, R38 ;  /* 0x000000042326d825 */ /* 0x010fe200078e0026 */
[----:B---3--:R1:W-:Y:S04]  /*17560*/  @!P0 STG.E desc[UR10][R36.64], R47 ;  /* 0x0000002f24008986 */ /* 0x0083e8000c10190a */
[----:B------:R-:W2:Y:S01]  /*17570*/  @!P4 LDS R45, [R0+0x1500] ;  /* 0x00150000002dc984 */ /* 0x000ea20000000800 */
[----:B0-----:R-:W0:Y:S03]  /*17580*/  @!P4 LDC.64 R40, c[0x0][0x398] ;  /* 0x0000e600ff28cb82 */ /* 0x001e260000000a00 */
[----:B-----5:R3:W-:Y:S01]  /*17590*/  @!P5 STG.E desc[UR10][R38.64], R43 ;  /* 0x0000002b2600d986 */ /* 0x0207e2000c10190a */
[----:B------:R-:W-:Y:S01]  /*175a0*/  LOP3.LUT P1, RZ, R9, 0x100000, RZ, 0xc0, !PT ;  /* 0x0010000009ff7812 */ /* 0x000fe2000782c0ff */
[----:B------:R-:W-:-:S02]  /*175b0*/  @!P4 IMAD.IADD R35, R34, 0x1, R85 ;  /* 0x000000012223c824 */ /* 0x000fc400078e0255 */
[----:B------:R-:W-:Y:S01]  /*175c0*/  @!P3 IMAD.IADD R33, R33, 0x1, R48 ;  /* 0x000000012121b824 */ /* 0x000fe200078e0230 */
[----:B------:R-:W-:Y:S01]  /*175d0*/  @!P2 LDS R43, [R0+0x1b00] ;  /* 0x001b0000002ba984 */ /* 0x000fe20000000800 */
[----:B-1----:R-:W1:Y:S08]  /*175e0*/  @!P3 LDC.64 R36, c[0x0][0x398] ;  /* 0x0000e600ff24bb82 */ /* 0x002e700000000a00 */
[----:B---3--:R-:W3:Y:S01]  /*175f0*/  @!P2 LDC.64 R38, c[0x0][0x398] ;  /* 0x0000e600ff26ab82 */ /* 0x008ee20000000a00 */
[----:B0-----:R-:W-:-:S02]  /*17600*/  @!P4 IMAD.WIDE.U32 R34, R35, 0x4, R40 ;  /* 0x000000042322c825 */ /* 0x001fc400078e0028 */
[----:B------:R-:W0:Y:S02]  /*17610*/  @!P3 LDS R41, [R0+0x1800] ;  /* 0x001800000029b984 */ /* 0x000e240000000800 */
[----:B-1----:R-:W-:-:S04]  /*17620*/  @!P3 IMAD.WIDE.U32 R36, R33, 0x4, R36 ;  /* 0x000000042124b825 */ /* 0x002fc800078e0024 */
[----:B------:R-:W-:-:S04]  /*17630*/  @!P2 IMAD.IADD R33, R32, 0x1, R143 ;  /* 0x000000012021a824 */ /* 0x000fc800078e028f */
[----:B---3--:R-:W-:Y:S02]  /*17640*/  @!P2 IMAD.WIDE.U32 R32, R33, 0x4, R38 ;  /* 0x000000042120a825 */ /* 0x008fe400078e0026 */
[----:B------:R-:W1:Y:S04]  /*17650*/  @!P1 LDS R39, [R0+0x1e00] ;  /* 0x001e000000279984 */ /* 0x000e680000000800 */
[----:B--2---:R2:W-:Y:S01]  /*17660*/  @!P4 STG.E desc[UR10][R34.64], R45 ;  /* 0x0000002d2200c986 */ /* 0x0045e2000c10190a */
[C---:B------:R-:W-:Y:S01]  /*17670*/  LOP3.LUT P0, RZ, R9.reuse, 0x80000, RZ, 0xc0, !PT ;  /* 0x0008000009ff7812 */ /* 0x040fe2000780c0ff */
[----:B--2---:R-:W2:Y:S01]  /*17680*/  @!P1 LDC.64 R34, c[0x0][0x398] ;  /* 0x0000e600ff229b82 */ /* 0x004ea20000000a00 */
[C---:B------:R-:W-:Y:S02]  /*17690*/  LOP3.LUT P5, RZ, R9.reuse, 0x40000, RZ, 0xc0, !PT ;  /* 0x0004000009ff7812 */ /* 0x040fe400078ac0ff */
[----:B------:R-:W-:Y:S01]  /*176a0*/  LOP3.LUT P4, RZ, R9, 0x20000, RZ, 0xc0, !PT ;  /* 0x0002000009ff7812 */ /* 0x000fe2000788c0ff */
[----:B------:R-:W-:Y:S01]  /*176b0*/  @!P1 IMAD.IADD R31, R31, 0x1, R146 ;  /* 0x000000011f1f9824 */ /* 0x000fe200078e0292 */
[----:B0-----:R0:W-:Y:S04]  /*176c0*/  @!P3 STG.E desc[UR10][R36.64], R41 ;  /* 0x000000292400b986 */ /* 0x0011e8000c10190a */
[----:B------:R3:W-:Y:S04]  /*176d0*/  @!P2 STG.E desc[UR10][R32.64], R43 ;  /* 0x0000002b2000a986 */ /* 0x0007e8000c10190a */
[----:B------:R-:W4:Y:S01]  /*176e0*/  @!P0 LDS R41, [R0+0x2100] ;  /* 0x0021000000298984 */ /* 0x000f220000000800 */
[----:B0-----:R-:W0:Y:S01]  /*176f0*/  @!P0 LDC.64 R36, c[0x0][0x398] ;  /* 0x0000e600ff248b82 */ /* 0x001e220000000a00 */
[----:B--2---:R-:W-:-:S07]  /*17700*/  @!P1 IMAD.WIDE.U32 R34, R31, 0x4, R34 ;  /* 0x000000041f229825 */ /* 0x004fce00078e0022 */
[----:B---3--:R-:W2:Y:S01]  /*17710*/  @!P5 LDC.64 R32, c[0x0][0x398] ;  /* 0x0000e600ff20db82 */ /* 0x008ea20000000a00 */
[----:B-1----:R1:W-:Y:S01]  /*17720*/  @!P1 STG.E desc[UR10][R34.64], R39 ;  /* 0x0000002722009986 */ /* 0x0023e2000c10190a */
[----:B------:R-:W-:Y:S01]  /*17730*/  LOP3.LUT P3, RZ, R9, 0x10000, RZ, 0xc0, !PT ;  /* 0x0001000009ff7812 */ /* 0x000fe2000786c0ff */
[----:B------:R-:W-:Y:S02]  /*17740*/  @!P0 IMAD.IADD R31, R30, 0x1, R149 ;  /* 0x000000011e1f8824 */ /* 0x000fe400078e0295 */
[----:B------:R-:W-:Y:S01]  /*17750*/  @!P5 IMAD.IADD R29, R29, 0x1, R152 ;  /* 0x000000011d1dd824 */ /* 0x000fe200078e0298 */
[----:B------:R-:W-:Y:S02]  /*17760*/  @!P4 LDS R39, [R0+0x2700] ;  /* 0x002700000027c984 */ /* 0x000fe40000000800 */
[----:B-1----:R-:W1:Y:S01]  /*17770*/  @!P4 LDC.64 R34, c[0x0][0x398] ;  /* 0x0000e600ff22cb82 */ /* 0x002e620000000a00 */
[----:B0-----:R-:W-:Y:S02]  /*17780*/  @!P0 IMAD.WIDE.U32 R30, R31, 0x4, R36 ;  /* 0x000000041f1e8825 */ /* 0x001fe400078e0024 */
[----:B------:R-:W0:Y:S02]  /*17790*/  @!P5 LDS R37, [R0+0x2400] ;  /* 0x002400000025d984 */ /* 0x000e240000000800 */
[----:B--2---:R-:W-:-:S04]  /*177a0*/  @!P5 IMAD.WIDE.U32 R32, R29, 0x4, R32 ;  /* 0x000000041d20d825 */ /* 0x004fc800078e0020 */
[----:B------:R-:W-:-:S04]  /*177b0*/  @!P4 IMAD.IADD R29, R28, 0x1, R155 ;  /* 0x000000011c1dc824 */ /* 0x000fc800078e029b */
[----:B-1----:R-:W-:Y:S02]  /*177c0*/  @!P4 IMAD.WIDE.U32 R28, R29, 0x4, R34 ;  /* 0x000000041d1cc825 */ /* 0x002fe400078e0022 */
[----:B------:R-:W1:Y:S04]  /*177d0*/  @!P3 LDS R35, [R0+0x2a00] ;  /* 0x002a00000023b984 */ /* 0x000e680000000800 */
[----:B----4-:R2:W-:Y:S01]  /*177e0*/  @!P0 STG.E desc[UR10][R30.64], R41 ;  /* 0x000000291e008986 */ /* 0x0105e2000c10190a */
        /* <DEDUP_REMOVED lines=20> */
[----:B------:R-:W-:Y:S01]  /*17930*/  @!P0 IMAD.IADD R25, R24, 0x1, R147 ;  /* 0x0000000118198824 */ /* 0x000fe200078e0293 */
[----:B----4-:R2:W-:Y:S03]  /*17940*/  @!P2 STG.E desc[UR10][R26.64], R37 ;  /* 0x000000251a00a986 */ /* 0x0105e6000c10190a */
[----:B-1----:R-:W-:Y:S01]  /*17950*/  @!P0 IMAD.WIDE.U32 R24, R25, 0x4, R30 ;  /* 0x0000000419188825 */ /* 0x002fe200078e001e */
[----:B--2---:R-:W1:Y:S01]  /*17960*/  @!P5 LDC.64 R26, c[0x0][0x398] ;  /* 0x0000e600ff1adb82 */ /* 0x004e620000000a00 */
[----:B------:R-:W2:Y:S01]  /*17970*/  @!P5 LDS R31, [R0+0x3600] ;  /* 0x00360000001fd984 */ /* 0x000ea20000000800 */
[C---:B------:R-:W-:Y:S02]  /*17980*/  LOP3.LUT P4, RZ, R9.reuse, 0x800, RZ, 0xc0, !PT ;  /* 0x0000080009ff7812 */ /* 0x040fe4000788c0ff */
[C---:B------:R-:W-:Y:S02]  /*17990*/  LOP3.LUT P3, RZ, R9.reuse, 0x400, RZ, 0xc0, !PT ;  /* 0x0000040009ff7812 */ /* 0x040fe4000786c0ff */
[----:B------:R-:W-:Y:S01]  /*179a0*/  LOP3.LUT P2, RZ, R9, 0x200, RZ, 0xc0, !PT ;  /* 0x0000020009ff7812 */ /* 0x000fe2000784c0ff */
[----:B------:R-:W-:Y:S01]  /*179b0*/  @!P5 IMAD.IADD R23, R23, 0x1, R44 ;  /* 0x000000011717d824 */ /* 0x000fe200078e022c */
[----:B0-----:R0:W-:Y:S04]  /*179c0*/  @!P1 STG.E desc[UR10][R28.64], R33 ;  /* 0x000000211c009986 */ /* 0x0011e8000c10190a */
[----:B------:R3:W-:Y:S01]  /*179d0*/  @!P0 STG.E desc[UR10][R24.64], R35 ;  /* 0x0000002318008986 */ /* 0x0007e2000c10190a */
[----:B-1----:R-:W-:-:S03]  /*179e0*/  @!P5 IMAD.WIDE.U32 R26, R23, 0x4, R26 ;  /* 0x00000004171ad825 */ /* 0x002fc600078e001a */
[----:B------:R-:W1:Y:S01]  /*179f0*/  @!P4 LDS R33, [R0+0x3900] ;  /* 0x003900000021c984 */ /* 0x000e620000000800 */
[----:B0-----:R-:W0:Y:S08]  /*17a00*/  @!P4 LDC.64 R28, c[0x0][0x398] ;  /* 0x0000e600ff1ccb82 */ /* 0x001e300000000a00 */
[----:B---3--:R-:W3:Y:S01]  /*17a10*/  @!P3 LDC.64 R24, c[0x0][0x398] ;  /* 0x0000e600ff18bb82 */ /* 0x008ee20000000a00 */
[----:B--2---:R2:W-:Y:S01]  /*17a20*/  @!P5 STG.E desc[UR10][R26.64], R31 ;  /* 0x0000001f1a00d986 */ /* 0x0045e2000c10190a */
[----:B------:R-:W-:Y:S01]  /*17a30*/  LOP3.LUT P1, RZ, R9, 0x100, RZ, 0xc0, !PT ;  /* 0x0000010009ff7812 */ /* 0x000fe2000782c0ff */
[----:B------:R-:W-:-:S02]  /*17a40*/  @!P4 IMAD.IADD R23, R22, 0x1, R153 ;  /* 0x000000011617c824 */ /* 0x000fc400078e0299 */
[----:B------:R-:W-:Y:S01]  /*17a50*/  @!P3 IMAD.IADD R21, R21, 0x1, R50 ;  /* 0x000000011515b824 */ /* 0x000fe200078e0232 */
[----:B------:R-:W-:Y:S02]  /*17a60*/  @!P2 LDS R31, [R0+0x3f00] ;  /* 0x003f0000001fa984 */ /* 0x000fe40000000800 */
[----:B--2---:R-:W2:Y:S01]  /*17a70*/  @!P2 LDC.64 R26, c[0x0][0x398] ;  /* 0x0000e600ff1aab82 */ /* 0x004ea20000000a00 */
[----:B0-----:R-:W-:Y:S02]  /*17a80*/  @!P4 IMAD.WIDE.U32 R22, R23, 0x4, R28 ;  /* 0x000000041716c825 */ /* 0x001fe400078e001c */
[----:B------:R-:W0:Y:S02]  /*17a90*/  @!P3 LDS R29, [R0+0x3c00] ;  /* 0x003c0000001db984 */ /* 0x000e240000000800 */
[----:B---3--:R-:W-:-:S04]  /*17aa0*/  @!P3 IMAD.WIDE.U32 R24, R21, 0x4, R24 ;  /* 0x000000041518b825 */ /* 0x008fc800078e0018 */
[----:B------:R-:W-:-:S04]  /*17ab0*/  @!P2 IMAD.IADD R21, R20, 0x1, R159 ;  /* 0x000000011415a824 */ /* 0x000fc800078e029f */
[----:B--2---:R-:W-:Y:S02]  /*17ac0*/  @!P2 IMAD.WIDE.U32 R20, R21, 0x4, R26 ;  /* 0x000000041514a825 */ /* 0x004fe400078e001a */
[----:B------:R-:W2:Y:S04]  /*17ad0*/  @!P1 LDS R27, [R0+0x4200] ;  /* 0x00420000001b9984 */ /* 0x000ea80000000800 */
[----:B-1----:R1:W-:Y:S01]  /*17ae0*/  @!P4 STG.E desc[UR10][R22.64], R33 ;  /* 0x000000211600c986 */ /* 0x0023e2000c10190a */
[----:B------:R-:W-:Y:S01]  /*17af0*/  P2R R136, PR, RZ, 0x40 ;  /* 0x00000040ff887803 */ /* 0x000fe20000000000 */
[----:B-1----:R-:W1:Y:S01]  /*17b00*/  @!P1 LDC.64 R22, c[0x0][0x398] ;  /* 0x0000e600ff169b82 */ /* 0x002e620000000a00 */
[C---:B------:R-:W-:Y:S02]  /*17b10*/  LOP3.LUT P0, RZ, R9.reuse, 0x80, RZ, 0xc0, !PT ;  /* 0x0000008009ff7812 */ /* 0x040fe4000780c0ff */
[----:B------:R-:W-:-:S02]  /*17b20*/  LOP3.LUT P6, RZ, R9, 0x40, RZ, 0xc0, !PT ;  /* 0x0000004009ff7812 */ /* 0x000fc400078cc0ff */
[----:B------:R-:W-:Y:S01]  /*17b30*/  LOP3.LUT P5, RZ, R9, 0x20, RZ, 0xc0, !PT ;  /* 0x0000002009ff7812 */ /* 0x000fe200078ac0ff */
[----:B------:R-:W-:Y:S01]  /*17b40*/  @!P1 IMAD.IADD R19, R19, 0x1, R148 ;  /* 0x0000000113139824 */ /* 0x000fe200078e0294 */
[----:B0-----:R0:W-:Y:S04]  /*17b50*/  @!P3 STG.E desc[UR10][R24.64], R29 ;  /* 0x0000001d1800b986 */ /* 0x0011e8000c10190a */
[----:B------:R3:W-:Y:S04]  /*17b60*/  @!P2 STG.E desc[UR10][R20.64], R31 ;  /* 0x0000001f1400a986 */ /* 0x0007e8000c10190a */
[----:B------:R-:W4:Y:S01]  /*17b70*/  @!P0 LDS R29, [R0+0x4500] ;  /* 0x00450000001d8984 */ /* 0x000f220000000800 */
[----:B0-----:R-:W0:Y:S01]  /*17b80*/  @!P0 LDC.64 R24, c[0x0][0x398] ;  /* 0x0000e600ff188b82 */ /* 0x001e220000000a00 */
[----:B-1----:R-:W-:-:S07]  /*17b90*/  @!P1 IMAD.WIDE.U32 R22, R19, 0x4, R22 ;  /* 0x0000000413169825 */ /* 0x002fce00078e0016 */
[----:B---3--:R-:W1:Y:S01]  /*17ba0*/  @!P6 LDC.64 R20, c[0x0][0x398] ;  /* 0x0000e600ff14eb82 */ /* 0x008e620000000a00 */
[----:B--2---:R2:W-:Y:S01]  /*17bb0*/  @!P1 STG.E desc[UR10][R22.64], R27 ;  /* 0x0000001b16009986 */ /* 0x0045e2000c10190a */
[----:B------:R-:W-:Y:S01]  /*17bc0*/  LOP3.LUT P4, RZ, R9, 0x10, RZ, 0xc0, !PT ;  /* 0x0000001009ff7812 */ /* 0x000fe2000788c0ff */
[----:B------:R-:W-:Y:S02]  /*17bd0*/  @!P0 IMAD.IADD R19, R18, 0x1, R165 ;  /* 0x0000000112138824 */ /* 0x000fe400078e02a5 */
[----:B------:R-:W-:Y:S01]  /*17be0*/  @!P6 IMAD.IADD R17, R17, 0x1, R154 ;  /* 0x000000011111e824 */ /* 0x000fe200078e029a */
[----:B------:R-:W-:Y:S02]  /*17bf0*/  @!P5 LDS R27, [R0+0x4b00] ;  /* 0x004b0000001bd984 */ /* 0x000fe40000000800 */
[----:B--2---:R-:W2:Y:S01]  /*17c00*/  @!P5 LDC.64 R22, c[0x0][0x398] ;  /* 0x0000e600ff16db82 */ /* 0x004ea20000000a00 */
[----:B0-----:R-:W-:Y:S02]  /*17c10*/  @!P0 IMAD.WIDE.U32 R18, R19, 0x4, R24 ;  /* 0x0000000413128825 */ /* 0x001fe400078e0018 */
[----:B------:R-:W0:Y:S02]  /*17c20*/  @!P6 LDS R25, [R0+0x4800] ;  /* 0x004800000019e984 */ /* 0x000e240000000800 */
[----:B-1----:R-:W-:-:S04]  /*17c30*/  @!P6 IMAD.WIDE.U32 R20, R17, 0x4, R20 ;  /* 0x000000041114e825 */ /* 0x002fc800078e0014 */
[----:B------:R-:W-:-:S04]  /*17c40*/  @!P5 IMAD.IADD R17, R16, 0x1, R167 ;  /* 0x000000011011d824 */ /* 0x000fc800078e02a7 */
[----:B--2---:R-:W-:Y:S02]  /*17c50*/  @!P5 IMAD.WIDE.U32 R16, R17, 0x4, R22 ;  /* 0x000000041110d825 */ /* 0x004fe400078e0016 */
[----:B------:R-:W1:Y:S04]  /*17c60*/  @!P4 LDS R23, [R0+0x4e00] ;  /* 0x004e00000017c984 */ /* 0x000e680000000800 */
[----:B----4-:R2:W-:Y:S02]  /*17c70*/  @!P0 STG.E desc[UR10][R18.64], R29 ;  /* 0x0000001d12008986 */ /* 0x0105e4000c10190a */
[----:B--2---:R-:W2:Y:S01]  /*17c80*/  @!P4 LDC.64 R18, c[0x0][0x398] ;  /* 0x0000e600ff12cb82 */ /* 0x004ea20000000a00 */
        /* <DEDUP_REMOVED lines=22> */
[----:B----4-:R2:W-:Y:S02]  /*17df0*/  @!P3 STG.E desc[UR10][R14.64], R25 ;  /* 0x000000190e00b986 */ /* 0x0105e4000c10190a */
[----:B--2---:R-:W2:Y:S01]  /*17e00*/  @!P0 LDC.64 R14, c[0x0][0x398] ;  /* 0x0000e600ff0e8b82 */ /* 0x004ea20000000a00 */
[----:B------:R-:W-:Y:S01]  /*17e10*/  @!P0 IMAD.IADD R11, R11, 0x1, R164 ;  /* 0x000000010b0b8824 */ /* 0x000fe200078e02a4 */
[----:B0-----:R0:W-:Y:S04]  /*17e20*/  @!P2 STG.E desc[UR10][R16.64], R21 ;  /* 0x000000151000a986 */ /* 0x0011e8000c10190a */
[----:B------:R3:W-:Y:S01]  /*17e30*/  @!P1 STG.E desc[UR10][R12.64], R23 ;  /* 0x000000170c009986 */ /* 0x0007e2000c10190a */
[----:B--2---:R-:W-:-:S05]  /*17e40*/  @!P0 IMAD.WIDE.U32 R14, R11, 0x4, R14 ;  /* 0x000000040b0e8825 */ /* 0x004fca00078e000e */
[----:B-1----:R1:W-:Y:S01]  /*17e50*/  @!P0 STG.E desc[UR10][R14.64], R19 ;  /* 0x000000130e008986 */ /* 0x0023e2000c10190a */
[----:B------:R-:W-:-:S13]  /*17e60*/  ISETP.NE.AND P0, PT, R128, RZ, PT ;  /* 0x000000ff8000720c */ /* 0x000fda0003f05270 */
[----:B------:R-:W2:Y:S01]  /*17e70*/  @!P0 LDS R21, [R0+0x5d00] ;  /* 0x005d000000158984 */ /* 0x000ea20000000800 */
[----:B0-----:R-:W0:Y:S01]  /*17e80*/  @!P0 LDC.64 R16, c[0x0][0x398] ;  /* 0x0000e600ff108b82 */ /* 0x001e220000000a00 */
[----:B------:R-:W-:Y:S02]  /*17e90*/  ISETP.NE.AND P1, PT, R129, RZ, PT ;  /* 0x000000ff8100720c */ /* 0x000fe40003f25270 */
[----:B------:R-:W-:Y:S02]  /*17ea0*/  ISETP.NE.AND P2, PT, R134, RZ, PT ;  /* 0x000000ff8600720c */ /* 0x000fe40003f45270 */
[----:B------:R-:W-:Y:S02]  /*17eb0*/  ISETP.NE.AND P3, PT, R130, RZ, PT ;  /* 0x000000ff8200720c */ /* 0x000fe40003f65270 */
[----:B------:R-:W-:Y:S02]  /*17ec0*/  ISETP.NE.AND P4, PT, R131, RZ, PT ;  /* 0x000000ff8300720c */ /* 0x000fe40003f85270 */
[----:B------:R-:W-:-:S02]  /*17ed0*/  ISETP.NE.AND P5, PT, R135, RZ, PT ;  /* 0x000000ff8700720c */ /* 0x000fc40003fa5270 */
[----:B------:R-:W-:-:S03]  /*17ee0*/  ISETP.NE.AND P6, PT, R136, RZ, PT ;  /* 0x000000ff8800720c */ /* 0x000fc60003fc5270 */
[----:B------:R-:W4:Y:S01]  /*17ef0*/  @!P1 LDS R25, [R0+0x6000] ;  /* 0x0060000000199984 */ /* 0x000f220000000800 */
[----:B------:R-:W-:Y:S01]  /*17f00*/  @!P0 IMAD.IADD R11, R10, 0x1, R175 ;  /* 0x000000010a0b8824 */ /* 0x000fe200078e02af */
[----:B---3--:R-:W3:Y:S02]  /*17f10*/  @!P1 LDC.64 R12, c[0x0][0x398] ;  /* 0x0000e600ff0c9b82 */ /* 0x008ee40000000a00 */
[----:B------:R-:W5:Y:S04]  /*17f20*/  @!P2 LDS R27, [R0+0x6300] ;  /* 0x00630000001ba984 */ /* 0x000f680000000800 */
[----:B------:R-:W5:Y:S02]  /*17f30*/  @!P3 LDS R29, [R0+0x6600] ;  /* 0x00660000001db984 */ /* 0x000f640000000800 */
[----:B-1----:R-:W1:Y:S02]  /*17f40*/  @!P2 LDC.64 R14, c[0x0][0x398] ;  /* 0x0000e600ff0eab82 */ /* 0x002e640000000a00 */
[----:B------:R-:W5:Y:S04]  /*17f50*/  @!P4 LDS R31, [R0+0x6900] ;  /* 0x00690000001fc984 */ /* 0x000f680000000800 */
[----:B------:R-:W5:Y:S02]  /*17f60*/  @!P5 LDS R33, [R0+0x6c00] ;  /* 0x006c00000021d984 */ /* 0x000f640000000800 */
[----:B------:R-:W5:Y:S02]  /*17f70*/  @!P4 LDC.64 R18, c[0x0][0x398] ;  /* 0x0000e600ff12cb82 */ /* 0x000f640000000a00 */
[----:B------:R-:W5:Y:S01]  /*17f80*/  @!P6 LDS R35, [R0+0x6f00] ;  /* 0x006f00000023e984 */ /* 0x000f620000000800 */
[----:B0-----:R-:W-:-:S05]  /*17f90*/  @!P0 IMAD.WIDE.U32 R10, R11, 0x4, R16 ;  /* 0x000000040b0a8825 */ /* 0x001fca00078e0010 */
[----:B------:R-:W0:Y:S01]  /*17fa0*/  @!P3 LDC.64 R16, c[0x0][0x398] ;  /* 0x0000e600ff10bb82 */ /* 0x000e220000000a00 */
[----:B--2---:R2:W-:Y:S07]  /*17fb0*/  @!P0 STG.E desc[UR10][R10.64], R21 ;  /* 0x000000150a008986 */ /* 0x0045ee000c10190a */
[----:B------:R-:W5:Y:S08]  /*17fc0*/  @!P6 LDC.64 R22, c[0x0][0x398] ;  /* 0x0000e600ff16eb82 */ /* 0x000f700000000a00 */
[----:B--2---:R-:W2:Y:S01]  /*17fd0*/  @!P5 LDC.64 R20, c[0x0][0x398] ;  /* 0x0000e600ff14db82 */ /* 0x004ea20000000a00 */
[----:B------:R-:W-:Y:S01]  /*17fe0*/  @!P1 IMAD.IADD R11, R5, 0x1, R172 ;  /* 0x00000001050b9824 */ /* 0x000fe200078e02ac */
[----:B------:R-:W-:Y:S01]  /*17ff0*/  LOP3.LUT P0, RZ, R9, 0x80000000, RZ, 0xc0, !PT ;  /* 0x8000000009ff7812 */ /* 0x000fe2000780c0ff */
[----:B------:R-:W-:-:S02]  /*18000*/  @!P2 IMAD.IADD R5, R7, 0x1, R168 ;  /* 0x000000010705a824 */ /* 0x000fc400078e02a8 */
[----:B------:R-:W-:Y:S02]  /*18010*/  @!P3 IMAD.IADD R7, R6, 0x1, R179 ;  /* 0x000000010607b824 */ /* 0x000fe400078e02b3 */
[----:B---3--:R-:W-:-:S04]  /*18020*/  @!P1 IMAD.WIDE.U32 R10, R11, 0x4, R12 ;  /* 0x000000040b0a9825 */ /* 0x008fc800078e000c */
[----:B------:R-:W-:Y:S02]  /*18030*/  @!P4 IMAD.IADD R9, R8, 0x1, R177 ;  /* 0x000000010809c824 */ /* 0x000fe400078e02b1 */
[----:B------:R-:W-:Y:S02]  /*18040*/  @!P5 IMAD.IADD R13, R3, 0x1, R42 ;  /* 0x00000001030dd824 */ /* 0x000fe400078e022a */
[----:B------:R-:W-:Y:S02]  /*18050*/  @!P6 IMAD.IADD R183, R4, 0x1, R183 ;  /* 0x0000000104b7e824 */ /* 0x000fe400078e02b7 */
[----:B-1----:R-:W-:Y:S01]  /*18060*/  @!P2 IMAD.WIDE.U32 R4, R5, 0x4, R14 ;  /* 0x000000040504a825 */ /* 0x002fe200078e000e */
[----:B----4-:R1:W-:Y:S03]  /*18070*/  @!P1 STG.E desc[UR10][R10.64], R25 ;  /* 0x000000190a009986 */ /* 0x0103e6000c10190a */
[----:B0-----:R-:W-:Y:S01]  /*18080*/  @!P3 IMAD.WIDE.U32 R6, R7, 0x4, R16 ;  /* 0x000000040706b825 */ /* 0x001fe200078e0010 */
[----:B-----5:R1:W-:Y:S03]  /*18090*/  @!P2 STG.E desc[UR10][R4.64], R27 ;  /* 0x0000001b0400a986 */ /* 0x0203e6000c10190a */
[----:B------:R-:W-:Y:S01]  /*180a0*/  @!P4 IMAD.WIDE.U32 R8, R9, 0x4, R18 ;  /* 0x000000040908c825 */ /* 0x000fe200078e0012 */
[----:B------:R1:W-:Y:S03]  /*180b0*/  @!P3 STG.E desc[UR10][R6.64], R29 ;  /* 0x0000001d0600b986 */ /* 0x0003e6000c10190a */
[----:B--2---:R-:W-:Y:S01]  /*180c0*/  @!P5 IMAD.WIDE.U32 R12, R13, 0x4, R20 ;  /* 0x000000040d0cd825 */ /* 0x004fe200078e0014 */
[----:B------:R1:W-:Y:S03]  /*180d0*/  @!P4 STG.E desc[UR10][R8.64], R31 ;  /* 0x0000001f0800c986 */ /* 0x0003e6000c10190a */
[----:B------:R-:W-:Y:S01]  /*180e0*/  @!P6 IMAD.WIDE.U32 R14, R183, 0x4, R22 ;  /* 0x00000004b70ee825 */ /* 0x000fe200078e0016 */
[----:B------:R1:W-:Y:S04]  /*180f0*/  @!P5 STG.E desc[UR10][R12.64], R33 ;  /* 0x000000210c00d986 */ /* 0x0003e8000c10190a */
[----:B------:R1:W-:Y:S01]  /*18100*/  @!P6 STG.E desc[UR10][R14.64], R35 ;  /* 0x000000230e00e986 */ /* 0x0003e2000c10190a */
[----:B------:R-:W-:Y:S05]  /*18110*/  @P0 EXIT ;  /* 0x000000000000094d */ /* 0x000fea0003800000 */
[----:B-1----:R-:W0:Y:S01]  /*18120*/  LDS R7, [R0+0x7200] ;  /* 0x0072000000077984 */ /* 0x002e220000000800 */
[----:B------:R-:W1:Y:S01]  /*18130*/  LDC.64 R4, c[0x0][0x398] ;  /* 0x0000e600ff047b82 */ /* 0x000e620000000a00 */
[----:B------:R-:W-:-:S04]  /*18140*/  IMAD.IADD R3, R2, 0x1, R181 ;  /* 0x0000000102037824 */ /* 0x000fc800078e02b5 */
[----:B-1----:R-:W-:-:S05]  /*18150*/  IMAD.WIDE.U32 R2, R3, 0x4, R4 ;  /* 0x0000000403027825 */ /* 0x002fca00078e0004 */
[----:B0-----:R-:W-:Y:S01]  /*18160*/  STG.E desc[UR10][R2.64], R7 ;  /* 0x0000000702007986 */ /* 0x001fe2000c10190a */
[----:B------:R-:W-:Y:S05]  /*18170*/  EXIT ;  /* 0x000000000000794d */ /* 0x000fea0003800000 */
.L_x_2033:
[----:B------:R-:W-:Y:S01]  /*18180*/  ISETP.GE.AND P0, PT, R43, 0x1d40, PT ;  /* 0x00001d402b00780c */ /* 0x000fe20003f06270 */
[----:B------:R-:W-:Y:S02]  /*18190*/  IMAD.MOV.U32 R9, RZ, RZ, R3 ;  /* 0x000000ffff097224 */ /* 0x000fe400078e0003 */
[----:B--2---:R-:W-:-:S10]  /*181a0*/  IMAD.MOV.U32 R11, RZ, RZ, R43 ;  /* 0x000000ffff0b7224 */ /* 0x004fd400078e002b */
[----:B------:R-:W-:Y:S05]  /*181b0*/  @!P0 BRA `(.L_x_2036) ;  /* 0x0000000400808947 */ /* 0x000fea0003800000 */
[----:B------:R-:W-:Y:S02]  /*181c0*/  IMAD.MOV.U32 R11, RZ, RZ, R43 ;  /* 0x000000ffff0b7224 */ /* 0x000fe400078e002b */
[----:B------:R-:W-:-:S07]  /*181d0*/  IMAD.MOV.U32 R9, RZ, RZ, R3 ;  /* 0x000000ffff097224 */ /* 0x000fce00078e0003 */
.L_x_2037:
[----:B0-----:R-:W0:Y:S01]  /*181e0*/  LDC.64 R12, c[0x0][0x380] ;  /* 0x0000e000ff0c7b82 */ /* 0x001e220000000a00 */
[----:B-1----:R-:W-:-:S04]  /*181f0*/  IADD3 R0, P0, PT, R125, R9, RZ ;  /* 0x000000097d007210 */ /* 0x002fc80007f1e0ff */
[----:B------:R-:W-:Y:S01]  /*18200*/  LEA.HI.X.SX32 R5, R9, RZ, 0x1, P0 ;  /* 0x000000ff09057211 */ /* 0x000fe200000f0eff */
[C---:B------:R-:W-:Y:S02]  /*18210*/  IMAD.SHL.U32 R7, R0.reuse, 0x4, RZ ;  /* 0x0000000400077824 */ /* 0x040fe400078e00ff */
[----:B------:R-:W1:Y:S01]  /*18220*/  LDC.64 R92, c[0x0][0x388] ;  /* 0x0000e200ff5c7b82 */ /* 0x000e620000000a00 */
[----:B------:R-:W-:Y:S02]  /*18230*/  SHF.L.U64.HI R0, R0, 0x2, R5 ;  /* 0x0000000200007819 */ /* 0x000fe40000010205 */
[----:B0-----:R-:W-:-:S04]  /*18240*/  IADD3 R4, P0, P1, R7, 0x3900, R12 ;  /* 0x0000390007047810 */ /* 0x001fc8000791e00c */
[----:B------:R-:W-:-:S05]  /*18250*/  IADD3.X R5, PT, PT, R0, R13, RZ, P0, P1 ;  /* 0x0000000d00057210 */ /* 0x000fca00007e24ff */
[----:B------:R-:W2:Y:S04]  /*18260*/  LDG.E R13, desc[UR10][R4.64+-0x3900] ;  /* 0xffc7000a040d7981 */ /* 0x000ea8000c1e1900 */
[----:B------:R-:W4:Y:S04]  /*18270*/  LDG.E R15, desc[UR10][R4.64+-0x3600] ;  /* 0xffca000a040f7981 */ /* 0x000f28000c1e1900 */
[----:B------:R-:W5:Y:S04]  /*18280*/  LDG.E R17, desc[UR10][R4.64+-0x3300] ;  /* 0xffcd000a04117981 */ /* 0x000f68000c1e1900 */
[----:B------:R-:W5:Y:S04]  /*18290*/  LDG.E R19, desc[UR10][R4.64+-0x3000] ;  /* 0xffd0000a04137981 */ /* 0x000f68000c1e1900 */
[----:B------:R-:W5:Y:S04]  /*182a0*/  LDG.E R21, desc[UR10][R4.64+-0x2d00] ;  /* 0xffd3000a04157981 */ /* 0x000f68000c1e1900 */
[----:B---3--:R-:W3:Y:S04]  /*182b0*/  LDG.E R23, desc[UR10][R4.64+-0x2a00] ;  /* 0xffd6000a04177981 */ /* 0x008ee8000c1e1900 */
[----:B------:R-:W3:Y:S04]  /*182c0*/  LDG.E R25, desc[UR10][R4.64+-0x2700] ;  /* 0xffd9000a04197981 */ /* 0x000ee8000c1e1900 */
        /* <DEDUP_REMOVED lines=31> */
[----:B------:R-:W3:Y:S01]  /*184c0*/  LDG.E R91, desc[UR10][R4.64+0x3900] ;  /* 0x0039000a045b7981 */ /* 0x000ee2000c1e1900 */
        /* <DEDUP_REMOVED lines=8> */
[----:B----4-:R0:W-:Y:S04]  /*18550*/  STG.E desc[UR10][R6.64+-0x3600], R15 ;  /* 0xffca000f06007986 */ /* 0x0101e8000c10190a */
[----:B-----5:R0:W-:Y:S04]  /*18560*/  STG.E desc[UR10][R6.64+-0x3300], R17 ;  /* 0xffcd001106007986 */ /* 0x0201e8000c10190a */
[----:B------:R0:W-:Y:S04]  /*18570*/  STG.E desc[UR10][R6.64+-0x3000], R19 ;  /* 0xffd0001306007986 */ /* 0x0001e8000c10190a */
[----:B------:R0:W-:Y:S04]  /*18580*/  STG.E desc[UR10][R6.64+-0x2d00], R21 ;  /* 0xffd3001506007986 */ /* 0x0001e8000c10190a */
[----:B---3--:R0:W-:Y:S04]  /*18590*/  STG.E desc[UR10][R6.64+-0x2a00], R23 ;  /* 0xffd6001706007986 */ /* 0x0081e8000c10190a */
        /* <DEDUP_REMOVED lines=34> */
.L_x_2036:
[----:B------:R-:W-:-:S13]  /*187c0*/  ISETP.GE.AND P0, PT, R9, R2, PT ;  /* 0x000000020900720c */ /* 0x000fda0003f06270 */
[----:B------:R-:W-:Y:S05]  /*187d0*/  @P0 BRA `(.L_x_2038) ;  /* 0x0000001000940947 */ /* 0x000fea0003800000 */
[----:B------:R-:W0:Y:S01]  /*187e0*/  LDCU.64 UR4, c[0x0][0x380] ;  /* 0x00007000ff0477ac */ /* 0x000e220008000a00 */
[C---:B-1----:R-:W-:Y:S01]  /*187f0*/  IADD3 R0, P0, PT, R125.reuse, R9, RZ ;  /* 0x000000097d007210 */ /* 0x042fe20007f1e0ff */
[C---:B------:R-:W-:Y:S01]  /*18800*/  VIADD R8, R125.reuse, 0x180 ;  /* 0x000001807d087836 */ /* 0x040fe20000000000 */
[C---:B------:R-:W-:Y:S01]  /*18810*/  LOP3.LUT R24, R125.reuse, 0xc00, RZ, 0xfc, !PT ;  /* 0x00000c007d187812 */ /* 0x040fe200078efcff */
        /* <DEDUP_REMOVED lines=23> */
[----:B------:R-:W2:Y:S01]  /*18990*/  @!P6 LDG.E R13, desc[UR10][R6.64+0x300] ;  /* 0x0003000a060de981 */ /* 0x000ea2000c1e1900 */
[C---:B------:R-:W-:Y:S01]  /*189a0*/  VIADD R16, R125.reuse, 0x900 ;  /* 0x000009007d107836 */ /* 0x040fe20000000000 */
[----:B------:R-:W-:Y:S01]  /*189b0*/  P2R R74, PR, RZ, 0x40 ;  /* 0x00000040ff4a7803 */ /* 0x000fe20000000000 */
[C---:B------:R-:W-:Y:S01]  /*189c0*/  VIADD R18, R125.reuse, 0x9c0 ;  /* 0x000009c07d127836 */ /* 0x040fe20000000000 */
[----:B------:R-:W4:Y:S01]  /*189d0*/  @!P5 LDG.E R15, desc[UR10][R6.64+0x600] ;  /* 0x0006000a060fd981 */ /* 0x000f22000c1e1900 */
[C---:B---3--:R-:W-:Y:S01]  /*189e0*/  VIADD R20, R125.reuse, 0xa80 ;  /* 0x00000a807d147836 */ /* 0x048fe20000000000 */
[C---:B------:R-:W-:Y:S01]  /*189f0*/  LOP3.LUT R56, R125.reuse, 0x1800, RZ, 0xfc, !PT ;  /* 0x000018007d387812 */ /* 0x040fe200078efcff */
[C---:B------:R-:W-:Y:S01]  /*18a00*/  VIADD R22, R125.reuse, 0xb40 ;  /* 0x00000b407d167836 */ /* 0x040fe20000000000 */
[----:B------:R-:W3:Y:S01]  /*18a10*/  @!P4 LDG.E R17, desc[UR10][R6.64+0x900] ;  /* 0x0009000a0611c981 */ /* 0x000ee2000c1e1900 */
[C---:B------:R-:W-:Y:S01]  /*18a20*/  VIADD R26, R125.reuse, 0xcc0 ;  /* 0x00000cc07d1a7836 */ /* 0x040fe20000000000 */
[----:B------:R-:W-:Y:S01]  /*18a30*/  P2R R76, PR, RZ, 0x20 ;  /* 0x00000020ff4c7803 */ /* 0x000fe20000000000 */
[C---:B------:R-:W-:Y:S01]  /*18a40*/  VIADD R28, R125.reuse, 0xd80 ;  /* 0x00000d807d1c7836 */ /* 0x040fe20000000000 */
[----:B------:R-:W5:Y:S01]  /*18a50*/  @!P3 LDG.E R19, desc[UR10][R6.64+0xc00] ;  /* 0x000c000a0613b981 */ /* 0x000f62000c1e1900 */
[C---:B------:R-:W-:Y:S01]  /*18a60*/  VIADD R30, R125.reuse, 0xe40 ;  /* 0x00000e407d1e7836 */ /* 0x040fe20000000000 */
[----:B------:R-:W-:Y:S01]  /*18a70*/  P2R R78, PR, RZ, 0x10 ;  /* 0x00000010ff4e7803 */ /* 0x000fe20000000000 */
[C---:B------:R-:W-:Y:S01]  /*18a80*/  VIADD R32, R125.reuse, 0xf00 ;  /* 0x00000f007d207836 */ /* 0x040fe20000000000 */
[----:B0-----:R-:W-:Y:S01]  /*18a90*/  IADD3 R4, P0, PT, R4, UR4, RZ ;  /* 0x0000000404047c10 */ /* 0x001fe2000ff1e0ff */
[C---:B------:R-:W-:Y:S01]  /*18aa0*/  VIADD R34, R125.reuse, 0xfc0 ;  /* 0x00000fc07d227836 */ /* 0x040fe20000000000 */
[----:B------:R-:W5:Y:S01]  /*18ab0*/  @!P2 LDG.E R21, desc[UR10][R6.64+0xf00] ;  /* 0x000f000a0615a981 */ /* 0x000f62000c1e1900 */
[----:B------:R-:W-:Y:S01]  /*18ac0*/  VIADD R36, R125, 0x1080 ;  /* 0x000010807d247836 */ /* 0x000fe20000000000 */
[----:B------:R-:W-:Y:S01]  /*18ad0*/  IADD3.X R5, PT, PT, R5, UR5, RZ, P0, !PT ;  /* 0x0000000505057c10 */ /* 0x000fe200087fe4ff */
[C---:B------:R-:W-:Y:S01]  /*18ae0*/  VIADD R38, R125.reuse, 0x1140 ;  /* 0x000011407d267836 */ /* 0x040fe20000000000 */
[C---:B------:R-:W-:Y:S01]  /*18af0*/  ISETP.GE.AND P0, PT, R125.reuse, R11, PT ;  /* 0x0000000b7d00720c */ /* 0x040fe20003f06270 */
[C---:B------:R-:W-:Y:S01]  /*18b00*/  VIADD R40, R125.reuse, 0x1200 ;  /* 0x000012007d287836 */ /* 0x040fe20000000000 */
[----:B------:R-:W5:Y:S01]  /*18b10*/  @!P1 LDG.E R23, desc[UR10][R6.64+0x1200] ;  /* 0x0012000a06179981 */ /* 0x000f62000c1e1900 */
        /* <DEDUP_REMOVED lines=9> */
[----:B------:R-:W2:Y:S01]  /*18bb0*/  @!P0 LDG.E R9, desc[UR10][R6.64] ;  /* 0x0000000a06098981 */ /* 0x000ea2000c1e1900 */
        /* <DEDUP_REMOVED lines=8> */
[----:B------:R-:W5:Y:S01]  /*18c40*/  @!P0 LDG.E R25, desc[UR10][R6.64+0x1500] ;  /* 0x0015000a06198981 */ /* 0x000f62000c1e1900 */
[----:B------:R-:W-:Y:S01]  /*18c50*/  ISETP.GE.AND P0, PT, R8, R11, PT ;  /* 0x0000000b0800720c */ /* 0x000fe20003f06270 */
[C---:B------:R-:W-:Y:S02]  /*18c60*/  VIADD R64, R125.reuse, 0x1b00 ;  /* 0x00001b007d407836 */ /* 0x040fe40000000000 */
[----:B------:R-:W-:Y:S01]  /*18c70*/  VIADD R66, R125, 0x1bc0 ;  /* 0x00001bc07d427836 */ /* 0x000fe20000000000 */
[----:B------:R-:W-:-:S09]  /*18c80*/  P2R R8, PR, RZ, 0x1 ;  /* 0x00000001ff087803 */ /* 0x000fd20000000000 */
[----:B------:R-:W5:Y:S01]  /*18c90*/  @!P0 LDG.E R27, desc[UR10][R6.64+0x1800] ;  /* 0x0018000a061b8981 */ /* 0x000f62000c1e1900 */
[----:B------:R-:W-:-:S04]  /*18ca0*/  ISETP.GE.AND P0, PT, R10, R11, PT ;  /* 0x0000000b0a00720c */ /* 0x000fc80003f06270 */
        /* <DEDUP_REMOVED lines=63> */
[----:B------:R-:W-:Y:S02]  /*190a0*/  P2R R91, PR, RZ, 0x1 ;  /* 0x00000001ff5b7803 */ /* 0x000fe40000000000 */
[----:B------:R-:W-:-:S07]  /*190b0*/  ISETP.GE.AND P6, PT, R68, R11, PT ;  /* 0x0000000b4400720c */ /* 0x000fce0003fc6270 */
[----:B------:R-:W5:Y:S01]  /*190c0*/  @!P0 LDG.E R73, desc[UR10][R6.64+0x5a00] ;  /* 0x005a000a06498981 */ /* 0x000f62000c1e1900 */
[-C--:B------:R-:W-:Y:S02]  /*190d0*/  ISETP.GE.AND P0, PT, R54, R11.reuse, PT ;  /* 0x0000000b3600720c */ /* 0x080fe40003f06270 */
[-C--:B------:R-:W-:Y:S02]  /*190e0*/  ISETP.GE.AND P1, PT, R58, R11.reuse, PT ;  /* 0x0000000b3a00720c */ /* 0x080fe40003f26270 */
[----:B------:R-:W-:Y:S02]  /*190f0*/  P2R R92, PR, RZ, 0x1 ;  /* 0x00000001ff5c7803 */ /* 0x000fe40000000000 */
[-C--:B------:R-:W-:Y:S02]  /*19100*/  ISETP.GE.AND P2, PT, R60, R11.reuse, PT ;  /* 0x0000000b3c00720c */ /* 0x080fe40003f46270 */
[-C--:B------:R-:W-:Y:S02]  /*19110*/  ISETP.GE.AND P3, PT, R62, R11.reuse, PT ;  /* 0x0000000b3e00720c */ /* 0x080fe40003f66270 */
[----:B------:R-:W-:-:S02]  /*19120*/  ISETP.GE.AND P4, PT, R64, R11, PT ;  /* 0x0000000b4000720c */ /* 0x000fc40003f86270 */
[-C--:B------:R-:W-:Y:S01]  /*19130*/  ISETP.GE.AND P5, PT, R66, R11.reuse, PT ;  /* 0x0000000b4200720c */ /* 0x080fe20003fa6270 */
[----:B------:R-:W5:Y:S01]  /*19140*/  @!P0 LDG.E R75, desc[UR10][R6.64+0x5d00] ;  /* 0x005d000a064b8981 */ /* 0x000f62000c1e1900 */
[----:B------:R-:W-:Y:S02]  /*19150*/  ISETP.GE.AND P0, PT, R56, R11, PT ;  /* 0x0000000b3800720c */ /* 0x000fe40003f06270 */
        /* <DEDUP_REMOVED lines=15> */
[----:B------:R0:W5:Y:S01]  /*19250*/  @!P5 LDG.E R87, desc[UR10][R6.64+0x6f00] ;  /* 0x006f000a0657d981 */ /* 0x000162000c1e1900 */
        /* <DEDUP_REMOVED lines=34> */
[----:B--2---:R1:W-:Y:S03]  /*19480*/  @!P0 STG.E desc[UR10][R4.64], R9 ;  /* 0x0000000904008986 */ /* 0x0043e6000c10190a */
        /* <DEDUP_REMOVED lines=14> */
[----:B---3--:R2:W-:Y:S01]  /*19570*/  @!P6 STG.E desc[UR10][R4.64+0x900], R17 ;  /* 0x000900110400e986 */ /* 0x0085e2000c10190a */
[----:B------:R-:W-:-:S13]  /*19580*/  ISETP.NE.AND P6, PT, R7, RZ, PT ;  /* 0x000000ff0700720c */ /* 0x000fda0003fc5270 */
[----:B-----5:R2:W-:Y:S01]  /*19590*/  @!P6 STG.E desc[UR10][R4.64+0xc00], R19 ;  /* 0x000c00130400e986 */ /* 0x0205e2000c10190a */
        /* <DEDUP_REMOVED lines=73> */
.L_x_2038:
[----:B------:R-:W-:-:S13]  /*19a30*/  ISETP.GE.AND P0, PT, R43, 0x1d40, PT ;  /* 0x00001d402b00780c */ /* 0x000fda0003f06270 */
[----:B------:R-:W-:Y:S05]  /*19a40*/  @!P0 BRA `(.L_x_2039) ;  /* 0x0000000400788947 */ /* 0x000fea0003800000 */
.L_x_2040:
[----:B0-----:R-:W4:Y:S01]  /*19a50*/  LDC.64 R8, c[0x0][0x390] ;  /* 0x0000e400ff087b82 */ /* 0x001f220000000a00 */
[----:B-1----:R-:W-:-:S04]  /*19a60*/  IADD3 R0, P0, PT, R125, R3, RZ ;  /* 0x000000037d007210 */ /* 0x002fc80007f1e0ff */
[----:B--2---:R-:W-:Y:S01]  /*19a70*/  LEA.HI.X.SX32 R5, R3, RZ, 0x1, P0 ;  /* 0x000000ff03057211 */ /* 0x004fe200000f0eff */
[C---:B0-----:R-:W-:Y:S02]  /*19a80*/  IMAD.SHL.U32 R7, R0.reuse, 0x4, RZ ;  /* 0x0000000400077824 */ /* 0x041fe400078e00ff */
[----:B------:R-:W0:Y:S01]  /*19a90*/  LDC.64 R88, c[0x0][0x398] ;  /* 0x0000e600ff587b82 */ /* 0x000e220000000a00 */
[----:B------:R-:W-:Y:S02]  /*19aa0*/  SHF.L.U64.HI R0, R0, 0x2, R5 ;  /* 0x0000000200007819 */ /* 0x000fe40000010205 */
[----:B----4-:R-:W-:-:S04]  /*19ab0*/  IADD3 R4, P0, P1, R7, 0x3900, R8 ;  /* 0x0000390007047810 */ /* 0x010fc8000791e008 */
[----:B------:R-:W-:-:S05]  /*19ac0*/  IADD3.X R5, PT, PT, R0, R9, RZ, P0, P1 ;  /* 0x0000000900057210 */ /* 0x000fca00007e24ff */
[----:B------:R-:W2:Y:S04]  /*19ad0*/  LDG.E R9, desc[UR10][R4.64+-0x3900] ;  /* 0xffc7000a04097981 */ /* 0x000ea8000c1e1900 */
[----:B------:R-:W4:Y:S04]  /*19ae0*/  LDG.E R11, desc[UR10][R4.64+-0x3600] ;  /* 0xffca000a040b7981 */ /* 0x000f28000c1e1900 */
[----:B------:R-:W5:Y:S04]  /*19af0*/  LDG.E R13, desc[UR10][R4.64+-0x3300] ;  /* 0xffcd000a040d7981 */ /* 0x000f68000c1e1900 */
[----:B------:R-:W5:Y:S04]  /*19b00*/  LDG.E R15, desc[UR10][R4.64+-0x3000] ;  /* 0xffd0000a040f7981 */ /* 0x000f68000c1e1900 */
        /* <DEDUP_REMOVED lines=37> */
[----:B0-----:R-:W-:Y:S01]  /*19d60*/  IADD3 R6, P0, P1, R7, 0x3900, R88 ;  /* 0x0000390007067810 */ /* 0x001fe2000791e058 */
        /* <DEDUP_REMOVED lines=44> */
.L_x_2039:
[----:B------:R-:W-:-:S13]  /*1a030*/  ISETP.GE.AND P0, PT, R3, R2, PT ;  /* 0x000000020300720c */ /* 0x000fda0003f06270 */
[----:B------:R-:W-:Y:S05]  /*1a040*/  @P0 EXIT ;  /* 0x000000000000094d */ /* 0x000fea0003800000 */
[----:B------:R-:W2:Y:S01]  /*1a050*/  LDCU.64 UR4, c[0x0][0x390] ;  /* 0x00007200ff0477ac */ /* 0x000ea20008000a00 */
[C---:B-1----:R-:W-:Y:S01]  /*1a060*/  IADD3 R0, P0, PT, R125.reuse, R3, RZ ;  /* 0x000000037d007210 */ /* 0x042fe20007f1e0ff */
[C---:B0-----:R-:W-:Y:S01]  /*1a070*/  VIADD R6, R125.reuse, 0x180 ;  /* 0x000001807d067836 */ /* 0x041fe20000000000 */
        /* <DEDUP_REMOVED lines=16> */
[----:B--2---:R-:W-:Y:S01]  /*1a180*/  IADD3 R4, P0, PT, R2, UR4, RZ ;  /* 0x0000000402047c10 */ /* 0x004fe2000ff1e0ff */
        /* <DEDUP_REMOVED lines=12> */
[C---:B------:R-:W-:Y:S01]  /*1a250*/  VIADD R18, R125.reuse, 0xa80 ;  /* 0x00000a807d127836 */ /* 0x040fe20000000000 */
[C---:B------:R-:W-:Y:S01]  /*1a260*/  LOP3.LUT R54, R125.reuse, 0x1800, RZ, 0xfc, !PT ;  /* 0x000018007d367812 */ /* 0x040fe200078efcff */
[C---:B---3--:R-:W-:Y:S01]  /*1a270*/  VIADD R20, R125.reuse, 0xb40 ;  /* 0x00000b407d147836 */ /* 0x048fe20000000000 */
[----:B------:R-:W3:Y:S01]  /*1a280*/  @!P4 LDG.E R13, desc[UR10][R4.64+0x900] ;  /* 0x0009000a040dc981 */ /* 0x000ee2000c1e1900 */
[C---:B------:R-:W-:Y:S01]  /*1a290*/  VIADD R24, R125.reuse, 0xcc0 ;  /* 0x00000cc07d187836 */ /* 0x040fe20000000000 */
[----:B------:R-:W-:Y:S01]  /*1a2a0*/  P2R R72, PR, RZ, 0x20 ;  /* 0x00000020ff487803 */ /* 0x000fe20000000000 */
[C---:B------:R-:W-:Y:S01]  /*1a2b0*/  VIADD R26, R125.reuse, 0xd80 ;  /* 0x00000d807d1a7836 */ /* 0x040fe20000000000 */
[----:B------:R-:W3:Y:S01]  /*1a2c0*/  @!P3 LDG.E R15, desc[UR10][R4.64+0xc00] ;  /* 0x000c000a040fb981 */ /* 0x000ee2000c1e1900 */
[C---:B------:R-:W-:Y:S01]  /*1a2d0*/  VIADD R28, R125.reuse, 0xe40 ;  /* 0x00000e407d1c7836 */ /* 0x040fe20000000000 */
[----:B------:R-:W-:Y:S01]  /*1a2e0*/  P2R R74, PR, RZ, 0x10 ;  /* 0x00000010ff4a7803 */ /* 0x000fe20000000000 */
[C---:B------:R-:W-:Y:S01]  /*1a2f0*/  VIADD R30, R125.reuse, 0xf00 ;  /* 0x00000f007d1e7836 */ /* 0x040fe20000000000 */
[----:B0-----:R-:W-:Y:S01]  /*1a300*/  IADD3 R2, P0, PT, R2, UR4, RZ ;  /* 0x0000000402027c10 */ /* 0x001fe2000ff1e0ff */
[C---:B------:R-:W-:Y:S01]  /*1a310*/  VIADD R32, R125.reuse, 0xfc0 ;  /* 0x00000fc07d207836 */ /* 0x040fe20000000000 */
[----:B------:R-:W3:Y:S01]  /*1a320*/  @!P2 LDG.E R17, desc[UR10][R4.64+0xf00] ;  /* 0x000f000a0411a981 */ /* 0x000ee2000c1e1900 */
[----:B------:R-:W-:Y:S01]  /*1a330*/  VIADD R34, R125, 0x1080 ;  /* 0x000010807d227836 */ /* 0x000fe20000000000 */
[----:B------:R-:W-:Y:S01]  /*1a340*/  IADD3.X R3, PT, PT, R3, UR5, RZ, P0, !PT ;  /* 0x0000000503037c10 */ /* 0x000fe200087fe4ff */
[C---:B------:R-:W-:Y:S01]  /*1a350*/  VIADD R36, R125.reuse, 0x1140 ;  /* 0x000011407d247836 */ /* 0x040fe20000000000 */
[C---:B------:R-:W-:Y:S01]  /*1a360*/  ISETP.GE.AND P0, PT, R125.reuse, R43, PT ;  /* 0x0000002b7d00720c */ /* 0x040fe20003f06270 */
[C---:B------:R-:W-:Y:S01]  /*1a370*/  VIADD R38, R125.reuse, 0x1200 ;  /* 0x000012007d267836 */ /* 0x040fe20000000000 */
[----:B------:R-:W3:Y:S01]  /*1a380*/  @!P1 LDG.E R19, desc[UR10][R4.64+0x1200] ;  /* 0x0012000a04139981 */ /* 0x000ee2000c1e1900 */
        /* <DEDUP_REMOVED lines=18> */
[----:B------:R-:W3:Y:S01]  /*1a4b0*/  @!P0 LDG.E R21, desc[UR10][R4.64+0x1500] ;  /* 0x0015000a04158981 */ /* 0x000ee2000c1e1900 */
[----:B------:R-:W-:Y:S01]  /*1a4c0*/  ISETP.GE.AND P0, PT, R6, R43, PT ;  /* 0x0000002b0600720c */ /* 0x000fe20003f06270 */
[C---:B------:R-:W-:Y:S02]  /*1a4d0*/  VIADD R62, R125.reuse, 0x1b00 ;  /* 0x00001b007d3e7836 */ /* 0x040fe40000000000 */
[----:B------:R-:W-:Y:S01]  /*1a4e0*/  VIADD R124, R125, 0x1bc0 ;  /* 0x00001bc07d7c7836 */ /* 0x000fe20000000000 */
[----:B------:R-:W-:-:S09]  /*1a4f0*/  P2R R6, PR, RZ, 0x1 ;  /* 0x00000001ff067803 */ /* 0x000fd20000000000 */
[----:B------:R-:W3:Y:S01]  /*1a500*/  @!P0 LDG.E R23, desc[UR10][R4.64+0x1800] ;  /* 0x0018000a04178981 */ /* 0x000ee2000c1e1900 */
[----:B------:R-:W-:-:S04]  /*1a510*/  ISETP.GE.AND P0, PT, R8, R43, PT ;  /* 0x0000002b0800720c */ /* 0x000fc80003f06270 */
        /* <DEDUP_REMOVED lines=63> */
[----:B------:R-:W-:Y:S02]  /*1a910*/  P2R R87, PR, RZ, 0x1 ;  /* 0x00000001ff577803 */ /* 0x000fe40000000000 */
[----:B------:R-:W-:-:S07]  /*1a920*/  ISETP.GE.AND P6, PT, R64, R43, PT ;  /* 0x0000002b4000720c */ /* 0x000fce0003fc6270 */
[----:B------:R-:W3:Y:S01]  /*1a930*/  @!P0 LDG.E R69, desc[UR10][R4.64+0x5a00] ;  /* 0x005a000a04458981 */ /* 0x000ee2000c1e1900 */
[-C--:B------:R-:W-:Y:S02]  /*1a940*/  ISETP.GE.AND P0, PT, R52, R43.reuse, PT ;  /* 0x0000002b3400720c */ /* 0x080fe40003f06270 */
[-C--:B------:R-:W-:Y:S02]  /*1a950*/  ISETP.GE.AND P1, PT, R56, R43.reuse, PT ;  /* 0x0000002b3800720c */ /* 0x080fe40003f26270 */
[----:B------:R-:W-:Y:S02]  /*1a960*/  P2R R88, PR, RZ, 0x1 ;  /* 0x00000001ff587803 */ /* 0x000fe40000000000 */
[-C--:B------:R-:W-:Y:S02]  /*1a970*/  ISETP.GE.AND P2, PT, R58, R43.reuse, PT ;  /* 0x0000002b3a00720c */ /* 0x080fe40003f46270 */
[-C--:B------:R-:W-:Y:S02]  /*1a980*/  ISETP.GE.AND P3, PT, R60, R43.reuse, PT ;  /* 0x0000002b3c00720c */ /* 0x080fe40003f66270 */
[----:B------:R-:W-:-:S02]  /*1a990*/  ISETP.GE.AND P4, PT, R62, R43, PT ;  /* 0x0000002b3e00720c */ /* 0x000fc40003f86270 */
[-C--:B------:R-:W-:Y:S01]  /*1a9a0*/  ISETP.GE.AND P5, PT, R124, R43.reuse, PT ;  /* 0x0000002b7c00720c */ /* 0x080fe20003fa6270 */
[----:B------:R-:W3:Y:S01]  /*1a9b0*/  @!P0 LDG.E R71, desc[UR10][R4.64+0x5d00] ;  /* 0x005d000a04478981 */ /* 0x000ee2000c1e1900 */
[----:B------:R-:W-:Y:S02]  /*1a9c0*/  ISETP.GE.AND P0, PT, R54, R43, PT ;  /* 0x0000002b3600720c */ /* 0x000fe40003f06270 */
[----:B------:R-:W-:Y:S01]  /*1a9d0*/  P2R R46, PR, RZ, 0x40 ;  /* 0x00000040ff2e7803 */ /* 0x000fe20000000000 */
[----:B------:R-:W5:Y:S01]  /*1a9e0*/  @!P6 LDG.E R43, desc[UR10][R4.64+0x7200] ;  /* 0x0072000a042be981 */ /* 0x000f62000c1e1900 */
[----:B------:R-:W-:-:S03]  /*1a9f0*/  ISETP.NE.AND P6, PT, R40, RZ, PT ;  /* 0x000000ff2800720c */ /* 0x000fc60003fc5270 */
[----:B------:R-:W3:Y:S01]  /*1aa00*/  @!P1 LDG.E R75, desc[UR10][R4.64+0x6300] ;  /* 0x0063000a044b9981 */ /* 0x000ee2000c1e1900 */
[----:B------:R-:W-:Y:S02]  /*1aa10*/  P2R R44, PR, RZ, 0x40 ;  /* 0x00000040ff2c7803 */ /* 0x000fe40000000000 */
[----:B------:R-:W-:Y:S01]  /*1aa20*/  ISETP.NE.AND P6, PT, R38, RZ, PT ;  /* 0x000000ff2600720c */ /* 0x000fe20003fc5270 */
[----:B------:R-:W3:Y:S03]  /*1aa30*/  @!P2 LDG.E R77, desc[UR10][R4.64+0x6600] ;  /* 0x0066000a044da981 */ /* 0x000ee6000c1e1900 */
[----:B------:R-:W-:Y:S01]  /*1aa40*/  P2R R42, PR, RZ, 0x40 ;  /* 0x00000040ff2a7803 */ /* 0x000fe20000000000 */
[----:B------:R-:W3:Y:S01]  /*1aa50*/  @!P0 LDG.E R73, desc[UR10][R4.64+0x6000] ;  /* 0x0060000a04498981 */ /* 0x000ee2000c1e1900 */
[----:B------:R-:W-:-:S03]  /*1aa60*/  ISETP.NE.AND P6, PT, R36, RZ, PT ;  /* 0x000000ff2400720c */ /* 0x000fc60003fc5270 */
[----:B------:R-:W3:Y:S01]  /*1aa70*/  @!P3 LDG.E R79, desc[UR10][R4.64+0x6900] ;  /* 0x0069000a044fb981 */ /* 0x000ee2000c1e1900 */
[----:B------:R-:W-:Y:S02]  /*1aa80*/  P2R R40, PR, RZ, 0x40 ;  /* 0x00000040ff287803 */ /* 0x000fe40000000000 */
[----:B------:R-:W-:Y:S01]  /*1aa90*/  ISETP.NE.AND P6, PT, R34, RZ, PT ;  /* 0x000000ff2200720c */ /* 0x000fe20003fc5270 */
[----:B------:R-:W3:Y:S03]  /*1aaa0*/  @!P4 LDG.E R81, desc[UR10][R4.64+0x6c00] ;  /* 0x006c000a0451c981 */ /* 0x000ee6000c1e1900 */
[----:B------:R-:W-:Y:S01]  /*1aab0*/  P2R R38, PR, RZ, 0x40 ;  /* 0x00000040ff267803 */ /* 0x000fe20000000000 */
[----:B------:R0:W3:Y:S01]  /*1aac0*/  @!P5 LDG.E R83, desc[UR10][R4.64+0x6f00] ;  /* 0x006f000a0453d981 */ /* 0x0000e2000c1e1900 */
        /* <DEDUP_REMOVED lines=127> */
.L_x_2032:
[----:B---3--:R-:W-:Y:S02]  /*1b2c0*/  IMAD.MOV.U32 R20, RZ, RZ, R13 ;  /* 0x000000ffff147224 */ /* 0x008fe400078e000d */
[----:B------:R-:W-:Y:S02]  /*1b2d0*/  IMAD.MOV.U32 R21, RZ, RZ, 0x1 ;  /* 0x00000001ff157424 */ /* 0x000fe400078e00ff */
[----:B------:R-:W-:Y:S02]  /*1b2e0*/  IMAD.MOV.U32 R22, RZ, RZ, RZ ;  /* 0x000000ffff167224 */ /* 0x000fe400078e00ff */
[----:B------:R-:W-:-:S07]  /*1b2f0*/  IMAD.MOV.U32 R19, RZ, RZ, -0x1 ;  /* 0xffffffffff137424 */ /* 0x000fce00078e00ff */
[----:B-1----:R-:W-:Y:S05]  /*1b300*/  WARPSYNC.COLLECTIVE R19, `(.L_x_2041) ;  /* 0x0000000013087348 */ /* 0x002fea0003c00000 */
[----:B------:R0:W2:Y:S02]  /*1b310*/  SHFL.UP P0, R18, R20, R21, R22 ;  /* 0x0400001514127389 */ /* 0x0000a40000000016 */
[----:B012---:R-:W-:Y:S05]  /*1b320*/  ENDCOLLECTIVE ;  /* 0x000000000000791b */ /* 0x007fea0003800000 */
.L_x_2041:
[----:B------:R-:W-:Y:S02]  /*1b330*/  IMAD.MOV.U32 R21, RZ, RZ, 0x2 ;  /* 0x00000002ff157424 */ /* 0x000fe400078e00ff */
[----:B------:R-:W-:-:S04]  /*1b340*/  IMAD.MOV.U32 R14, RZ, RZ, R18 ;  /* 0x000000ffff0e7224 */ /* 0x000fc800078e0012 */
[----:B------:R-:W-:-:S04]  /*1b350*/  @P0 IMAD.IADD R14, R13, 0x1, R14 ;  /* 0x000000010d0e0824 */ /* 0x000fc800078e020e */
[----:B------:R-:W-:-:S07]  /*1b360*/  IMAD.MOV.U32 R20, RZ, RZ, R14 ;  /* 0x000000ffff147224 */ /* 0x000fce00078e000e */
[----:B------:R-:W-:Y:S05]  /*1b370*/  WARPSYNC.COLLECTIVE R19, `(.L_x_2042) ;  /* 0x0000000013087348 */ /* 0x000fea0003c00000 */
[----:B------:R0:W1:Y:S02]  /*1b380*/  SHFL.UP P0, R18, R20, R21, R22 ;  /* 0x0400001514127389 */ /* 0x0000640000000016 */
[----:B01----:R-:W-:Y:S05]  /*1b390*/  ENDCOLLECTIVE ;  /* 0x000000000000791b */ /* 0x003fea0003800000 */
.L_x_2042:
[----:B------:R-:W-:Y:S02]  /*1b3a0*/  IMAD.MOV.U32 R21, RZ, RZ, 0x4 ;  /* 0x00000004ff157424 */ /* 0x000fe400078e00ff */
[----:B------:R-:W-:-:S04]  /*1b3b0*/  IMAD.MOV.U32 R15, RZ, RZ, R18 ;  /* 0x000000ffff0f7224 */ /* 0x000fc800078e0012 */
[----:B------:R-:W-:-:S04]  /*1b3c0*/  @P0 IMAD.IADD R15, R14, 0x1, R15 ;  /* 0x000000010e0f0824 */ /* 0x000fc800078e020f */
[----:B------:R-:W-:-:S07]  /*1b3d0*/  IMAD.MOV.U32 R20, RZ, RZ, R15 ;  /* 0x000000ffff147224 */ /* 0x000fce00078e000f */
[----:B------:R-:W-:Y:S05]  /*1b3e0*/  WARPSYNC.COLLECTIVE R19, `(.L_x_2043) ;  /* 0x0000000013087348 */ /* 0x000fea0003c00000 */
[----:B------:R0:W1:Y:S02]  /*1b3f0*/  SHFL.UP P0, R18, R20, R21, R22 ;  /* 0x0400001514127389 */ /* 0x0000640000000016 */
[----:B01----:R-:W-:Y:S05]  /*1b400*/  ENDCOLLECTIVE ;  /* 0x000000000000791b */ /* 0x003fea0003800000 */
.L_x_2043:
[----:B------:R-:W-:Y:S02]  /*1b410*/  IMAD.MOV.U32 R21, RZ, RZ, 0x8 ;  /* 0x00000008ff157424 */ /* 0x000fe400078e00ff */
[----:B------:R-:W-:-:S04]  /*1b420*/  IMAD.MOV.U32 R16, RZ, RZ, R18 ;  /* 0x000000ffff107224 */ /* 0x000fc800078e0012 */
[----:B------:R-:W-:-:S04]  /*1b430*/  @P0 IMAD.IADD R16, R15, 0x1, R16 ;  /* 0x000000010f100824 */ /* 0x000fc800078e0210 */
[----:B------:R-:W-:-:S07]  /*1b440*/  IMAD.MOV.U32 R20, RZ, RZ, R16 ;  /* 0x000000ffff147224 */ /* 0x000fce00078e0010 */
[----:B------:R-:W-:Y:S05]  /*1b450*/  WARPSYNC.COLLECTIVE R19, `(.L_x_2044) ;  /* 0x0000000013087348 */ /* 0x000fea0003c00000 */
[----:B------:R0:W1:Y:S02]  /*1b460*/  SHFL.UP P0, R18, R20, R21, R22 ;  /* 0x0400001514127389 */ /* 0x0000640000000016 */
[----:B01----:R-:W-:Y:S05]  /*1b470*/  ENDCOLLECTIVE ;  /* 0x000000000000791b */ /* 0x003fea0003800000 */
.L_x_2044:
[----:B------:R-:W-:Y:S02]  /*1b480*/  IMAD.MOV.U32 R21, RZ, RZ, 0x10 ;  /* 0x00000010ff157424 */ /* 0x000fe400078e00ff */
[----:B------:R-:W-:-:S04]  /*1b490*/  IMAD.MOV.U32 R17, RZ, RZ, R18 ;  /* 0x000000ffff117224 */ /* 0x000fc800078e0012 */
[----:B------:R-:W-:-:S04]  /*1b4a0*/  @P0 IMAD.IADD R17, R16, 0x1, R17 ;  /* 0x0000000110110824 */ /* 0x000fc800078e0211 */
[----:B------:R-:W-:-:S07]  /*1b4b0*/  IMAD.MOV.U32 R20, RZ, RZ, R17 ;  /* 0x000000ffff147224 */ /* 0x000fce00078e0011 */
[----:B------:R-:W-:Y:S05]  /*1b4c0*/  WARPSYNC.COLLECTIVE R19, `(.L_x_2045) ;  /* 0x0000000013087348 */ /* 0x000fea0003c00000 */
[----:B------:R0:W1:Y:S02]  /*1b4d0*/  SHFL.UP P0, R18, R20, R21, R22 ;  /* 0x0400001514127389 */ /* 0x0000640000000016 */
[----:B01----:R-:W-:Y:S05]  /*1b4e0*/  ENDCOLLECTIVE ;  /* 0x000000000000791b */ /* 0x003fea0003800000 */
.L_x_2045:
[----:B------:R-:W-:Y:S05]  /*1b4f0*/  BRA `(.L_x_2046) ;  /* 0xfffffeb800b47947 */ /* 0x000fea000383ffff */
.L_x_2047:
        /* <DEDUP_REMOVED lines=16> */
.L_x_2120:


//--------------------- .text._ZN3cub18CUB_300001_SM_10006detail11EmptyKernelIvEEvv --------------------------
	.section	.text._ZN3cub18CUB_300001_SM_10006detail11EmptyKernelIvEEvv,"ax",@progbits
	.align	128
        .global         _ZN3cub18CUB_300001_SM_10006detail11EmptyKernelIvEEvv
        .type           _ZN3cub18CUB_300001_SM_10006detail11EmptyKernelIvEEvv,@function
        .size           _ZN3cub18CUB_300001_SM_10006detail11EmptyKernelIvEEvv,(.L_x_2121 - _ZN3cub18CUB_300001_SM_10006detail11EmptyKernelIvEEvv)
        .other          _ZN3cub18CUB_300001_SM_10006detail11EmptyKernelIvEEvv,@"STO_CUDA_ENTRY STV_DEFAULT"
_ZN3cub18CUB_300001_SM_10006detail11EmptyKernelIvEEvv:
.text._ZN3cub18CUB_300001_SM_10006detail11EmptyKernelIvEEvv:
[----:B------:R-:W-:Y:S01]  /*0000*/  LDC R1, c[0x0][0x37c] ;  /* 0x0000df00ff017b82 */ /* 0x000fe20000000800 */
[----:B------:R-:W-:Y:S05]  /*0010*/  EXIT ;  /* 0x000000000000794d */ /* 0x000fea0003800000 */
.L_x_2048:
        /* <DEDUP_REMOVED lines=14> */
.L_x_2121:


//--------------------- .nv.global.init           --------------------------
	.section	.nv.global.init,"aw",@progbits
	.align	4
.nv.global.init:
	.type		mrg32k3aM1SubSeq,@object
	.size		mrg32k3aM1SubSeq,(mrg32k3aM2SubSeq - mrg32k3aM1SubSeq)
mrg32k3aM1SubSeq:
        /* <DEDUP_REMOVED lines=126> */
	.type		mrg32k3aM2SubSeq,@object
	.size		mrg32k3aM2SubSeq,(mrg32k3aM1 - mrg32k3aM2SubSeq)
mrg32k3aM2SubSeq:
        /* <DEDUP_REMOVED lines=126> */
	.type		mrg32k3aM1,@object
	.size		mrg32k3aM1,(mrg32k3aM1Seq - mrg32k3aM1)
mrg32k3aM1:
        /* <DEDUP_REMOVED lines=144> */
	.type		mrg32k3aM1Seq,@object
	.size		mrg32k3aM1Seq,(mrg32k3aM2 - mrg32k3aM1Seq)
mrg32k3aM1Seq:
        /* <DEDUP_REMOVED lines=144> */
	.type		mrg32k3aM2,@object
	.size		mrg32k3aM2,(mrg32k3aM2Seq - mrg32k3aM2)
mrg32k3aM2:
        /* <DEDUP_REMOVED lines=144> */
	.type		mrg32k3aM2Seq,@object
	.size		mrg32k3aM2Seq,(precalc_xorwow_matrix - mrg32k3aM2Seq)
mrg32k3aM2Seq:
        /* <DEDUP_REMOVED lines=144> */
	.type		precalc_xorwow_matrix,@object
	.size		precalc_xorwow_matrix,(precalc_xorwow_offset_matrix - precalc_xorwow_matrix)
precalc_xorwow_matrix:
        /* <DEDUP_REMOVED lines=6400> */
	.type		precalc_xorwow_offset_matrix,@object
	.size		precalc_xorwow_offset_matrix,(.L_1 - precalc_xorwow_offset_matrix)
precalc_xorwow_offset_matrix:
        /* <DEDUP_REMOVED lines=6400> */
.L_1:


//--------------------- .nv.shared._ZN17fastertransformer19segmented_topp_impl27segmented_top_p_single_passINS0_28Segmented_topk_kernel_paramsI6__halfiLi256ELi1EEELi256EEEvNS0_20TopKPerSegmentParamsE --------------------------
	.section	.nv.shared._ZN17fastertransformer19segmented_topp_impl27segmented_top_p_single_passINS0_28Segmented_topk_kernel_paramsI6__halfiLi256ELi1EEELi256EEEvNS0_20TopKPerSegmentParamsE,"aw",@nobits
	.sectionflags	@""
	.align	16
.nv.shared._ZN17fastertransformer19segmented_topp_impl27segmented_top_p_single_passINS0_28Segmented_topk_kernel_paramsI6__halfiLi256ELi1EEELi256EEEvNS0_20TopKPerSegmentParamsE:
	.zero		2224


//--------------------- .nv.shared.reserved.0     --------------------------
	.section	.nv.shared.reserved.0,"aw",@nobits
	.weak		__nv_reservedSMEM_offset_0_alias
	.size		__nv_reservedSMEM_offset_0_alias, 0, 64
	.other		__nv_reservedSMEM_offset_0_alias,@"STO_CUDA_RESERVED_SHARED STV_DEFAULT"
__nv_reservedSMEM_offset_0_alias:
	.zero		0
	.zero		64


//--------------------- .nv.global                --------------------------
	.section	.nv.global,"aw",@nobits
.nv.global:
	.type		_ZN55_INTERNAL_7605fe86_24_sampling_topp_kernels_cu_0f590ff36thrust24THRUST_300001_SM_1000_NS12placeholders2_5E,@object
	.size		_ZN55_INTERNAL_7605fe86_24_sampling_topp_kernels_cu_0f590ff36thrust24THRUST_300001_SM_1000_NS12placeholders2_5E,(_ZN55_INTERNAL_7605fe86_24_sampling_topp_kernels_cu_0f590ff34cuda3std3__45__cpo6cbeginE - _ZN55_INTERNAL_7605fe86_24_sampling_topp_kernels_cu_0f590ff36thrust24THRUST_300001_SM_1000_NS12placeholders2_5E)
_ZN55_INTERNAL_7605fe86_24_sampling_topp_kernels_cu_0f590ff36thrust24THRUST_300001_SM_1000_NS12placeholders2_5E:
	.zero		1
	.type		_ZN55_INTERNAL_7605fe86_24_sampling_topp_kernels_cu_0f590ff34cuda3std3__45__cpo6cbeginE,@object
	.size		_ZN55_INTERNAL_7605fe86_24_sampling_topp_kernels_cu_0f590ff34cuda3std3__45__cpo6cbeginE,(_ZN55_INTERNAL_7605fe86_24_sampling_topp_kernels_cu_0f590ff34cuda3std6ranges3__45__cpo6cbeginE - _ZN55_INTERNAL_7605fe86_24_sampling_topp_kernels_cu_0f590ff34cuda3std3__45__cpo6cbeginE)
_ZN55_INTERNAL_7605fe86_24_sampling_topp_kernels_cu_0f590ff34cuda3std3__45__cpo6cbeginE:
	.zero		1
	.type		_ZN55_INTERNAL_7605fe86_24_sampling_topp_kernels_cu_0f590ff34cuda3std6ranges3__45__cpo6cbeginE,@object
	.size		_ZN55_INTERNAL_7605fe86_24_sampling_topp_kernels_cu_0f590ff34cuda3std6ranges3__45__cpo6cbeginE,(_ZN55_INTERNAL_7605fe86_24_sampling_topp_kernels_cu_0f590ff34cuda3std3__48in_placeE - _ZN55_INTERNAL_7605fe86_24_sampling_topp_kernels_cu_0f590ff34cuda3std6ranges3__45__cpo6cbeginE)
_ZN55_INTERNAL_7605fe86_24_sampling_topp_kernels_cu_0f590ff34cuda3std6ranges3__45__cpo6cbeginE:
	.zero		1
	.type		_ZN55_INTERNAL_7605fe86_24_sampling_topp_kernels_cu_0f590ff34cuda3std3__48in_placeE,@object
	.size		_ZN55_INTERNAL_7605fe86_24_sampling_topp_kernels_cu_0f590ff34cuda3std3__48in_placeE,(_ZN55_INTERNAL_7605fe86_24_sampling_topp_kernels_cu_0f590ff34cuda3std6ranges3__45__cpo4sizeE - _ZN55_INTERNAL_7605fe86_24_sampling_topp_kernels_cu_0f590ff34cuda3std3__48in_placeE)
_ZN55_INTERNAL_7605fe86_24_sampling_topp_kernels_cu_0f590ff34cuda3std3__48in_placeE:
	.zero		1
	.type		_ZN55_INTERNAL_7605fe86_24_sampling_topp_kernels_cu_0f590ff34cuda3std6ranges3__45__cpo4sizeE,@object
	.size		_ZN55_INTERNAL_7605fe86_24_sampling_topp_kernels_cu_0f590ff34cuda3std6ranges3__45__cpo4sizeE,(_ZN55_INTERNAL_7605fe86_24_sampling_topp_kernels_cu_0f590ff36thrust24THRUST_300001_SM_1000_NS12placeholders2_9E - _ZN55_INTERNAL_7605fe86_24_sampling_topp_kernels_cu_0f590ff34cuda3std6ranges3__45__cpo4sizeE)
_ZN55_INTERNAL_7605fe86_24_sampling_topp_kernels_cu_0f590ff34cuda3std6ranges3__45__cpo4sizeE:
	.zero		1
	.type		_ZN55_INTERNAL_7605fe86_24_sampling_topp_kernels_cu_0f590ff36thrust24THRUST_300001_SM_1000_NS12placeholders2_9E,@object
	.size		_ZN55_INTERNAL_7605fe86_24_sampling_topp_kernels_cu_0f590ff36thrust24THRUST_300001_SM_1000_NS12placeholders2_9E,(_ZN55_INTERNAL_7605fe86_24_sampling_topp_kernels_cu_0f590ff34cuda3std3__45__cpo7crbeginE - _ZN55_INTERNAL_7605fe86_24_sampling_topp_kernels_cu_0f590ff36thrust24THRUST_300001_SM_1000_NS12placeholders2_9E)
_ZN55_INTERNAL_7605fe86_24_sampling_topp_kernels_cu_0f590ff36thrust24THRUST_300001_SM_1000_NS12placeholders2_9E:
	.zero		1
	.type		_ZN55_INTERNAL_7605fe86_24_sampling_topp_kernels_cu_0f590ff34cuda3std3__45__cpo7crbeginE,@object
	.size		_ZN55_INTERNAL_7605fe86_24_sampling_topp_kernels_cu_0f590ff34cuda3std3__45__cpo7crbeginE,(_ZN55_INTERNAL_7605fe86_24_sampling_topp_kernels_cu_0f590ff34cuda3std6ranges3__45__cpo4nextE - _ZN55_INTERNAL_7605fe86_24_sampling_topp_kernels_cu_0f590ff34cuda3std3__45__cpo7crbeginE)
_ZN55_INTERNAL_7605fe86_24_sampling_topp_kernels_cu_0f590ff34cuda3std3__45__cpo7crbeginE:
	.zero		1
	.type		_ZN55_INTERNAL_7605fe86_24_sampling_topp_kernels_cu_0f590ff34cuda3std6ranges3__45__cpo4nextE,@object
	.size		_ZN55_INTERNAL_7605fe86_24_sampling_topp_kernels_cu_0f590ff34cuda3std6ranges3__45__cpo4nextE,(_ZN55_INTERNAL_7605fe86_24_sampling_topp_kernels_cu_0f590ff34cuda3std6ranges3__45__cpo4swapE - _ZN55_INTERNAL_7605fe86_24_sampling_topp_kernels_cu_0f590ff34cuda3std6ranges3__45__cpo4nextE)
_ZN55_INTERNAL_7605fe86_24_sampling_topp_kernels_cu_0f590ff34cuda3std6ranges3__45__cpo4nextE:
	.zero		1
	.type		_ZN55_INTERNAL_7605fe86_24_sampling_topp_kernels_cu_0f590ff34cuda3std6ranges3__45__cpo4swapE,@object
	.size		_ZN55_INTERNAL_7605fe86_24_sampling_topp_kernels_cu_0f590ff34cuda3std6ranges3__45__cpo4swapE,(_ZN55_INTERNAL_7605fe86_24_sampling_topp_kernels_cu_0f590ff36thrust24THRUST_300001_SM_1000_NS12placeholders2_1E - _ZN55_INTERNAL_7605fe86_24_sampling_topp_kernels_cu_0f590ff34cuda3std6ranges3__45__cpo4swapE)
_ZN55_INTERNAL_7605fe86_24_sampling_topp_kernels_cu_0f590ff34cuda3std6ranges3__45__cpo4swapE:
	.zero		1
	.type		_ZN55_INTERNAL_7605fe86_24_sampling_topp_kernels_cu_0f590ff36thrust24THRUST_300001_SM_1000_NS12placeholders2_1E,@object
	.size		_ZN55_INTERNAL_7605fe86_24_sampling_topp_kernels_cu_0f590ff36thrust24THRUST_300001_SM_1000_NS12placeholders2_1E,(_ZN55_INTERNAL_7605fe86_24_sampling_topp_kernels_cu_0f590ff36thrust24THRUST_300001_SM_1000_NS12placeholders2_3E - _ZN55_INTERNAL_7605fe86_24_sampling_topp_kernels_cu_0f590ff36thrust24THRUST_300001_SM_1000_NS12placeholders2_1E)
_ZN55_INTERNAL_7605fe86_24_sampling_topp_kernels_cu_0f590ff36thrust24THRUST_300001_SM_1000_NS12placeholders2_1E:
	.zero		1
	.type		_ZN55_INTERNAL_7605fe86_24_sampling_topp_kernels_cu_0f590ff36thrust24THRUST_300001_SM_1000_NS12placeholders2_3E,@object
	.size		_ZN55_INTERNAL_7605fe86_24_sampling_topp_kernels_cu_0f590ff36thrust24THRUST_300001_SM_1000_NS12placeholders2_3E,(_ZN55_INTERNAL_7605fe86_24_sampling_topp_kernels_cu_0f590ff34cuda3std3__45__cpo5beginE - _ZN55_INTERNAL_7605fe86_24_sampling_topp_kernels_cu_0f590ff36thrust24THRUST_300001_SM_1000_NS12placeholders2_3E)
_ZN55_INTERNAL_7605fe86_24_sampling_topp_kernels_cu_0f590ff36thrust24THRUST_300001_SM_1000_NS12placeholders2_3E:
	.zero		1
	.type		_ZN55_INTERNAL_7605fe86_24_sampling_topp_kernels_cu_0f590ff34cuda3std3__45__cpo5beginE,@object
	.size		_ZN55_INTERNAL_7605fe86_24_sampling_topp_kernels_cu_0f590ff34cuda3std3__45__cpo5beginE,(_ZN55_INTERNAL_7605fe86_24_sampling_topp_kernels_cu_0f590ff34cuda3std6ranges3__45__cpo5beginE - _ZN55_INTERNAL_7605fe86_24_sampling_topp_kernels_cu_0f590ff34cuda3std3__45__cpo5beginE)
_ZN55_INTERNAL_7605fe86_24_sampling_topp_kernels_cu_0f590ff34cuda3std3__45__cpo5beginE:
	.zero		1
	.type		_ZN55_INTERNAL_7605fe86_24_sampling_topp_kernels_cu_0f590ff34cuda3std6ranges3__45__cpo5beginE,@object
	.size		_ZN55_INTERNAL_7605fe86_24_sampling_topp_kernels_cu_0f590ff34cuda3std6ranges3__45__cpo5beginE,(_ZN55_INTERNAL_7605fe86_24_sampling_topp_kernels_cu_0f590ff34cuda3std3__457_GLOBAL__N__7605fe86_24_sampling_topp_kernels_cu_0f590ff36ignoreE - _ZN55_INTERNAL_7605fe86_24_sampling_topp_kernels_cu_0f590ff34cuda3std6ranges3__45__cpo5beginE)
_ZN55_INTERNAL_7605fe86_24_sampling_topp_kernels_cu_0f590ff34cuda3std6ranges3__45__cpo5beginE:
	.zero		1
	.type		_ZN55_INTERNAL_7605fe86_24_sampling_topp_kernels_cu_0f590ff34cuda3std3__457_GLOBAL__N__7605fe86_24_sampling_topp_kernels_cu_0f590ff36ignoreE,@object
	.size		_ZN55_INTERNAL_7605fe86_24_sampling_topp_kernels_cu_0f590ff34cuda3std3__457_GLOBAL__N__7605fe86_24_sampling_topp_kernels_cu_0f590ff36ignoreE,(_ZN55_INTERNAL_7605fe86_24_sampling_topp_kernels_cu_0f590ff34cuda3std6ranges3__45__cpo4dataE - _ZN55_INTERNAL_7605fe86_24_sampling_topp_kernels_cu_0f590ff34cuda3std3__457_GLOBAL__N__7605fe86_24_sampling_topp_kernels_cu_0f590ff36ignoreE)
_ZN55_INTERNAL_7605fe86_24_sampling_topp_kernels_cu_0f590ff34cuda3std3__457_GLOBAL__N__7605fe86_24_sampling_topp_kernels_cu_0f590ff36ignoreE:
	.zero		1
	.type		_ZN55_INTERNAL_7605fe86_24_sampling_topp_kernels_cu_0f590ff34cuda3std6ranges3__45__cpo4dataE,@object
	.size		_ZN55_INTERNAL_7605fe86_24_sampling_topp_kernels_cu_0f590ff34cuda3std6ranges3__45__cpo4dataE,(_ZN55_INTERNAL_7605fe86_24_sampling_topp_kernels_cu_0f590ff36thrust24THRUST_300001_SM_1000_NS12placeholders2_7E - _ZN55_INTERNAL_7605fe86_24_sampling_topp_kernels_cu_0f590ff34cuda3std6ranges3__45__cpo4dataE)
_ZN55_INTERNAL_7605fe86_24_sampling_topp_kernels_cu_0f590ff34cuda3std6ranges3__45__cpo4dataE:
	.zero		1
	.type		_ZN55_INTERNAL_7605fe86_24_sampling_topp_kernels_cu_0f590ff36thrust24THRUST_300001_SM_1000_NS12placeholders2_7E,@object
	.size		_ZN55_INTERNAL_7605fe86_24_sampling_topp_kernels_cu_0f590ff36thrust24THRUST_300001_SM_1000_NS12placeholders2_7E,(_ZN55_INTERNAL_7605fe86_24_sampling_topp_kernels_cu_0f590ff34cuda3std3__45__cpo6rbeginE - _ZN55_INTERNAL_7605fe86_24_sampling_topp_kernels_cu_0f590ff36thrust24THRUST_300001_SM_1000_NS12placeholders2_7E)
_ZN55_INTERNAL_7605fe86_24_sampling_topp_kernels_cu_0f590ff36thrust24THRUST_300001_SM_1000_NS12placeholders2_7E:
	.zero		1
	.type		_ZN55_INTERNAL_7605fe86_24_sampling_topp_kernels_cu_0f590ff34cuda3std3__45__cpo6rbeginE,@object
	.size		_ZN55_INTERNAL_7605fe86_24_sampling_topp_kernels_cu_0f590ff34cuda3std3__45__cpo6rbeginE,(_ZN55_INTERNAL_7605fe86_24_sampling_topp_kernels_cu_0f590ff34cuda3std6ranges3__45__cpo7advanceE - _ZN55_INTERNAL_7605fe86_24_sampling_topp_kernels_cu_0f590ff34cuda3std3__45__cpo6rbeginE)
_ZN55_INTERNAL_7605fe86_24_sampling_topp_kernels_cu_0f590ff34cuda3std3__45__cpo6rbeginE:
	.zero		1
	.type		_ZN55_INTERNAL_7605fe86_24_sampling_topp_kernels_cu_0f590ff34cuda3std6ranges3__45__cpo7advanceE,@object
	.size		_ZN55_INTERNAL_7605fe86_24_sampling_topp_kernels_cu_0f590ff34cuda3std6ranges3__45__cpo7advanceE,(_ZN55_INTERNAL_7605fe86_24_sampling_topp_kernels_cu_0f590ff34cuda3std3__47nulloptE - _ZN55_INTERNAL_7605fe86_24_sampling_topp_kernels_cu_0f590ff34cuda3std6ranges3__45__cpo7advanceE)
_ZN55_INTERNAL_7605fe86_24_sampling_topp_kernels_cu_0f590ff34cuda3std6ranges3__45__cpo7advanceE:
	.zero		1
	.type		_ZN55_INTERNAL_7605fe86_24_sampling_topp_kernels_cu_0f590ff34cuda3std3__47nulloptE,@object
	.size		_ZN55_INTERNAL_7605fe86_24_sampling_topp_kernels_cu_0f590ff34cuda3std3__47nulloptE,(_ZN55_INTERNAL_7605fe86_24_sampling_topp_kernels_cu_0f590ff34cuda3std6ranges3__45__cpo8distanceE - _ZN55_INTERNAL_7605fe86_24_sampling_topp_kernels_cu_0f590ff34cuda3std3__47nulloptE)
_ZN55_INTERNAL_7605fe86_24_sampling_topp_kernels_cu_0f590ff34cuda3std3__47nulloptE:
	.zero		1
	.type		_ZN55_INTERNAL_7605fe86_24_sampling_topp_kernels_cu_0f590ff34cuda3std6ranges3__45__cpo8distanceE,@object
	.size		_ZN55_INTERNAL_7605fe86_24_sampling_topp_kernels_cu_0f590ff34cuda3std6ranges3__45__cpo8distanceE,(_ZN55_INTERNAL_7605fe86_24_sampling_topp_kernels_cu_0f590ff36thrust24THRUST_300001_SM_1000_NS12placeholders2_6E - _ZN55_INTERNAL_7605fe86_24_sampling_topp_kernels_cu_0f590ff34cuda3std6ranges3__45__cpo8distanceE)
_ZN55_INTERNAL_7605fe86_24_sampling_topp_kernels_cu_0f590ff34cuda3std6ranges3__45__cpo8distanceE:
	.zero		1
	.type		_ZN55_INTERNAL_7605fe86_24_sampling_topp_kernels_cu_0f590ff36thrust24THRUST_300001_SM_1000_NS12placeholders2_6E,@object
	.size		_ZN55_INTERNAL_7605fe86_24_sampling_topp_kernels_cu_0f590ff36thrust24THRUST_300001_SM_1000_NS12placeholders2_6E,(_ZN55_INTERNAL_7605fe86_24_sampling_topp_kernels_cu_0f590ff34cuda3std3__45__cpo4cendE - _ZN55_INTERNAL_7605fe86_24_sampling_topp_kernels_cu_0f590ff36thrust24THRUST_300001_SM_1000_NS12placeholders2_6E)
_ZN55_INTERNAL_7605fe86_24_sampling_topp_kernels_cu_0f590ff36thrust24THRUST_300001_SM_1000_NS12placeholders2_6E:
	.zero		1
	.type		_ZN55_INTERNAL_7605fe86_24_sampling_topp_kernels_cu_0f590ff34cuda3std3__45__cpo4cendE,@object
	.size		_ZN55_INTERNAL_7605fe86_24_sampling_topp_kernels_cu_0f590ff34cuda3std3__45__cpo4cendE,(_ZN55_INTERNAL_7605fe86_24_sampling_topp_kernels_cu_0f590ff34cuda3std6ranges3__45__cpo4cendE - _ZN55_INTERNAL_7605fe86_24_sampling_topp_kernels_cu_0f590ff34cuda3std3__45__cpo4cendE)
_ZN55_INTERNAL_7605fe86_24_sampling_topp_kernels_cu_0f590ff34cuda3std3__45__cpo4cendE:
	.zero		1
	.type		_ZN55_INTERNAL_7605fe86_24_sampling_topp_kernels_cu_0f590ff34cuda3std6ranges3__45__cpo4cendE,@object
	.size		_ZN55_INTERNAL_7605fe86_24_sampling_topp_kernels_cu_0f590ff34cuda3std6ranges3__45__cpo4cendE,(_ZN55_INTERNAL_7605fe86_24_sampling_topp_kernels_cu_0f590ff34cuda3std3__420unreachable_sentinelE - _ZN55_INTERNAL_7605fe86_24_sampling_topp_kernels_cu_0f590ff34cuda3std6ranges3__45__cpo4cendE)
_ZN55_INTERNAL_7605fe86_24_sampling_topp_kernels_cu_0f590ff34cuda3std6ranges3__45__cpo4cendE:
	.zero		1
	.type		_ZN55_INTERNAL_7605fe86_24_sampling_topp_kernels_cu_0f590ff34cuda3std3__420unreachable_sentinelE,@object
	.size		_ZN55_INTERNAL_7605fe86_24_sampling_topp_kernels_cu_0f590ff34cuda3std3__420unreachable_sentinelE,(_ZN55_INTERNAL_7605fe86_24_sampling_topp_kernels_cu_0f590ff34cuda3std6ranges3__45__cpo5ssizeE - _ZN55_INTERNAL_7605fe86_24_sampling_topp_kernels_cu_0f590ff34cuda3std3__420unreachable_sentinelE)
_ZN55_INTERNAL_7605fe86_24_sampling_topp_kernels_cu_0f590ff34cuda3std3__420unreachable_sentinelE:
	.zero		1
	.type		_ZN55_INTERNAL_7605fe86_24_sampling_topp_kernels_cu_0f590ff34cuda3std6ranges3__45__cpo5ssizeE,@object
	.size		_ZN55_INTERNAL_7605fe86_24_sampling_topp_kernels_cu_0f590ff34cuda3std6ranges3__45__cpo5ssizeE,(_ZN55_INTERNAL_7605fe86_24_sampling_topp_kernels_cu_0f590ff36thrust24THRUST_300001_SM_1000_NS12placeholders3_10E - _ZN55_INTERNAL_7605fe86_24_sampling_topp_kernels_cu_0f590ff34cuda3std6ranges3__45__cpo5ssizeE)
_ZN55_INTERNAL_7605fe86_24_sampling_topp_kernels_cu_0f590ff34cuda3std6ranges3__45__cpo5ssizeE:
	.zero		1
	.type		_ZN55_INTERNAL_7605fe86_24_sampling_topp_kernels_cu_0f590ff36thrust24THRUST_300001_SM_1000_NS12placeholders3_10E,@object
	.size		_ZN55_INTERNAL_7605fe86_24_sampling_topp_kernels_cu_0f590ff36thrust24THRUST_300001_SM_1000_NS12placeholders3_10E,(_ZN55_INTERNAL_7605fe86_24_sampling_topp_kernels_cu_0f590ff34cuda3std3__45__cpo5crendE - _ZN55_INTERNAL_7605fe86_24_sampling_topp_kernels_cu_0f590ff36thrust24THRUST_300001_SM_1000_NS12placeholders3_10E)
_ZN55_INTERNAL_7605fe86_24_sampling_topp_kernels_cu_0f590ff36thrust24THRUST_300001_SM_1000_NS12placeholders3_10E:
	.zero		1
	.type		_ZN55_INTERNAL_7605fe86_24_sampling_topp_kernels_cu_0f590ff34cuda3std3__45__cpo5crendE,@object
	.size		_ZN55_INTERNAL_7605fe86_24_sampling_topp_kernels_cu_0f590ff34cuda3std3__45__cpo5crendE,(_ZN55_INTERNAL_7605fe86_24_sampling_topp_kernels_cu_0f590ff34cuda3std6ranges3__45__cpo4prevE - _ZN55_INTERNAL_7605fe86_24_sampling_topp_kernels_cu_0f590ff34cuda3std3__45__cpo5crendE)
_ZN55_INTERNAL_7605fe86_24_sampling_topp_kernels_cu_0f590ff34cuda3std3__45__cpo5crendE:
	.zero		1
	.type		_ZN55_INTERNAL_7605fe86_24_sampling_topp_kernels_cu_0f590ff34cuda3std6ranges3__45__cpo4prevE,@object
	.size		_ZN55_INTERNAL_7605fe86_24_sampling_topp_kernels_cu_0f590ff34cuda3std6ranges3__45__cpo4prevE,(_ZN55_INTERNAL_7605fe86_24_sampling_topp_kernels_cu_0f590ff34cuda3std6ranges3__45__cpo9iter_moveE - _ZN55_INTERNAL_7605fe86_24_sampling_topp_kernels_cu_0f590ff34cuda3std6ranges3__45__cpo4prevE)
_ZN55_INTERNAL_7605fe86_24_sampling_topp_kernels_cu_0f590ff34cuda3std6ranges3__45__cpo4prevE:
	.zero		1
	.type		_ZN55_INTERNAL_7605fe86_24_sampling_topp_kernels_cu_0f590ff34cuda3std6ranges3__45__cpo9iter_moveE,@object
	.size		_ZN55_INTERNAL_7605fe86_24_sampling_topp_kernels_cu_0f590ff34cuda3std6ranges3__45__cpo9iter_moveE,(_ZN55_INTERNAL_7605fe86_24_sampling_topp_kernels_cu_0f590ff36thrust24THRUST_300001_SM_1000_NS12placeholders2_2E - _ZN55_INTERNAL_7605fe86_24_sampling_topp_kernels_cu_0f590ff34cuda3std6ranges3__45__cpo9iter_moveE)
_ZN55_INTERNAL_7605fe86_24_sampling_topp_kernels_cu_0f590ff34cuda3std6ranges3__45__cpo9iter_moveE:
	.zero		1
	.type		_ZN55_INTERNAL_7605fe86_24_sampling_topp_kernels_cu_0f590ff36thrust24THRUST_300001_SM_1000_NS12placeholders2_2E,@object
	.size		_ZN55_INTERNAL_7605fe86_24_sampling_topp_kernels_cu_0f590ff36thrust24THRUST_300001_SM_1000_NS12placeholders2_2E,(_ZN55_INTERNAL_7605fe86_24_sampling_topp_kernels_cu_0f590ff36thrust24THRUST_300001_SM_1000_NS12placeholders2_4E - _ZN55_INTERNAL_7605fe86_24_sampling_topp_kernels_cu_0f590ff36thrust24THRUST_300001_SM_1000_NS12placeholders2_2E)
_ZN55_INTERNAL_7605fe86_24_sampling_topp_kernels_cu_0f590ff36thrust24THRUST_300001_SM_1000_NS12placeholders2_2E:
	.zero		1
	.type		_ZN55_INTERNAL_7605fe86_24_sampling_topp_kernels_cu_0f590ff36thrust24THRUST_300001_SM_1000_NS12placeholders2_4E,@object
	.size		_ZN55_INTERNAL_7605fe86_24_sampling_topp_kernels_cu_0f590ff36thrust24THRUST_300001_SM_1000_NS12placeholders2_4E,(_ZN55_INTERNAL_7605fe86_24_sampling_topp_kernels_cu_0f590ff34cuda3std3__45__cpo3endE - _ZN55_INTERNAL_7605fe86_24_sampling_topp_kernels_cu_0f590ff36thrust24THRUST_300001_SM_1000_NS12placeholders2_4E)
_ZN55_INTERNAL_7605fe86_24_sampling_topp_kernels_cu_0f590ff36thrust24THRUST_300001_SM_1000_NS12placeholders2_4E:
	.zero		1
	.type		_ZN55_INTERNAL_7605fe86_24_sampling_topp_kernels_cu_0f590ff34cuda3std3__45__cpo3endE,@object
	.size		_ZN55_INTERNAL_7605fe86_24_sampling_topp_kernels_cu_0f590ff34cuda3std3__45__cpo3endE,(_ZN55_INTERNAL_7605fe86_24_sampling_topp_kernels_cu_0f590ff34cuda3std6ranges3__45__cpo3endE - _ZN55_INTERNAL_7605fe86_24_sampling_topp_kernels_cu_0f590ff34cuda3std3__45__cpo3endE)
_ZN55_INTERNAL_7605fe86_24_sampling_topp_kernels_cu_0f590ff34cuda3std3__45__cpo3endE:
	.zero		1
	.type		_ZN55_INTERNAL_7605fe86_24_sampling_topp_kernels_cu_0f590ff34cuda3std6ranges3__45__cpo3endE,@object
	.size		_ZN55_INTERNAL_7605fe86_24_sampling_topp_kernels_cu_0f590ff34cuda3std6ranges3__45__cpo3endE,(_ZN55_INTERNAL_7605fe86_24_sampling_topp_kernels_cu_0f590ff34cuda3std3__419piecewise_constructE - _ZN55_INTERNAL_7605fe86_24_sampling_topp_kernels_cu_0f590ff34cuda3std6ranges3__45__cpo3endE)
_ZN55_INTERNAL_7605fe86_24_sampling_topp_kernels_cu_0f590ff34cuda3std6ranges3__45__cpo3endE:
	.zero		1
	.type		_ZN55_INTERNAL_7605fe86_24_sampling_topp_kernels_cu_0f590ff34cuda3std3__419piecewise_constructE,@object
	.size		_ZN55_INTERNAL_7605fe86_24_sampling_topp_kernels_cu_0f590ff34cuda3std3__419piecewise_constructE,(_ZN55_INTERNAL_7605fe86_24_sampling_topp_kernels_cu_0f590ff34cuda3std6ranges3__45__cpo5cdataE - _ZN55_INTERNAL_7605fe86_24_sampling_topp_kernels_cu_0f590ff34cuda3std3__419piecewise_constructE)
_ZN55_INTERNAL_7605fe86_24_sampling_topp_kernels_cu_0f590ff34cuda3std3__419piecewise_constructE:
	.zero		1
	.type		_ZN55_INTERNAL_7605fe86_24_sampling_topp_kernels_cu_0f590ff34cuda3std6ranges3__45__cpo5cdataE,@object
	.size		_ZN55_INTERNAL_7605fe86_24_sampling_topp_kernels_cu_0f590ff34cuda3std6ranges3__45__cpo5cdataE,(_ZN55_INTERNAL_7605fe86_24_sampling_topp_kernels_cu_0f590ff36thrust24THRUST_300001_SM_1000_NS12placeholders2_8E - _ZN55_INTERNAL_7605fe86_24_sampling_topp_kernels_cu_0f590ff34cuda3std6ranges3__45__cpo5cdataE)
_ZN55_INTERNAL_7605fe86_24_sampling_topp_kernels_cu_0f590ff34cuda3std6ranges3__45__cpo5cdataE:
	.zero		1
	.type		_ZN55_INTERNAL_7605fe86_24_sampling_topp_kernels_cu_0f590ff36thrust24THRUST_300001_SM_1000_NS12placeholders2_8E,@object
	.size		_ZN55_INTERNAL_7605fe86_24_sampling_topp_kernels_cu_0f590ff36thrust24THRUST_300001_SM_1000_NS12placeholders2_8E,(_ZN55_INTERNAL_7605fe86_24_sampling_topp_kernels_cu_0f590ff34cuda3std3__45__cpo4rendE - _ZN55_INTERNAL_7605fe86_24_sampling_topp_kernels_cu_0f590ff36thrust24THRUST_300001_SM_1000_NS12placeholders2_8E)
_ZN55_INTERNAL_7605fe86_24_sampling_topp_kernels_cu_0f590ff36thrust24THRUST_300001_SM_1000_NS12placeholders2_8E:
	.zero		1
	.type		_ZN55_INTERNAL_7605fe86_24_sampling_topp_kernels_cu_0f590ff34cuda3std3__45__cpo4rendE,@object
	.size		_ZN55_INTERNAL_7605fe86_24_sampling_topp_kernels_cu_0f590ff34cuda3std3__45__cpo4rendE,(_ZN55_INTERNAL_7605fe86_24_sampling_topp_kernels_cu_0f590ff34cuda3std6ranges3__45__cpo9iter_swapE - _ZN55_INTERNAL_7605fe86_24_sampling_topp_kernels_cu_0f590ff34cuda3std3__45__cpo4rendE)
_ZN55_INTERNAL_7605fe86_24_sampling_topp_kernels_cu_0f590ff34cuda3std3__45__cpo4rendE:
	.zero		1
	.type		_ZN55_INTERNAL_7605fe86_24_sampling_topp_kernels_cu_0f590ff34cuda3std6ranges3__45__cpo9iter_swapE,@object
	.size		_ZN55_INTERNAL_7605fe86_24_sampling_topp_kernels_cu_0f590ff34cuda3std6ranges3__45__cpo9iter_swapE,(_ZN55_INTERNAL_7605fe86_24_sampling_topp_kernels_cu_0f590ff34cuda3std3__48unexpectE - _ZN55_INTERNAL_7605fe86_24_sampling_topp_kernels_cu_0f590ff34cuda3std6ranges3__45__cpo9iter_swapE)
_ZN55_INTERNAL_7605fe86_24_sampling_topp_kernels_cu_0f590ff34cuda3std6ranges3__45__cpo9iter_swapE:
	.zero		1
	.type		_ZN55_INTERNAL_7605fe86_24_sampling_topp_kernels_cu_0f590ff34cuda3std3__48unexpectE,@object
	.size		_ZN55_INTERNAL_7605fe86_24_sampling_topp_kernels_cu_0f590ff34cuda3std3__48unexpectE,(_ZN55_INTERNAL_7605fe86_24_sampling_topp_kernels_cu_0f590ff36thrust24THRUST_300001_SM_1000_NS6system6detail10sequential3seqE - _ZN55_INTERNAL_7605fe86_24_sampling_topp_kernels_cu_0f590ff34cuda3std3__48unexpectE)
_ZN55_INTERNAL_7605fe86_24_sampling_topp_kernels_cu_0f590ff34cuda3std3__48unexpectE:
	.zero		1
	.type		_ZN55_INTERNAL_7605fe86_24_sampling_topp_kernels_cu_0f590ff36thrust24THRUST_300001_SM_1000_NS6system6detail10sequential3seqE,@object
	.size		_ZN55_INTERNAL_7605fe86_24_sampling_topp_kernels_cu_0f590ff36thrust24THRUST_300001_SM_1000_NS6system6detail10sequential3seqE,(.L_38 - _ZN55_INTERNAL_7605fe86_24_sampling_topp_kernels_cu_0f590ff36thrust24THRUST_300001_SM_1000_NS6system6detail10sequential3seqE)
_ZN55_INTERNAL_7605fe86_24_sampling_topp_kernels_cu_0f590ff36thrust24THRUST_300001_SM_1000_NS6system6detail10sequential3seqE:
	.zero		1
.L_38:


//--------------------- .nv.shared._ZN17fastertransformer19segmented_topp_impl27segmented_top_p_single_passINS0_28Segmented_topk_kernel_paramsI6__halfiLi256ELi1EEELi224EEEvNS0_20TopKPerSegmentParamsE --------------------------
	.section	.nv.shared._ZN17fastertransformer19segmented_topp_impl27segmented_top_p_single_passINS0_28Segmented_topk_kernel_paramsI6__halfiLi256ELi1EEELi224EEEvNS0_20TopKPerSegmentParamsE,"aw",@nobits
	.sectionflags	@""
	.align	16
.nv.shared._ZN17fastertransformer19segmented_topp_impl27segmented_top_p_single_passINS0_28Segmented_topk_kernel_paramsI6__halfiLi256ELi1EEELi224EEEvNS0_20TopKPerSegmentParamsE:
	.zero		2224


//--------------------- .nv.shared._ZN17fastertransformer19segmented_topp_impl27segmented_top_p_single_passINS0_28Segmented_topk_kernel_paramsI6__halfiLi256ELi1EEELi192EEEvNS0_20TopKPerSegmentParamsE --------------------------
	.section	.nv.shared._ZN17fastertransformer19segmented_topp_impl27segmented_top_p_single_passINS0_28Segmented_topk_kernel_paramsI6__halfiLi256ELi1EEELi192EEEvNS0_20TopKPerSegmentParamsE,"aw",@nobits
	.sectionflags	@""
	.align	16
.nv.shared._ZN17fastertransformer19segmented_topp_impl27segmented_top_p_single_passINS0_28Segmented_topk_kernel_paramsI6__halfiLi256ELi1EEELi192EEEvNS0_20TopKPerSegmentParamsE:
	.zero		2224


//--------------------- .nv.shared._ZN17fastertransformer19segmented_topp_impl27segmented_top_p_single_passINS0_28Segmented_topk_kernel_paramsI6__halfiLi256ELi1EEELi160EEEvNS0_20TopKPerSegmentParamsE --------------------------
	.section	.nv.shared._ZN17fastertransformer19segmented_topp_impl27segmented_top_p_single_passINS0_28Segmented_topk_kernel_paramsI6__halfiLi256ELi1EEELi160EEEvNS0_20TopKPerSegmentParamsE,"aw",@nobits
	.sectionflags	@""
	.align	16
.nv.shared._ZN17fastertransformer19segmented_topp_impl27segmented_top_p_single_passINS0_28Segmented_topk_kernel_paramsI6__halfiLi256ELi1EEELi160EEEvNS0_20TopKPerSegmentParamsE:
	.zero		2224


//--------------------- .nv.shared._ZN17fastertransformer19segmented_topp_impl27segmented_top_p_single_passINS0_28Segmented_topk_kernel_paramsI6__halfiLi256ELi1EEELi128EEEvNS0_20TopKPerSegmentParamsE --------------------------
	.section	.nv.shared._ZN17fastertransformer19segmented_topp_impl27segmented_top_p_single_passINS0_28Segmented_topk_kernel_paramsI6__halfiLi256ELi1EEELi128EEEvNS0_20TopKPerSegmentParamsE,"aw",@nobits
	.sectionflags	@""
	.align	16
.nv.shared._ZN17fastertransformer19segmented_topp_impl27segmented_top_p_single_passINS0_28Segmented_topk_kernel_paramsI6__halfiLi256ELi1EEELi128EEEvNS0_20TopKPerSegmentParamsE:
	.zero		2224


//--------------------- .nv.shared._ZN17fastertransformer19segmented_topp_impl27segmented_top_p_single_passINS0_28Segmented_topk_kernel_paramsI6__halfiLi256ELi1EEELi96EEEvNS0_20TopKPerSegmentParamsE --------------------------
	.section	.nv.shared._ZN17fastertransformer19segmented_topp_impl27segmented_top_p_single_passINS0_28Segmented_topk_kernel_paramsI6__halfiLi256ELi1EEELi96EEEvNS0_20TopKPerSegmentParamsE,"aw",@nobits
	.sectionflags	@""
	.align	16
.nv.shared._ZN17fastertransformer19segmented_topp_impl27segmented_top_p_single_passINS0_28Segmented_topk_kernel_paramsI6__halfiLi256ELi1EEELi96EEEvNS0_20TopKPerSegmentParamsE:
	.zero		2224


//--------------------- .nv.shared._ZN17fastertransformer19segmented_topp_impl27segmented_top_p_single_passINS0_28Segmented_topk_kernel_paramsI6__halfiLi256ELi1EEELi64EEEvNS0_20TopKPerSegmentParamsE --------------------------
	.section	.nv.shared._ZN17fastertransformer19segmented_topp_impl27segmented_top_p_single_passINS0_28Segmented_topk_kernel_paramsI6__halfiLi256ELi1EEELi64EEEvNS0_20TopKPerSegmentParamsE,"aw",@nobits
	.sectionflags	@""
	.align	16
.nv.shared._ZN17fastertransformer19segmented_topp_impl27segmented_top_p_single_passINS0_28Segmented_topk_kernel_paramsI6__halfiLi256ELi1EEELi64EEEvNS0_20TopKPerSegmentParamsE:
	.zero		2224


//--------------------- .nv.shared._ZN17fastertransformer19segmented_topp_impl27segmented_top_p_single_passINS0_28Segmented_topk_kernel_paramsI6__halfiLi256ELi1EEELi32EEEvNS0_20TopKPerSegmentParamsE --------------------------
	.section	.nv.shared._ZN17fastertransformer19segmented_topp_impl27segmented_top_p_single_passINS0_28Segmented_topk_kernel_paramsI6__halfiLi256ELi1EEELi32EEEvNS0_20TopKPerSegmentParamsE,"aw",@nobits
	.sectionflags	@""
	.align	16
.nv.shared._ZN17fastertransformer19segmented_topp_impl27segmented_top_p_single_passINS0_28Segmented_topk_kernel_paramsI6__halfiLi256ELi1EEELi32EEEvNS0_20TopKPerSegmentParamsE:
	.zero		2224


//--------------------- .nv.shared._ZN17fastertransformer19segmented_topp_impl15blockSortKernelI6__halfLi1024ELi4EEEvPKT_PS3_PKiPiS8_iii --------------------------
	.section	.nv.shared._ZN17fastertransformer19segmented_topp_impl15blockSortKernelI6__halfLi1024ELi4EEEvPKT_PS3_PKiPiS8_iii,"aw",@nobits
	.sectionflags	@""
	.align	16
.nv.shared._ZN17fastertransformer19segmented_topp_impl15blockSortKernelI6__halfLi1024ELi4EEEvPKT_PS3_PKiPiS8_iii:
	.zero		38080


//--------------------- .nv.shared._ZN17fastertransformer19segmented_topp_impl15blockSortKernelI6__halfLi1024ELi2EEEvPKT_PS3_PKiPiS8_iii --------------------------
	.section	.nv.shared._ZN17fastertransformer19segmented_topp_impl15blockSortKernelI6__halfLi1024ELi2EEEvPKT_PS3_PKiPiS8_iii,"aw",@nobits
	.sectionflags	@""
	.align	16
.nv.shared._ZN17fastertransformer19segmented_topp_impl15blockSortKernelI6__halfLi1024ELi2EEEvPKT_PS3_PKiPiS8_iii:
	.zero		38080


//--------------------- .nv.shared._ZN17fastertransformer19segmented_topp_impl15blockSortKernelI6__halfLi1024ELi1EEEvPKT_PS3_PKiPiS8_iii --------------------------
	.section	.nv.shared._ZN17fastertransformer19segmented_topp_impl15blockSortKernelI6__halfLi1024ELi1EEEvPKT_PS3_PKiPiS8_iii,"aw",@nobits
	.sectionflags	@""
	.align	16
.nv.shared._ZN17fastertransformer19segmented_topp_impl15blockSortKernelI6__halfLi1024ELi1EEEvPKT_PS3_PKiPiS8_iii:
	.zero		38080


//--------------------- .nv.shared._ZN17fastertransformer19segmented_topp_impl15blockSortKernelI6__halfLi896ELi1EEEvPKT_PS3_PKiPiS8_iii --------------------------
	.section	.nv.shared._ZN17fastertransformer19segmented_topp_impl15blockSortKernelI6__halfLi896ELi1EEEvPKT_PS3_PKiPiS8_iii,"aw",@nobits
	.sectionflags	@""
	.align	16
.nv.shared._ZN17fastertransformer19segmented_topp_impl15blockSortKernelI6__halfLi896ELi1EEEvPKT_PS3_PKiPiS8_iii:
	.zero		33440


//--------------------- .nv.shared._ZN17fastertransformer19segmented_topp_impl15blockSortKernelI6__halfLi768ELi1EEEvPKT_PS3_PKiPiS8_iii --------------------------
	.section	.nv.shared._ZN17fastertransformer19segmented_topp_impl15blockSortKernelI6__halfLi768ELi1EEEvPKT_PS3_PKiPiS8_iii,"aw",@nobits
	.sectionflags	@""
	.align	16
.nv.shared._ZN17fastertransformer19segmented_topp_impl15blockSortKernelI6__halfLi768ELi1EEEvPKT_PS3_PKiPiS8_iii:
	.zero		28800


//--------------------- .nv.shared._ZN17fastertransformer19segmented_topp_impl15blockSortKernelI6__halfLi640ELi1EEEvPKT_PS3_PKiPiS8_iii --------------------------
	.section	.nv.shared._ZN17fastertransformer19segmented_topp_impl15blockSortKernelI6__halfLi640ELi1EEEvPKT_PS3_PKiPiS8_iii,"aw",@nobits
	.sectionflags	@""
	.align	16
.nv.shared._ZN17fastertransformer19segmented_topp_impl15blockSortKernelI6__halfLi640ELi1EEEvPKT_PS3_PKiPiS8_iii:
	.zero		24192


//--------------------- .nv.shared._ZN17fastertransformer19segmented_topp_impl15blockSortKernelI6__halfLi512ELi1EEEvPKT_PS3_PKiPiS8_iii --------------------------
	.section	.nv.shared._ZN17fastertransformer19segmented_topp_impl15blockSortKernelI6__halfLi512ELi1EEEvPKT_PS3_PKiPiS8_iii,"aw",@nobits
	.sectionflags	@""
	.align	16
.nv.shared._ZN17fastertransformer19segmented_topp_impl15blockSortKernelI6__halfLi512ELi1EEEvPKT_PS3_PKiPiS8_iii:
	.zero		19552


//--------------------- .nv.shared._ZN17fastertransformer19segmented_topp_impl15blockSortKernelI6__halfLi384ELi1EEEvPKT_PS3_PKiPiS8_iii --------------------------
	.section	.nv.shared._ZN17fastertransformer19segmented_topp_impl15blockSortKernelI6__halfLi384ELi1EEEvPKT_PS3_PKiPiS8_iii,"aw",@nobits
	.sectionflags	@""
	.align	16
.nv.shared._ZN17fastertransformer19segmented_topp_impl15blockSortKernelI6__halfLi384ELi1EEEvPKT_PS3_PKiPiS8_iii:
	.zero		14912


//--------------------- .nv.shared._ZN17fastertransformer19segmented_topp_impl15blockSortKernelI6__halfLi256ELi1EEEvPKT_PS3_PKiPiS8_iii --------------------------
	.section	.nv.shared._ZN17fastertransformer19segmented_topp_impl15blockSortKernelI6__halfLi256ELi1EEEvPKT_PS3_PKiPiS8_iii,"aw",@nobits
	.sectionflags	@""
	.align	16
.nv.shared._ZN17fastertransformer19segmented_topp_impl15blockSortKernelI6__halfLi256ELi1EEEvPKT_PS3_PKiPiS8_iii:
	.zero		10304


//--------------------- .nv.shared._ZN17fastertransformer19segmented_topp_impl15blockSortKernelI6__halfLi128ELi1EEEvPKT_PS3_PKiPiS8_iii --------------------------
	.section	.nv.shared._ZN17fastertransformer19segmented_topp_impl15blockSortKernelI6__halfLi128ELi1EEEvPKT_PS3_PKiPiS8_iii,"aw",@nobits
	.sectionflags	@""
	.align	16
.nv.shared._ZN17fastertransformer19segmented_topp_impl15blockSortKernelI6__halfLi128ELi1EEEvPKT_PS3_PKiPiS8_iii:
	.zero		5664


//--------------------- .nv.shared._ZN17fastertransformer19segmented_topp_impl27segmented_top_p_single_passINS0_28Segmented_topk_kernel_paramsI6__halfiLi256ELi4EEELi256EEEvNS0_20TopKPerSegmentParamsE --------------------------
	.section	.nv.shared._ZN17fastertransformer19segmented_topp_impl27segmented_top_p_single_passINS0_28Segmented_topk_kernel_paramsI6__halfiLi256ELi4EEELi256EEEvNS0_20TopKPerSegmentParamsE,"aw",@nobits
	.sectionflags	@""
	.align	16
.nv.shared._ZN17fastertransformer19segmented_topp_impl27segmented_top_p_single_passINS0_28Segmented_topk_kernel_paramsI6__halfiLi256ELi4EEELi256EEEvNS0_20TopKPerSegmentParamsE:
	.zero		2224


//--------------------- .nv.shared._ZN17fastertransformer19segmented_topp_impl27segmented_top_p_single_passINS0_28Segmented_topk_kernel_paramsI6__halfiLi256ELi4EEELi224EEEvNS0_20TopKPerSegmentParamsE --------------------------
	.section	.nv.shared._ZN17fastertransformer19segmented_topp_impl27segmented_top_p_single_passINS0_28Segmented_topk_kernel_paramsI6__halfiLi256ELi4EEELi224EEEvNS0_20TopKPerSegmentParamsE,"aw",@nobits
	.sectionflags	@""
	.align	16
.nv.shared._ZN17fastertransformer19segmented_topp_impl27segmented_top_p_single_passINS0_28Segmented_topk_kernel_paramsI6__halfiLi256ELi4EEELi224EEEvNS0_20TopKPerSegmentParamsE:
	.zero		2224


//--------------------- .nv.shared._ZN17fastertransformer19segmented_topp_impl27segmented_top_p_single_passINS0_28Segmented_topk_kernel_paramsI6__halfiLi256ELi4EEELi192EEEvNS0_20TopKPerSegmentParamsE --------------------------
	.section	.nv.shared._ZN17fastertransformer19segmented_topp_impl27segmented_top_p_single_passINS0_28Segmented_topk_kernel_paramsI6__halfiLi256ELi4EEELi192EEEvNS0_20TopKPerSegmentParamsE,"aw",@nobits
	.sectionflags	@""
	.align	16
.nv.shared._ZN17fastertransformer19segmented_topp_impl27segmented_top_p_single_passINS0_28Segmented_topk_kernel_paramsI6__halfiLi256ELi4EEELi192EEEvNS0_20TopKPerSegmentParamsE:
	.zero		2224


//--------------------- .nv.shared._ZN17fastertransformer19segmented_topp_impl27segmented_top_p_single_passINS0_28Segmented_topk_kernel_paramsI6__halfiLi256ELi4EEELi160EEEvNS0_20TopKPerSegmentParamsE --------------------------
	.section	.nv.shared._ZN17fastertransformer19segmented_topp_impl27segmented_top_p_single_passINS0_28Segmented_topk_kernel_paramsI6__halfiLi256ELi4EEELi160EEEvNS0_20TopKPerSegmentParamsE,"aw",@nobits
	.sectionflags	@""
	.align	16
.nv.shared._ZN17fastertransformer19segmented_topp_impl27segmented_top_p_single_passINS0_28Segmented_topk_kernel_paramsI6__halfiLi256ELi4EEELi160EEEvNS0_20TopKPerSegmentParamsE:
	.zero		2224


//--------------------- .nv.shared._ZN17fastertransformer19segmented_topp_impl27segmented_top_p_single_passINS0_28Segmented_topk_kernel_paramsI6__halfiLi256ELi4EEELi128EEEvNS0_20TopKPerSegmentParamsE --------------------------
	.section	.nv.shared._ZN17fastertransformer19segmented_topp_impl27segmented_top_p_single_passINS0_28Segmented_topk_kernel_paramsI6__halfiLi256ELi4EEELi128EEEvNS0_20TopKPerSegmentParamsE,"aw",@nobits
	.sectionflags	@""
	.align	16
.nv.shared._ZN17fastertransformer19segmented_topp_impl27segmented_top_p_single_passINS0_28Segmented_topk_kernel_paramsI6__halfiLi256ELi4EEELi128EEEvNS0_20TopKPerSegmentParamsE:
	.zero		2224


//--------------------- .nv.shared._ZN17fastertransformer19segmented_topp_impl27segmented_top_p_single_passINS0_28Segmented_topk_kernel_paramsI6__halfiLi256ELi4EEELi96EEEvNS0_20TopKPerSegmentParamsE --------------------------
	.section	.nv.shared._ZN17fastertransformer19segmented_topp_impl27segmented_top_p_single_passINS0_28Segmented_topk_kernel_paramsI6__halfiLi256ELi4EEELi96EEEvNS0_20TopKPerSegmentParamsE,"aw",@nobits
	.sectionflags	@""
	.align	16
.nv.shared._ZN17fastertransformer19segmented_topp_impl27segmented_top_p_single_passINS0_28Segmented_topk_kernel_paramsI6__halfiLi256ELi4EEELi96EEEvNS0_20TopKPerSegmentParamsE:
	.zero		2224


//--------------------- .nv.shared._ZN17fastertransformer19segmented_topp_impl27segmented_top_p_single_passINS0_28Segmented_topk_kernel_paramsI6__halfiLi256ELi4EEELi64EEEvNS0_20TopKPerSegmentParamsE --------------------------
	.section	.nv.shared._ZN17fastertransformer19segmented_topp_impl27segmented_top_p_single_passINS0_28Segmented_topk_kernel_paramsI6__halfiLi256ELi4EEELi64EEEvNS0_20TopKPerSegmentParamsE,"aw",@nobits
	.sectionflags	@""
	.align	16
.nv.shared._ZN17fastertransformer19segmented_topp_impl27segmented_top_p_single_passINS0_28Segmented_topk_kernel_paramsI6__halfiLi256ELi4EEELi64EEEvNS0_20TopKPerSegmentParamsE:
	.zero		2224


//--------------------- .nv.shared._ZN17fastertransformer19segmented_topp_impl27segmented_top_p_single_passINS0_28Segmented_topk_kernel_paramsI6__halfiLi256ELi4EEELi32EEEvNS0_20TopKPerSegmentParamsE --------------------------
	.section	.nv.shared._ZN17fastertransformer19segmented_topp_impl27segmented_top_p_single_passINS0_28Segmented_topk_kernel_paramsI6__halfiLi256ELi4EEELi32EEEvNS0_20TopKPerSegmentParamsE,"aw",@nobits
	.sectionflags	@""
	.align	16
.nv.shared._ZN17fastertransformer19segmented_topp_impl27segmented_top_p_single_passINS0_28Segmented_topk_kernel_paramsI6__halfiLi256ELi4EEELi32EEEvNS0_20TopKPerSegmentParamsE:
	.zero		2224


//--------------------- .nv.shared._ZN17fastertransformer19segmented_topp_impl27segmented_top_p_single_passINS0_28Segmented_topk_kernel_paramsIfiLi256ELi1EEELi256EEEvNS0_20TopKPerSegmentParamsE --------------------------
	.section	.nv.shared._ZN17fastertransformer19segmented_topp_impl27segmented_top_p_single_passINS0_28Segmented_topk_kernel_paramsIfiLi256ELi1EEELi256EEEvNS0_20TopKPerSegmentParamsE,"aw",@nobits
	.sectionflags	@""
	.align	16
.nv.shared._ZN17fastertransformer19segmented_topp_impl27segmented_top_p_single_passINS0_28Segmented_topk_kernel_paramsIfiLi256ELi1EEELi256EEEvNS0_20TopKPerSegmentParamsE:
	.zero		2224


//--------------------- .nv.shared._ZN17fastertransformer19segmented_topp_impl27segmented_top_p_single_passINS0_28Segmented_topk_kernel_paramsIfiLi256ELi1EEELi224EEEvNS0_20TopKPerSegmentParamsE --------------------------
	.section	.nv.shared._ZN17fastertransformer19segmented_topp_impl27segmented_top_p_single_passINS0_28Segmented_topk_kernel_paramsIfiLi256ELi1EEELi224EEEvNS0_20TopKPerSegmentParamsE,"aw",@nobits
	.sectionflags	@""
	.align	16
.nv.shared._ZN17fastertransformer19segmented_topp_impl27segmented_top_p_single_passINS0_28Segmented_topk_kernel_paramsIfiLi256ELi1EEELi224EEEvNS0_20TopKPerSegmentParamsE:
	.zero		2224


//--------------------- .nv.shared._ZN17fastertransformer19segmented_topp_impl27segmented_top_p_single_passINS0_28Segmented_topk_kernel_paramsIfiLi256ELi1EEELi192EEEvNS0_20TopKPerSegmentParamsE --------------------------
	.section	.nv.shared._ZN17fastertransformer19segmented_topp_impl27segmented_top_p_single_passINS0_28Segmented_topk_kernel_paramsIfiLi256ELi1EEELi192EEEvNS0_20TopKPerSegmentParamsE,"aw",@nobits
	.sectionflags	@""
	.align	16
.nv.shared._ZN17fastertransformer19segmented_topp_impl27segmented_top_p_single_passINS0_28Segmented_topk_kernel_paramsIfiLi256ELi1EEELi192EEEvNS0_20TopKPerSegmentParamsE:
	.zero		2224


//--------------------- .nv.shared._ZN17fastertransformer19segmented_topp_impl27segmented_top_p_single_passINS0_28Segmented_topk_kernel_paramsIfiLi256ELi1EEELi160EEEvNS0_20TopKPerSegmentParamsE --------------------------
	.section	.nv.shared._ZN17fastertransformer19segmented_topp_impl27segmented_top_p_single_passINS0_28Segmented_topk_kernel_paramsIfiLi256ELi1EEELi160EEEvNS0_20TopKPerSegmentParamsE,"aw",@nobits
	.sectionflags	@""
	.align	16
.nv.shared._ZN17fastertransformer19segmented_topp_impl27segmented_top_p_single_passINS0_28Segmented_topk_kernel_paramsIfiLi256ELi1EEELi160EEEvNS0_20TopKPerSegmentParamsE:
	.zero		2224


//--------------------- .nv.shared._ZN17fastertransformer19segmented_topp_impl27segmented_top_p_single_passINS0_28Segmented_topk_kernel_paramsIfiLi256ELi1EEELi128EEEvNS0_20TopKPerSegmentParamsE --------------------------
	.section	.nv.shared._ZN17fastertransformer19segmented_topp_impl27segmented_top_p_single_passINS0_28Segmented_topk_kernel_paramsIfiLi256ELi1EEELi128EEEvNS0_20TopKPerSegmentParamsE,"aw",@nobits
	.sectionflags	@""
	.align	16
.nv.shared._ZN17fastertransformer19segmented_topp_impl27segmented_top_p_single_passINS0_28Segmented_topk_kernel_paramsIfiLi256ELi1EEELi128EEEvNS0_20TopKPerSegmentParamsE:
	.zero		2224


//--------------------- .nv.shared._ZN17fastertransformer19segmented_topp_impl27segmented_top_p_single_passINS0_28Segmented_topk_kernel_paramsIfiLi256ELi1EEELi96EEEvNS0_20TopKPerSegmentParamsE --------------------------
	.section	.nv.shared._ZN17fastertransformer19segmented_topp_impl27segmented_top_p_single_passINS0_28Segmented_topk_kernel_paramsIfiLi256ELi1EEELi96EEEvNS0_20TopKPerSegmentParamsE,"aw",@nobits
	.sectionflags	@""
	.align	16
.nv.shared._ZN17fastertransformer19segmented_topp_impl27segmented_top_p_single_passINS0_28Segmented_topk_kernel_paramsIfiLi256ELi1EEELi96EEEvNS0_20TopKPerSegmentParamsE:
	.zero		2224


//--------------------- .nv.shared._ZN17fastertransformer19segmented_topp_impl27segmented_top_p_single_passINS0_28Segmented_topk_kernel_paramsIfiLi256ELi1EEELi64EEEvNS0_20TopKPerSegmentParamsE --------------------------
	.section	.nv.shared._ZN17fastertransformer19segmented_topp_impl27segmented_top_p_single_passINS0_28Segmented_topk_kernel_paramsIfiLi256ELi1EEELi64EEEvNS0_20TopKPerSegmentParamsE,"aw",@nobits
	.sectionflags	@""
	.align	16
.nv.shared._ZN17fastertransformer19segmented_topp_impl27segmented_top_p_single_passINS0_28Segmented_topk_kernel_paramsIfiLi256ELi1EEELi64EEEvNS0_20TopKPerSegmentParamsE:
	.zero		2224


//--------------------- .nv.shared._ZN17fastertransformer19segmented_topp_impl27segmented_top_p_single_passINS0_28Segmented_topk_kernel_paramsIfiLi256ELi1EEELi32EEEvNS0_20TopKPerSegmentParamsE --------------------------
	.section	.nv.shared._ZN17fastertransformer19segmented_topp_impl27segmented_top_p_single_passINS0_28Segmented_topk_kernel_paramsIfiLi256ELi1EEELi32EEEvNS0_20TopKPerSegmentParamsE,"aw",@nobits
	.sectionflags	@""
	.align	16
.nv.shared._ZN17fastertransformer19segmented_topp_impl27segmented_top_p_single_passINS0_28Segmented_topk_kernel_paramsIfiLi256ELi1EEELi32EEEvNS0_20TopKPerSegmentParamsE:
	.zero		2224


//--------------------- .nv.shared._ZN17fastertransformer19segmented_topp_impl15blockSortKernelIfLi1024ELi4EEEvPKT_PS2_PKiPiS7_iii --------------------------
	.section	.nv.shared._ZN17fastertransformer19segmented_topp_impl15blockSortKernelIfLi1024ELi4EEEvPKT_PS2_PKiPiS7_iii,"aw",@nobits
	.sectionflags	@""
	.align	16
.nv.shared._ZN17fastertransformer19segmented_topp_impl15blockSortKernelIfLi1024ELi4EEEvPKT_PS2_PKiPiS7_iii:
	.zero		38080


//--------------------- .nv.shared._ZN17fastertransformer19segmented_topp_impl15blockSortKernelIfLi1024ELi2EEEvPKT_PS2_PKiPiS7_iii --------------------------
	.section	.nv.shared._ZN17fastertransformer19segmented_topp_impl15blockSortKernelIfLi1024ELi2EEEvPKT_PS2_PKiPiS7_iii,"aw",@nobits
	.sectionflags	@""
	.align	16
.nv.shared._ZN17fastertransformer19segmented_topp_impl15blockSortKernelIfLi1024ELi2EEEvPKT_PS2_PKiPiS7_iii:
	.zero		38080


//--------------------- .nv.shared._ZN17fastertransformer19segmented_topp_impl15blockSortKernelIfLi1024ELi1EEEvPKT_PS2_PKiPiS7_iii --------------------------
	.section	.nv.shared._ZN17fastertransformer19segmented_topp_impl15blockSortKernelIfLi1024ELi1EEEvPKT_PS2_PKiPiS7_iii,"aw",@nobits
	.sectionflags	@""
	.align	16
.nv.shared._ZN17fastertransformer19segmented_topp_impl15blockSortKernelIfLi1024ELi1EEEvPKT_PS2_PKiPiS7_iii:
	.zero		38080


//--------------------- .nv.shared._ZN17fastertransformer19segmented_topp_impl15blockSortKernelIfLi896ELi1EEEvPKT_PS2_PKiPiS7_iii --------------------------
	.section	.nv.shared._ZN17fastertransformer19segmented_topp_impl15blockSortKernelIfLi896ELi1EEEvPKT_PS2_PKiPiS7_iii,"aw",@nobits
	.sectionflags	@""
	.align	16
.nv.shared._ZN17fastertransformer19segmented_topp_impl15blockSortKernelIfLi896ELi1EEEvPKT_PS2_PKiPiS7_iii:
	.zero		33440


//--------------------- .nv.shared._ZN17fastertransformer19segmented_topp_impl15blockSortKernelIfLi768ELi1EEEvPKT_PS2_PKiPiS7_iii --------------------------
	.section	.nv.shared._ZN17fastertransformer19segmented_topp_impl15blockSortKernelIfLi768ELi1EEEvPKT_PS2_PKiPiS7_iii,"aw",@nobits
	.sectionflags	@""
	.align	16
.nv.shared._ZN17fastertransformer19segmented_topp_impl15blockSortKernelIfLi768ELi1EEEvPKT_PS2_PKiPiS7_iii:
	.zero		28800


//--------------------- .nv.shared._ZN17fastertransformer19segmented_topp_impl15blockSortKernelIfLi640ELi1EEEvPKT_PS2_PKiPiS7_iii --------------------------
	.section	.nv.shared._ZN17fastertransformer19segmented_topp_impl15blockSortKernelIfLi640ELi1EEEvPKT_PS2_PKiPiS7_iii,"aw",@nobits
	.sectionflags	@""
	.align	16
.nv.shared._ZN17fastertransformer19segmented_topp_impl15blockSortKernelIfLi640ELi1EEEvPKT_PS2_PKiPiS7_iii:
	.zero		24192


//--------------------- .nv.shared._ZN17fastertransformer19segmented_topp_impl15blockSortKernelIfLi512ELi1EEEvPKT_PS2_PKiPiS7_iii --------------------------
	.section	.nv.shared._ZN17fastertransformer19segmented_topp_impl15blockSortKernelIfLi512ELi1EEEvPKT_PS2_PKiPiS7_iii,"aw",@nobits
	.sectionflags	@""
	.align	16
.nv.shared._ZN17fastertransformer19segmented_topp_impl15blockSortKernelIfLi512ELi1EEEvPKT_PS2_PKiPiS7_iii:
	.zero		19552


//--------------------- .nv.shared._ZN17fastertransformer19segmented_topp_impl15blockSortKernelIfLi384ELi1EEEvPKT_PS2_PKiPiS7_iii --------------------------
	.section	.nv.shared._ZN17fastertransformer19segmented_topp_impl15blockSortKernelIfLi384ELi1EEEvPKT_PS2_PKiPiS7_iii,"aw",@nobits
	.sectionflags	@""
	.align	16
.nv.shared._ZN17fastertransformer19segmented_topp_impl15blockSortKernelIfLi384ELi1EEEvPKT_PS2_PKiPiS7_iii:
	.zero		14912


//--------------------- .nv.shared._ZN17fastertransformer19segmented_topp_impl15blockSortKernelIfLi256ELi1EEEvPKT_PS2_PKiPiS7_iii --------------------------
	.section	.nv.shared._ZN17fastertransformer19segmented_topp_impl15blockSortKernelIfLi256ELi1EEEvPKT_PS2_PKiPiS7_iii,"aw",@nobits
	.sectionflags	@""
	.align	16
.nv.shared._ZN17fastertransformer19segmented_topp_impl15blockSortKernelIfLi256ELi1EEEvPKT_PS2_PKiPiS7_iii:
	.zero		10304


//--------------------- .nv.shared._ZN17fastertransformer19segmented_topp_impl15blockSortKernelIfLi128ELi1EEEvPKT_PS2_PKiPiS7_iii --------------------------
	.section	.nv.shared._ZN17fastertransformer19segmented_topp_impl15blockSortKernelIfLi128ELi1EEEvPKT_PS2_PKiPiS7_iii,"aw",@nobits
	.sectionflags	@""
	.align	16
.nv.shared._ZN17fastertransformer19segmented_topp_impl15blockSortKernelIfLi128ELi1EEEvPKT_PS2_PKiPiS7_iii:
	.zero		5664


//--------------------- .nv.shared._ZN17fastertransformer19segmented_topp_impl27segmented_top_p_single_passINS0_28Segmented_topk_kernel_paramsIfiLi256ELi2EEELi256EEEvNS0_20TopKPerSegmentParamsE --------------------------
	.section	.nv.shared._ZN17fastertransformer19segmented_topp_impl27segmented_top_p_single_passINS0_28Segmented_topk_kernel_paramsIfiLi256ELi2EEELi256EEEvNS0_20TopKPerSegmentParamsE,"aw",@nobits
	.sectionflags	@""
	.align	16
.nv.shared._ZN17fastertransformer19segmented_topp_impl27segmented_top_p_single_passINS0_28Segmented_topk_kernel_paramsIfiLi256ELi2EEELi256EEEvNS0_20TopKPerSegmentParamsE:
	.zero		2224


//--------------------- .nv.shared._ZN17fastertransformer19segmented_topp_impl27segmented_top_p_single_passINS0_28Segmented_topk_kernel_paramsIfiLi256ELi2EEELi224EEEvNS0_20TopKPerSegmentParamsE --------------------------
	.section	.nv.shared._ZN17fastertransformer19segmented_topp_impl27segmented_top_p_single_passINS0_28Segmented_topk_kernel_paramsIfiLi256ELi2EEELi224EEEvNS0_20TopKPerSegmentParamsE,"aw",@nobits
	.sectionflags	@""
	.align	16
.nv.shared._ZN17fastertransformer19segmented_topp_impl27segmented_top_p_single_passINS0_28Segmented_topk_kernel_paramsIfiLi256ELi2EEELi224EEEvNS0_20TopKPerSegmentParamsE:
	.zero		2224


//--------------------- .nv.shared._ZN17fastertransformer19segmented_topp_impl27segmented_top_p_single_passINS0_28Segmented_topk_kernel_paramsIfiLi256ELi2EEELi192EEEvNS0_20TopKPerSegmentParamsE --------------------------
	.section	.nv.shared._ZN17fastertransformer19segmented_topp_impl27segmented_top_p_single_passINS0_28Segmented_topk_kernel_paramsIfiLi256ELi2EEELi192EEEvNS0_20TopKPerSegmentParamsE,"aw",@nobits
	.sectionflags	@""
	.align	16
.nv.shared._ZN17fastertransformer19segmented_topp_impl27segmented_top_p_single_passINS0_28Segmented_topk_kernel_paramsIfiLi256ELi2EEELi192EEEvNS0_20TopKPerSegmentParamsE:
	.zero		2224


//--------------------- .nv.shared._ZN17fastertransformer19segmented_topp_impl27segmented_top_p_single_passINS0_28Segmented_topk_kernel_paramsIfiLi256ELi2EEELi160EEEvNS0_20TopKPerSegmentParamsE --------------------------
	.section	.nv.shared._ZN17fastertransformer19segmented_topp_impl27segmented_top_p_single_passINS0_28Segmented_topk_kernel_paramsIfiLi256ELi2EEELi160EEEvNS0_20TopKPerSegmentParamsE,"aw",@nobits
	.sectionflags	@""
	.align	16
.nv.shared._ZN17fastertransformer19segmented_topp_impl27segmented_top_p_single_passINS0_28Segmented_topk_kernel_paramsIfiLi256ELi2EEELi160EEEvNS0_20TopKPerSegmentParamsE:
	.zero		2224


//--------------------- .nv.shared._ZN17fastertransformer19segmented_topp_impl27segmented_top_p_single_passINS0_28Segmented_topk_kernel_paramsIfiLi256ELi2EEELi128EEEvNS0_20TopKPerSegmentParamsE --------------------------
	.section	.nv.shared._ZN17fastertransformer19segmented_topp_impl27segmented_top_p_single_passINS0_28Segmented_topk_kernel_paramsIfiLi256ELi2EEELi128EEEvNS0_20TopKPerSegmentParamsE,"aw",@nobits
	.sectionflags	@""
	.align	16
.nv.shared._ZN17fastertransformer19segmented_topp_impl27segmented_top_p_single_passINS0_28Segmented_topk_kernel_paramsIfiLi256ELi2EEELi128EEEvNS0_20TopKPerSegmentParamsE:
	.zero		2224


//--------------------- .nv.shared._ZN17fastertransformer19segmented_topp_impl27segmented_top_p_single_passINS0_28Segmented_topk_kernel_paramsIfiLi256ELi2EEELi96EEEvNS0_20TopKPerSegmentParamsE --------------------------
	.section	.nv.shared._ZN17fastertransformer19segmented_topp_impl27segmented_top_p_single_passINS0_28Segmented_topk_kernel_paramsIfiLi256ELi2EEELi96EEEvNS0_20TopKPerSegmentParamsE,"aw",@nobits
	.sectionflags	@""
	.align	16
.nv.shared._ZN17fastertransformer19segmented_topp_impl27segmented_top_p_single_passINS0_28Segmented_topk_kernel_paramsIfiLi256ELi2EEELi96EEEvNS0_20TopKPerSegmentParamsE:
	.zero		2224


//--------------------- .nv.shared._ZN17fastertransformer19segmented_topp_impl27segmented_top_p_single_passINS0_28Segmented_topk_kernel_paramsIfiLi256ELi2EEELi64EEEvNS0_20TopKPerSegmentParamsE --------------------------
	.section	.nv.shared._ZN17fastertransformer19segmented_topp_impl27segmented_top_p_single_passINS0_28Segmented_topk_kernel_paramsIfiLi256ELi2EEELi64EEEvNS0_20TopKPerSegmentParamsE,"aw",@nobits
	.sectionflags	@""
	.align	16
.nv.shared._ZN17fastertransformer19segmented_topp_impl27segmented_top_p_single_passINS0_28Segmented_topk_kernel_paramsIfiLi256ELi2EEELi64EEEvNS0_20TopKPerSegmentParamsE:
	.zero		2224


//--------------------- .nv.shared._ZN17fastertransformer19segmented_topp_impl27segmented_top_p_single_passINS0_28Segmented_topk_kernel_paramsIfiLi256ELi2EEELi32EEEvNS0_20TopKPerSegmentParamsE --------------------------
	.section	.nv.shared._ZN17fastertransformer19segmented_topp_impl27segmented_top_p_single_passINS0_28Segmented_topk_kernel_paramsIfiLi256ELi2EEELi32EEEvNS0_20TopKPerSegmentParamsE,"aw",@nobits
	.sectionflags	@""
	.align	16
.nv.shared._ZN17fastertransformer19segmented_topp_impl27segmented_top_p_single_passINS0_28Segmented_topk_kernel_paramsIfiLi256ELi2EEELi32EEEvNS0_20TopKPerSegmentParamsE:
	.zero		2224


//--------------------- .nv.shared._ZN17fastertransformer14addBiasSoftMaxI6__halfEEvPT_PKS2_PKiPKbii --------------------------
	.section	.nv.shared._ZN17fastertransformer14addBiasSoftMaxI6__halfEEvPT_PKS2_PKiPKbii,"aw",@nobits
	.sectionflags	@""
	.align	16
.nv.shared._ZN17fastertransformer14addBiasSoftMaxI6__halfEEvPT_PKS2_PKiPKbii:
	.zero		1296


//--------------------- .nv.shared._ZN17fastertransformer14addBiasSoftMaxIfEEvPT_PKS1_PKiPKbii --------------------------
	.section	.nv.shared._ZN17fastertransformer14addBiasSoftMaxIfEEvPT_PKS1_PKiPKbii,"aw",@nobits
	.sectionflags	@""
	.align	16
.nv.shared._ZN17fastertransformer14addBiasSoftMaxIfEEvPT_PKS1_PKiPKbii:
	.zero		1296


//--------------------- .nv.shared._ZN17fastertransformer13topp_samplingI6__halfLi256EEEvPT_PiS4_S4_PbPfS6_PKiS8_iP17curandStateXORWOWfPKfS8_iPKb --------------------------
	.section	.nv.shared._ZN17fastertransformer13topp_samplingI6__halfLi256EEEvPT_PiS4_S4_PbPfS6_PKiS8_iP17curandStateXORWOWfPKfS8_iPKb,"aw",@nobits
	.sectionflags	@""
	.align	16
.nv.shared._ZN17fastertransformer13topp_samplingI6__halfLi256EEEvPT_PiS4_S4_PbPfS6_PKiS8_iP17curandStateXORWOWfPKfS8_iPKb:
	.zero		2256


//--------------------- .nv.shared._ZN17fastertransformer21topp_beam_topk_kernelI6__halfLi1ELi256EEEvPKT_PiPS2_iS5_S5_fPKfPKb --------------------------
	.section	.nv.shared._ZN17fastertransformer21topp_beam_topk_kernelI6__halfLi1ELi256EEEvPKT_PiPS2_iS5_S5_fPKfPKb,"aw",@nobits
	.sectionflags	@""
	.align	16
.nv.shared._ZN17fastertransformer21topp_beam_topk_kernelI6__halfLi1ELi256EEEvPKT_PiPS2_iS5_S5_fPKfPKb:
	.zero		1104


//--------------------- .nv.shared._ZN17fastertransformer13topp_samplingIfLi256EEEvPT_PiS3_S3_PbPfS5_PKiS7_iP17curandStateXORWOWfPKfS7_iPKb --------------------------
	.section	.nv.shared._ZN17fastertransformer13topp_samplingIfLi256EEEvPT_PiS3_S3_PbPfS5_PKiS7_iP17curandStateXORWOWfPKfS7_iPKb,"aw",@nobits
	.sectionflags	@""
	.align	16
.nv.shared._ZN17fastertransformer13topp_samplingIfLi256EEEvPT_PiS3_S3_PbPfS5_PKiS7_iP17curandStateXORWOWfPKfS7_iPKb:
	.zero		2256


//--------------------- .nv.shared._ZN17fastertransformer21topp_beam_topk_kernelIfLi1ELi256EEEvPKT_PiPS1_iS4_S4_fPKfPKb --------------------------
	.section	.nv.shared._ZN17fastertransformer21topp_beam_topk_kernelIfLi1ELi256EEEvPKT_PiPS1_iS4_S4_fPKfPKb,"aw",@nobits
	.sectionflags	@""
	.align	16
.nv.shared._ZN17fastertransformer21topp_beam_topk_kernelIfLi1ELi256EEEvPKT_PiPS1_iS4_S4_fPKfPKb:
	.zero		1104


//--------------------- .nv.shared._ZN17fastertransformer16computeToppDecayEPfPKfPKiS2_S2_S4_i --------------------------
	.section	.nv.shared._ZN17fastertransformer16computeToppDecayEPfPKfPKiS2_S2_S4_i,"aw",@nobits
	.sectionflags	@""
	.align	16
	.zero		1024


//--------------------- .nv.shared._ZN17fastertransformer14topPInitializeEPiS0_S0_ii --------------------------
	.section	.nv.shared._ZN17fastertransformer14topPInitializeEPiS0_S0_ii,"aw",@nobits
	.sectionflags	@""
	.align	16
	.zero		1024


//--------------------- .nv.shared._ZN3cub18CUB_300001_SM_10006detail10radix_sort29DeviceRadixSortOnesweepKernelINS1_5radix10policy_hubI6__halfijE10Policy1000ELNS0_9SortOrderE1ES6_ijiiNS1_21identity_decomposer_tEEEvPT5_SC_PT3_PKSD_PT1_PKSH_PT2_PKSL_T4_iiT6_ --------------------------
	.section	.nv.shared._ZN3cub18CUB_300001_SM_10006detail10radix_sort29DeviceRadixSortOnesweepKernelINS1_5radix10policy_hubI6__halfijE10Policy1000ELNS0_9SortOrderE1ES6_ijiiNS1_21identity_decomposer_tEEEvPT5_SC_PT3_PKSD_PT1_PKSH_PT2_PKSL_T4_iiT6_,"aw",@nobits
	.sectionflags	@""
	.align	16
.nv.shared._ZN3cub18CUB_300001_SM_10006detail10radix_sort29DeviceRadixSortOnesweepKernelINS1_5radix10policy_hubI6__halfijE10Policy1000ELNS0_9SortOrderE1ES6_ijiiNS1_21identity_decomposer_tEEEvPT5_SC_PT3_PKSD_PT1_PKSH_PT2_PKSL_T4_iiT6_:
	.zero		36864


//--------------------- .nv.shared._ZN3cub18CUB_300001_SM_10006detail10radix_sort33DeviceRadixSortExclusiveSumKernelINS1_5radix10policy_hubI6__halfijE10Policy1000EjEEvPT0_ --------------------------
	.section	.nv.shared._ZN3cub18CUB_300001_SM_10006detail10radix_sort33DeviceRadixSortExclusiveSumKernelINS1_5radix10policy_hubI6__halfijE10Policy1000EjEEvPT0_,"aw",@nobits
	.sectionflags	@""
	.align	16
.nv.shared._ZN3cub18CUB_300001_SM_10006detail10radix_sort33DeviceRadixSortExclusiveSumKernelINS1_5radix10policy_hubI6__halfijE10Policy1000EjEEvPT0_:
	.zero		2208


//--------------------- .nv.shared._ZN3cub18CUB_300001_SM_10006detail10radix_sort30DeviceRadixSortHistogramKernelINS1_5radix10policy_hubI6__halfijE10Policy1000ELNS0_9SortOrderE1ES6_jNS1_21identity_decomposer_tEEEvPT2_PKT1_SB_iiT3_ --------------------------
	.section	.nv.shared._ZN3cub18CUB_300001_SM_10006detail10radix_sort30DeviceRadixSortHistogramKernelINS1_5radix10policy_hubI6__halfijE10Policy1000ELNS0_9SortOrderE1ES6_jNS1_21identity_decomposer_tEEEvPT2_PKT1_SB_iiT3_,"aw",@nobits
	.sectionflags	@""
	.align	16
.nv.shared._ZN3cub18CUB_300001_SM_10006detail10radix_sort30DeviceRadixSortHistogramKernelINS1_5radix10policy_hubI6__halfijE10Policy1000ELNS0_9SortOrderE1ES6_jNS1_21identity_decomposer_tEEEvPT2_PKT1_SB_iiT3_:
	.zero		3072


//--------------------- .nv.shared._ZN3cub18CUB_300001_SM_10006detail10radix_sort31DeviceRadixSortSingleTileKernelINS1_5radix10policy_hubI6__halfijE10Policy1000ELNS0_9SortOrderE1ES6_ijNS1_21identity_decomposer_tEEEvPKT1_PSB_PKT2_PSF_T3_iiT4_ --------------------------
	.section	.nv.shared._ZN3cub18CUB_300001_SM_10006detail10radix_sort31DeviceRadixSortSingleTileKernelINS1_5radix10policy_hubI6__halfijE10Policy1000ELNS0_9SortOrderE1ES6_ijNS1_21identity_decomposer_tEEEvPKT1_PSB_PKT2_PSF_T3_iiT4_,"aw",@nobits
	.sectionflags	@""
	.align	16
.nv.shared._ZN3cub18CUB_300001_SM_10006detail10radix_sort31DeviceRadixSortSingleTileKernelINS1_5radix10policy_hubI6__halfijE10Policy1000ELNS0_9SortOrderE1ES6_ijNS1_21identity_decomposer_tEEEvPKT1_PSB_PKT2_PSF_T3_iiT4_:
	.zero		34880


//--------------------- .nv.shared._ZN3cub18CUB_300001_SM_10006detail10radix_sort30DeviceSegmentedRadixSortKernelINS1_5radix10policy_hubI6__halfiiE10Policy1000ELb1ELNS0_9SortOrderE1ES6_iPiSA_iNS1_21identity_decomposer_tEEEvPKT2_PSC_PKT3_PSG_T4_T5_iiiT7_ --------------------------
	.section	.nv.shared._ZN3cub18CUB_300001_SM_10006detail10radix_sort30DeviceSegmentedRadixSortKernelINS1_5radix10policy_hubI6__halfiiE10Policy1000ELb1ELNS0_9SortOrderE1ES6_iPiSA_iNS1_21identity_decomposer_tEEEvPKT2_PSC_PKT3_PSG_T4_T5_iiiT7_,"aw",@nobits
	.sectionflags	@""
	.align	16
.nv.shared._ZN3cub18CUB_300001_SM_10006detail10radix_sort30DeviceSegmentedRadixSortKernelINS1_5radix10policy_hubI6__halfiiE10Policy1000ELb1ELNS0_9SortOrderE1ES6_iPiSA_iNS1_21identity_decomposer_tEEEvPKT2_PSC_PKT3_PSG_T4_T5_iiiT7_:
	.zero		27200


//--------------------- .nv.shared._ZN3cub18CUB_300001_SM_10006detail10radix_sort30DeviceSegmentedRadixSortKernelINS1_5radix10policy_hubI6__halfiiE10Policy1000ELb0ELNS0_9SortOrderE1ES6_iPiSA_iNS1_21identity_decomposer_tEEEvPKT2_PSC_PKT3_PSG_T4_T5_iiiT7_ --------------------------
	.section	.nv.shared._ZN3cub18CUB_300001_SM_10006detail10radix_sort30DeviceSegmentedRadixSortKernelINS1_5radix10policy_hubI6__halfiiE10Policy1000ELb0ELNS0_9SortOrderE1ES6_iPiSA_iNS1_21identity_decomposer_tEEEvPKT2_PSC_PKT3_PSG_T4_T5_iiiT7_,"aw",@nobits
	.sectionflags	@""
	.align	16
.nv.shared._ZN3cub18CUB_300001_SM_10006detail10radix_sort30DeviceSegmentedRadixSortKernelINS1_5radix10policy_hubI6__halfiiE10Policy1000ELb0ELNS0_9SortOrderE1ES6_iPiSA_iNS1_21identity_decomposer_tEEEvPKT2_PSC_PKT3_PSG_T4_T5_iiiT7_:
	.zero		30976


//--------------------- .nv.shared._ZN3cub18CUB_300001_SM_10006detail10radix_sort29DeviceRadixSortOnesweepKernelINS1_5radix10policy_hubIfijE10Policy1000ELNS0_9SortOrderE1EfijiiNS1_21identity_decomposer_tEEEvPT5_SB_PT3_PKSC_PT1_PKSG_PT2_PKSK_T4_iiT6_ --------------------------
	.section	.nv.shared._ZN3cub18CUB_300001_SM_10006detail10radix_sort29DeviceRadixSortOnesweepKernelINS1_5radix10policy_hubIfijE10Policy1000ELNS0_9SortOrderE1EfijiiNS1_21identity_decomposer_tEEEvPT5_SB_PT3_PKSC_PT1_PKSG_PT2_PKSK_T4_iiT6_,"aw",@nobits
	.sectionflags	@""
	.align	16
.nv.shared._ZN3cub18CUB_300001_SM_10006detail10radix_sort29DeviceRadixSortOnesweepKernelINS1_5radix10policy_hubIfijE10Policy1000ELNS0_9SortOrderE1EfijiiNS1_21identity_decomposer_tEEEvPT5_SB_PT3_PKSC_PT1_PKSG_PT2_PKSK_T4_iiT6_:
	.zero		37376


//--------------------- .nv.shared._ZN3cub18CUB_300001_SM_10006detail10radix_sort33DeviceRadixSortExclusiveSumKernelINS1_5radix10policy_hubIfijE10Policy1000EjEEvPT0_ --------------------------
	.section	.nv.shared._ZN3cub18CUB_300001_SM_10006detail10radix_sort33DeviceRadixSortExclusiveSumKernelINS1_5radix10policy_hubIfijE10Policy1000EjEEvPT0_,"aw",@nobits
	.sectionflags	@""
	.align	16
.nv.shared._ZN3cub18CUB_300001_SM_10006detail10radix_sort33DeviceRadixSortExclusiveSumKernelINS1_5radix10policy_hubIfijE10Policy1000EjEEvPT0_:
	.zero		2208


//--------------------- .nv.shared._ZN3cub18CUB_300001_SM_10006detail10radix_sort30DeviceRadixSortHistogramKernelINS1_5radix10policy_hubIfijE10Policy1000ELNS0_9SortOrderE1EfjNS1_21identity_decomposer_tEEEvPT2_PKT1_SA_iiT3_ --------------------------
	.section	.nv.shared._ZN3cub18CUB_300001_SM_10006detail10radix_sort30DeviceRadixSortHistogramKernelINS1_5radix10policy_hubIfijE10Policy1000ELNS0_9SortOrderE1EfjNS1_21identity_decomposer_tEEEvPT2_PKT1_SA_iiT3_,"aw",@nobits
	.sectionflags	@""
	.align	16
.nv.shared._ZN3cub18CUB_300001_SM_10006detail10radix_sort30DeviceRadixSortHistogramKernelINS1_5radix10policy_hubIfijE10Policy1000ELNS0_9SortOrderE1EfjNS1_21identity_decomposer_tEEEvPT2_PKT1_SA_iiT3_:
	.zero		5120


//--------------------- .nv.shared._ZN3cub18CUB_300001_SM_10006detail10radix_sort31DeviceRadixSortSingleTileKernelINS1_5radix10policy_hubIfijE10Policy1000ELNS0_9SortOrderE1EfijNS1_21identity_decomposer_tEEEvPKT1_PSA_PKT2_PSE_T3_iiT4_ --------------------------
	.section	.nv.shared._ZN3cub18CUB_300001_SM_10006detail10radix_sort31DeviceRadixSortSingleTileKernelINS1_5radix10policy_hubIfijE10Policy1000ELNS0_9SortOrderE1EfijNS1_21identity_decomposer_tEEEvPKT1_PSA_PKT2_PSE_T3_iiT4_,"aw",@nobits
	.sectionflags	@""
	.align	16
.nv.shared._ZN3cub18CUB_300001_SM_10006detail10radix_sort31DeviceRadixSortSingleTileKernelINS1_5radix10policy_hubIfijE10Policy1000ELNS0_9SortOrderE1EfijNS1_21identity_decomposer_tEEEvPKT1_PSA_PKT2_PSE_T3_iiT4_:
	.zero		34880


//--------------------- .nv.shared._ZN3cub18CUB_300001_SM_10006detail10radix_sort30DeviceSegmentedRadixSortKernelINS1_5radix10policy_hubIfiiE10Policy1000ELb1ELNS0_9SortOrderE1EfiPiS9_iNS1_21identity_decomposer_tEEEvPKT2_PSB_PKT3_PSF_T4_T5_iiiT7_ --------------------------
	.section	.nv.shared._ZN3cub18CUB_300001_SM_10006detail10radix_sort30DeviceSegmentedRadixSortKernelINS1_5radix10policy_hubIfiiE10Policy1000ELb1ELNS0_9SortOrderE1EfiPiS9_iNS1_21identity_decomposer_tEEEvPKT2_PSB_PKT3_PSF_T4_T5_iiiT7_,"aw",@nobits
	.sectionflags	@""
	.align	16
.nv.shared._ZN3cub18CUB_300001_SM_10006detail10radix_sort30DeviceSegmentedRadixSortKernelINS1_5radix10policy_hubIfiiE10Policy1000ELb1ELNS0_9SortOrderE1EfiPiS9_iNS1_21identity_decomposer_tEEEvPKT2_PSB_PKT3_PSF_T4_T5_iiiT7_:
	.zero		27200


//--------------------- .nv.shared._ZN3cub18CUB_300001_SM_10006detail10radix_sort30DeviceSegmentedRadixSortKernelINS1_5radix10policy_hubIfiiE10Policy1000ELb0ELNS0_9SortOrderE1EfiPiS9_iNS1_21identity_decomposer_tEEEvPKT2_PSB_PKT3_PSF_T4_T5_iiiT7_ --------------------------
	.section	.nv.shared._ZN3cub18CUB_300001_SM_10006detail10radix_sort30DeviceSegmentedRadixSortKernelINS1_5radix10policy_hubIfiiE10Policy1000ELb0ELNS0_9SortOrderE1EfiPiS9_iNS1_21identity_decomposer_tEEEvPKT2_PSB_PKT3_PSF_T4_T5_iiiT7_,"aw",@nobits
	.sectionflags	@""
	.align	16
.nv.shared._ZN3cub18CUB_300001_SM_10006detail10radix_sort30DeviceSegmentedRadixSortKernelINS1_5radix10policy_hubIfiiE10Policy1000ELb0ELNS0_9SortOrderE1EfiPiS9_iNS1_21identity_decomposer_tEEEvPKT2_PSB_PKT3_PSF_T4_T5_iiiT7_:
	.zero		31232


//--------------------- .nv.shared._ZN3cub18CUB_300001_SM_10006detail11EmptyKernelIvEEvv --------------------------
	.section	.nv.shared._ZN3cub18CUB_300001_SM_10006detail11EmptyKernelIvEEvv,"aw",@nobits
	.sectionflags	@""
	.align	16
	.zero		1024


//--------------------- .nv.constant0._ZN17fastertransformer19segmented_topp_impl27segmented_top_p_single_passINS0_28Segmented_topk_kernel_paramsI6__halfiLi256ELi1EEELi256EEEvNS0_20TopKPerSegmentParamsE --------------------------
	.section	.nv.constant0._ZN17fastertransformer19segmented_topp_impl27segmented_top_p_single_passINS0_28Segmented_topk_kernel_paramsI6__halfiLi256ELi1EEELi256EEEvNS0_20TopKPerSegmentParamsE,"a",@progbits
	.sectionflags	@""
	.align	4
.nv.constant0._ZN17fastertransformer19segmented_topp_impl27segmented_top_p_single_passINS0_28Segmented_topk_kernel_paramsI6__halfiLi256ELi1EEELi256EEEvNS0_20TopKPerSegmentParamsE:
	.zero		992


//--------------------- .nv.constant0._ZN17fastertransformer19segmented_topp_impl27segmented_top_p_single_passINS0_28Segmented_topk_kernel_paramsI6__halfiLi256ELi1EEELi224EEEvNS0_20TopKPerSegmentParamsE --------------------------
	.section	.nv.constant0._ZN17fastertransformer19segmented_topp_impl27segmented_top_p_single_passINS0_28Segmented_topk_kernel_paramsI6__halfiLi256ELi1EEELi224EEEvNS0_20TopKPerSegmentParamsE,"a",@progbits
	.sectionflags	@""
	.align	4
.nv.constant0._ZN17fastertransformer19segmented_topp_impl27segmented_top_p_single_passINS0_28Segmented_topk_kernel_paramsI6__halfiLi256ELi1EEELi224EEEvNS0_20TopKPerSegmentParamsE:
	.zero		992


//--------------------- .nv.constant0._ZN17fastertransformer19segmented_topp_impl27segmented_top_p_single_passINS0_28Segmented_topk_kernel_paramsI6__halfiLi256ELi1EEELi192EEEvNS0_20TopKPerSegmentParamsE --------------------------
	.section	.nv.constant0._ZN17fastertransformer19segmented_topp_impl27segmented_top_p_single_passINS0_28Segmented_topk_kernel_paramsI6__halfiLi256ELi1EEELi192EEEvNS0_20TopKPerSegmentParamsE,"a",@progbits
	.sectionflags	@""
	.align	4
.nv.constant0._ZN17fastertransformer19segmented_topp_impl27segmented_top_p_single_passINS0_28Segmented_topk_kernel_paramsI6__halfiLi256ELi1EEELi192EEEvNS0_20TopKPerSegmentParamsE:
	.zero		992


//--------------------- .nv.constant0._ZN17fastertransformer19segmented_topp_impl27segmented_top_p_single_passINS0_28Segmented_topk_kernel_paramsI6__halfiLi256ELi1EEELi160EEEvNS0_20TopKPerSegmentParamsE --------------------------
	.section	.nv.constant0._ZN17fastertransformer19segmented_topp_impl27segmented_top_p_single_passINS0_28Segmented_topk_kernel_paramsI6__halfiLi256ELi1EEELi160EEEvNS0_20TopKPerSegmentParamsE,"a",@progbits
	.sectionflags	@""
	.align	4
.nv.constant0._ZN17fastertransformer19segmented_topp_impl27segmented_top_p_single_passINS0_28Segmented_topk_kernel_paramsI6__halfiLi256ELi1EEELi160EEEvNS0_20TopKPerSegmentParamsE:
	.zero		992


//--------------------- .nv.constant0._ZN17fastertransformer19segmented_topp_impl27segmented_top_p_single_passINS0_28Segmented_topk_kernel_paramsI6__halfiLi256ELi1EEELi128EEEvNS0_20TopKPerSegmentParamsE --------------------------
	.section	.nv.constant0._ZN17fastertransformer19segmented_topp_impl27segmented_top_p_single_passINS0_28Segmented_topk_kernel_paramsI6__halfiLi256ELi1EEELi128EEEvNS0_20TopKPerSegmentParamsE,"a",@progbits
	.sectionflags	@""
	.align	4
.nv.constant0._ZN17fastertransformer19segmented_topp_impl27segmented_top_p_single_passINS0_28Segmented_topk_kernel_paramsI6__halfiLi256ELi1EEELi128EEEvNS0_20TopKPerSegmentParamsE:
	.zero		992


//--------------------- .nv.constant0._ZN17fastertransformer19segmented_topp_impl27segmented_top_p_single_passINS0_28Segmented_topk_kernel_paramsI6__halfiLi256ELi1EEELi96EEEvNS0_20TopKPerSegmentParamsE --------------------------
	.section	.nv.constant0._ZN17fastertransformer19segmented_topp_impl27segmented_top_p_single_passINS0_28Segmented_topk_kernel_paramsI6__halfiLi256ELi1EEELi96EEEvNS0_20TopKPerSegmentParamsE,"a",@progbits
	.sectionflags	@""
	.align	4
.nv.constant0._ZN17fastertransformer19segmented_topp_impl27segmented_top_p_single_passINS0_28Segmented_topk_kernel_paramsI6__halfiLi256ELi1EEELi96EEEvNS0_20TopKPerSegmentParamsE:
	.zero		992


//--------------------- .nv.constant0._ZN17fastertransformer19segmented_topp_impl27segmented_top_p_single_passINS0_28Segmented_topk_kernel_paramsI6__halfiLi256ELi1EEELi64EEEvNS0_20TopKPerSegmentParamsE --------------------------
	.section	.nv.constant0._ZN17fastertransformer19segmented_topp_impl27segmented_top_p_single_passINS0_28Segmented_topk_kernel_paramsI6__halfiLi256ELi1EEELi64EEEvNS0_20TopKPerSegmentParamsE,"a",@progbits
	.sectionflags	@""
	.align	4
.nv.constant0._ZN17fastertransformer19segmented_topp_impl27segmented_top_p_single_passINS0_28Segmented_topk_kernel_paramsI6__halfiLi256ELi1EEELi64EEEvNS0_20TopKPerSegmentParamsE:
	.zero		992


//--------------------- .nv.constant0._ZN17fastertransformer19segmented_topp_impl27segmented_top_p_single_passINS0_28Segmented_topk_kernel_paramsI6__halfiLi256ELi1EEELi32EEEvNS0_20TopKPerSegmentParamsE --------------------------
	.section	.nv.constant0._ZN17fastertransformer19segmented_topp_impl27segmented_top_p_single_passINS0_28Segmented_topk_kernel_paramsI6__halfiLi256ELi1EEELi32EEEvNS0_20TopKPerSegmentParamsE,"a",@progbits
	.sectionflags	@""
	.align	4
.nv.constant0._ZN17fastertransformer19segmented_topp_impl27segmented_top_p_single_passINS0_28Segmented_topk_kernel_paramsI6__halfiLi256ELi1EEELi32EEEvNS0_20TopKPerSegmentParamsE:
	.zero		992


//--------------------- .nv.constant0._ZN17fastertransformer19segmented_topp_impl15blockSortKernelI6__halfLi1024ELi4EEEvPKT_PS3_PKiPiS8_iii --------------------------
	.section	.nv.constant0._ZN17fastertransformer19segmented_topp_impl15blockSortKernelI6__halfLi1024ELi4EEEvPKT_PS3_PKiPiS8_iii,"a",@progbits
	.sectionflags	@""
	.align	4
.nv.constant0._ZN17fastertransformer19segmented_topp_impl15blockSortKernelI6__halfLi1024ELi4EEEvPKT_PS3_PKiPiS8_iii:
	.zero		948


//--------------------- .nv.constant0._ZN17fastertransformer19segmented_topp_impl15blockSortKernelI6__halfLi1024ELi2EEEvPKT_PS3_PKiPiS8_iii --------------------------
	.section	.nv.constant0._ZN17fastertransformer19segmented_topp_impl15blockSortKernelI6__halfLi1024ELi2EEEvPKT_PS3_PKiPiS8_iii,"a",@progbits
	.sectionflags	@""
	.align	4
.nv.constant0._ZN17fastertransformer19segmented_topp_impl15blockSortKernelI6__halfLi1024ELi2EEEvPKT_PS3_PKiPiS8_iii:
	.zero		948


//--------------------- .nv.constant0._ZN17fastertransformer19segmented_topp_impl15blockSortKernelI6__halfLi1024ELi1EEEvPKT_PS3_PKiPiS8_iii --------------------------
	.section	.nv.constant0._ZN17fastertransformer19segmented_topp_impl15blockSortKernelI6__halfLi1024ELi1EEEvPKT_PS3_PKiPiS8_iii,"a",@progbits
	.sectionflags	@""
	.align	4
.nv.constant0._ZN17fastertransformer19segmented_topp_impl15blockSortKernelI6__halfLi1024ELi1EEEvPKT_PS3_PKiPiS8_iii:
	.zero		948


//--------------------- .nv.constant0._ZN17fastertransformer19segmented_topp_impl15blockSortKernelI6__halfLi896ELi1EEEvPKT_PS3_PKiPiS8_iii --------------------------
	.section	.nv.constant0._ZN17fastertransformer19segmented_topp_impl15blockSortKernelI6__halfLi896ELi1EEEvPKT_PS3_PKiPiS8_iii,"a",@progbits
	.sectionflags	@""
	.align	4
.nv.constant0._ZN17fastertransformer19segmented_topp_impl15blockSortKernelI6__halfLi896ELi1EEEvPKT_PS3_PKiPiS8_iii:
	.zero		948


//--------------------- .nv.constant0._ZN17fastertransformer19segmented_topp_impl15blockSortKernelI6__halfLi768ELi1EEEvPKT_PS3_PKiPiS8_iii --------------------------
	.section	.nv.constant0._ZN17fastertransformer19segmented_topp_impl15blockSortKernelI6__halfLi768ELi1EEEvPKT_PS3_PKiPiS8_iii,"a",@progbits
	.sectionflags	@""
	.align	4
.nv.constant0._ZN17fastertransformer19segmented_topp_impl15blockSortKernelI6__halfLi768ELi1EEEvPKT_PS3_PKiPiS8_iii:
	.zero		948


//--------------------- .nv.constant0._ZN17fastertransformer19segmented_topp_impl15blockSortKernelI6__halfLi640ELi1EEEvPKT_PS3_PKiPiS8_iii --------------------------
	.section	.nv.constant0._ZN17fastertransformer19segmented_topp_impl15blockSortKernelI6__halfLi640ELi1EEEvPKT_PS3_PKiPiS8_iii,"a",@progbits
	.sectionflags	@""
	.align	4
.nv.constant0._ZN17fastertransformer19segmented_topp_impl15blockSortKernelI6__halfLi640ELi1EEEvPKT_PS3_PKiPiS8_iii:
	.zero		948


//--------------------- .nv.constant0._ZN17fastertransformer19segmented_topp_impl15blockSortKernelI6__halfLi512ELi1EEEvPKT_PS3_PKiPiS8_iii --------------------------
	.section	.nv.constant0._ZN17fastertransformer19segmented_topp_impl15blockSortKernelI6__halfLi512ELi1EEEvPKT_PS3_PKiPiS8_iii,"a",@progbits
	.sectionflags	@""
	.align	4
.nv.constant0._ZN17fastertransformer19segmented_topp_impl15blockSortKernelI6__halfLi512ELi1EEEvPKT_PS3_PKiPiS8_iii:
	.zero		948


//--------------------- .nv.constant0._ZN17fastertransformer19segmented_topp_impl15blockSortKernelI6__halfLi384ELi1EEEvPKT_PS3_PKiPiS8_iii --------------------------
	.section	.nv.constant0._ZN17fastertransformer19segmented_topp_impl15blockSortKernelI6__halfLi384ELi1EEEvPKT_PS3_PKiPiS8_iii,"a",@progbits
	.sectionflags	@""
	.align	4
.nv.constant0._ZN17fastertransformer19segmented_topp_impl15blockSortKernelI6__halfLi384ELi1EEEvPKT_PS3_PKiPiS8_iii:
	.zero		948


//--------------------- .nv.constant0._ZN17fastertransformer19segmented_topp_impl15blockSortKernelI6__halfLi256ELi1EEEvPKT_PS3_PKiPiS8_iii --------------------------
	.section	.nv.constant0._ZN17fastertransformer19segmented_topp_impl15blockSortKernelI6__halfLi256ELi1EEEvPKT_PS3_PKiPiS8_iii,"a",@progbits
	.sectionflags	@""
	.align	4
.nv.constant0._ZN17fastertransformer19segmented_topp_impl15blockSortKernelI6__halfLi256ELi1EEEvPKT_PS3_PKiPiS8_iii:
	.zero		948


//--------------------- .nv.constant0._ZN17fastertransformer19segmented_topp_impl15blockSortKernelI6__halfLi128ELi1EEEvPKT_PS3_PKiPiS8_iii --------------------------
	.section	.nv.constant0._ZN17fastertransformer19segmented_topp_impl15blockSortKernelI6__halfLi128ELi1EEEvPKT_PS3_PKiPiS8_iii,"a",@progbits
	.sectionflags	@""
	.align	4
.nv.constant0._ZN17fastertransformer19segmented_topp_impl15blockSortKernelI6__halfLi128ELi1EEEvPKT_PS3_PKiPiS8_iii:
	.zero		948


//--------------------- .nv.constant0._ZN17fastertransformer19segmented_topp_impl27segmented_top_p_single_passINS0_28Segmented_topk_kernel_paramsI6__halfiLi256ELi4EEELi256EEEvNS0_20TopKPerSegmentParamsE --------------------------
	.section	.nv.constant0._ZN17fastertransformer19segmented_topp_impl27segmented_top_p_single_passINS0_28Segmented_topk_kernel_paramsI6__halfiLi256ELi4EEELi256EEEvNS0_20TopKPerSegmentParamsE,"a",@progbits
	.sectionflags	@""
	.align	4
.nv.constant0._ZN17fastertransformer19segmented_topp_impl27segmented_top_p_single_passINS0_28Segmented_topk_kernel_paramsI6__halfiLi256ELi4EEELi256EEEvNS0_20TopKPerSegmentParamsE:
	.zero		992


//--------------------- .nv.constant0._ZN17fastertransformer19segmented_topp_impl27segmented_top_p_single_passINS0_28Segmented_topk_kernel_paramsI6__halfiLi256ELi4EEELi224EEEvNS0_20TopKPerSegmentParamsE --------------------------
	.section	.nv.constant0._ZN17fastertransformer19segmented_topp_impl27segmented_top_p_single_passINS0_28Segmented_topk_kernel_paramsI6__halfiLi256ELi4EEELi224EEEvNS0_20TopKPerSegmentParamsE,"a",@progbits
	.sectionflags	@""
	.align	4
.nv.constant0._ZN17fastertransformer19segmented_topp_impl27segmented_top_p_single_passINS0_28Segmented_topk_kernel_paramsI6__halfiLi256ELi4EEELi224EEEvNS0_20TopKPerSegmentParamsE:
	.zero		992


//--------------------- .nv.constant0._ZN17fastertransformer19segmented_topp_impl27segmented_top_p_single_passINS0_28Segmented_topk_kernel_paramsI6__halfiLi256ELi4EEELi192EEEvNS0_20TopKPerSegmentParamsE --------------------------
	.section	.nv.constant0._ZN17fastertransformer19segmented_topp_impl27segmented_top_p_single_passINS0_28Segmented_topk_kernel_paramsI6__halfiLi256ELi4EEELi192EEEvNS0_20TopKPerSegmentParamsE,"a",@progbits
	.sectionflags	@""
	.align	4
.nv.constant0._ZN17fastertransformer19segmented_topp_impl27segmented_top_p_single_passINS0_28Segmented_topk_kernel_paramsI6__halfiLi256ELi4EEELi192EEEvNS0_20TopKPerSegmentParamsE:
	.zero		992


//--------------------- .nv.constant0._ZN17fastertransformer19segmented_topp_impl27segmented_top_p_single_passINS0_28Segmented_topk_kernel_paramsI6__halfiLi256ELi4EEELi160EEEvNS0_20TopKPerSegmentParamsE --------------------------
	.section	.nv.constant0._ZN17fastertransformer19segmented_topp_impl27segmented_top_p_single_passINS0_28Segmented_topk_kernel_paramsI6__halfiLi256ELi4EEELi160EEEvNS0_20TopKPerSegmentParamsE,"a",@progbits
	.sectionflags	@""
	.align	4
.nv.constant0._ZN17fastertransformer19segmented_topp_impl27segmented_top_p_single_passINS0_28Segmented_topk_kernel_paramsI6__halfiLi256ELi4EEELi160EEEvNS0_20TopKPerSegmentParamsE:
	.zero		992


//--------------------- .nv.constant0._ZN17fastertransformer19segmented_topp_impl27segmented_top_p_single_passINS0_28Segmented_topk_kernel_paramsI6__halfiLi256ELi4EEELi128EEEvNS0_20TopKPerSegmentParamsE --------------------------
	.section	.nv.constant0._ZN17fastertransformer19segmented_topp_impl27segmented_top_p_single_passINS0_28Segmented_topk_kernel_paramsI6__halfiLi256ELi4EEELi128EEEvNS0_20TopKPerSegmentParamsE,"a",@progbits
	.sectionflags	@""
	.align	4
.nv.constant0._ZN17fastertransformer19segmented_topp_impl27segmented_top_p_single_passINS0_28Segmented_topk_kernel_paramsI6__halfiLi256ELi4EEELi128EEEvNS0_20TopKPerSegmentParamsE:
	.zero		992


//--------------------- .nv.constant0._ZN17fastertransformer19segmented_topp_impl27segmented_top_p_single_passINS0_28Segmented_topk_kernel_paramsI6__halfiLi256ELi4EEELi96EEEvNS0_20TopKPerSegmentParamsE --------------------------
	.section	.nv.constant0._ZN17fastertransformer19segmented_topp_impl27segmented_top_p_single_passINS0_28Segmented_topk_kernel_paramsI6__halfiLi256ELi4EEELi96EEEvNS0_20TopKPerSegmentParamsE,"a",@progbits
	.sectionflags	@""
	.align	4
.nv.constant0._ZN17fastertransformer19segmented_topp_impl27segmented_top_p_single_passINS0_28Segmented_topk_kernel_paramsI6__halfiLi256ELi4EEELi96EEEvNS0_20TopKPerSegmentParamsE:
	.zero		992


//--------------------- .nv.constant0._ZN17fastertransformer19segmented_topp_impl27segmented_top_p_single_passINS0_28Segmented_topk_kernel_paramsI6__halfiLi256ELi4EEELi64EEEvNS0_20TopKPerSegmentParamsE --------------------------
	.section	.nv.constant0._ZN17fastertransformer19segmented_topp_impl27segmented_top_p_single_passINS0_28Segmented_topk_kernel_paramsI6__halfiLi256ELi4EEELi64EEEvNS0_20TopKPerSegmentParamsE,"a",@progbits
	.sectionflags	@""
	.align	4
.nv.constant0._ZN17fastertransformer19segmented_topp_impl27segmented_top_p_single_passINS0_28Segmented_topk_kernel_paramsI6__halfiLi256ELi4EEELi64EEEvNS0_20TopKPerSegmentParamsE:
	.zero		992


//--------------------- .nv.constant0._ZN17fastertransformer19segmented_topp_impl27segmented_top_p_single_passINS0_28Segmented_topk_kernel_paramsI6__halfiLi256ELi4EEELi32EEEvNS0_20TopKPerSegmentParamsE --------------------------
	.section	.nv.constant0._ZN17fastertransformer19segmented_topp_impl27segmented_top_p_single_passINS0_28Segmented_topk_kernel_paramsI6__halfiLi256ELi4EEELi32EEEvNS0_20TopKPerSegmentParamsE,"a",@progbits
	.sectionflags	@""
	.align	4
.nv.constant0._ZN17fastertransformer19segmented_topp_impl27segmented_top_p_single_passINS0_28Segmented_topk_kernel_paramsI6__halfiLi256ELi4EEELi32EEEvNS0_20TopKPerSegmentParamsE:
	.zero		992


//--------------------- .nv.constant0._ZN17fastertransformer19segmented_topp_impl27segmented_top_p_single_passINS0_28Segmented_topk_kernel_paramsIfiLi256ELi1EEELi256EEEvNS0_20TopKPerSegmentParamsE --------------------------
	.section	.nv.constant0._ZN17fastertransformer19segmented_topp_impl27segmented_top_p_single_passINS0_28Segmented_topk_kernel_paramsIfiLi256ELi1EEELi256EEEvNS0_20TopKPerSegmentParamsE,"a",@progbits
	.sectionflags	@""
	.align	4
.nv.constant0._ZN17fastertransformer19segmented_topp_impl27segmented_top_p_single_passINS0_28Segmented_topk_kernel_paramsIfiLi256ELi1EEELi256EEEvNS0_20TopKPerSegmentParamsE:
	.zero		992


//--------------------- .nv.constant0._ZN17fastertransformer19segmented_topp_impl27segmented_top_p_single_passINS0_28Segmented_topk_kernel_paramsIfiLi256ELi1EEELi224EEEvNS0_20TopKPerSegmentParamsE --------------------------
	.section	.nv.constant0._ZN17fastertransformer19segmented_topp_impl27segmented_top_p_single_passINS0_28Segmented_topk_kernel_paramsIfiLi256ELi1EEELi224EEEvNS0_20TopKPerSegmentParamsE,"a",@progbits
	.sectionflags	@""
	.align	4
.nv.constant0._ZN17fastertransformer19segmented_topp_impl27segmented_top_p_single_passINS0_28Segmented_topk_kernel_paramsIfiLi256ELi1EEELi224EEEvNS0_20TopKPerSegmentParamsE:
	.zero		992


//--------------------- .nv.constant0._ZN17fastertransformer19segmented_topp_impl27segmented_top_p_single_passINS0_28Segmented_topk_kernel_paramsIfiLi256ELi1EEELi192EEEvNS0_20TopKPerSegmentParamsE --------------------------
	.section	.nv.constant0._ZN17fastertransformer19segmented_topp_impl27segmented_top_p_single_passINS0_28Segmented_topk_kernel_paramsIfiLi256ELi1EEELi192EEEvNS0_20TopKPerSegmentParamsE,"a",@progbits
	.sectionflags	@""
	.align	4
.nv.constant0._ZN17fastertransformer19segmented_topp_impl27segmented_top_p_single_passINS0_28Segmented_topk_kernel_paramsIfiLi256ELi1EEELi192EEEvNS0_20TopKPerSegmentParamsE:
	.zero		992


//--------------------- .nv.constant0._ZN17fastertransformer19segmented_topp_impl27segmented_top_p_single_passINS0_28Segmented_topk_kernel_paramsIfiLi256ELi1EEELi160EEEvNS0_20TopKPerSegmentParamsE --------------------------
	.section	.nv.constant0._ZN17fastertransformer19segmented_topp_impl27segmented_top_p_single_passINS0_28Segmented_topk_kernel_paramsIfiLi256ELi1EEELi160EEEvNS0_20TopKPerSegmentParamsE,"a",@progbits
	.sectionflags	@""
	.align	4
.nv.constant0._ZN17fastertransformer19segmented_topp_impl27segmented_top_p_single_passINS0_28Segmented_topk_kernel_paramsIfiLi256ELi1EEELi160EEEvNS0_20TopKPerSegmentParamsE:
	.zero		992


//--------------------- .nv.constant0._ZN17fastertransformer19segmented_topp_impl27segmented_top_p_single_passINS0_28Segmented_topk_kernel_paramsIfiLi256ELi1EEELi128EEEvNS0_20TopKPerSegmentParamsE --------------------------
	.section	.nv.constant0._ZN17fastertransformer19segmented_topp_impl27segmented_top_p_single_passINS0_28Segmented_topk_kernel_paramsIfiLi256ELi1EEELi128EEEvNS0_20TopKPerSegmentParamsE,"a",@progbits
	.sectionflags	@""
	.align	4
.nv.constant0._ZN17fastertransformer19segmented_topp_impl27segmented_top_p_single_passINS0_28Segmented_topk_kernel_paramsIfiLi256ELi1EEELi128EEEvNS0_20TopKPerSegmentParamsE:
	.zero		992


//--------------------- .nv.constant0._ZN17fastertransformer19segmented_topp_impl27segmented_top_p_single_passINS0_28Segmented_topk_kernel_paramsIfiLi256ELi1EEELi96EEEvNS0_20TopKPerSegmentParamsE --------------------------
	.section	.nv.constant0._ZN17fastertransformer19segmented_topp_impl27segmented_top_p_single_passINS0_28Segmented_topk_kernel_paramsIfiLi256ELi1EEELi96EEEvNS0_20TopKPerSegmentParamsE,"a",@progbits
	.sectionflags	@""
	.align	4
.nv.constant0._ZN17fastertransformer19segmented_topp_impl27segmented_top_p_single_passINS0_28Segmented_topk_kernel_paramsIfiLi256ELi1EEELi96EEEvNS0_20TopKPerSegmentParamsE:
	.zero		992


//--------------------- .nv.constant0._ZN17fastertransformer19segmented_topp_impl27segmented_top_p_single_passINS0_28Segmented_topk_kernel_paramsIfiLi256ELi1EEELi64EEEvNS0_20TopKPerSegmentParamsE --------------------------
	.section	.nv.constant0._ZN17fastertransformer19segmented_topp_impl27segmented_top_p_single_passINS0_28Segmented_topk_kernel_paramsIfiLi256ELi1EEELi64EEEvNS0_20TopKPerSegmentParamsE,"a",@progbits
	.sectionflags	@""
	.align	4
.nv.constant0._ZN17fastertransformer19segmented_topp_impl27segmented_top_p_single_passINS0_28Segmented_topk_kernel_paramsIfiLi256ELi1EEELi64EEEvNS0_20TopKPerSegmentParamsE:
	.zero		992


//--------------------- .nv.constant0._ZN17fastertransformer19segmented_topp_impl27segmented_top_p_single_passINS0_28Segmented_topk_kernel_paramsIfiLi256ELi1EEELi32EEEvNS0_20TopKPerSegmentParamsE --------------------------
	.section	.nv.constant0._ZN17fastertransformer19segmented_topp_impl27segmented_top_p_single_passINS0_28Segmented_topk_kernel_paramsIfiLi256ELi1EEELi32EEEvNS0_20TopKPerSegmentParamsE,"a",@progbits
	.sectionflags	@""
	.align	4
.nv.constant0._ZN17fastertransformer19segmented_topp_impl27segmented_top_p_single_passINS0_28Segmented_topk_kernel_paramsIfiLi256ELi1EEELi32EEEvNS0_20TopKPerSegmentParamsE:
	.zero		992


//--------------------- .nv.constant0._ZN17fastertransformer19segmented_topp_impl15blockSortKernelIfLi1024ELi4EEEvPKT_PS2_PKiPiS7_iii --------------------------
	.section	.nv.constant0._ZN17fastertransformer19segmented_topp_impl15blockSortKernelIfLi1024ELi4EEEvPKT_PS2_PKiPiS7_iii,"a",@progbits
	.sectionflags	@""
	.align	4
.nv.constant0._ZN17fastertransformer19segmented_topp_impl15blockSortKernelIfLi1024ELi4EEEvPKT_PS2_PKiPiS7_iii:
	.zero		948


//--------------------- .nv.constant0._ZN17fastertransformer19segmented_topp_impl15blockSortKernelIfLi1024ELi2EEEvPKT_PS2_PKiPiS7_iii --------------------------
	.section	.nv.constant0._ZN17fastertransformer19segmented_topp_impl15blockSortKernelIfLi1024ELi2EEEvPKT_PS2_PKiPiS7_iii,"a",@progbits
	.sectionflags	@""
	.align	4
.nv.constant0._ZN17fastertransformer19segmented_topp_impl15blockSortKernelIfLi1024ELi2EEEvPKT_PS2_PKiPiS7_iii:
	.zero		948


//--------------------- .nv.constant0._ZN17fastertransformer19segmented_topp_impl15blockSortKernelIfLi1024ELi1EEEvPKT_PS2_PKiPiS7_iii --------------------------
	.section	.nv.constant0._ZN17fastertransformer19segmented_topp_impl15blockSortKernelIfLi1024ELi1EEEvPKT_PS2_PKiPiS7_iii,"a",@progbits
	.sectionflags	@""
	.align	4
.nv.constant0._ZN17fastertransformer19segmented_topp_impl15blockSortKernelIfLi1024ELi1EEEvPKT_PS2_PKiPiS7_iii:
	.zero		948


//--------------------- .nv.constant0._ZN17fastertransformer19segmented_topp_impl15blockSortKernelIfLi896ELi1EEEvPKT_PS2_PKiPiS7_iii --------------------------
	.section	.nv.constant0._ZN17fastertransformer19segmented_topp_impl15blockSortKernelIfLi896ELi1EEEvPKT_PS2_PKiPiS7_iii,"a",@progbits
	.sectionflags	@""
	.align	4
.nv.constant0._ZN17fastertransformer19segmented_topp_impl15blockSortKernelIfLi896ELi1EEEvPKT_PS2_PKiPiS7_iii:
	.zero		948


//--------------------- .nv.constant0._ZN17fastertransformer19segmented_topp_impl15blockSortKernelIfLi768ELi1EEEvPKT_PS2_PKiPiS7_iii --------------------------
	.section	.nv.constant0._ZN17fastertransformer19segmented_topp_impl15blockSortKernelIfLi768ELi1EEEvPKT_PS2_PKiPiS7_iii,"a",@progbits
	.sectionflags	@""
	.align	4
.nv.constant0._ZN17fastertransformer19segmented_topp_impl15blockSortKernelIfLi768ELi1EEEvPKT_PS2_PKiPiS7_iii:
	.zero		948


//--------------------- .nv.constant0._ZN17fastertransformer19segmented_topp_impl15blockSortKernelIfLi640ELi1EEEvPKT_PS2_PKiPiS7_iii --------------------------
	.section	.nv.constant0._ZN17fastertransformer19segmented_topp_impl15blockSortKernelIfLi640ELi1EEEvPKT_PS2_PKiPiS7_iii,"a",@progbits
	.sectionflags	@""
	.align	4
.nv.constant0._ZN17fastertransformer19segmented_topp_impl15blockSortKernelIfLi640ELi1EEEvPKT_PS2_PKiPiS7_iii:
	.zero		948


//--------------------- .nv.constant0._ZN17fastertransformer19segmented_topp_impl15blockSortKernelIfLi512ELi1EEEvPKT_PS2_PKiPiS7_iii --------------------------
	.section	.nv.constant0._ZN17fastertransformer19segmented_topp_impl15blockSortKernelIfLi512ELi1EEEvPKT_PS2_PKiPiS7_iii,"a",@progbits
	.sectionflags	@""
	.align	4
.nv.constant0._ZN17fastertransformer19segmented_topp_impl15blockSortKernelIfLi512ELi1EEEvPKT_PS2_PKiPiS7_iii:
	.zero		948


//--------------------- .nv.constant0._ZN17fastertransformer19segmented_topp_impl15blockSortKernelIfLi384ELi1EEEvPKT_PS2_PKiPiS7_iii --------------------------
	.section	.nv.constant0._ZN17fastertransformer19segmented_topp_impl15blockSortKernelIfLi384ELi1EEEvPKT_PS2_PKiPiS7_iii,"a",@progbits
	.sectionflags	@""
	.align	4
.nv.constant0._ZN17fastertransformer19segmented_topp_impl15blockSortKernelIfLi384ELi1EEEvPKT_PS2_PKiPiS7_iii:
	.zero		948


//--------------------- .nv.constant0._ZN17fastertransformer19segmented_topp_impl15blockSortKernelIfLi256ELi1EEEvPKT_PS2_PKiPiS7_iii --------------------------
	.section	.nv.constant0._ZN17fastertransformer19segmented_topp_impl15blockSortKernelIfLi256ELi1EEEvPKT_PS2_PKiPiS7_iii,"a",@progbits
	.sectionflags	@""
	.align	4
.nv.constant0._ZN17fastertransformer19segmented_topp_impl15blockSortKernelIfLi256ELi1EEEvPKT_PS2_PKiPiS7_iii:
	.zero		948


//--------------------- .nv.constant0._ZN17fastertransformer19segmented_topp_impl15blockSortKernelIfLi128ELi1EEEvPKT_PS2_PKiPiS7_iii --------------------------
	.section	.nv.constant0._ZN17fastertransformer19segmented_topp_impl15blockSortKernelIfLi128ELi1EEEvPKT_PS2_PKiPiS7_iii,"a",@progbits
	.sectionflags	@""
	.align	4
.nv.constant0._ZN17fastertransformer19segmented_topp_impl15blockSortKernelIfLi128ELi1EEEvPKT_PS2_PKiPiS7_iii:
	.zero		948


//--------------------- .nv.constant0._ZN17fastertransformer19segmented_topp_impl27segmented_top_p_single_passINS0_28Segmented_topk_kernel_paramsIfiLi256ELi2EEELi256EEEvNS0_20TopKPerSegmentParamsE --------------------------
	.section	.nv.constant0._ZN17fastertransformer19segmented_topp_impl27segmented_top_p_single_passINS0_28Segmented_topk_kernel_paramsIfiLi256ELi2EEELi256EEEvNS0_20TopKPerSegmentParamsE,"a",@progbits
	.sectionflags	@""
	.align	4
.nv.constant0._ZN17fastertransformer19segmented_topp_impl27segmented_top_p_single_passINS0_28Segmented_topk_kernel_paramsIfiLi256ELi2EEELi256EEEvNS0_20TopKPerSegmentParamsE:
	.zero		992


//--------------------- .nv.constant0._ZN17fastertransformer19segmented_topp_impl27segmented_top_p_single_passINS0_28Segmented_topk_kernel_paramsIfiLi256ELi2EEELi224EEEvNS0_20TopKPerSegmentParamsE --------------------------
	.section	.nv.constant0._ZN17fastertransformer19segmented_topp_impl27segmented_top_p_single_passINS0_28Segmented_topk_kernel_paramsIfiLi256ELi2EEELi224EEEvNS0_20TopKPerSegmentParamsE,"a",@progbits
	.sectionflags	@""
	.align	4
.nv.constant0._ZN17fastertransformer19segmented_topp_impl27segmented_top_p_single_passINS0_28Segmented_topk_kernel_paramsIfiLi256ELi2EEELi224EEEvNS0_20TopKPerSegmentParamsE:
	.zero		992


//--------------------- .nv.constant0._ZN17fastertransformer19segmented_topp_impl27segmented_top_p_single_passINS0_28Segmented_topk_kernel_paramsIfiLi256ELi2EEELi192EEEvNS0_20TopKPerSegmentParamsE --------------------------
	.section	.nv.constant0._ZN17fastertransformer19segmented_topp_impl27segmented_top_p_single_passINS0_28Segmented_topk_kernel_paramsIfiLi256ELi2EEELi192EEEvNS0_20TopKPerSegmentParamsE,"a",@progbits
	.sectionflags	@""
	.align	4
.nv.constant0._ZN17fastertransformer19segmented_topp_impl27segmented_top_p_single_passINS0_28Segmented_topk_kernel_paramsIfiLi256ELi2EEELi192EEEvNS0_20TopKPerSegmentParamsE:
	.zero		992


//--------------------- .nv.constant0._ZN17fastertransformer19segmented_topp_impl27segmented_top_p_single_passINS0_28Segmented_topk_kernel_paramsIfiLi256ELi2EEELi160EEEvNS0_20TopKPerSegmentParamsE --------------------------
	.section	.nv.constant0._ZN17fastertransformer19segmented_topp_impl27segmented_top_p_single_passINS0_28Segmented_topk_kernel_paramsIfiLi256ELi2EEELi160EEEvNS0_20TopKPerSegmentParamsE,"a",@progbits
	.sectionflags	@""
	.align	4
.nv.constant0._ZN17fastertransformer19segmented_topp_impl27segmented_top_p_single_passINS0_28Segmented_topk_kernel_paramsIfiLi256ELi2EEELi160EEEvNS0_20TopKPerSegmentParamsE:
	.zero		992


//--------------------- .nv.constant0._ZN17fastertransformer19segmented_topp_impl27segmented_top_p_single_passINS0_28Segmented_topk_kernel_paramsIfiLi256ELi2EEELi128EEEvNS0_20TopKPerSegmentParamsE --------------------------
	.section	.nv.constant0._ZN17fastertransformer19segmented_topp_impl27segmented_top_p_single_passINS0_28Segmented_topk_kernel_paramsIfiLi256ELi2EEELi128EEEvNS0_20TopKPerSegmentParamsE,"a",@progbits
	.sectionflags	@""
	.align	4
.nv.constant0._ZN17fastertransformer19segmented_topp_impl27segmented_top_p_single_passINS0_28Segmented_topk_kernel_paramsIfiLi256ELi2EEELi128EEEvNS0_20TopKPerSegmentParamsE:
	.zero		992


//--------------------- .nv.constant0._ZN17fastertransformer19segmented_topp_impl27segmented_top_p_single_passINS0_28Segmented_topk_kernel_paramsIfiLi256ELi2EEELi96EEEvNS0_20TopKPerSegmentParamsE --------------------------
	.section	.nv.constant0._ZN17fastertransformer19segmented_topp_impl27segmented_top_p_single_passINS0_28Segmented_topk_kernel_paramsIfiLi256ELi2EEELi96EEEvNS0_20TopKPerSegmentParamsE,"a",@progbits
	.sectionflags	@""
	.align	4
.nv.constant0._ZN17fastertransformer19segmented_topp_impl27segmented_top_p_single_passINS0_28Segmented_topk_kernel_paramsIfiLi256ELi2EEELi96EEEvNS0_20TopKPerSegmentParamsE:
	.zero		992


//--------------------- .nv.constant0._ZN17fastertransformer19segmented_topp_impl27segmented_top_p_single_passINS0_28Segmented_topk_kernel_paramsIfiLi256ELi2EEELi64EEEvNS0_20TopKPerSegmentParamsE --------------------------
	.section	.nv.constant0._ZN17fastertransformer19segmented_topp_impl27segmented_top_p_single_passINS0_28Segmented_topk_kernel_paramsIfiLi256ELi2EEELi64EEEvNS0_20TopKPerSegmentParamsE,"a",@progbits
	.sectionflags	@""
	.align	4
.nv.constant0._ZN17fastertransformer19segmented_topp_impl27segmented_top_p_single_passINS0_28Segmented_topk_kernel_paramsIfiLi256ELi2EEELi64EEEvNS0_20TopKPerSegmentParamsE:
	.zero		992


//--------------------- .nv.constant0._ZN17fastertransformer19segmented_topp_impl27segmented_top_p_single_passINS0_28Segmented_topk_kernel_paramsIfiLi256ELi2EEELi32EEEvNS0_20TopKPerSegmentParamsE --------------------------
	.section	.nv.constant0._ZN17fastertransformer19segmented_topp_impl27segmented_top_p_single_passINS0_28Segmented_topk_kernel_paramsIfiLi256ELi2EEELi32EEEvNS0_20TopKPerSegmentParamsE,"a",@progbits
	.sectionflags	@""
	.align	4
.nv.constant0._ZN17fastertransformer19segmented_topp_impl27segmented_top_p_single_passINS0_28Segmented_topk_kernel_paramsIfiLi256ELi2EEELi32EEEvNS0_20TopKPerSegmentParamsE:
	.zero		992


//--------------------- .nv.constant0._ZN17fastertransformer14addBiasSoftMaxI6__halfEEvPT_PKS2_PKiPKbii --------------------------
	.section	.nv.constant0._ZN17fastertransformer14addBiasSoftMaxI6__halfEEvPT_PKS2_PKiPKbii,"a",@progbits
	.sectionflags	@""
	.align	4
.nv.constant0._ZN17fastertransformer14addBiasSoftMaxI6__halfEEvPT_PKS2_PKiPKbii:
	.zero		936


//--------------------- .nv.constant0._ZN17fastertransformer14addBiasSoftMaxIfEEvPT_PKS1_PKiPKbii --------------------------
	.section	.nv.constant0._ZN17fastertransformer14addBiasSoftMaxIfEEvPT_PKS1_PKiPKbii,"a",@progbits
	.sectionflags	@""
	.align	4
.nv.constant0._ZN17fastertransformer14addBiasSoftMaxIfEEvPT_PKS1_PKiPKbii:
	.zero		936


//--------------------- .nv.constant0._ZN17fastertransformer13topp_samplingI6__halfLi256EEEvPT_PiS4_S4_PbPfS6_PKiS8_iP17curandStateXORWOWfPKfS8_iPKb --------------------------
	.section	.nv.constant0._ZN17fastertransformer13topp_samplingI6__halfLi256EEEvPT_PiS4_S4_PbPfS6_PKiS8_iP17curandStateXORWOWfPKfS8_iPKb,"a",@progbits
	.sectionflags	@""
	.align	4
.nv.constant0._ZN17fastertransformer13topp_samplingI6__halfLi256EEEvPT_PiS4_S4_PbPfS6_PKiS8_iP17curandStateXORWOWfPKfS8_iPKb:
	.zero		1024


//--------------------- .nv.constant0._ZN17fastertransformer21topp_beam_topk_kernelI6__halfLi1ELi256EEEvPKT_PiPS2_iS5_S5_fPKfPKb --------------------------
	.section	.nv.constant0._ZN17fastertransformer21topp_beam_topk_kernelI6__halfLi1ELi256EEEvPKT_PiPS2_iS5_S5_fPKfPKb,"a",@progbits
	.sectionflags	@""
	.align	4
.nv.constant0._ZN17fastertransformer21topp_beam_topk_kernelI6__halfLi1ELi256EEEvPKT_PiPS2_iS5_S5_fPKfPKb:
	.zero		968


//--------------------- .nv.constant0._ZN17fastertransformer13topp_samplingIfLi256EEEvPT_PiS3_S3_PbPfS5_PKiS7_iP17curandStateXORWOWfPKfS7_iPKb --------------------------
	.section	.nv.constant0._ZN17fastertransformer13topp_samplingIfLi256EEEvPT_PiS3_S3_PbPfS5_PKiS7_iP17curandStateXORWOWfPKfS7_iPKb,"a",@progbits
	.sectionflags	@""
	.align	4
.nv.constant0._ZN17fastertransformer13topp_samplingIfLi256EEEvPT_PiS3_S3_PbPfS5_PKiS7_iP17curandStateXORWOWfPKfS7_iPKb:
	.zero		1024


//--------------------- .nv.constant0._ZN17fastertransformer21topp_beam_topk_kernelIfLi1ELi256EEEvPKT_PiPS1_iS4_S4_fPKfPKb --------------------------
	.section	.nv.constant0._ZN17fastertransformer21topp_beam_topk_kernelIfLi1ELi256EEEvPKT_PiPS1_iS4_S4_fPKfPKb,"a",@progbits
	.sectionflags	@""
	.align	4
.nv.constant0._ZN17fastertransformer21topp_beam_topk_kernelIfLi1ELi256EEEvPKT_PiPS1_iS4_S4_fPKfPKb:
	.zero		968


//--------------------- .nv.constant0._ZN17fastertransformer16computeToppDecayEPfPKfPKiS2_S2_S4_i --------------------------
	.section	.nv.constant0._ZN17fastertransformer16computeToppDecayEPfPKfPKiS2_S2_S4_i,"a",@progbits
	.sectionflags	@""
	.align	4
.nv.constant0._ZN17fastertransformer16computeToppDecayEPfPKfPKiS2_S2_S4_i:
	.zero		948


//--------------------- .nv.constant0._ZN17fastertransformer14topPInitializeEPiS0_S0_ii --------------------------
	.section	.nv.constant0._ZN17fastertransformer14topPInitializeEPiS0_S0_ii,"a",@progbits
	.sectionflags	@""
	.align	4
.nv.constant0._ZN17fastertransformer14topPInitializeEPiS0_S0_ii:
	.zero		928


//--------------------- .nv.constant0._ZN3cub18CUB_300001_SM_10006detail10radix_sort29DeviceRadixSortOnesweepKernelINS1_5radix10policy_hubI6__halfijE10Policy1000ELNS0_9SortOrderE1ES6_ijiiNS1_21identity_decomposer_tEEEvPT5_SC_PT3_PKSD_PT1_PKSH_PT2_PKSL_T4_iiT6_ --------------------------
	.section	.nv.constant0._ZN3cub18CUB_300001_SM_10006detail10radix_sort29DeviceRadixSortOnesweepKernelINS1_5radix10policy_hubI6__halfijE10Policy1000ELNS0_9SortOrderE1ES6_ijiiNS1_21identity_decomposer_tEEEvPT5_SC_PT3_PKSD_PT1_PKSH_PT2_PKSL_T4_iiT6_,"a",@progbits
	.sectionflags	@""
	.align	4
.nv.constant0._ZN3cub18CUB_300001_SM_10006detail10radix_sort29DeviceRadixSortOnesweepKernelINS1_5radix10policy_hubI6__halfijE10Policy1000ELNS0_9SortOrderE1ES6_ijiiNS1_21identity_decomposer_tEEEvPT5_SC_PT3_PKSD_PT1_PKSH_PT2_PKSL_T4_iiT6_:
	.zero		973


//--------------------- .nv.constant0._ZN3cub18CUB_300001_SM_10006detail10radix_sort33DeviceRadixSortExclusiveSumKernelINS1_5radix10policy_hubI6__halfijE10Policy1000EjEEvPT0_ --------------------------
	.section	.nv.constant0._ZN3cub18CUB_300001_SM_10006detail10radix_sort33DeviceRadixSortExclusiveSumKernelINS1_5radix10policy_hubI6__halfijE10Policy1000EjEEvPT0_,"a",@progbits
	.sectionflags	@""
	.align	4
.nv.constant0._ZN3cub18CUB_300001_SM_10006detail10radix_sort33DeviceRadixSortExclusiveSumKernelINS1_5radix10policy_hubI6__halfijE10Policy1000EjEEvPT0_:
	.zero		904


//--------------------- .nv.constant0._ZN3cub18CUB_300001_SM_10006detail10radix_sort30DeviceRadixSortHistogramKernelINS1_5radix10policy_hubI6__halfijE10Policy1000ELNS0_9SortOrderE1ES6_jNS1_21identity_decomposer_tEEEvPT2_PKT1_SB_iiT3_ --------------------------
	.section	.nv.constant0._ZN3cub18CUB_300001_SM_10006detail10radix_sort30DeviceRadixSortHistogramKernelINS1_5radix10policy_hubI6__halfijE10Policy1000ELNS0_9SortOrderE1ES6_jNS1_21identity_decomposer_tEEEvPT2_PKT1_SB_iiT3_,"a",@progbits
	.sectionflags	@""
	.align	4
.nv.constant0._ZN3cub18CUB_300001_SM_10006detail10radix_sort30DeviceRadixSortHistogramKernelINS1_5radix10policy_hubI6__halfijE10Policy1000ELNS0_9SortOrderE1ES6_jNS1_21identity_decomposer_tEEEvPT2_PKT1_SB_iiT3_:
	.zero		925


//--------------------- .nv.constant0._ZN3cub18CUB_300001_SM_10006detail10radix_sort31DeviceRadixSortSingleTileKernelINS1_5radix10policy_hubI6__halfijE10Policy1000ELNS0_9SortOrderE1ES6_ijNS1_21identity_decomposer_tEEEvPKT1_PSB_PKT2_PSF_T3_iiT4_ --------------------------
	.section	.nv.constant0._ZN3cub18CUB_300001_SM_10006detail10radix_sort31DeviceRadixSortSingleTileKernelINS1_5radix10policy_hubI6__halfijE10Policy1000ELNS0_9SortOrderE1ES6_ijNS1_21identity_decomposer_tEEEvPKT1_PSB_PKT2_PSF_T3_iiT4_,"a",@progbits
	.sectionflags	@""
	.align	4
.nv.constant0._ZN3cub18CUB_300001_SM_10006detail10radix_sort31DeviceRadixSortSingleTileKernelINS1_5radix10policy_hubI6__halfijE10Policy1000ELNS0_9SortOrderE1ES6_ijNS1_21identity_decomposer_tEEEvPKT1_PSB_PKT2_PSF_T3_iiT4_:
	.zero		941


//--------------------- .nv.constant0._ZN3cub18CUB_300001_SM_10006detail10radix_sort30DeviceSegmentedRadixSortKernelINS1_5radix10policy_hubI6__halfiiE10Policy1000ELb1ELNS0_9SortOrderE1ES6_iPiSA_iNS1_21identity_decomposer_tEEEvPKT2_PSC_PKT3_PSG_T4_T5_iiiT7_ --------------------------
	.section	.nv.constant0._ZN3cub18CUB_300001_SM_10006detail10radix_sort30DeviceSegmentedRadixSortKernelINS1_5radix10policy_hubI6__halfiiE10Policy1000ELb1ELNS0_9SortOrderE1ES6_iPiSA_iNS1_21identity_decomposer_tEEEvPKT2_PSC_PKT3_PSG_T4_T5_iiiT7_,"a",@progbits
	.sectionflags	@""
	.align	4
.nv.constant0._ZN3cub18CUB_300001_SM_10006detail10radix_sort30DeviceSegmentedRadixSortKernelINS1_5radix10policy_hubI6__halfiiE10Policy1000ELb1ELNS0_9SortOrderE1ES6_iPiSA_iNS1_21identity_decomposer_tEEEvPKT2_PSC_PKT3_PSG_T4_T5_iiiT7_:
	.zero		957


//--------------------- .nv.constant0._ZN3cub18CUB_300001_SM_10006detail10radix_sort30DeviceSegmentedRadixSortKernelINS1_5radix10policy_hubI6__halfiiE10Policy1000ELb0ELNS0_9SortOrderE1ES6_iPiSA_iNS1_21identity_decomposer_tEEEvPKT2_PSC_PKT3_PSG_T4_T5_iiiT7_ --------------------------
	.section	.nv.constant0._ZN3cub18CUB_300001_SM_10006detail10radix_sort30DeviceSegmentedRadixSortKernelINS1_5radix10policy_hubI6__halfiiE10Policy1000ELb0ELNS0_9SortOrderE1ES6_iPiSA_iNS1_21identity_decomposer_tEEEvPKT2_PSC_PKT3_PSG_T4_T5_iiiT7_,"a",@progbits
	.sectionflags	@""
	.align	4
.nv.constant0._ZN3cub18CUB_300001_SM_10006detail10radix_sort30DeviceSegmentedRadixSortKernelINS1_5radix10policy_hubI6__halfiiE10Policy1000ELb0ELNS0_9SortOrderE1ES6_iPiSA_iNS1_21identity_decomposer_tEEEvPKT2_PSC_PKT3_PSG_T4_T5_iiiT7_:
	.zero		957


//--------------------- .nv.constant0._ZN3cub18CUB_300001_SM_10006detail10radix_sort29DeviceRadixSortOnesweepKernelINS1_5radix10policy_hubIfijE10Policy1000ELNS0_9SortOrderE1EfijiiNS1_21identity_decomposer_tEEEvPT5_SB_PT3_PKSC_PT1_PKSG_PT2_PKSK_T4_iiT6_ --------------------------
	.section	.nv.constant0._ZN3cub18CUB_300001_SM_10006detail10radix_sort29DeviceRadixSortOnesweepKernelINS1_5radix10policy_hubIfijE10Policy1000ELNS0_9SortOrderE1EfijiiNS1_21identity_decomposer_tEEEvPT5_SB_PT3_PKSC_PT1_PKSG_PT2_PKSK_T4_iiT6_,"a",@progbits
	.sectionflags	@""
	.align	4
.nv.constant0._ZN3cub18CUB_300001_SM_10006detail10radix_sort29DeviceRadixSortOnesweepKernelINS1_5radix10policy_hubIfijE10Policy1000ELNS0_9SortOrderE1EfijiiNS1_21identity_decomposer_tEEEvPT5_SB_PT3_PKSC_PT1_PKSG_PT2_PKSK_T4_iiT6_:
	.zero		973


//--------------------- .nv.constant0._ZN3cub18CUB_300001_SM_10006detail10radix_sort33DeviceRadixSortExclusiveSumKernelINS1_5radix10policy_hubIfijE10Policy1000EjEEvPT0_ --------------------------
	.section	.nv.constant0._ZN3cub18CUB_300001_SM_10006detail10radix_sort33DeviceRadixSortExclusiveSumKernelINS1_5radix10policy_hubIfijE10Policy1000EjEEvPT0_,"a",@progbits
	.sectionflags	@""
	.align	4
.nv.constant0._ZN3cub18CUB_300001_SM_10006detail10radix_sort33DeviceRadixSortExclusiveSumKernelINS1_5radix10policy_hubIfijE10Policy1000EjEEvPT0_:
	.zero		904


//--------------------- .nv.constant0._ZN3cub18CUB_300001_SM_10006detail10radix_sort30DeviceRadixSortHistogramKernelINS1_5radix10policy_hubIfijE10Policy1000ELNS0_9SortOrderE1EfjNS1_21identity_decomposer_tEEEvPT2_PKT1_SA_iiT3_ --------------------------
	.section	.nv.constant0._ZN3cub18CUB_300001_SM_10006detail10radix_sort30DeviceRadixSortHistogramKernelINS1_5radix10policy_hubIfijE10Policy1000ELNS0_9SortOrderE1EfjNS1_21identity_decomposer_tEEEvPT2_PKT1_SA_iiT3_,"a",@progbits
	.sectionflags	@""
	.align	4
.nv.constant0._ZN3cub18CUB_300001_SM_10006detail10radix_sort30DeviceRadixSortHistogramKernelINS1_5radix10policy_hubIfijE10Policy1000ELNS0_9SortOrderE1EfjNS1_21identity_decomposer_tEEEvPT2_PKT1_SA_iiT3_:
	.zero		925


//--------------------- .nv.constant0._ZN3cub18CUB_300001_SM_10006detail10radix_sort31DeviceRadixSortSingleTileKernelINS1_5radix10policy_hubIfijE10Policy1000ELNS0_9SortOrderE1EfijNS1_21identity_decomposer_tEEEvPKT1_PSA_PKT2_PSE_T3_iiT4_ --------------------------
	.section	.nv.constant0._ZN3cub18CUB_300001_SM_10006detail10radix_sort31DeviceRadixSortSingleTileKernelINS1_5radix10policy_hubIfijE10Policy1000ELNS0_9SortOrderE1EfijNS1_21identity_decomposer_tEEEvPKT1_PSA_PKT2_PSE_T3_iiT4_,"a",@progbits
	.sectionflags	@""
	.align	4
.nv.constant0._ZN3cub18CUB_300001_SM_10006detail10radix_sort31DeviceRadixSortSingleTileKernelINS1_5radix10policy_hubIfijE10Policy1000ELNS0_9SortOrderE1EfijNS1_21identity_decomposer_tEEEvPKT1_PSA_PKT2_PSE_T3_iiT4_:
	.zero		941


//--------------------- .nv.constant0._ZN3cub18CUB_300001_SM_10006detail10radix_sort30DeviceSegmentedRadixSortKernelINS1_5radix10policy_hubIfiiE10Policy1000ELb1ELNS0_9SortOrderE1EfiPiS9_iNS1_21identity_decomposer_tEEEvPKT2_PSB_PKT3_PSF_T4_T5_iiiT7_ --------------------------
	.section	.nv.constant0._ZN3cub18CUB_300001_SM_10006detail10radix_sort30DeviceSegmentedRadixSortKernelINS1_5radix10policy_hubIfiiE10Policy1000ELb1ELNS0_9SortOrderE1EfiPiS9_iNS1_21identity_decomposer_tEEEvPKT2_PSB_PKT3_PSF_T4_T5_iiiT7_,"a",@progbits
	.sectionflags	@""
	.align	4
.nv.constant0._ZN3cub18CUB_300001_SM_10006detail10radix_sort30DeviceSegmentedRadixSortKernelINS1_5radix10policy_hubIfiiE10Policy1000ELb1ELNS0_9SortOrderE1EfiPiS9_iNS1_21identity_decomposer_tEEEvPKT2_PSB_PKT3_PSF_T4_T5_iiiT7_:
	.zero		957


//--------------------- .nv.constant0._ZN3cub18CUB_300001_SM_10006detail10radix_sort30DeviceSegmentedRadixSortKernelINS1_5radix10policy_hubIfiiE10Policy1000ELb0ELNS0_9SortOrderE1EfiPiS9_iNS1_21identity_decomposer_tEEEvPKT2_PSB_PKT3_PSF_T4_T5_iiiT7_ --------------------------
	.section	.nv.constant0._ZN3cub18CUB_300001_SM_10006detail10radix_sort30DeviceSegmentedRadixSortKernelINS1_5radix10policy_hubIfiiE10Policy1000ELb0ELNS0_9SortOrderE1EfiPiS9_iNS1_21identity_decomposer_tEEEvPKT2_PSB_PKT3_PSF_T4_T5_iiiT7_,"a",@progbits
	.sectionflags	@""
	.align	4
.nv.constant0._ZN3cub18CUB_300001_SM_10006detail10radix_sort30DeviceSegmentedRadixSortKernelINS1_5radix10policy_hubIfiiE10Policy1000ELb0ELNS0_9SortOrderE1EfiPiS9_iNS1_21identity_decomposer_tEEEvPKT2_PSB_PKT3_PSF_T4_T5_iiiT7_:
	.zero		957


//--------------------- .nv.constant0._ZN3cub18CUB_300001_SM_10006detail11EmptyKernelIvEEvv --------------------------
	.section	.nv.constant0._ZN3cub18CUB_300001_SM_10006detail11EmptyKernelIvEEvv,"a",@progbits
	.sectionflags	@""
	.align	4
.nv.constant0._ZN3cub18CUB_300001_SM_10006detail11EmptyKernelIvEEvv:
	.zero		896


//--------------------- SYMBOLS --------------------------

	.type		.nv.reservedSmem.offset0,@object
	.size		.nv.reservedSmem.offset0,0x4
	.type		.nv.reservedSmem.cap,@object
	.size		.nv.reservedSmem.cap,0x4
